// Copyright (c) 2024, Jay Shah, Ganesh Bikshandi, Ying Zhang, Vijay Thakkar, Pradeep Ramani, Tri Dao.
// Splitting the different template instantiations to different files to speed up compilation.
// This file is auto-generated. See "generate_kernels.py"

#include "flash_fwd_launch_template.h"

#ifndef FLASHATTENTION_DISABLE_HDIM96
template void run_mha_fwd_<90, cutlass::half_t, 96, 96, false, true, true, true>(Flash_fwd_params &params, cudaStream_t stream);
#endif


// ===== COMPILED SASS (sm_90a) =====

	.target	sm_90a

	.elftype	@"ET_EXEC"


//--------------------- .note.nv.tkinfo           --------------------------
	.section	.note.nv.tkinfo,"",@"SHT_NOTE"
	.sectionflags	@"SHF_NOTE_NV_TKINFO"
	.tkinfo
        /*0018*/ 	.word	0x00000002
        /*0030*/ 	.string	""
        /*0030*/ 	.string	"ptxas"
        /*0030*/ 	.string	"Cuda compilation tools, release 13.0, V13.0.88"
        /*0030*/ 	.string	"Build cuda_13.0.r13.0/compiler.36424714_0"
        /*0030*/ 	.string	"-arch sm_90a -m 64 "



//--------------------- .note.nv.cuinfo           --------------------------
	.section	.note.nv.cuinfo,"",@"SHT_NOTE"
	.sectionflags	@"SHF_NOTE_NV_CUINFO"
        /*0018*/ 	.short	0x0002
        /*001a*/ 	.short	0x005a
        /*001c*/ 	.short	0x0082
	.zero		2


//--------------------- .nv.info                  --------------------------
	.section	.nv.info,"",@"SHT_CUDA_INFO"
	.align	4


	//----- nvinfo : EIATTR_REGCOUNT
	.align		4
        /*0000*/ 	.byte	0x04, 0x2f
        /*0002*/ 	.short	(.L_19 - .L_18)
	.align		4
.L_18:
        /*0004*/ 	.word	index@(_ZN7cutlass13device_kernelIN5flash11enable_sm90INS1_16FlashAttnFwdSm90INS1_25CollectiveMainloopFwdSm90ILi2EN4cute5tupleIJNS5_1CILi1EEES8_S8_EEENS6_IJNS7_ILi192EEENS7_ILi128EEENS7_ILi96EEEEEELi96ENS_6half_tEfNS_4arch4Sm90ELb1ELb0ELb1ELb1ELb1ELb1ELb0ELb0ELb1ELb1ELb0ELb0EEENS1_21CollectiveEpilogueFwdINS6_IJSA_SC_SB_EEES9_SE_SG_Li384ELb1ELb1ELb0ELb0EEENS1_36VarlenDynamicPersistentTileSchedulerILi192ELi128ELi384ELi128ELb0ELb1ELb1ELb1ELb1ELb1EEEEEEEEEvNT_6ParamsE)
        /*0008*/ 	.word	0x00000080


	//----- nvinfo : EIATTR_FRAME_SIZE
	.align		4
.L_19:
        /*000c*/ 	.byte	0x04, 0x11
        /*000e*/ 	.short	(.L_21 - .L_20)
	.align		4
.L_20:
        /*0010*/ 	.word	index@(_ZN7cutlass13device_kernelIN5flash11enable_sm90INS1_16FlashAttnFwdSm90INS1_25CollectiveMainloopFwdSm90ILi2EN4cute5tupleIJNS5_1CILi1EEES8_S8_EEENS6_IJNS7_ILi192EEENS7_ILi128EEENS7_ILi96EEEEEELi96ENS_6half_tEfNS_4arch4Sm90ELb1ELb0ELb1ELb1ELb1ELb1ELb0ELb0ELb1ELb1ELb0ELb0EEENS1_21CollectiveEpilogueFwdINS6_IJSA_SC_SB_EEES9_SE_SG_Li384ELb1ELb1ELb0ELb0EEENS1_36VarlenDynamicPersistentTileSchedulerILi192ELi128ELi384ELi128ELb0ELb1ELb1ELb1ELb1ELb1EEEEEEEEEvNT_6ParamsE)
        /*0014*/ 	.word	0x000000b8


	//----- nvinfo : EIATTR_REGCOUNT
	.align		4
.L_21:
        /*0018*/ 	.byte	0x04, 0x2f
        /*001a*/ 	.short	(.L_23 - .L_22)
	.align		4
.L_22:
        /*001c*/ 	.word	index@(_ZN7cutlass13device_kernelIN5flash11enable_sm90INS1_16FlashAttnFwdSm90INS1_25CollectiveMainloopFwdSm90ILi2EN4cute5tupleIJNS5_1CILi1EEES8_S8_EEENS6_IJNS7_ILi192EEENS7_ILi128EEENS7_ILi96EEEEEELi96ENS_6half_tEfNS_4arch4Sm90ELb1ELb0ELb1ELb1ELb1ELb0ELb0ELb0ELb1ELb1ELb0ELb0EEENS1_21CollectiveEpilogueFwdINS6_IJSA_SC_SB_EEES9_SE_SG_Li384ELb1ELb1ELb0ELb0EEENS1_36VarlenDynamicPersistentTileSchedulerILi192ELi128ELi384ELi128ELb0ELb1ELb1ELb1ELb1ELb1EEEEEEEEEvNT_6ParamsE)
        /*0020*/ 	.word	0x00000080


	//----- nvinfo : EIATTR_FRAME_SIZE
	.align		4
.L_23:
        /*0024*/ 	.byte	0x04, 0x11
        /*0026*/ 	.short	(.L_25 - .L_24)
	.align		4
.L_24:
        /*0028*/ 	.word	index@(_ZN7cutlass13device_kernelIN5flash11enable_sm90INS1_16FlashAttnFwdSm90INS1_25CollectiveMainloopFwdSm90ILi2EN4cute5tupleIJNS5_1CILi1EEES8_S8_EEENS6_IJNS7_ILi192EEENS7_ILi128EEENS7_ILi96EEEEEELi96ENS_6half_tEfNS_4arch4Sm90ELb1ELb0ELb1ELb1ELb1ELb0ELb0ELb0ELb1ELb1ELb0ELb0EEENS1_21CollectiveEpilogueFwdINS6_IJSA_SC_SB_EEES9_SE_SG_Li384ELb1ELb1ELb0ELb0EEENS1_36VarlenDynamicPersistentTileSchedulerILi192ELi128ELi384ELi128ELb0ELb1ELb1ELb1ELb1ELb1EEEEEEEEEvNT_6ParamsE)
        /*002c*/ 	.word	0x00000040


	//----- nvinfo : EIATTR_REGCOUNT
	.align		4
.L_25:
        /*0030*/ 	.byte	0x04, 0x2f
        /*0032*/ 	.short	(.L_27 - .L_26)
	.align		4
.L_26:
        /*0034*/ 	.word	index@(_ZN7cutlass13device_kernelIN5flash11enable_sm90INS1_16FlashAttnFwdSm90INS1_25CollectiveMainloopFwdSm90ILi2EN4cute5tupleIJNS5_1CILi1EEES8_S8_EEENS6_IJNS7_ILi192EEENS7_ILi128EEENS7_ILi96EEEEEELi96ENS_6half_tEfNS_4arch4Sm90ELb1ELb0ELb1ELb0ELb1ELb0ELb0ELb0ELb1ELb1ELb0ELb0EEENS1_21CollectiveEpilogueFwdINS6_IJSA_SC_SB_EEES9_SE_SG_Li384ELb0ELb1ELb0ELb0EEENS1_30DynamicPersistentTileSchedulerILi384ELi128ELb0ELb1ELb1EEEEEEEEEvNT_6ParamsE)
        /*0038*/ 	.word	0x00000080


	//----- nvinfo : EIATTR_FRAME_SIZE
	.align		4
.L_27:
        /*003c*/ 	.byte	0x04, 0x11
        /*003e*/ 	.short	(.L_29 - .L_28)
	.align		4
.L_28:
        /*0040*/ 	.word	index@(_ZN7cutlass13device_kernelIN5flash11enable_sm90INS1_16FlashAttnFwdSm90INS1_25CollectiveMainloopFwdSm90ILi2EN4cute5tupleIJNS5_1CILi1EEES8_S8_EEENS6_IJNS7_ILi192EEENS7_ILi128EEENS7_ILi96EEEEEELi96ENS_6half_tEfNS_4arch4Sm90ELb1ELb0ELb1ELb0ELb1ELb0ELb0ELb0ELb1ELb1ELb0ELb0EEENS1_21CollectiveEpilogueFwdINS6_IJSA_SC_SB_EEES9_SE_SG_Li384ELb0ELb1ELb0ELb0EEENS1_30DynamicPersistentTileSchedulerILi384ELi128ELb0ELb1ELb1EEEEEEEEEvNT_6ParamsE)
        /*0044*/ 	.word	0x00000018


	//----- nvinfo : EIATTR_REGCOUNT
	.align		4
.L_29:
        /*0048*/ 	.byte	0x04, 0x2f
        /*004a*/ 	.short	(.L_31 - .L_30)
	.align		4
.L_30:
        /*004c*/ 	.word	index@(_ZN7cutlass13device_kernelIN5flash11enable_sm90INS1_16FlashAttnFwdSm90INS1_25CollectiveMainloopFwdSm90ILi2EN4cute5tupleIJNS5_1CILi1EEES8_S8_EEENS6_IJNS7_ILi192EEENS7_ILi128EEENS7_ILi96EEEEEELi96ENS_6half_tEfNS_4arch4Sm90ELb0ELb1ELb1ELb1ELb1ELb1ELb0ELb0ELb1ELb1ELb0ELb0EEENS1_21CollectiveEpilogueFwdINS6_IJSA_SC_SB_EEES9_SE_SG_Li384ELb1ELb1ELb0ELb0EEENS1_36VarlenDynamicPersistentTileSchedulerILi192ELi128ELi384ELi128ELb0ELb1ELb1ELb1ELb0ELb1EEEEEEEEEvNT_6ParamsE)
        /*0050*/ 	.word	0x00000080


	//----- nvinfo : EIATTR_FRAME_SIZE
	.align		4
.L_31:
        /*0054*/ 	.byte	0x04, 0x11
        /*0056*/ 	.short	(.L_33 - .L_32)
	.align		4
.L_32:
        /*0058*/ 	.word	index@(_ZN7cutlass13device_kernelIN5flash11enable_sm90INS1_16FlashAttnFwdSm90INS1_25CollectiveMainloopFwdSm90ILi2EN4cute5tupleIJNS5_1CILi1EEES8_S8_EEENS6_IJNS7_ILi192EEENS7_ILi128EEENS7_ILi96EEEEEELi96ENS_6half_tEfNS_4arch4Sm90ELb0ELb1ELb1ELb1ELb1ELb1ELb0ELb0ELb1ELb1ELb0ELb0EEENS1_21CollectiveEpilogueFwdINS6_IJSA_SC_SB_EEES9_SE_SG_Li384ELb1ELb1ELb0ELb0EEENS1_36VarlenDynamicPersistentTileSchedulerILi192ELi128ELi384ELi128ELb0ELb1ELb1ELb1ELb0ELb1EEEEEEEEEvNT_6ParamsE)
        /*005c*/ 	.word	0x000000b0


	//----- nvinfo : EIATTR_REGCOUNT
	.align		4
.L_33:
        /*0060*/ 	.byte	0x04, 0x2f
        /*0062*/ 	.short	(.L_35 - .L_34)
	.align		4
.L_34:
        /*0064*/ 	.word	index@(_ZN7cutlass13device_kernelIN5flash11enable_sm90INS1_16FlashAttnFwdSm90INS1_25CollectiveMainloopFwdSm90ILi2EN4cute5tupleIJNS5_1CILi1EEES8_S8_EEENS6_IJNS7_ILi192EEENS7_ILi128EEENS7_ILi96EEEEEELi96ENS_6half_tEfNS_4arch4Sm90ELb0ELb1ELb1ELb1ELb1ELb0ELb0ELb0ELb1ELb1ELb0ELb0EEENS1_21CollectiveEpilogueFwdINS6_IJSA_SC_SB_EEES9_SE_SG_Li384ELb1ELb1ELb0ELb0EEENS1_36VarlenDynamicPersistentTileSchedulerILi192ELi128ELi384ELi128ELb0ELb1ELb1ELb1ELb0ELb1EEEEEEEEEvNT_6ParamsE)
        /*0068*/ 	.word	0x00000080


	//----- nvinfo : EIATTR_FRAME_SIZE
	.align		4
.L_35:
        /*006c*/ 	.byte	0x04, 0x11
        /*006e*/ 	.short	(.L_37 - .L_36)
	.align		4
.L_36:
        /*0070*/ 	.word	index@(_ZN7cutlass13device_kernelIN5flash11enable_sm90INS1_16FlashAttnFwdSm90INS1_25CollectiveMainloopFwdSm90ILi2EN4cute5tupleIJNS5_1CILi1EEES8_S8_EEENS6_IJNS7_ILi192EEENS7_ILi128EEENS7_ILi96EEEEEELi96ENS_6half_tEfNS_4arch4Sm90ELb0ELb1ELb1ELb1ELb1ELb0ELb0ELb0ELb1ELb1ELb0ELb0EEENS1_21CollectiveEpilogueFwdINS6_IJSA_SC_SB_EEES9_SE_SG_Li384ELb1ELb1ELb0ELb0EEENS1_36VarlenDynamicPersistentTileSchedulerILi192ELi128ELi384ELi128ELb0ELb1ELb1ELb1ELb0ELb1EEEEEEEEEvNT_6ParamsE)
        /*0074*/ 	.word	0x00000030


	//----- nvinfo : EIATTR_REGCOUNT
	.align		4
.L_37:
        /*0078*/ 	.byte	0x04, 0x2f
        /*007a*/ 	.short	(.L_39 - .L_38)
	.align		4
.L_38:
        /*007c*/ 	.word	index@(_ZN7cutlass13device_kernelIN5flash11enable_sm90INS1_16FlashAttnFwdSm90INS1_25CollectiveMainloopFwdSm90ILi2EN4cute5tupleIJNS5_1CILi1EEES8_S8_EEENS6_IJNS7_ILi192EEENS7_ILi128EEENS7_ILi96EEEEEELi96ENS_6half_tEfNS_4arch4Sm90ELb0ELb1ELb1ELb0ELb1ELb0ELb0ELb0ELb1ELb1ELb0ELb0EEENS1_21CollectiveEpilogueFwdINS6_IJSA_SC_SB_EEES9_SE_SG_Li384ELb0ELb1ELb0ELb0EEENS1_30DynamicPersistentTileSchedulerILi384ELi128ELb0ELb1ELb1EEEEEEEEEvNT_6ParamsE)
        /*0080*/ 	.word	0x00000080


	//----- nvinfo : EIATTR_FRAME_SIZE
	.align		4
.L_39:
        /*0084*/ 	.byte	0x04, 0x11
        /*0086*/ 	.short	(.L_41 - .L_40)
	.align		4
.L_40:
        /*0088*/ 	.word	index@(_ZN7cutlass13device_kernelIN5flash11enable_sm90INS1_16FlashAttnFwdSm90INS1_25CollectiveMainloopFwdSm90ILi2EN4cute5tupleIJNS5_1CILi1EEES8_S8_EEENS6_IJNS7_ILi192EEENS7_ILi128EEENS7_ILi96EEEEEELi96ENS_6half_tEfNS_4arch4Sm90ELb0ELb1ELb1ELb0ELb1ELb0ELb0ELb0ELb1ELb1ELb0ELb0EEENS1_21CollectiveEpilogueFwdINS6_IJSA_SC_SB_EEES9_SE_SG_Li384ELb0ELb1ELb0ELb0EEENS1_30DynamicPersistentTileSchedulerILi384ELi128ELb0ELb1ELb1EEEEEEEEEvNT_6ParamsE)
        /*008c*/ 	.word	0x00000018


	//----- nvinfo : EIATTR_REGCOUNT
	.align		4
.L_41:
        /*0090*/ 	.byte	0x04, 0x2f
        /*0092*/ 	.short	(.L_43 - .L_42)
	.align		4
.L_42:
        /*0094*/ 	.word	index@(_ZN7cutlass13device_kernelIN5flash11enable_sm90INS1_16FlashAttnFwdSm90INS1_25CollectiveMainloopFwdSm90ILi2EN4cute5tupleIJNS5_1CILi1EEES8_S8_EEENS6_IJNS7_ILi192EEENS7_ILi128EEENS7_ILi96EEEEEELi96ENS_6half_tEfNS_4arch4Sm90ELb0ELb0ELb1ELb1ELb1ELb1ELb0ELb0ELb1ELb1ELb0ELb0EEENS1_21CollectiveEpilogueFwdINS6_IJSA_SC_SB_EEES9_SE_SG_Li384ELb1ELb1ELb0ELb0EEENS1_36VarlenDynamicPersistentTileSchedulerILi192ELi128ELi384ELi128ELb0ELb1ELb1ELb0ELb1ELb1EEEEEEEEEvNT_6ParamsE)
        /*0098*/ 	.word	0x00000080


	//----- nvinfo : EIATTR_FRAME_SIZE
	.align		4
.L_43:
        /*009c*/ 	.byte	0x04, 0x11
        /*009e*/ 	.short	(.L_45 - .L_44)
	.align		4
.L_44:
        /*00a0*/ 	.word	index@(_ZN7cutlass13device_kernelIN5flash11enable_sm90INS1_16FlashAttnFwdSm90INS1_25CollectiveMainloopFwdSm90ILi2EN4cute5tupleIJNS5_1CILi1EEES8_S8_EEENS6_IJNS7_ILi192EEENS7_ILi128EEENS7_ILi96EEEEEELi96ENS_6half_tEfNS_4arch4Sm90ELb0ELb0ELb1ELb1ELb1ELb1ELb0ELb0ELb1ELb1ELb0ELb0EEENS1_21CollectiveEpilogueFwdINS6_IJSA_SC_SB_EEES9_SE_SG_Li384ELb1ELb1ELb0ELb0EEENS1_36VarlenDynamicPersistentTileSchedulerILi192ELi128ELi384ELi128ELb0ELb1ELb1ELb0ELb1ELb1EEEEEEEEEvNT_6ParamsE)
        /*00a4*/ 	.word	0x000000c8


	//----- nvinfo : EIATTR_REGCOUNT
	.align		4
.L_45:
        /*00a8*/ 	.byte	0x04, 0x2f
        /*00aa*/ 	.short	(.L_47 - .L_46)
	.align		4
.L_46:
        /*00ac*/ 	.word	index@(_ZN7cutlass13device_kernelIN5flash11enable_sm90INS1_16FlashAttnFwdSm90INS1_25CollectiveMainloopFwdSm90ILi2EN4cute5tupleIJNS5_1CILi1EEES8_S8_EEENS6_IJNS7_ILi192EEENS7_ILi128EEENS7_ILi96EEEEEELi96ENS_6half_tEfNS_4arch4Sm90ELb0ELb0ELb1ELb1ELb1ELb0ELb0ELb0ELb1ELb1ELb0ELb0EEENS1_21CollectiveEpilogueFwdINS6_IJSA_SC_SB_EEES9_SE_SG_Li384ELb1ELb1ELb0ELb0EEENS1_36VarlenDynamicPersistentTileSchedulerILi192ELi128ELi384ELi128ELb0ELb1ELb1ELb0ELb1ELb1EEEEEEEEEvNT_6ParamsE)
        /*00b0*/ 	.word	0x00000080


	//----- nvinfo : EIATTR_FRAME_SIZE
	.align		4
.L_47:
        /*00b4*/ 	.byte	0x04, 0x11
        /*00b6*/ 	.short	(.L_49 - .L_48)
	.align		4
.L_48:
        /*00b8*/ 	.word	index@(_ZN7cutlass13device_kernelIN5flash11enable_sm90INS1_16FlashAttnFwdSm90INS1_25CollectiveMainloopFwdSm90ILi2EN4cute5tupleIJNS5_1CILi1EEES8_S8_EEENS6_IJNS7_ILi192EEENS7_ILi128EEENS7_ILi96EEEEEELi96ENS_6half_tEfNS_4arch4Sm90ELb0ELb0ELb1ELb1ELb1ELb0ELb0ELb0ELb1ELb1ELb0ELb0EEENS1_21CollectiveEpilogueFwdINS6_IJSA_SC_SB_EEES9_SE_SG_Li384ELb1ELb1ELb0ELb0EEENS1_36VarlenDynamicPersistentTileSchedulerILi192ELi128ELi384ELi128ELb0ELb1ELb1ELb0ELb1ELb1EEEEEEEEEvNT_6ParamsE)
        /*00bc*/ 	.word	0x00000040


	//----- nvinfo : EIATTR_REGCOUNT
	.align		4
.L_49:
        /*00c0*/ 	.byte	0x04, 0x2f
        /*00c2*/ 	.short	(.L_51 - .L_50)
	.align		4
.L_50:
        /*00c4*/ 	.word	index@(_ZN7cutlass13device_kernelIN5flash11enable_sm90INS1_16FlashAttnFwdSm90INS1_25CollectiveMainloopFwdSm90ILi2EN4cute5tupleIJNS5_1CILi1EEES8_S8_EEENS6_IJNS7_ILi192EEENS7_ILi128EEENS7_ILi96EEEEEELi96ENS_6half_tEfNS_4arch4Sm90ELb0ELb0ELb1ELb0ELb1ELb0ELb0ELb0ELb1ELb1ELb0ELb0EEENS1_21CollectiveEpilogueFwdINS6_IJSA_SC_SB_EEES9_SE_SG_Li384ELb0ELb1ELb0ELb0EEENS1_29StaticPersistentTileSchedulerILb0EEEEEEEEEvNT_6ParamsE)
        /*00c8*/ 	.word	0x00000080


	//----- nvinfo : EIATTR_FRAME_SIZE
	.align		4
.L_51:
        /*00cc*/ 	.byte	0x04, 0x11
        /*00ce*/ 	.short	(.L_53 - .L_52)
	.align		4
.L_52:
        /*00d0*/ 	.word	index@(_ZN7cutlass13device_kernelIN5flash11enable_sm90INS1_16FlashAttnFwdSm90INS1_25CollectiveMainloopFwdSm90ILi2EN4cute5tupleIJNS5_1CILi1EEES8_S8_EEENS6_IJNS7_ILi192EEENS7_ILi128EEENS7_ILi96EEEEEELi96ENS_6half_tEfNS_4arch4Sm90ELb0ELb0ELb1ELb0ELb1ELb0ELb0ELb0ELb1ELb1ELb0ELb0EEENS1_21CollectiveEpilogueFwdINS6_IJSA_SC_SB_EEES9_SE_SG_Li384ELb0ELb1ELb0ELb0EEENS1_29StaticPersistentTileSchedulerILb0EEEEEEEEEvNT_6ParamsE)
        /*00d4*/ 	.word	0x00000018


	//----- nvinfo : EIATTR_MIN_STACK_SIZE
	.align		4
.L_53:
        /*00d8*/ 	.byte	0x04, 0x12
        /*00da*/ 	.short	(.L_55 - .L_54)
	.align		4
.L_54:
        /*00dc*/ 	.word	index@(_ZN7cutlass13device_kernelIN5flash11enable_sm90INS1_16FlashAttnFwdSm90INS1_25CollectiveMainloopFwdSm90ILi2EN4cute5tupleIJNS5_1CILi1EEES8_S8_EEENS6_IJNS7_ILi192EEENS7_ILi128EEENS7_ILi96EEEEEELi96ENS_6half_tEfNS_4arch4Sm90ELb0ELb0ELb1ELb0ELb1ELb0ELb0ELb0ELb1ELb1ELb0ELb0EEENS1_21CollectiveEpilogueFwdINS6_IJSA_SC_SB_EEES9_SE_SG_Li384ELb0ELb1ELb0ELb0EEENS1_29StaticPersistentTileSchedulerILb0EEEEEEEEEvNT_6ParamsE)
        /*00e0*/ 	.word	0x00000018


	//----- nvinfo : EIATTR_MIN_STACK_SIZE
	.align		4
.L_55:
        /*00e4*/ 	.byte	0x04, 0x12
        /*00e6*/ 	.short	(.L_57 - .L_56)
	.align		4
.L_56:
        /*00e8*/ 	.word	index@(_ZN7cutlass13device_kernelIN5flash11enable_sm90INS1_16FlashAttnFwdSm90INS1_25CollectiveMainloopFwdSm90ILi2EN4cute5tupleIJNS5_1CILi1EEES8_S8_EEENS6_IJNS7_ILi192EEENS7_ILi128EEENS7_ILi96EEEEEELi96ENS_6half_tEfNS_4arch4Sm90ELb0ELb0ELb1ELb1ELb1ELb0ELb0ELb0ELb1ELb1ELb0ELb0EEENS1_21CollectiveEpilogueFwdINS6_IJSA_SC_SB_EEES9_SE_SG_Li384ELb1ELb1ELb0ELb0EEENS1_36VarlenDynamicPersistentTileSchedulerILi192ELi128ELi384ELi128ELb0ELb1ELb1ELb0ELb1ELb1EEEEEEEEEvNT_6ParamsE)
        /*00ec*/ 	.word	0x00000040


	//----- nvinfo : EIATTR_MIN_STACK_SIZE
	.align		4
.L_57:
        /*00f0*/ 	.byte	0x04, 0x12
        /*00f2*/ 	.short	(.L_59 - .L_58)
	.align		4
.L_58:
        /*00f4*/ 	.word	index@(_ZN7cutlass13device_kernelIN5flash11enable_sm90INS1_16FlashAttnFwdSm90INS1_25CollectiveMainloopFwdSm90ILi2EN4cute5tupleIJNS5_1CILi1EEES8_S8_EEENS6_IJNS7_ILi192EEENS7_ILi128EEENS7_ILi96EEEEEELi96ENS_6half_tEfNS_4arch4Sm90ELb0ELb0ELb1ELb1ELb1ELb1ELb0ELb0ELb1ELb1ELb0ELb0EEENS1_21CollectiveEpilogueFwdINS6_IJSA_SC_SB_EEES9_SE_SG_Li384ELb1ELb1ELb0ELb0EEENS1_36VarlenDynamicPersistentTileSchedulerILi192ELi128ELi384ELi128ELb0ELb1ELb1ELb0ELb1ELb1EEEEEEEEEvNT_6ParamsE)
        /*00f8*/ 	.word	0x000000c8


	//----- nvinfo : EIATTR_MIN_STACK_SIZE
	.align		4
.L_59:
        /*00fc*/ 	.byte	0x04, 0x12
        /*00fe*/ 	.short	(.L_61 - .L_60)
	.align		4
.L_60:
        /*0100*/ 	.word	index@(_ZN7cutlass13device_kernelIN5flash11enable_sm90INS1_16FlashAttnFwdSm90INS1_25CollectiveMainloopFwdSm90ILi2EN4cute5tupleIJNS5_1CILi1EEES8_S8_EEENS6_IJNS7_ILi192EEENS7_ILi128EEENS7_ILi96EEEEEELi96ENS_6half_tEfNS_4arch4Sm90ELb0ELb1ELb1ELb0ELb1ELb0ELb0ELb0ELb1ELb1ELb0ELb0EEENS1_21CollectiveEpilogueFwdINS6_IJSA_SC_SB_EEES9_SE_SG_Li384ELb0ELb1ELb0ELb0EEENS1_30DynamicPersistentTileSchedulerILi384ELi128ELb0ELb1ELb1EEEEEEEEEvNT_6ParamsE)
        /*0104*/ 	.word	0x00000018


	//----- nvinfo : EIATTR_MIN_STACK_SIZE
	.align		4
.L_61:
        /*0108*/ 	.byte	0x04, 0x12
        /*010a*/ 	.short	(.L_63 - .L_62)
	.align		4
.L_62:
        /*010c*/ 	.word	index@(_ZN7cutlass13device_kernelIN5flash11enable_sm90INS1_16FlashAttnFwdSm90INS1_25CollectiveMainloopFwdSm90ILi2EN4cute5tupleIJNS5_1CILi1EEES8_S8_EEENS6_IJNS7_ILi192EEENS7_ILi128EEENS7_ILi96EEEEEELi96ENS_6half_tEfNS_4arch4Sm90ELb0ELb1ELb1ELb1ELb1ELb0ELb0ELb0ELb1ELb1ELb0ELb0EEENS1_21CollectiveEpilogueFwdINS6_IJSA_SC_SB_EEES9_SE_SG_Li384ELb1ELb1ELb0ELb0EEENS1_36VarlenDynamicPersistentTileSchedulerILi192ELi128ELi384ELi128ELb0ELb1ELb1ELb1ELb0ELb1EEEEEEEEEvNT_6ParamsE)
        /*0110*/ 	.word	0x00000030


	//----- nvinfo : EIATTR_MIN_STACK_SIZE
	.align		4
.L_63:
        /*0114*/ 	.byte	0x04, 0x12
        /*0116*/ 	.short	(.L_65 - .L_64)
	.align		4
.L_64:
        /*0118*/ 	.word	index@(_ZN7cutlass13device_kernelIN5flash11enable_sm90INS1_16FlashAttnFwdSm90INS1_25CollectiveMainloopFwdSm90ILi2EN4cute5tupleIJNS5_1CILi1EEES8_S8_EEENS6_IJNS7_ILi192EEENS7_ILi128EEENS7_ILi96EEEEEELi96ENS_6half_tEfNS_4arch4Sm90ELb0ELb1ELb1ELb1ELb1ELb1ELb0ELb0ELb1ELb1ELb0ELb0EEENS1_21CollectiveEpilogueFwdINS6_IJSA_SC_SB_EEES9_SE_SG_Li384ELb1ELb1ELb0ELb0EEENS1_36VarlenDynamicPersistentTileSchedulerILi192ELi128ELi384ELi128ELb0ELb1ELb1ELb1ELb0ELb1EEEEEEEEEvNT_6ParamsE)
        /*011c*/ 	.word	0x000000b0


	//----- nvinfo : EIATTR_MIN_STACK_SIZE
	.align		4
.L_65:
        /*0120*/ 	.byte	0x04, 0x12
        /*0122*/ 	.short	(.L_67 - .L_66)
	.align		4
.L_66:
        /*0124*/ 	.word	index@(_ZN7cutlass13device_kernelIN5flash11enable_sm90INS1_16FlashAttnFwdSm90INS1_25CollectiveMainloopFwdSm90ILi2EN4cute5tupleIJNS5_1CILi1EEES8_S8_EEENS6_IJNS7_ILi192EEENS7_ILi128EEENS7_ILi96EEEEEELi96ENS_6half_tEfNS_4arch4Sm90ELb1ELb0ELb1ELb0ELb1ELb0ELb0ELb0ELb1ELb1ELb0ELb0EEENS1_21CollectiveEpilogueFwdINS6_IJSA_SC_SB_EEES9_SE_SG_Li384ELb0ELb1ELb0ELb0EEENS1_30DynamicPersistentTileSchedulerILi384ELi128ELb0ELb1ELb1EEEEEEEEEvNT_6ParamsE)
        /*0128*/ 	.word	0x00000018


	//----- nvinfo : EIATTR_MIN_STACK_SIZE
	.align		4
.L_67:
        /*012c*/ 	.byte	0x04, 0x12
        /*012e*/ 	.short	(.L_69 - .L_68)
	.align		4
.L_68:
        /*0130*/ 	.word	index@(_ZN7cutlass13device_kernelIN5flash11enable_sm90INS1_16FlashAttnFwdSm90INS1_25CollectiveMainloopFwdSm90ILi2EN4cute5tupleIJNS5_1CILi1EEES8_S8_EEENS6_IJNS7_ILi192EEENS7_ILi128EEENS7_ILi96EEEEEELi96ENS_6half_tEfNS_4arch4Sm90ELb1ELb0ELb1ELb1ELb1ELb0ELb0ELb0ELb1ELb1ELb0ELb0EEENS1_21CollectiveEpilogueFwdINS6_IJSA_SC_SB_EEES9_SE_SG_Li384ELb1ELb1ELb0ELb0EEENS1_36VarlenDynamicPersistentTileSchedulerILi192ELi128ELi384ELi128ELb0ELb1ELb1ELb1ELb1ELb1EEEEEEEEEvNT_6ParamsE)
        /*0134*/ 	.word	0x00000040


	//----- nvinfo : EIATTR_MIN_STACK_SIZE
	.align		4
.L_69:
        /*0138*/ 	.byte	0x04, 0x12
        /*013a*/ 	.short	(.L_71 - .L_70)
	.align		4
.L_70:
        /*013c*/ 	.word	index@(_ZN7cutlass13device_kernelIN5flash11enable_sm90INS1_16FlashAttnFwdSm90INS1_25CollectiveMainloopFwdSm90ILi2EN4cute5tupleIJNS5_1CILi1EEES8_S8_EEENS6_IJNS7_ILi192EEENS7_ILi128EEENS7_ILi96EEEEEELi96ENS_6half_tEfNS_4arch4Sm90ELb1ELb0ELb1ELb1ELb1ELb1ELb0ELb0ELb1ELb1ELb0ELb0EEENS1_21CollectiveEpilogueFwdINS6_IJSA_SC_SB_EEES9_SE_SG_Li384ELb1ELb1ELb0ELb0EEENS1_36VarlenDynamicPersistentTileSchedulerILi192ELi128ELi384ELi128ELb0ELb1ELb1ELb1ELb1ELb1EEEEEEEEEvNT_6ParamsE)
        /*0140*/ 	.word	0x000000b8
.L_71:


//--------------------- .nv.compat                --------------------------
	.section	.nv.compat,"",@"SHT_CUDA_COMPAT_INFO"
	.align	4
        /*0000*/ 	.byte	0x02, 0x09, 0x01, 0x00, 0x02, 0x02, 0x04, 0x00, 0x02, 0x05, 0x05, 0x00, 0x03, 0x07, 0x01, 0x01
        /*0010*/ 	.byte	0x02, 0x03, 0x01, 0x00, 0x02, 0x06, 0x01, 0x00, 0x04, 0x0b, 0x08, 0x00, 0x00, 0x00, 0x00, 0x00
        /*0020*/ 	.byte	0x00, 0x00, 0x00, 0x00


//--------------------- .nv.info._ZN7cutlass13device_kernelIN5flash11enable_sm90INS1_16FlashAttnFwdSm90INS1_25CollectiveMainloopFwdSm90ILi2EN4cute5tupleIJNS5_1CILi1EEES8_S8_EEENS6_IJNS7_ILi192EEENS7_ILi128EEENS7_ILi96EEEEEELi96ENS_6half_tEfNS_4arch4Sm90ELb0ELb0ELb1ELb0ELb1ELb0ELb0ELb0ELb1ELb1ELb0ELb0EEENS1_21CollectiveEpilogueFwdINS6_IJSA_SC_SB_EEES9_SE_SG_Li384ELb0ELb1ELb0ELb0EEENS1_29StaticPersistentTileSchedulerILb0EEEEEEEEEvNT_6ParamsE --------------------------
	.section	.nv.info._ZN7cutlass13device_kernelIN5flash11enable_sm90INS1_16FlashAttnFwdSm90INS1_25CollectiveMainloopFwdSm90ILi2EN4cute5tupleIJNS5_1CILi1EEES8_S8_EEENS6_IJNS7_ILi192EEENS7_ILi128EEENS7_ILi96EEEEEELi96ENS_6half_tEfNS_4arch4Sm90ELb0ELb0ELb1ELb0ELb1ELb0ELb0ELb0ELb1ELb1ELb0ELb0EEENS1_21CollectiveEpilogueFwdINS6_IJSA_SC_SB_EEES9_SE_SG_Li384ELb0ELb1ELb0ELb0EEENS1_29StaticPersistentTileSchedulerILb0EEEEEEEEEvNT_6ParamsE,"",@"SHT_CUDA_INFO"
	.sectionflags	@""
	.align	4


	//----- nvinfo : EIATTR_CUDA_API_VERSION
	.align		4
        /*0000*/ 	.byte	0x04, 0x37
        /*0002*/ 	.short	(.L_73 - .L_72)
.L_72:
        /*0004*/ 	.word	0x00000082


	//----- nvinfo : EIATTR_KPARAM_INFO
	.align		4
.L_73:
        /*0008*/ 	.byte	0x04, 0x17
        /*000a*/ 	.short	(.L_75 - .L_74)
.L_74:
        /*000c*/ 	.word	0x00000000
        /*0010*/ 	.short	0x0000
        /*0012*/ 	.short	0x0070
        /*0014*/ 	.byte	0x00, 0xf0, 0x01, 0x28


	//----- nvinfo : EIATTR_SPARSE_MMA_MASK
	.align		4
.L_75:
        /*0018*/ 	.byte	0x03, 0x50
        /*001a*/ 	.short	0x0000


	//----- nvinfo : EIATTR_MAXREG_COUNT
	.align		4
        /*001c*/ 	.byte	0x03, 0x1b
        /*001e*/ 	.short	0x0080


	//----- nvinfo : EIATTR_NUM_BARRIERS
	.align		4
        /*0020*/ 	.byte	0x02, 0x4c
        /*0022*/ 	.byte	0x10
	.zero		1


	//----- nvinfo : EIATTR_EXTERNS
	.align		4
        /*0024*/ 	.byte	0x04, 0x0f
        /*0026*/ 	.short	(.L_77 - .L_76)


	//   ....[0]....
	.align		4
.L_76:
        /*0028*/ 	.word	index@(__assertfail)


	//----- nvinfo : EIATTR_ANNOTATIONS
	.align		4
.L_77:
        /*002c*/ 	.byte	0x04, 0x55
        /*002e*/ 	.short	(.L_79 - .L_78)


	//   ....[0]....
.L_78:
        /*0030*/ 	.word	0x00000001
        /*0034*/ 	.byte	0x60, 0x82, 0x00, 0x00, 0x01, 0x00, 0x00, 0x00, 0x90, 0x82, 0x00, 0x00, 0x01, 0x00, 0x00, 0x00
        /*0044*/ 	.byte	0x80, 0x84, 0x00, 0x00, 0x01, 0x00, 0x00, 0x00, 0x10, 0x86, 0x00, 0x00, 0x01, 0x00, 0x00, 0x00
        /*0054*/ 	.byte	0x20, 0x8a, 0x00, 0x00, 0x01, 0x00, 0x00, 0x00, 0x90, 0x8a, 0x00, 0x00, 0x01, 0x00, 0x00, 0x00
        /*0064*/ 	.byte	0xa0, 0x95, 0x00, 0x00, 0x01, 0x00, 0x00, 0x00, 0x30, 0x9e, 0x00, 0x00, 0x01, 0x00, 0x00, 0x00
        /*0074*/ 	.byte	0x20, 0xa0, 0x00, 0x00, 0x01, 0x00, 0x00, 0x00, 0x50, 0xa0, 0x00, 0x00, 0x01, 0x00, 0x00, 0x00
        /*0084*/ 	.byte	0x60, 0xa0, 0x00, 0x00, 0x01, 0x00, 0x00, 0x00, 0x80, 0xb3, 0x00, 0x00, 0x01, 0x00, 0x00, 0x00
        /*0094*/ 	.byte	0xc0, 0xb3, 0x00, 0x00, 0x01, 0x00, 0x00, 0x00, 0x30, 0xb4, 0x00, 0x00, 0x01, 0x00, 0x00, 0x00
        /*00a4*/ 	.byte	0x50, 0xb4, 0x00, 0x00


	//----- nvinfo : EIATTR_MERCURY_ISA_VERSION
	.align		4
.L_79:
        /*00a8*/ 	.byte	0x03, 0x5f
        /*00aa*/ 	.short	0x0101


	//----- nvinfo : EIATTR_INT_WARP_WIDE_INSTR_OFFSETS
	.align		4
        /*00ac*/ 	.byte	0x04, 0x31
        /*00ae*/ 	.short	(.L_81 - .L_80)


	//   ....[0]....
.L_80:
        /*00b0*/ 	.word	0x000000c0


	//   ....[1]....
        /*00b4*/ 	.word	0x000000d0


	//   ....[2]....
        /*00b8*/ 	.word	0x00000170


	//----- nvinfo : EIATTR_COOP_GROUP_MASK_REGIDS
	.align		4
.L_81:
        /*00bc*/ 	.byte	0x04, 0x29
        /*00be*/ 	.short	(.L_83 - .L_82)


	//   ....[0]....
.L_82:
        /*00c0*/ 	.word	0xffffffff


	//   ....[1]....
        /*00c4*/ 	.word	0xffffffff


	//   ....[2]....
        /*00c8*/ 	.word	0xffffffff


	//   ....[3]....
        /*00cc*/ 	.word	0xffffffff


	//   ....[4]....
        /*00d0*/ 	.word	0xffffffff


	//   ....[5]....
        /*00d4*/ 	.word	0xffffffff


	//   ....[6]....
        /*00d8*/ 	.word	0xffffffff


	//   ....[7]....
        /*00dc*/ 	.word	0xffffffff


	//   ....[8]....
        /*00e0*/ 	.word	0xffffffff


	//   ....[9]....
        /*00e4*/ 	.word	0xffffffff


	//   ....[10]....
        /*00e8*/ 	.word	0xffffffff


	//   ....[11]....
        /*00ec*/ 	.word	0xffffffff


	//   ....[12]....
        /*00f0*/ 	.word	0xffffffff


	//   ....[13]....
        /*00f4*/ 	.word	0xffffffff


	//   ....[14]....
        /*00f8*/ 	.word	0xffffffff


	//   ....[15]....
        /*00fc*/ 	.word	0xffffffff


	//   ....[16]....
        /*0100*/ 	.word	0xffffffff


	//   ....[17]....
        /*0104*/ 	.word	0xffffffff


	//   ....[18]....
        /*0108*/ 	.word	0xffffffff


	//   ....[19]....
        /*010c*/ 	.word	0xffffffff


	//   ....[20]....
        /*0110*/ 	.word	0xffffffff


	//   ....[21]....
        /*0114*/ 	.word	0xffffffff


	//   ....[22]....
        /*0118*/ 	.word	0xffffffff


	//   ....[23]....
        /*011c*/ 	.word	0xffffffff


	//   ....[24]....
        /*0120*/ 	.word	0xffffffff


	//   ....[25]....
        /*0124*/ 	.word	0xffffffff


	//   ....[26]....
        /*0128*/ 	.word	0xffffffff


	//   ....[27]....
        /*012c*/ 	.word	0xffffffff


	//   ....[28]....
        /*0130*/ 	.word	0xffffffff


	//   ....[29]....
        /*0134*/ 	.word	0xffffffff


	//   ....[30]....
        /*0138*/ 	.word	0xffffffff


	//   ....[31]....
        /*013c*/ 	.word	0xffffffff


	//   ....[32]....
        /*0140*/ 	.word	0xffffffff


	//   ....[33]....
        /*0144*/ 	.word	0xffffffff


	//   ....[34]....
        /*0148*/ 	.word	0xffffffff


	//   ....[35]....
        /*014c*/ 	.word	0xffffffff


	//   ....[36]....
        /*0150*/ 	.word	0xffffffff


	//   ....[37]....
        /*0154*/ 	.word	0xffffffff


	//   ....[38]....
        /*0158*/ 	.word	0xffffffff


	//   ....[39]....
        /*015c*/ 	.word	0xffffffff


	//   ....[40]....
        /*0160*/ 	.word	0xffffffff


	//   ....[41]....
        /*0164*/ 	.word	0xffffffff


	//   ....[42]....
        /*0168*/ 	.word	0xffffffff


	//   ....[43]....
        /*016c*/ 	.word	0xffffffff


	//   ....[44]....
        /*0170*/ 	.word	0xffffffff


	//   ....[45]....
        /*0174*/ 	.word	0xffffffff


	//   ....[46]....
        /*0178*/ 	.word	0xffffffff


	//   ....[47]....
        /*017c*/ 	.word	0xffffffff


	//   ....[48]....
        /*0180*/ 	.word	0xffffffff


	//   ....[49]....
        /*0184*/ 	.word	0xffffffff


	//   ....[50]....
        /*0188*/ 	.word	0xffffffff


	//   ....[51]....
        /*018c*/ 	.word	0xffffffff


	//   ....[52]....
        /*0190*/ 	.word	0xffffffff


	//   ....[53]....
        /*0194*/ 	.word	0xffffffff


	//   ....[54]....
        /*0198*/ 	.word	0xffffffff


	//   ....[55]....
        /*019c*/ 	.word	0xffffffff


	//   ....[56]....
        /*01a0*/ 	.word	0xffffffff


	//   ....[57]....
        /*01a4*/ 	.word	0xffffffff


	//   ....[58]....
        /*01a8*/ 	.word	0xffffffff


	//   ....[59]....
        /*01ac*/ 	.word	0xffffffff


	//   ....[60]....
        /*01b0*/ 	.word	0xffffffff


	//   ....[61]....
        /*01b4*/ 	.word	0xffffffff


	//   ....[62]....
        /*01b8*/ 	.word	0xffffffff


	//   ....[63]....
        /*01bc*/ 	.word	0xffffffff


	//   ....[64]....
        /*01c0*/ 	.word	0xffffffff


	//   ....[65]....
        /*01c4*/ 	.word	0xffffffff


	//   ....[66]....
        /*01c8*/ 	.word	0xffffffff


	//   ....[67]....
        /*01cc*/ 	.word	0xffffffff


	//   ....[68]....
        /*01d0*/ 	.word	0xffffffff


	//   ....[69]....
        /*01d4*/ 	.word	0xffffffff


	//   ....[70]....
        /*01d8*/ 	.word	0xffffffff


	//   ....[71]....
        /*01dc*/ 	.word	0xffffffff


	//   ....[72]....
        /*01e0*/ 	.word	0xffffffff


	//   ....[73]....
        /*01e4*/ 	.word	0xffffffff


	//   ....[74]....
        /*01e8*/ 	.word	0x0500000f


	//   ....[75]....
        /*01ec*/ 	.word	0x0500000f


	//   ....[76]....
        /*01f0*/ 	.word	0x0500000f


	//   ....[77]....
        /*01f4*/ 	.word	0x0500000f


	//   ....[78]....
        /*01f8*/ 	.word	0x0500000f


	//   ....[79]....
        /*01fc*/ 	.word	0x0500000f


	//   ....[80]....
        /*0200*/ 	.word	0x0500000f


	//   ....[81]....
        /*0204*/ 	.word	0x0500000f


	//   ....[82]....
        /*0208*/ 	.word	0x0500000f


	//   ....[83]....
        /*020c*/ 	.word	0x0500000f


	//   ....[84]....
        /*0210*/ 	.word	0x0500000f


	//   ....[85]....
        /*0214*/ 	.word	0x0500000f


	//   ....[86]....
        /*0218*/ 	.word	0x0500000f


	//   ....[87]....
        /*021c*/ 	.word	0x0500000f


	//   ....[88]....
        /*0220*/ 	.word	0x0500000f


	//   ....[89]....
        /*0224*/ 	.word	0x0500000f


	//   ....[90]....
        /*0228*/ 	.word	0x0500000f


	//   ....[91]....
        /*022c*/ 	.word	0x0500000f


	//   ....[92]....
        /*0230*/ 	.word	0x0500000f


	//   ....[93]....
        /*0234*/ 	.word	0x0500000f


	//   ....[94]....
        /*0238*/ 	.word	0x0500000f


	//   ....[95]....
        /*023c*/ 	.word	0x0500000f


	//   ....[96]....
        /*0240*/ 	.word	0x0500000f


	//   ....[97]....
        /*0244*/ 	.word	0x0500000f


	//   ....[98]....
        /*0248*/ 	.word	0x0500000f


	//   ....[99]....
        /*024c*/ 	.word	0x0500000f


	//   ....[100]....
        /*0250*/ 	.word	0x0500000f


	//   ....[101]....
        /*0254*/ 	.word	0x0500000f


	//   ....[102]....
        /*0258*/ 	.word	0x0500000f


	//   ....[103]....
        /*025c*/ 	.word	0x0500000f


	//   ....[104]....
        /*0260*/ 	.word	0x0500000f


	//   ....[105]....
        /*0264*/ 	.word	0x0500000f


	//   ....[106]....
        /*0268*/ 	.word	0x0500000f


	//   ....[107]....
        /*026c*/ 	.word	0x0500000f


	//   ....[108]....
        /*0270*/ 	.word	0x0500000f


	//   ....[109]....
        /*0274*/ 	.word	0x0500000f


	//   ....[110]....
        /*0278*/ 	.word	0x0500000f


	//   ....[111]....
        /*027c*/ 	.word	0x0500000f


	//   ....[112]....
        /*0280*/ 	.word	0x0500000f


	//   ....[113]....
        /*0284*/ 	.word	0x0500000f


	//   ....[114]....
        /*0288*/ 	.word	0x0500000f


	//   ....[115]....
        /*028c*/ 	.word	0x0500000f


	//   ....[116]....
        /*0290*/ 	.word	0x0500000f


	//   ....[117]....
        /*0294*/ 	.word	0x0500000f


	//   ....[118]....
        /*0298*/ 	.word	0x0500000f


	//   ....[119]....
        /*029c*/ 	.word	0x0500000f


	//----- nvinfo : EIATTR_COOP_GROUP_INSTR_OFFSETS
	.align		4
.L_83:
        /*02a0*/ 	.byte	0x04, 0x28
        /*02a2*/ 	.short	(.L_85 - .L_84)


	//   ....[0]....
.L_84:
        /*02a4*/ 	.word	0x00000080


	//   ....[1]....
        /*02a8*/ 	.word	0x00000090


	//   ....[2]....
        /*02ac*/ 	.word	0x000002d0


	//   ....[3]....
        /*02b0*/ 	.word	0x00000430


	//   ....[4]....
        /*02b4*/ 	.word	0x00000550


	//   ....[5]....
        /*02b8*/ 	.word	0x000006b0


	//   ....[6]....
        /*02bc*/ 	.word	0x00000e60


	//   ....[7]....
        /*02c0*/ 	.word	0x00002910


	//   ....[8]....
        /*02c4*/ 	.word	0x00002990


	//   ....[9]....
        /*02c8*/ 	.word	0x00002ea0


	//   ....[10]....
        /*02cc*/ 	.word	0x00002f30


	//   ....[11]....
        /*02d0*/ 	.word	0x00003b30


	//   ....[12]....
        /*02d4*/ 	.word	0x00005200


	//   ....[13]....
        /*02d8*/ 	.word	0x00005230


	//   ....[14]....
        /*02dc*/ 	.word	0x00005260


	//   ....[15]....
        /*02e0*/ 	.word	0x00005270


	//   ....[16]....
        /*02e4*/ 	.word	0x000065d0


	//   ....[17]....
        /*02e8*/ 	.word	0x000066e0


	//   ....[18]....
        /*02ec*/ 	.word	0x00006740


	//   ....[19]....
        /*02f0*/ 	.word	0x00006820


	//   ....[20]....
        /*02f4*/ 	.word	0x00006840


	//   ....[21]....
        /*02f8*/ 	.word	0x00007690


	//   ....[22]....
        /*02fc*/ 	.word	0x000076f0


	//   ....[23]....
        /*0300*/ 	.word	0x00007720


	//   ....[24]....
        /*0304*/ 	.word	0x00007750


	//   ....[25]....
        /*0308*/ 	.word	0x00007cc0


	//   ....[26]....
        /*030c*/ 	.word	0x00007d00


	//   ....[27]....
        /*0310*/ 	.word	0x00007e10


	//   ....[28]....
        /*0314*/ 	.word	0x00007e50


	//   ....[29]....
        /*0318*/ 	.word	0x00009060


	//   ....[30]....
        /*031c*/ 	.word	0x00009080


	//   ....[31]....
        /*0320*/ 	.word	0x00009090


	//   ....[32]....
        /*0324*/ 	.word	0x00009140


	//   ....[33]....
        /*0328*/ 	.word	0x00009160


	//   ....[34]....
        /*032c*/ 	.word	0x00009200


	//   ....[35]....
        /*0330*/ 	.word	0x00009220


	//   ....[36]....
        /*0334*/ 	.word	0x00009230


	//   ....[37]....
        /*0338*/ 	.word	0x00009a70


	//   ....[38]....
        /*033c*/ 	.word	0x00009a90


	//   ....[39]....
        /*0340*/ 	.word	0x00009ac0


	//   ....[40]....
        /*0344*/ 	.word	0x00009b70


	//   ....[41]....
        /*0348*/ 	.word	0x00009b80


	//   ....[42]....
        /*034c*/ 	.word	0x00009c30


	//   ....[43]....
        /*0350*/ 	.word	0x00009c40


	//   ....[44]....
        /*0354*/ 	.word	0x00009c50


	//   ....[45]....
        /*0358*/ 	.word	0x00009c60


	//   ....[46]....
        /*035c*/ 	.word	0x00009c70


	//   ....[47]....
        /*0360*/ 	.word	0x00009d40


	//   ....[48]....
        /*0364*/ 	.word	0x00009de0


	//   ....[49]....
        /*0368*/ 	.word	0x0000a4d0


	//   ....[50]....
        /*036c*/ 	.word	0x0000a4e0


	//   ....[51]....
        /*0370*/ 	.word	0x0000a500


	//   ....[52]....
        /*0374*/ 	.word	0x0000a580


	//   ....[53]....
        /*0378*/ 	.word	0x0000a590


	//   ....[54]....
        /*037c*/ 	.word	0x0000a5f0


	//   ....[55]....
        /*0380*/ 	.word	0x0000a620


	//   ....[56]....
        /*0384*/ 	.word	0x0000a660


	//   ....[57]....
        /*0388*/ 	.word	0x0000a910


	//   ....[58]....
        /*038c*/ 	.word	0x0000a930


	//   ....[59]....
        /*0390*/ 	.word	0x0000a9d0


	//   ....[60]....
        /*0394*/ 	.word	0x0000a9e0


	//   ....[61]....
        /*0398*/ 	.word	0x0000aa70


	//   ....[62]....
        /*039c*/ 	.word	0x0000aa80


	//   ....[63]....
        /*03a0*/ 	.word	0x0000aa90


	//   ....[64]....
        /*03a4*/ 	.word	0x0000ab20


	//   ....[65]....
        /*03a8*/ 	.word	0x0000afc0


	//   ....[66]....
        /*03ac*/ 	.word	0x0000afd0


	//   ....[67]....
        /*03b0*/ 	.word	0x0000b020


	//   ....[68]....
        /*03b4*/ 	.word	0x0000b060


	//   ....[69]....
        /*03b8*/ 	.word	0x0000b0c0


	//   ....[70]....
        /*03bc*/ 	.word	0x0000b0e0


	//   ....[71]....
        /*03c0*/ 	.word	0x0000b160


	//   ....[72]....
        /*03c4*/ 	.word	0x0000b180


	//   ....[73]....
        /*03c8*/ 	.word	0x0000b550


	//   ....[74]....
        /*03cc*/ 	.word	0x0000ba30


	//   ....[75]....
        /*03d0*/ 	.word	0x0000bb20


	//   ....[76]....
        /*03d4*/ 	.word	0x0000bbc0


	//   ....[77]....
        /*03d8*/ 	.word	0x0000bc30


	//   ....[78]....
        /*03dc*/ 	.word	0x0000bd40


	//   ....[79]....
        /*03e0*/ 	.word	0x0000bdb0


	//   ....[80]....
        /*03e4*/ 	.word	0x0000bec0


	//   ....[81]....
        /*03e8*/ 	.word	0x0000bf30


	//   ....[82]....
        /*03ec*/ 	.word	0x0000c030


	//   ....[83]....
        /*03f0*/ 	.word	0x0000c0c0


	//   ....[84]....
        /*03f4*/ 	.word	0x0000c130


	//   ....[85]....
        /*03f8*/ 	.word	0x0000c190


	//   ....[86]....
        /*03fc*/ 	.word	0x0000c2b0


	//   ....[87]....
        /*0400*/ 	.word	0x0000c310


	//   ....[88]....
        /*0404*/ 	.word	0x0000c420


	//   ....[89]....
        /*0408*/ 	.word	0x0000c480


	//   ....[90]....
        /*040c*/ 	.word	0x0000c570


	//   ....[91]....
        /*0410*/ 	.word	0x0000c650


	//   ....[92]....
        /*0414*/ 	.word	0x0000c730


	//   ....[93]....
        /*0418*/ 	.word	0x0000c7a0


	//   ....[94]....
        /*041c*/ 	.word	0x0000c870


	//   ....[95]....
        /*0420*/ 	.word	0x0000c9b0


	//   ....[96]....
        /*0424*/ 	.word	0x0000ca60


	//   ....[97]....
        /*0428*/ 	.word	0x0000cad0


	//   ....[98]....
        /*042c*/ 	.word	0x0000cbc0


	//   ....[99]....
        /*0430*/ 	.word	0x0000cc20


	//   ....[100]....
        /*0434*/ 	.word	0x0000ccf0


	//   ....[101]....
        /*0438*/ 	.word	0x0000cd50


	//   ....[102]....
        /*043c*/ 	.word	0x0000ce20


	//   ....[103]....
        /*0440*/ 	.word	0x0000cf10


	//   ....[104]....
        /*0444*/ 	.word	0x0000cfb0


	//   ....[105]....
        /*0448*/ 	.word	0x0000d010


	//   ....[106]....
        /*044c*/ 	.word	0x0000d110


	//   ....[107]....
        /*0450*/ 	.word	0x0000d170


	//   ....[108]....
        /*0454*/ 	.word	0x0000d270


	//   ....[109]....
        /*0458*/ 	.word	0x0000d2d0


	//   ....[110]....
        /*045c*/ 	.word	0x0000d3a0


	//   ....[111]....
        /*0460*/ 	.word	0x0000d4f0


	//   ....[112]....
        /*0464*/ 	.word	0x0000d590


	//   ....[113]....
        /*0468*/ 	.word	0x0000d620


	//   ....[114]....
        /*046c*/ 	.word	0x0000d720


	//   ....[115]....
        /*0470*/ 	.word	0x0000d780


	//   ....[116]....
        /*0474*/ 	.word	0x0000d870


	//   ....[117]....
        /*0478*/ 	.word	0x0000d8d0


	//   ....[118]....
        /*047c*/ 	.word	0x0000d990


	//   ....[119]....
        /*0480*/ 	.word	0x0000db00


	//----- nvinfo : EIATTR_REG_RECONFIG
	.align		4
.L_85:
        /*0484*/ 	.byte	0x01, 0x54
	.zero		2


	//----- nvinfo : EIATTR_SYSCALL_OFFSETS
	.align		4
        /*0488*/ 	.byte	0x04, 0x46
        /*048a*/ 	.short	(.L_87 - .L_86)


	//   ....[0]....
.L_86:
        /*048c*/ 	.word	0x00001190


	//   ....[1]....
        /*0490*/ 	.word	0x00008720


	//   ....[2]....
        /*0494*/ 	.word	0x00008860


	//   ....[3]....
        /*0498*/ 	.word	0x00008950


	//   ....[4]....
        /*049c*/ 	.word	0x00009590


	//----- nvinfo : EIATTR_MBARRIER_INSTR_OFFSETS
	.align		4
.L_87:
        /*04a0*/ 	.byte	0x04, 0x39
        /*04a2*/ 	.short	(.L_89 - .L_88)


	//   ....[0]....
.L_88:
        /*04a4*/ 	.word	0x00000180
        /*04a8*/ 	.word	0x000000ff
        /*04ac*/ 	.word	0x0002d800
        /*04b0*/ 	.short	0x0100
        /*04b2*/ 	.byte	0x08
	.zero		1


	//   ....[1]....
        /*04b4*/ 	.word	0x00000190
        /*04b8*/ 	.word	0x000000ff
        /*04bc*/ 	.word	0x0002d820
        /*04c0*/ 	.short	0x0100
        /*04c2*/ 	.byte	0x08
	.zero		1


	//   ....[2]....
        /*04c4*/ 	.word	0x00000280
        /*04c8*/ 	.word	0x000000ff
        /*04cc*/ 	.word	0x0002d830
        /*04d0*/ 	.short	0x0100
        /*04d2*/ 	.byte	0x08
	.zero		1


	//   ....[3]....
        /*04d4*/ 	.word	0x00000290
        /*04d8*/ 	.word	0x000000ff
        /*04dc*/ 	.word	0x0002d840
        /*04e0*/ 	.short	0x0100
        /*04e2*/ 	.byte	0x08
	.zero		1


	//   ....[4]....
        /*04e4*/ 	.word	0x000002a0
        /*04e8*/ 	.word	0x000000ff
        /*04ec*/ 	.word	0x0002d838
        /*04f0*/ 	.short	0x0100
        /*04f2*/ 	.byte	0x08
	.zero		1


	//   ....[5]....
        /*04f4*/ 	.word	0x000002b0
        /*04f8*/ 	.word	0x000000ff
        /*04fc*/ 	.word	0x0002d848
        /*0500*/ 	.short	0x0100
        /*0502*/ 	.byte	0x08
	.zero		1


	//   ....[6]....
        /*0504*/ 	.word	0x000003e0
        /*0508*/ 	.word	0x000000ff
        /*050c*/ 	.word	0x0002d850
        /*0510*/ 	.short	0x0100
        /*0512*/ 	.byte	0x08
	.zero		1


	//   ....[7]....
        /*0514*/ 	.word	0x000003f0
        /*0518*/ 	.word	0x000000ff
        /*051c*/ 	.word	0x0002d860
        /*0520*/ 	.short	0x0100
        /*0522*/ 	.byte	0x08
	.zero		1


	//   ....[8]....
        /*0524*/ 	.word	0x00000400
        /*0528*/ 	.word	0x000000ff
        /*052c*/ 	.word	0x0002d858
        /*0530*/ 	.short	0x0100
        /*0532*/ 	.byte	0x08
	.zero		1


	//   ....[9]....
        /*0534*/ 	.word	0x00000410
        /*0538*/ 	.word	0x000000ff
        /*053c*/ 	.word	0x0002d868
        /*0540*/ 	.short	0x0100
        /*0542*/ 	.byte	0x08
	.zero		1


	//   ....[10]....
        /*0544*/ 	.word	0x00000500
        /*0548*/ 	.word	0x000000ff
        /*054c*/ 	.word	0x0002d870
        /*0550*/ 	.short	0x0100
        /*0552*/ 	.byte	0x06
	.zero		1


	//   ....[11]....
        /*0554*/ 	.word	0x00000510
        /*0558*/ 	.word	0x000000ff
        /*055c*/ 	.word	0x0002d880
        /*0560*/ 	.short	0x0100
        /*0562*/ 	.byte	0x06
	.zero		1


	//   ....[12]....
        /*0564*/ 	.word	0x00000520
        /*0568*/ 	.word	0x000000ff
        /*056c*/ 	.word	0x0002d878
        /*0570*/ 	.short	0x0100
        /*0572*/ 	.byte	0x06
	.zero		1


	//   ....[13]....
        /*0574*/ 	.word	0x00000530
        /*0578*/ 	.word	0x000000ff
        /*057c*/ 	.word	0x0002d888
        /*0580*/ 	.short	0x0100
        /*0582*/ 	.byte	0x06
	.zero		1


	//   ....[14]....
        /*0584*/ 	.word	0x00000660
        /*0588*/ 	.word	0x000000ff
        /*058c*/ 	.word	0x0002d890
        /*0590*/ 	.short	0x0100
        /*0592*/ 	.byte	0x08
	.zero		1


	//   ....[15]....
        /*0594*/ 	.word	0x00000670
        /*0598*/ 	.word	0x000000ff
        /*059c*/ 	.word	0x0002d8a0
        /*05a0*/ 	.short	0x0100
        /*05a2*/ 	.byte	0x08
	.zero		1


	//   ....[16]....
        /*05a4*/ 	.word	0x00000680
        /*05a8*/ 	.word	0x000000ff
        /*05ac*/ 	.word	0x0002d898
        /*05b0*/ 	.short	0x0100
        /*05b2*/ 	.byte	0x08
	.zero		1


	//   ....[17]....
        /*05b4*/ 	.word	0x00000690
        /*05b8*/ 	.word	0x000000ff
        /*05bc*/ 	.word	0x0002d8a8
        /*05c0*/ 	.short	0x0100
        /*05c2*/ 	.byte	0x08
	.zero		1


	//   ....[18]....
        /*05c4*/ 	.word	0x000007d0
        /*05c8*/ 	.word	0x000000ff
        /*05cc*/ 	.word	0x0002d8b0
        /*05d0*/ 	.short	0x0100
        /*05d2*/ 	.byte	0x08
	.zero		1


	//   ....[19]....
        /*05d4*/ 	.word	0x000007e0
        /*05d8*/ 	.word	0x000000ff
        /*05dc*/ 	.word	0x0002d8c0
        /*05e0*/ 	.short	0x0100
        /*05e2*/ 	.byte	0x08
	.zero		1


	//   ....[20]....
        /*05e4*/ 	.word	0x000007f0
        /*05e8*/ 	.word	0x000000ff
        /*05ec*/ 	.word	0x0002d8b8
        /*05f0*/ 	.short	0x0100
        /*05f2*/ 	.byte	0x08
	.zero		1


	//   ....[21]....
        /*05f4*/ 	.word	0x00000800
        /*05f8*/ 	.word	0x000000ff
        /*05fc*/ 	.word	0x0002d8c8
        /*0600*/ 	.short	0x0100
        /*0602*/ 	.byte	0x08
	.zero		1


	//   ....[22]....
        /*0604*/ 	.word	0x000011f0
        /*0608*/ 	.word	0x000000ff
        /*060c*/ 	.word	0x0002d800
        /*0610*/ 	.short	0x010a
        /*0612*/ 	.byte	0x28
	.zero		1


	//   ....[23]....
        /*0614*/ 	.word	0x00001270
        /*0618*/ 	.word	0x00000000
        /*061c*/ 	.word	0x0002d830
        /*0620*/ 	.short	0x010a
        /*0622*/ 	.byte	0x3f
	.zero		1


	//   ....[24]....
        /*0624*/ 	.word	0x000012c0
        /*0628*/ 	.word	0x00000000
        /*062c*/ 	.word	0x0002d830
        /*0630*/ 	.short	0x010a
        /*0632*/ 	.byte	0x3f
	.zero		1


	//   ....[25]....
        /*0634*/ 	.word	0x00001ea0
        /*0638*/ 	.word	0x000000ff
        /*063c*/ 	.word	0x00000000
        /*0640*/ 	.short	0x0101
        /*0642*/ 	.byte	0x06
	.zero		1


	//   ....[26]....
        /*0644*/ 	.word	0x00003e10
        /*0648*/ 	.word	0x000000ff
        /*064c*/ 	.word	0x0002d830
        /*0650*/ 	.short	0x010a
        /*0652*/ 	.byte	0x06
	.zero		1


	//   ....[27]....
        /*0654*/ 	.word	0x00003e50
        /*0658*/ 	.word	0x000000ff
        /*065c*/ 	.word	0x0002d830
        /*0660*/ 	.short	0x010a
        /*0662*/ 	.byte	0x06
	.zero		1


	//   ....[28]....
        /*0664*/ 	.word	0x00004120
        /*0668*/ 	.word	0x000000ff
        /*066c*/ 	.word	0x0002d850
        /*0670*/ 	.short	0x010a
        /*0672*/ 	.byte	0x06
	.zero		1


	//   ....[29]....
        /*0674*/ 	.word	0x00004160
        /*0678*/ 	.word	0x000000ff
        /*067c*/ 	.word	0x0002d850
        /*0680*/ 	.short	0x010a
        /*0682*/ 	.byte	0x06
	.zero		1


	//   ....[30]....
        /*0684*/ 	.word	0x00004aa0
        /*0688*/ 	.word	0x000000ff
        /*068c*/ 	.word	0x00000000
        /*0690*/ 	.short	0x0101
        /*0692*/ 	.byte	0x06
	.zero		1


	//   ....[31]....
        /*0694*/ 	.word	0x00006060
        /*0698*/ 	.word	0x000000ff
        /*069c*/ 	.word	0x00000000
        /*06a0*/ 	.short	0x0101
        /*06a2*/ 	.byte	0x06
	.zero		1


	//   ....[32]....
        /*06a4*/ 	.word	0x00006650
        /*06a8*/ 	.word	0x000000ff
        /*06ac*/ 	.word	0x0002d850
        /*06b0*/ 	.short	0x010a
        /*06b2*/ 	.byte	0x08
	.zero		1


	//   ....[33]....
        /*06b4*/ 	.word	0x00006690
        /*06b8*/ 	.word	0x000000ff
        /*06bc*/ 	.word	0x0002d850
        /*06c0*/ 	.short	0x010a
        /*06c2*/ 	.byte	0x08
	.zero		1


	//   ....[34]....
        /*06c4*/ 	.word	0x00006df0
        /*06c8*/ 	.word	0x000000ff
        /*06cc*/ 	.word	0x00000000
        /*06d0*/ 	.short	0x0101
        /*06d2*/ 	.byte	0x08
	.zero		1


	//   ....[35]....
        /*06d4*/ 	.word	0x00007ce0
        /*06d8*/ 	.word	0x000000ff
        /*06dc*/ 	.word	0x00000000
        /*06e0*/ 	.short	0x0101
        /*06e2*/ 	.byte	0x04
	.zero		1


	//   ....[36]....
        /*06e4*/ 	.word	0x00008e30
        /*06e8*/ 	.word	0x00000000
        /*06ec*/ 	.word	0x0002d840
        /*06f0*/ 	.short	0x010a
        /*06f2*/ 	.byte	0x3f
	.zero		1


	//   ....[37]....
        /*06f4*/ 	.word	0x00009370
        /*06f8*/ 	.word	0x00000000
        /*06fc*/ 	.word	0x0002d830
        /*0700*/ 	.short	0x0107
        /*0702*/ 	.byte	0x3f
	.zero		1


	//   ....[38]....
        /*0704*/ 	.word	0x00009430
        /*0708*/ 	.word	0x00000000
        /*070c*/ 	.word	0x0002d830
        /*0710*/ 	.short	0x0101
        /*0712*/ 	.byte	0x3f
	.zero		1


	//   ....[39]....
        /*0714*/ 	.word	0x00009ee0
        /*0718*/ 	.word	0x000000ff
        /*071c*/ 	.word	0x0002d800
        /*0720*/ 	.short	0x0107
        /*0722*/ 	.byte	0x25
	.zero		1


	//   ....[40]....
        /*0724*/ 	.word	0x00009f40
        /*0728*/ 	.word	0x000000ff
        /*072c*/ 	.word	0x0002d800
        /*0730*/ 	.short	0x0101
        /*0732*/ 	.byte	0x25
	.zero		1


	//   ....[41]....
        /*0734*/ 	.word	0x00009f60
        /*0738*/ 	.word	0x000000ff
        /*073c*/ 	.word	0x0002d820
        /*0740*/ 	.short	0x010a
        /*0742*/ 	.byte	0x25
	.zero		1


	//   ....[42]....
        /*0744*/ 	.word	0x0000a2f0
        /*0748*/ 	.word	0x00000006
        /*074c*/ 	.word	0x0002d840
        /*0750*/ 	.short	0x010a
        /*0752*/ 	.byte	0x3f
	.zero		1


	//   ....[43]....
        /*0754*/ 	.word	0x0000a700
        /*0758*/ 	.word	0x00000006
        /*075c*/ 	.word	0x0002d830
        /*0760*/ 	.short	0x0107
        /*0762*/ 	.byte	0x3f
	.zero		1


	//   ....[44]....
        /*0764*/ 	.word	0x0000a7c0
        /*0768*/ 	.word	0x00000006
        /*076c*/ 	.word	0x0002d830
        /*0770*/ 	.short	0x0101
        /*0772*/ 	.byte	0x3f
	.zero		1


	//   ....[45]....
        /*0774*/ 	.word	0x0000a820
        /*0778*/ 	.word	0x00000006
        /*077c*/ 	.word	0x0002d860
        /*0780*/ 	.short	0x010a
        /*0782*/ 	.byte	0x3f
	.zero		1


	//   ....[46]....
        /*0784*/ 	.word	0x0000ac10
        /*0788*/ 	.word	0x00000006
        /*078c*/ 	.word	0x0002d850
        /*0790*/ 	.short	0x0107
        /*0792*/ 	.byte	0x3f
	.zero		1


	//   ....[47]....
        /*0794*/ 	.word	0x0000ade0
        /*0798*/ 	.word	0x00000006
        /*079c*/ 	.word	0x0002d850
        /*07a0*/ 	.short	0x0101
        /*07a2*/ 	.byte	0x3f
	.zero		1


	//   ....[48]....
        /*07a4*/ 	.word	0x0000aed0
        /*07a8*/ 	.word	0x00000004
        /*07ac*/ 	.word	0x0002d860
        /*07b0*/ 	.short	0x010a
        /*07b2*/ 	.byte	0x3f
	.zero		1


	//   ....[49]....
        /*07b4*/ 	.word	0x0000b2c0
        /*07b8*/ 	.word	0x00000004
        /*07bc*/ 	.word	0x0002d850
        /*07c0*/ 	.short	0x0107
        /*07c2*/ 	.byte	0x3f
	.zero		1


	//   ....[50]....
        /*07c4*/ 	.word	0x0000b3b0
        /*07c8*/ 	.word	0x00000004
        /*07cc*/ 	.word	0x0002d850
        /*07d0*/ 	.short	0x0101
        /*07d2*/ 	.byte	0x3f
	.zero		1


	//   ....[51]....
        /*07d4*/ 	.word	0x0000b4d0
        /*07d8*/ 	.word	0x00000004
        /*07dc*/ 	.word	0x0002d820
        /*07e0*/ 	.short	0x010a
        /*07e2*/ 	.byte	0x3f
	.zero		1


	//   ....[52]....
        /*07e4*/ 	.word	0x0000b650
        /*07e8*/ 	.word	0x00000003
        /*07ec*/ 	.word	0x0002d840
        /*07f0*/ 	.short	0x010a
        /*07f2*/ 	.byte	0x3f
	.zero		1


	//   ....[53]....
        /*07f4*/ 	.word	0x0000b6f0
        /*07f8*/ 	.word	0x00000017
        /*07fc*/ 	.word	0x0002d840
        /*0800*/ 	.short	0x010a
        /*0802*/ 	.byte	0x3f
	.zero		1


	//   ....[54]....
        /*0804*/ 	.word	0x0000b730
        /*0808*/ 	.word	0x00000003
        /*080c*/ 	.word	0x0002d860
        /*0810*/ 	.short	0x010a
        /*0812*/ 	.byte	0x3f
	.zero		1


	//   ....[55]....
        /*0814*/ 	.word	0x0000b770
        /*0818*/ 	.word	0x00000017
        /*081c*/ 	.word	0x0002d860
        /*0820*/ 	.short	0x010a
        /*0822*/ 	.byte	0x3f
	.zero		1


	//   ....[56]....
        /*0824*/ 	.word	0x0000b7e0
        /*0828*/ 	.word	0x00000003
        /*082c*/ 	.word	0x0002d800
        /*0830*/ 	.short	0x010a
        /*0832*/ 	.byte	0x3f
	.zero		1


	//   ....[57]....
        /*0834*/ 	.word	0x0000b830
        /*0838*/ 	.word	0x00000000
        /*083c*/ 	.word	0x0002d830
        /*0840*/ 	.short	0x010a
        /*0842*/ 	.byte	0x3f
	.zero		1


	//   ....[58]....
        /*0844*/ 	.word	0x0000b890
        /*0848*/ 	.word	0x00000007
        /*084c*/ 	.word	0x0002d830
        /*0850*/ 	.short	0x010a
        /*0852*/ 	.byte	0x3f
	.zero		1


	//   ....[59]....
        /*0854*/ 	.word	0x0000b8f0
        /*0858*/ 	.word	0x00000007
        /*085c*/ 	.word	0x0002d850
        /*0860*/ 	.short	0x010a
        /*0862*/ 	.byte	0x3f
	.zero		1


	//   ....[60]....
        /*0864*/ 	.word	0x0000b950
        /*0868*/ 	.word	0x00000007
        /*086c*/ 	.word	0x0002d850
        /*0870*/ 	.short	0x010a
        /*0872*/ 	.byte	0x3f
	.zero		1


	//   ....[61]....
        /*0874*/ 	.word	0x0000ba70
        /*0878*/ 	.word	0x00000000
        /*087c*/ 	.word	0x0002d840
        /*0880*/ 	.short	0x010a
        /*0882*/ 	.byte	0x3f
	.zero		1


	//   ....[62]....
        /*0884*/ 	.word	0x0000c8b0
        /*0888*/ 	.word	0x00000003
        /*088c*/ 	.word	0x0002d820
        /*0890*/ 	.short	0x010a
        /*0892*/ 	.byte	0x3f
	.zero		1


	//   ....[63]....
        /*0894*/ 	.word	0x0000c900
        /*0898*/ 	.word	0x00000006
        /*089c*/ 	.word	0x0002d840
        /*08a0*/ 	.short	0x010a
        /*08a2*/ 	.byte	0x3f
	.zero		1


	//   ....[64]....
        /*08a4*/ 	.word	0x0000ce60
        /*08a8*/ 	.word	0x00000006
        /*08ac*/ 	.word	0x0002d860
        /*08b0*/ 	.short	0x010a
        /*08b2*/ 	.byte	0x3f
	.zero		1


	//   ....[65]....
        /*08b4*/ 	.word	0x0000d440
        /*08b8*/ 	.word	0x00000004
        /*08bc*/ 	.word	0x0002d860
        /*08c0*/ 	.short	0x010a
        /*08c2*/ 	.byte	0x3f
	.zero		1


	//   ....[66]....
        /*08c4*/ 	.word	0x0000da20
        /*08c8*/ 	.word	0x00000004
        /*08cc*/ 	.word	0x0002d820
        /*08d0*/ 	.short	0x010a
        /*08d2*/ 	.byte	0x3f
	.zero		1


	//   ....[67]....
        /*08d4*/ 	.word	0x0000dbc0
        /*08d8*/ 	.word	0x00000003
        /*08dc*/ 	.word	0x0002d840
        /*08e0*/ 	.short	0x010a
        /*08e2*/ 	.byte	0x3f
	.zero		1


	//   ....[68]....
        /*08e4*/ 	.word	0x0000dc10
        /*08e8*/ 	.word	0x00000017
        /*08ec*/ 	.word	0x0002d840
        /*08f0*/ 	.short	0x010a
        /*08f2*/ 	.byte	0x3f
	.zero		1


	//   ....[69]....
        /*08f4*/ 	.word	0x0000dc60
        /*08f8*/ 	.word	0x00000003
        /*08fc*/ 	.word	0x0002d860
        /*0900*/ 	.short	0x010a
        /*0902*/ 	.byte	0x3f
	.zero		1


	//----- nvinfo : EIATTR_NUM_MBARRIERS
	.align		4
.L_89:
        /*0904*/ 	.byte	0x03, 0x38
        /*0906*/ 	.short	0x0016


	//----- nvinfo : EIATTR_EXIT_INSTR_OFFSETS
	.align		4
        /*0908*/ 	.byte	0x04, 0x1c
        /*090a*/ 	.short	(.L_91 - .L_90)


	//   ....[0]....
.L_90:
        /*090c*/ 	.word	0x00000960


	//   ....[1]....
        /*0910*/ 	.word	0x00007f70


	//   ....[2]....
        /*0914*/ 	.word	0x0000b7c0


	//----- nvinfo : EIATTR_MAX_THREADS
	.align		4
.L_91:
        /*0918*/ 	.byte	0x04, 0x05
        /*091a*/ 	.short	(.L_93 - .L_92)
.L_92:
        /*091c*/ 	.word	0x00000200
        /*0920*/ 	.word	0x00000001
        /*0924*/ 	.word	0x00000001


	//----- nvinfo : EIATTR_CRS_STACK_SIZE
	.align		4
.L_93:
        /*0928*/ 	.byte	0x04, 0x1e
        /*092a*/ 	.short	(.L_95 - .L_94)
.L_94:
        /*092c*/ 	.word	0x00000000


	//----- nvinfo : EIATTR_CBANK_PARAM_SIZE
	.align		4
.L_95:
        /*0930*/ 	.byte	0x03, 0x19
        /*0932*/ 	.short	0x0a70


	//----- nvinfo : EIATTR_PARAM_CBANK
	.align		4
        /*0934*/ 	.byte	0x04, 0x0a
        /*0936*/ 	.short	(.L_97 - .L_96)
	.align		4
.L_96:
        /*0938*/ 	.word	index@(.nv.constant0._ZN7cutlass13device_kernelIN5flash11enable_sm90INS1_16FlashAttnFwdSm90INS1_25CollectiveMainloopFwdSm90ILi2EN4cute5tupleIJNS5_1CILi1EEES8_S8_EEENS6_IJNS7_ILi192EEENS7_ILi128EEENS7_ILi96EEEEEELi96ENS_6half_tEfNS_4arch4Sm90ELb0ELb0ELb1ELb0ELb1ELb0ELb0ELb0ELb1ELb1ELb0ELb0EEENS1_21CollectiveEpilogueFwdINS6_IJSA_SC_SB_EEES9_SE_SG_Li384ELb0ELb1ELb0ELb0EEENS1_29StaticPersistentTileSchedulerILb0EEEEEEEEEvNT_6ParamsE)
        /*093c*/ 	.short	0x0210
        /*093e*/ 	.short	0x0a70


	//----- nvinfo : EIATTR_SW_WAR
	.align		4
.L_97:
        /*0940*/ 	.byte	0x04, 0x36
        /*0942*/ 	.short	(.L_99 - .L_98)
.L_98:
        /*0944*/ 	.word	0x00000008
.L_99:


//--------------------- .nv.info._ZN7cutlass13device_kernelIN5flash11enable_sm90INS1_16FlashAttnFwdSm90INS1_25CollectiveMainloopFwdSm90ILi2EN4cute5tupleIJNS5_1CILi1EEES8_S8_EEENS6_IJNS7_ILi192EEENS7_ILi128EEENS7_ILi96EEEEEELi96ENS_6half_tEfNS_4arch4Sm90ELb0ELb0ELb1ELb1ELb1ELb0ELb0ELb0ELb1ELb1ELb0ELb0EEENS1_21CollectiveEpilogueFwdINS6_IJSA_SC_SB_EEES9_SE_SG_Li384ELb1ELb1ELb0ELb0EEENS1_36VarlenDynamicPersistentTileSchedulerILi192ELi128ELi384ELi128ELb0ELb1ELb1ELb0ELb1ELb1EEEEEEEEEvNT_6ParamsE --------------------------
	.section	.nv.info._ZN7cutlass13device_kernelIN5flash11enable_sm90INS1_16FlashAttnFwdSm90INS1_25CollectiveMainloopFwdSm90ILi2EN4cute5tupleIJNS5_1CILi1EEES8_S8_EEENS6_IJNS7_ILi192EEENS7_ILi128EEENS7_ILi96EEEEEELi96ENS_6half_tEfNS_4arch4Sm90ELb0ELb0ELb1ELb1ELb1ELb0ELb0ELb0ELb1ELb1ELb0ELb0EEENS1_21CollectiveEpilogueFwdINS6_IJSA_SC_SB_EEES9_SE_SG_Li384ELb1ELb1ELb0ELb0EEENS1_36VarlenDynamicPersistentTileSchedulerILi192ELi128ELi384ELi128ELb0ELb1ELb1ELb0ELb1ELb1EEEEEEEEEvNT_6ParamsE,"",@"SHT_CUDA_INFO"
	.sectionflags	@""
	.align	4


	//----- nvinfo : EIATTR_CUDA_API_VERSION
	.align		4
        /*0000*/ 	.byte	0x04, 0x37
        /*0002*/ 	.short	(.L_101 - .L_100)
.L_100:
        /*0004*/ 	.word	0x00000082


	//----- nvinfo : EIATTR_KPARAM_INFO
	.align		4
.L_101:
        /*0008*/ 	.byte	0x04, 0x17
        /*000a*/ 	.short	(.L_103 - .L_102)
.L_102:
        /*000c*/ 	.word	0x00000000
        /*0010*/ 	.short	0x0000
        /*0012*/ 	.short	0x0070
        /*0014*/ 	.byte	0x00, 0xf0, 0x01, 0x2a


	//----- nvinfo : EIATTR_SPARSE_MMA_MASK
	.align		4
.L_103:
        /*0018*/ 	.byte	0x03, 0x50
        /*001a*/ 	.short	0x0000


	//----- nvinfo : EIATTR_MAXREG_COUNT
	.align		4
        /*001c*/ 	.byte	0x03, 0x1b
        /*001e*/ 	.short	0x0080


	//----- nvinfo : EIATTR_NUM_BARRIERS
	.align		4
        /*0020*/ 	.byte	0x02, 0x4c
        /*0022*/ 	.byte	0x10
	.zero		1


	//----- nvinfo : EIATTR_EXTERNS
	.align		4
        /*0024*/ 	.byte	0x04, 0x0f
        /*0026*/ 	.short	(.L_105 - .L_104)


	//   ....[0]....
	.align		4
.L_104:
        /*0028*/ 	.word	index@(__assertfail)


	//----- nvinfo : EIATTR_ANNOTATIONS
	.align		4
.L_105:
        /*002c*/ 	.byte	0x04, 0x55
        /*002e*/ 	.short	(.L_107 - .L_106)


	//   ....[0]....
.L_106:
        /* <DEDUP_REMOVED lines=31> */
        /*0214*/ 	.byte	0xf0, 0xe8, 0x00, 0x00, 0x01, 0x00, 0x00, 0x00, 0x00, 0xe9, 0x00, 0x00


	//----- nvinfo : EIATTR_MERCURY_ISA_VERSION
	.align		4
.L_107:
        /*0220*/ 	.byte	0x03, 0x5f
        /*0222*/ 	.short	0x0101


	//----- nvinfo : EIATTR_UNUSED_LOAD_BYTE_OFFSET
	.align		4
        /*0224*/ 	.byte	0x04, 0x44
        /*0226*/ 	.short	(.L_109 - .L_108)


	//   ....[0]....
.L_108:
        /*0228*/ 	.word	0x00000970
        /*022c*/ 	.word	0x0000fff0


	//   ....[1]....
        /*0230*/ 	.word	0x00007320
        /*0234*/ 	.word	0x0000fff0


	//----- nvinfo : EIATTR_INT_WARP_WIDE_INSTR_OFFSETS
	.align		4
.L_109:
        /*0238*/ 	.byte	0x04, 0x31
        /*023a*/ 	.short	(.L_111 - .L_110)


	//   ....[0]....
.L_110:
        /*023c*/ 	.word	0x000000c0


	//   ....[1]....
        /*0240*/ 	.word	0x000000d0


	//   ....[2]....
        /*0244*/ 	.word	0x00000170


	//   ....[3]....
        /*0248*/ 	.word	0x00009d80


	//   ....[4]....
        /*024c*/ 	.word	0x00009e10


	//   ....[5]....
        /*0250*/ 	.word	0x0000cbb0


	//   ....[6]....
        /*0254*/ 	.word	0x0000cc40


	//----- nvinfo : EIATTR_COOP_GROUP_MASK_REGIDS
	.align		4
.L_111:
        /*0258*/ 	.byte	0x04, 0x29
        /*025a*/ 	.short	(.L_113 - .L_112)


	//   ....[0]....
.L_112:
        /*025c*/ 	.word	0xffffffff


	//   ....[1]....
        /*0260*/ 	.word	0xffffffff


	//   ....[2]....
        /*0264*/ 	.word	0xffffffff


	//   ....[3]....
        /*0268*/ 	.word	0xffffffff


	//   ....[4]....
        /*026c*/ 	.word	0xffffffff


	//   ....[5]....
        /*0270*/ 	.word	0xffffffff


	//   ....[6]....
        /*0274*/ 	.word	0xffffffff


	//   ....[7]....
        /*0278*/ 	.word	0xffffffff


	//   ....[8]....
        /*027c*/ 	.word	0xffffffff


	//   ....[9]....
        /*0280*/ 	.word	0xffffffff


	//   ....[10]....
        /*0284*/ 	.word	0xffffffff


	//   ....[11]....
        /*0288*/ 	.word	0xffffffff


	//   ....[12]....
        /*028c*/ 	.word	0xffffffff


	//   ....[13]....
        /*0290*/ 	.word	0xffffffff


	//   ....[14]....
        /*0294*/ 	.word	0xffffffff


	//   ....[15]....
        /*0298*/ 	.word	0xffffffff


	//   ....[16]....
        /*029c*/ 	.word	0xffffffff


	//   ....[17]....
        /*02a0*/ 	.word	0xffffffff


	//   ....[18]....
        /*02a4*/ 	.word	0xffffffff


	//   ....[19]....
        /*02a8*/ 	.word	0xffffffff


	//   ....[20]....
        /*02ac*/ 	.word	0xffffffff


	//   ....[21]....
        /*02b0*/ 	.word	0xffffffff


	//   ....[22]....
        /*02b4*/ 	.word	0xffffffff


	//   ....[23]....
        /*02b8*/ 	.word	0xffffffff


	//   ....[24]....
        /*02bc*/ 	.word	0xffffffff


	//   ....[25]....
        /*02c0*/ 	.word	0xffffffff


	//   ....[26]....
        /*02c4*/ 	.word	0xffffffff


	//   ....[27]....
        /*02c8*/ 	.word	0xffffffff


	//   ....[28]....
        /*02cc*/ 	.word	0xffffffff


	//   ....[29]....
        /*02d0*/ 	.word	0xffffffff


	//   ....[30]....
        /*02d4*/ 	.word	0xffffffff


	//   ....[31]....
        /*02d8*/ 	.word	0xffffffff


	//   ....[32]....
        /*02dc*/ 	.word	0xffffffff


	//   ....[33]....
        /*02e0*/ 	.word	0xffffffff


	//   ....[34]....
        /*02e4*/ 	.word	0xffffffff


	//   ....[35]....
        /*02e8*/ 	.word	0xffffffff


	//   ....[36]....
        /*02ec*/ 	.word	0xffffffff


	//   ....[37]....
        /*02f0*/ 	.word	0xffffffff


	//   ....[38]....
        /*02f4*/ 	.word	0xffffffff


	//   ....[39]....
        /*02f8*/ 	.word	0xffffffff


	//   ....[40]....
        /*02fc*/ 	.word	0xffffffff


	//   ....[41]....
        /*0300*/ 	.word	0xffffffff


	//   ....[42]....
        /*0304*/ 	.word	0xffffffff


	//   ....[43]....
        /*0308*/ 	.word	0xffffffff


	//   ....[44]....
        /*030c*/ 	.word	0xffffffff


	//   ....[45]....
        /*0310*/ 	.word	0xffffffff


	//   ....[46]....
        /*0314*/ 	.word	0xffffffff


	//   ....[47]....
        /*0318*/ 	.word	0xffffffff


	//   ....[48]....
        /*031c*/ 	.word	0xffffffff


	//   ....[49]....
        /*0320*/ 	.word	0xffffffff


	//   ....[50]....
        /*0324*/ 	.word	0xffffffff


	//   ....[51]....
        /*0328*/ 	.word	0xffffffff


	//   ....[52]....
        /*032c*/ 	.word	0xffffffff


	//   ....[53]....
        /*0330*/ 	.word	0xffffffff


	//   ....[54]....
        /*0334*/ 	.word	0xffffffff


	//   ....[55]....
        /*0338*/ 	.word	0xffffffff


	//   ....[56]....
        /*033c*/ 	.word	0xffffffff


	//   ....[57]....
        /*0340*/ 	.word	0xffffffff


	//   ....[58]....
        /*0344*/ 	.word	0xffffffff


	//   ....[59]....
        /*0348*/ 	.word	0xffffffff


	//   ....[60]....
        /*034c*/ 	.word	0xffffffff


	//   ....[61]....
        /*0350*/ 	.word	0xffffffff


	//   ....[62]....
        /*0354*/ 	.word	0xffffffff


	//   ....[63]....
        /*0358*/ 	.word	0xffffffff


	//   ....[64]....
        /*035c*/ 	.word	0xffffffff


	//   ....[65]....
        /*0360*/ 	.word	0xffffffff


	//   ....[66]....
        /*0364*/ 	.word	0xffffffff


	//   ....[67]....
        /*0368*/ 	.word	0xffffffff


	//   ....[68]....
        /*036c*/ 	.word	0xffffffff


	//   ....[69]....
        /*0370*/ 	.word	0xffffffff


	//   ....[70]....
        /*0374*/ 	.word	0xffffffff


	//   ....[71]....
        /*0378*/ 	.word	0xffffffff


	//   ....[72]....
        /*037c*/ 	.word	0xffffffff


	//   ....[73]....
        /*0380*/ 	.word	0xffffffff


	//   ....[74]....
        /*0384*/ 	.word	0xffffffff


	//   ....[75]....
        /*0388*/ 	.word	0xffffffff


	//   ....[76]....
        /*038c*/ 	.word	0xffffffff


	//   ....[77]....
        /*0390*/ 	.word	0xffffffff


	//   ....[78]....
        /*0394*/ 	.word	0xffffffff


	//   ....[79]....
        /*0398*/ 	.word	0xffffffff


	//   ....[80]....
        /*039c*/ 	.word	0xffffffff


	//   ....[81]....
        /*03a0*/ 	.word	0xffffffff


	//   ....[82]....
        /*03a4*/ 	.word	0xffffffff


	//   ....[83]....
        /*03a8*/ 	.word	0xffffffff


	//   ....[84]....
        /*03ac*/ 	.word	0xffffffff


	//   ....[85]....
        /*03b0*/ 	.word	0xffffffff


	//   ....[86]....
        /*03b4*/ 	.word	0xffffffff


	//   ....[87]....
        /*03b8*/ 	.word	0xffffffff


	//   ....[88]....
        /*03bc*/ 	.word	0xffffffff


	//   ....[89]....
        /*03c0*/ 	.word	0xffffffff


	//   ....[90]....
        /*03c4*/ 	.word	0xffffffff


	//   ....[91]....
        /*03c8*/ 	.word	0xffffffff


	//   ....[92]....
        /*03cc*/ 	.word	0xffffffff


	//   ....[93]....
        /*03d0*/ 	.word	0xffffffff


	//   ....[94]....
        /*03d4*/ 	.word	0xffffffff


	//   ....[95]....
        /*03d8*/ 	.word	0xffffffff


	//   ....[96]....
        /*03dc*/ 	.word	0xffffffff


	//   ....[97]....
        /*03e0*/ 	.word	0xffffffff


	//   ....[98]....
        /*03e4*/ 	.word	0xffffffff


	//   ....[99]....
        /*03e8*/ 	.word	0xffffffff


	//   ....[100]....
        /*03ec*/ 	.word	0xffffffff


	//   ....[101]....
        /*03f0*/ 	.word	0xffffffff


	//   ....[102]....
        /*03f4*/ 	.word	0xffffffff


	//   ....[103]....
        /*03f8*/ 	.word	0xffffffff


	//   ....[104]....
        /*03fc*/ 	.word	0xffffffff


	//   ....[105]....
        /*0400*/ 	.word	0xffffffff


	//   ....[106]....
        /*0404*/ 	.word	0xffffffff


	//   ....[107]....
        /*0408*/ 	.word	0xffffffff


	//   ....[108]....
        /*040c*/ 	.word	0xffffffff


	//   ....[109]....
        /*0410*/ 	.word	0xffffffff


	//   ....[110]....
        /*0414*/ 	.word	0xffffffff


	//   ....[111]....
        /*0418*/ 	.word	0x0500000f


	//   ....[112]....
        /*041c*/ 	.word	0x0500000f


	//   ....[113]....
        /*0420*/ 	.word	0x0500000f


	//   ....[114]....
        /*0424*/ 	.word	0x0500000f


	//   ....[115]....
        /*0428*/ 	.word	0x0500000f


	//   ....[116]....
        /*042c*/ 	.word	0x0500000f


	//   ....[117]....
        /*0430*/ 	.word	0x0500000f


	//   ....[118]....
        /*0434*/ 	.word	0x0500000f


	//   ....[119]....
        /*0438*/ 	.word	0x0500000f


	//   ....[120]....
        /*043c*/ 	.word	0x0500000f


	//   ....[121]....
        /*0440*/ 	.word	0x0500000f


	//   ....[122]....
        /*0444*/ 	.word	0x0500000f


	//   ....[123]....
        /*0448*/ 	.word	0x0500000f


	//   ....[124]....
        /*044c*/ 	.word	0x0500000f


	//   ....[125]....
        /*0450*/ 	.word	0x0500000f


	//   ....[126]....
        /*0454*/ 	.word	0x0500000f


	//   ....[127]....
        /*0458*/ 	.word	0x0500000f


	//   ....[128]....
        /*045c*/ 	.word	0x0500000f


	//   ....[129]....
        /*0460*/ 	.word	0x0500000f


	//   ....[130]....
        /*0464*/ 	.word	0x0500000f


	//   ....[131]....
        /*0468*/ 	.word	0x0500000f


	//   ....[132]....
        /*046c*/ 	.word	0x0500000f


	//   ....[133]....
        /*0470*/ 	.word	0x0500000f


	//   ....[134]....
        /*0474*/ 	.word	0x0500000f


	//   ....[135]....
        /*0478*/ 	.word	0x0500000f


	//   ....[136]....
        /*047c*/ 	.word	0x0500000f


	//   ....[137]....
        /*0480*/ 	.word	0x0500000f


	//   ....[138]....
        /*0484*/ 	.word	0x0500000f


	//   ....[139]....
        /*0488*/ 	.word	0x0500000f


	//   ....[140]....
        /*048c*/ 	.word	0x0500000f


	//   ....[141]....
        /*0490*/ 	.word	0x0500000f


	//   ....[142]....
        /*0494*/ 	.word	0x0500000f


	//   ....[143]....
        /*0498*/ 	.word	0x0500000f


	//   ....[144]....
        /*049c*/ 	.word	0x0500000f


	//   ....[145]....
        /*04a0*/ 	.word	0x0500000f


	//   ....[146]....
        /*04a4*/ 	.word	0x0500000f


	//   ....[147]....
        /*04a8*/ 	.word	0x0500000f


	//   ....[148]....
        /*04ac*/ 	.word	0x0500000f


	//   ....[149]....
        /*04b0*/ 	.word	0x0500000f


	//   ....[150]....
        /*04b4*/ 	.word	0x0500000f


	//   ....[151]....
        /*04b8*/ 	.word	0x0500000f


	//   ....[152]....
        /*04bc*/ 	.word	0x0500000f


	//   ....[153]....
        /*04c0*/ 	.word	0x0500000f


	//   ....[154]....
        /*04c4*/ 	.word	0x0500000f


	//   ....[155]....
        /*04c8*/ 	.word	0x0500000f


	//   ....[156]....
        /*04cc*/ 	.word	0x0500000f


	//   ....[157]....
        /*04d0*/ 	.word	0x0500000f


	//   ....[158]....
        /*04d4*/ 	.word	0x0500000f


	//   ....[159]....
        /*04d8*/ 	.word	0x0500000f


	//   ....[160]....
        /*04dc*/ 	.word	0x0500000f


	//   ....[161]....
        /*04e0*/ 	.word	0x0500000f


	//   ....[162]....
        /*04e4*/ 	.word	0x0500000f


	//   ....[163]....
        /*04e8*/ 	.word	0x0500000f


	//   ....[164]....
        /*04ec*/ 	.word	0x0500000f


	//   ....[165]....
        /*04f0*/ 	.word	0x0500000f


	//   ....[166]....
        /*04f4*/ 	.word	0x0500000f


	//   ....[167]....
        /*04f8*/ 	.word	0x0500000f


	//   ....[168]....
        /*04fc*/ 	.word	0x0500000f


	//   ....[169]....
        /*0500*/ 	.word	0x0500000f


	//   ....[170]....
        /*0504*/ 	.word	0x0500000f


	//   ....[171]....
        /*0508*/ 	.word	0x0500000f


	//   ....[172]....
        /*050c*/ 	.word	0x0500000f


	//   ....[173]....
        /*0510*/ 	.word	0x0500000f


	//----- nvinfo : EIATTR_COOP_GROUP_INSTR_OFFSETS
	.align		4
.L_113:
        /*0514*/ 	.byte	0x04, 0x28
        /*0516*/ 	.short	(.L_115 - .L_114)


	//   ....[0]....
.L_114:
        /*0518*/ 	.word	0x00000080


	//   ....[1]....
        /*051c*/ 	.word	0x000000b0


	//   ....[2]....
        /*0520*/ 	.word	0x000002d0


	//   ....[3]....
        /*0524*/ 	.word	0x00000430


	//   ....[4]....
        /*0528*/ 	.word	0x00000550


	//   ....[5]....
        /*052c*/ 	.word	0x000006b0


	//   ....[6]....
        /*0530*/ 	.word	0x00001310


	//   ....[7]....
        /*0534*/ 	.word	0x00002ad0


	//   ....[8]....
        /*0538*/ 	.word	0x00002b40


	//   ....[9]....
        /*053c*/ 	.word	0x000030d0


	//   ....[10]....
        /*0540*/ 	.word	0x00003150


	//   ....[11]....
        /*0544*/ 	.word	0x00003e50


	//   ....[12]....
        /*0548*/ 	.word	0x00005510


	//   ....[13]....
        /*054c*/ 	.word	0x00005540


	//   ....[14]....
        /*0550*/ 	.word	0x00005570


	//   ....[15]....
        /*0554*/ 	.word	0x00005590


	//   ....[16]....
        /*0558*/ 	.word	0x000068e0


	//   ....[17]....
        /*055c*/ 	.word	0x000069e0


	//   ....[18]....
        /*0560*/ 	.word	0x00006a40


	//   ....[19]....
        /*0564*/ 	.word	0x00006b20


	//   ....[20]....
        /*0568*/ 	.word	0x00006b30


	//   ....[21]....
        /*056c*/ 	.word	0x00007c60


	//   ....[22]....
        /*0570*/ 	.word	0x00007ca0


	//   ....[23]....
        /*0574*/ 	.word	0x00007cd0


	//   ....[24]....
        /*0578*/ 	.word	0x00007d00


	//   ....[25]....
        /*057c*/ 	.word	0x00008180


	//   ....[26]....
        /*0580*/ 	.word	0x000081a0


	//   ....[27]....
        /*0584*/ 	.word	0x000082b0


	//   ....[28]....
        /*0588*/ 	.word	0x000082d0


	//   ....[29]....
        /*058c*/ 	.word	0x00008ae0


	//   ....[30]....
        /*0590*/ 	.word	0x00008af0


	//   ....[31]....
        /*0594*/ 	.word	0x00008bf0


	//   ....[32]....
        /*0598*/ 	.word	0x00008c10


	//   ....[33]....
        /*059c*/ 	.word	0x00008d80


	//   ....[34]....
        /*05a0*/ 	.word	0x00008f50


	//   ....[35]....
        /*05a4*/ 	.word	0x00008f80


	//   ....[36]....
        /*05a8*/ 	.word	0x00008fb0


	//   ....[37]....
        /*05ac*/ 	.word	0x00008fe0


	//   ....[38]....
        /*05b0*/ 	.word	0x00009010


	//   ....[39]....
        /*05b4*/ 	.word	0x00009040


	//   ....[40]....
        /*05b8*/ 	.word	0x00009190


	//   ....[41]....
        /*05bc*/ 	.word	0x000091c0


	//   ....[42]....
        /*05c0*/ 	.word	0x000091f0


	//   ....[43]....
        /*05c4*/ 	.word	0x00009220


	//   ....[44]....
        /*05c8*/ 	.word	0x00009250


	//   ....[45]....
        /*05cc*/ 	.word	0x00009280


	//   ....[46]....
        /*05d0*/ 	.word	0x00009310


	//   ....[47]....
        /*05d4*/ 	.word	0x00009340


	//   ....[48]....
        /*05d8*/ 	.word	0x000093c0


	//   ....[49]....
        /*05dc*/ 	.word	0x0000aa50


	//   ....[50]....
        /*05e0*/ 	.word	0x0000aa70


	//   ....[51]....
        /*05e4*/ 	.word	0x0000ab20


	//   ....[52]....
        /*05e8*/ 	.word	0x0000ab40


	//   ....[53]....
        /*05ec*/ 	.word	0x0000abe0


	//   ....[54]....
        /*05f0*/ 	.word	0x0000ac00


	//   ....[55]....
        /*05f4*/ 	.word	0x0000ac10


	//   ....[56]....
        /*05f8*/ 	.word	0x0000ac20


	//   ....[57]....
        /*05fc*/ 	.word	0x0000b5e0


	//   ....[58]....
        /*0600*/ 	.word	0x0000b600


	//   ....[59]....
        /*0604*/ 	.word	0x0000b660


	//   ....[60]....
        /*0608*/ 	.word	0x0000b6a0


	//   ....[61]....
        /*060c*/ 	.word	0x0000b700


	//   ....[62]....
        /*0610*/ 	.word	0x0000b740


	//   ....[63]....
        /*0614*/ 	.word	0x0000b750


	//   ....[64]....
        /*0618*/ 	.word	0x0000b770


	//   ....[65]....
        /*061c*/ 	.word	0x0000b840


	//   ....[66]....
        /*0620*/ 	.word	0x0000b880


	//   ....[67]....
        /*0624*/ 	.word	0x0000b890


	//   ....[68]....
        /*0628*/ 	.word	0x0000b8b0


	//   ....[69]....
        /*062c*/ 	.word	0x0000c170


	//   ....[70]....
        /*0630*/ 	.word	0x0000c180


	//   ....[71]....
        /*0634*/ 	.word	0x0000c1a0


	//   ....[72]....
        /*0638*/ 	.word	0x0000c220


	//   ....[73]....
        /*063c*/ 	.word	0x0000c230


	//   ....[74]....
        /*0640*/ 	.word	0x0000c290


	//   ....[75]....
        /*0644*/ 	.word	0x0000c2c0


	//   ....[76]....
        /*0648*/ 	.word	0x0000c300


	//   ....[77]....
        /*064c*/ 	.word	0x0000c5f0


	//   ....[78]....
        /*0650*/ 	.word	0x0000c610


	//   ....[79]....
        /*0654*/ 	.word	0x0000c6b0


	//   ....[80]....
        /*0658*/ 	.word	0x0000c6c0


	//   ....[81]....
        /*065c*/ 	.word	0x0000c750


	//   ....[82]....
        /*0660*/ 	.word	0x0000c760


	//   ....[83]....
        /*0664*/ 	.word	0x0000c770


	//   ....[84]....
        /*0668*/ 	.word	0x0000c800


	//   ....[85]....
        /*066c*/ 	.word	0x0000ce30


	//   ....[86]....
        /*0670*/ 	.word	0x0000ce40


	//   ....[87]....
        /*0674*/ 	.word	0x0000ced0


	//   ....[88]....
        /*0678*/ 	.word	0x0000cf70


	//   ....[89]....
        /*067c*/ 	.word	0x0000cf90


	//   ....[90]....
        /*0680*/ 	.word	0x0000d010


	//   ....[91]....
        /*0684*/ 	.word	0x0000d030


	//   ....[92]....
        /*0688*/ 	.word	0x0000d040


	//   ....[93]....
        /*068c*/ 	.word	0x0000d420


	//   ....[94]....
        /*0690*/ 	.word	0x0000d450


	//   ....[95]....
        /*0694*/ 	.word	0x0000d490


	//   ....[96]....
        /*0698*/ 	.word	0x0000d4c0


	//   ....[97]....
        /*069c*/ 	.word	0x0000d4f0


	//   ....[98]....
        /*06a0*/ 	.word	0x0000d520


	//   ....[99]....
        /*06a4*/ 	.word	0x0000d550


	//   ....[100]....
        /*06a8*/ 	.word	0x0000d580


	//   ....[101]....
        /*06ac*/ 	.word	0x0000d700


	//   ....[102]....
        /*06b0*/ 	.word	0x0000d730


	//   ....[103]....
        /*06b4*/ 	.word	0x0000d760


	//   ....[104]....
        /*06b8*/ 	.word	0x0000d790


	//   ....[105]....
        /*06bc*/ 	.word	0x0000d7c0


	//   ....[106]....
        /*06c0*/ 	.word	0x0000d7f0


	//   ....[107]....
        /*06c4*/ 	.word	0x0000d8b0


	//   ....[108]....
        /*06c8*/ 	.word	0x0000d8d0


	//   ....[109]....
        /*06cc*/ 	.word	0x0000d940


	//   ....[110]....
        /*06d0*/ 	.word	0x0000ddb0


	//   ....[111]....
        /*06d4*/ 	.word	0x0000e290


	//   ....[112]....
        /*06d8*/ 	.word	0x0000e380


	//   ....[113]....
        /*06dc*/ 	.word	0x0000e420


	//   ....[114]....
        /*06e0*/ 	.word	0x0000e480


	//   ....[115]....
        /*06e4*/ 	.word	0x0000e5a0


	//   ....[116]....
        /*06e8*/ 	.word	0x0000e600


	//   ....[117]....
        /*06ec*/ 	.word	0x0000e710


	//   ....[118]....
        /*06f0*/ 	.word	0x0000e780


	//   ....[119]....
        /*06f4*/ 	.word	0x0000e860


	//   ....[120]....
        /*06f8*/ 	.word	0x0000e980


	//   ....[121]....
        /*06fc*/ 	.word	0x0000e9d0


	//   ....[122]....
        /*0700*/ 	.word	0x0000ea40


	//   ....[123]....
        /*0704*/ 	.word	0x0000eb30


	//   ....[124]....
        /*0708*/ 	.word	0x0000ebb0


	//   ....[125]....
        /*070c*/ 	.word	0x0000ec90


	//   ....[126]....
        /*0710*/ 	.word	0x0000ed10


	//   ....[127]....
        /*0714*/ 	.word	0x0000ed70


	//   ....[128]....
        /*0718*/ 	.word	0x0000ee70


	//   ....[129]....
        /*071c*/ 	.word	0x0000ef70


	//   ....[130]....
        /*0720*/ 	.word	0x0000efd0


	//   ....[131]....
        /*0724*/ 	.word	0x0000f0b0


	//   ....[132]....
        /*0728*/ 	.word	0x0000f1f0


	//   ....[133]....
        /*072c*/ 	.word	0x0000f2c0


	//   ....[134]....
        /*0730*/ 	.word	0x0000f340


	//   ....[135]....
        /*0734*/ 	.word	0x0000f430


	//   ....[136]....
        /*0738*/ 	.word	0x0000f490


	//   ....[137]....
        /*073c*/ 	.word	0x0000f560


	//   ....[138]....
        /*0740*/ 	.word	0x0000f5c0


	//   ....[139]....
        /*0744*/ 	.word	0x0000f6a0


	//   ....[140]....
        /*0748*/ 	.word	0x0000f790


	//   ....[141]....
        /*074c*/ 	.word	0x0000f830


	//   ....[142]....
        /*0750*/ 	.word	0x0000f890


	//   ....[143]....
        /*0754*/ 	.word	0x0000f990


	//   ....[144]....
        /*0758*/ 	.word	0x0000f9f0


	//   ....[145]....
        /*075c*/ 	.word	0x0000faf0


	//   ....[146]....
        /*0760*/ 	.word	0x0000fb50


	//   ....[147]....
        /*0764*/ 	.word	0x0000fc20


	//   ....[148]....
        /*0768*/ 	.word	0x0000fd70


	//   ....[149]....
        /*076c*/ 	.word	0x0000fe20


	//   ....[150]....
        /*0770*/ 	.word	0x0000ff30


	//   ....[151]....
        /*0774*/ 	.word	0x00010010


	//   ....[152]....
        /*0778*/ 	.word	0x00010070


	//   ....[153]....
        /*077c*/ 	.word	0x00010160


	//   ....[154]....
        /*0780*/ 	.word	0x000101c0


	//   ....[155]....
        /*0784*/ 	.word	0x000102a0


	//   ....[156]....
        /*0788*/ 	.word	0x00010330


	//   ....[157]....
        /*078c*/ 	.word	0x000103d0


	//   ....[158]....
        /*0790*/ 	.word	0x000104f0


	//   ....[159]....
        /*0794*/ 	.word	0x00010560


	//   ....[160]....
        /*0798*/ 	.word	0x000105d0


	//   ....[161]....
        /*079c*/ 	.word	0x00010640


	//   ....[162]....
        /*07a0*/ 	.word	0x000106b0


	//   ....[163]....
        /*07a4*/ 	.word	0x00010730


	//   ....[164]....
        /*07a8*/ 	.word	0x000107c0


	//   ....[165]....
        /*07ac*/ 	.word	0x00010850


	//   ....[166]....
        /*07b0*/ 	.word	0x000108c0


	//   ....[167]....
        /*07b4*/ 	.word	0x00010930


	//   ....[168]....
        /*07b8*/ 	.word	0x000109a0


	//   ....[169]....
        /*07bc*/ 	.word	0x00010a20


	//   ....[170]....
        /*07c0*/ 	.word	0x00010a90


	//   ....[171]....
        /*07c4*/ 	.word	0x00010b30


	//   ....[172]....
        /*07c8*/ 	.word	0x00010bc0


	//   ....[173]....
        /*07cc*/ 	.word	0x00010ce0


	//----- nvinfo : EIATTR_REG_RECONFIG
	.align		4
.L_115:
        /*07d0*/ 	.byte	0x01, 0x54
	.zero		2


	//----- nvinfo : EIATTR_SYSCALL_OFFSETS
	.align		4
        /*07d4*/ 	.byte	0x04, 0x46
        /*07d6*/ 	.short	(.L_117 - .L_116)


	//   ....[0]....
.L_116:
        /*07d8*/ 	.word	0x000014d0


	//   ....[1]....
        /*07dc*/ 	.word	0x00009f70


	//   ....[2]....
        /*07e0*/ 	.word	0x0000a0c0


	//   ....[3]....
        /*07e4*/ 	.word	0x0000a1b0


	//   ....[4]....
        /*07e8*/ 	.word	0x0000b060


	//----- nvinfo : EIATTR_MBARRIER_INSTR_OFFSETS
	.align		4
.L_117:
        /*07ec*/ 	.byte	0x04, 0x39
        /*07ee*/ 	.short	(.L_119 - .L_118)


	//   ....[0]....
.L_118:
        /*07f0*/ 	.word	0x00000180
        /*07f4*/ 	.word	0x000000ff
        /*07f8*/ 	.word	0x0002d800
        /*07fc*/ 	.short	0x0100
        /*07fe*/ 	.byte	0x08
	.zero		1


	//   ....[1]....
        /*0800*/ 	.word	0x00000190
        /*0804*/ 	.word	0x000000ff
        /*0808*/ 	.word	0x0002d820
        /*080c*/ 	.short	0x0100
        /*080e*/ 	.byte	0x08
	.zero		1


	//   ....[2]....
        /*0810*/ 	.word	0x00000280
        /*0814*/ 	.word	0x000000ff
        /*0818*/ 	.word	0x0002d830
        /*081c*/ 	.short	0x0100
        /*081e*/ 	.byte	0x08
	.zero		1


	//   ....[3]....
        /*0820*/ 	.word	0x00000290
        /*0824*/ 	.word	0x000000ff
        /*0828*/ 	.word	0x0002d840
        /*082c*/ 	.short	0x0100
        /*082e*/ 	.byte	0x08
	.zero		1


	//   ....[4]....
        /*0830*/ 	.word	0x000002a0
        /*0834*/ 	.word	0x000000ff
        /*0838*/ 	.word	0x0002d838
        /*083c*/ 	.short	0x0100
        /*083e*/ 	.byte	0x08
	.zero		1


	//   ....[5]....
        /*0840*/ 	.word	0x000002b0
        /*0844*/ 	.word	0x000000ff
        /*0848*/ 	.word	0x0002d848
        /*084c*/ 	.short	0x0100
        /*084e*/ 	.byte	0x08
	.zero		1


	//   ....[6]....
        /*0850*/ 	.word	0x000003e0
        /*0854*/ 	.word	0x000000ff
        /*0858*/ 	.word	0x0002d850
        /*085c*/ 	.short	0x0100
        /*085e*/ 	.byte	0x08
	.zero		1


	//   ....[7]....
        /*0860*/ 	.word	0x000003f0
        /*0864*/ 	.word	0x000000ff
        /*0868*/ 	.word	0x0002d860
        /*086c*/ 	.short	0x0100
        /*086e*/ 	.byte	0x08
	.zero		1


	//   ....[8]....
        /*0870*/ 	.word	0x00000400
        /*0874*/ 	.word	0x000000ff
        /*0878*/ 	.word	0x0002d858
        /*087c*/ 	.short	0x0100
        /*087e*/ 	.byte	0x08
	.zero		1


	//   ....[9]....
        /*0880*/ 	.word	0x00000410
        /*0884*/ 	.word	0x000000ff
        /*0888*/ 	.word	0x0002d868
        /*088c*/ 	.short	0x0100
        /*088e*/ 	.byte	0x08
	.zero		1


	//   ....[10]....
        /*0890*/ 	.word	0x00000500
        /*0894*/ 	.word	0x000000ff
        /*0898*/ 	.word	0x0002d870
        /*089c*/ 	.short	0x0100
        /*089e*/ 	.byte	0x06
	.zero		1


	//   ....[11]....
        /*08a0*/ 	.word	0x00000510
        /*08a4*/ 	.word	0x000000ff
        /*08a8*/ 	.word	0x0002d880
        /*08ac*/ 	.short	0x0100
        /*08ae*/ 	.byte	0x06
	.zero		1


	//   ....[12]....
        /*08b0*/ 	.word	0x00000520
        /*08b4*/ 	.word	0x000000ff
        /*08b8*/ 	.word	0x0002d878
        /*08bc*/ 	.short	0x0100
        /*08be*/ 	.byte	0x06
	.zero		1


	//   ....[13]....
        /*08c0*/ 	.word	0x00000530
        /*08c4*/ 	.word	0x000000ff
        /*08c8*/ 	.word	0x0002d888
        /*08cc*/ 	.short	0x0100
        /*08ce*/ 	.byte	0x06
	.zero		1


	//   ....[14]....
        /*08d0*/ 	.word	0x00000660
        /*08d4*/ 	.word	0x000000ff
        /*08d8*/ 	.word	0x0002d890
        /*08dc*/ 	.short	0x0100
        /*08de*/ 	.byte	0x08
	.zero		1


	//   ....[15]....
        /*08e0*/ 	.word	0x00000670
        /*08e4*/ 	.word	0x000000ff
        /*08e8*/ 	.word	0x0002d8a0
        /*08ec*/ 	.short	0x0100
        /*08ee*/ 	.byte	0x08
	.zero		1


	//   ....[16]....
        /*08f0*/ 	.word	0x00000680
        /*08f4*/ 	.word	0x000000ff
        /*08f8*/ 	.word	0x0002d898
        /*08fc*/ 	.short	0x0100
        /*08fe*/ 	.byte	0x08
	.zero		1


	//   ....[17]....
        /*0900*/ 	.word	0x00000690
        /*0904*/ 	.word	0x000000ff
        /*0908*/ 	.word	0x0002d8a8
        /*090c*/ 	.short	0x0100
        /*090e*/ 	.byte	0x08
	.zero		1


	//   ....[18]....
        /*0910*/ 	.word	0x000007c0
        /*0914*/ 	.word	0x000000ff
        /*0918*/ 	.word	0x0002d8b0
        /*091c*/ 	.short	0x0100
        /*091e*/ 	.byte	0x08
	.zero		1


	//   ....[19]....
        /*0920*/ 	.word	0x000007d0
        /*0924*/ 	.word	0x000000ff
        /*0928*/ 	.word	0x0002d8c0
        /*092c*/ 	.short	0x0100
        /*092e*/ 	.byte	0x08
	.zero		1


	//   ....[20]....
        /*0930*/ 	.word	0x000007e0
        /*0934*/ 	.word	0x000000ff
        /*0938*/ 	.word	0x0002d8b8
        /*093c*/ 	.short	0x0100
        /*093e*/ 	.byte	0x08
	.zero		1


	//   ....[21]....
        /*0940*/ 	.word	0x000007f0
        /*0944*/ 	.word	0x000000ff
        /*0948*/ 	.word	0x0002d8c8
        /*094c*/ 	.short	0x0100
        /*094e*/ 	.byte	0x08
	.zero		1


	//   ....[22]....
        /*0950*/ 	.word	0x00001530
        /*0954*/ 	.word	0x000000ff
        /*0958*/ 	.word	0x0002d800
        /*095c*/ 	.short	0x010a
        /*095e*/ 	.byte	0x29
	.zero		1


	//   ....[23]....
        /*0960*/ 	.word	0x000015a0
        /*0964*/ 	.word	0x00000000
        /*0968*/ 	.word	0x0002d830
        /*096c*/ 	.short	0x010a
        /*096e*/ 	.byte	0x3f
	.zero		1


	//   ....[24]....
        /*0970*/ 	.word	0x000015f0
        /*0974*/ 	.word	0x00000000
        /*0978*/ 	.word	0x0002d830
        /*097c*/ 	.short	0x010a
        /*097e*/ 	.byte	0x3f
	.zero		1


	//   ....[25]....
        /*0980*/ 	.word	0x00002760
        /*0984*/ 	.word	0x000000ff
        /*0988*/ 	.word	0x00000000
        /*098c*/ 	.short	0x0101
        /*098e*/ 	.byte	0x06
	.zero		1


	//   ....[26]....
        /*0990*/ 	.word	0x00004110
        /*0994*/ 	.word	0x000000ff
        /*0998*/ 	.word	0x0002d830
        /*099c*/ 	.short	0x010a
        /*099e*/ 	.byte	0x06
	.zero		1


	//   ....[27]....
        /*09a0*/ 	.word	0x00004150
        /*09a4*/ 	.word	0x000000ff
        /*09a8*/ 	.word	0x0002d830
        /*09ac*/ 	.short	0x010a
        /*09ae*/ 	.byte	0x06
	.zero		1


	//   ....[28]....
        /*09b0*/ 	.word	0x00004430
        /*09b4*/ 	.word	0x000000ff
        /*09b8*/ 	.word	0x0002d850
        /*09bc*/ 	.short	0x010a
        /*09be*/ 	.byte	0x06
	.zero		1


	//   ....[29]....
        /*09c0*/ 	.word	0x00004470
        /*09c4*/ 	.word	0x000000ff
        /*09c8*/ 	.word	0x0002d850
        /*09cc*/ 	.short	0x010a
        /*09ce*/ 	.byte	0x06
	.zero		1


	//   ....[30]....
        /*09d0*/ 	.word	0x00004db0
        /*09d4*/ 	.word	0x000000ff
        /*09d8*/ 	.word	0x00000000
        /*09dc*/ 	.short	0x0101
        /*09de*/ 	.byte	0x06
	.zero		1


	//   ....[31]....
        /*09e0*/ 	.word	0x00006380
        /*09e4*/ 	.word	0x000000ff
        /*09e8*/ 	.word	0x00000000
        /*09ec*/ 	.short	0x0101
        /*09ee*/ 	.byte	0x06
	.zero		1


	//   ....[32]....
        /*09f0*/ 	.word	0x00006950
        /*09f4*/ 	.word	0x000000ff
        /*09f8*/ 	.word	0x0002d850
        /*09fc*/ 	.short	0x010a
        /*09fe*/ 	.byte	0x04
	.zero		1


	//   ....[33]....
        /*0a00*/ 	.word	0x00006990
        /*0a04*/ 	.word	0x000000ff
        /*0a08*/ 	.word	0x0002d850
        /*0a0c*/ 	.short	0x010a
        /*0a0e*/ 	.byte	0x04
	.zero		1


	//   ....[34]....
        /*0a10*/ 	.word	0x00007000
        /*0a14*/ 	.word	0x000000ff
        /*0a18*/ 	.word	0x00000000
        /*0a1c*/ 	.short	0x0101
        /*0a1e*/ 	.byte	0x04
	.zero		1


	//   ....[35]....
        /*0a20*/ 	.word	0x000081b0
        /*0a24*/ 	.word	0x000000ff
        /*0a28*/ 	.word	0x00000000
        /*0a2c*/ 	.short	0x0101
        /*0a2e*/ 	.byte	0x04
	.zero		1


	//   ....[36]....
        /*0a30*/ 	.word	0x0000a7b0
        /*0a34*/ 	.word	0x00000002
        /*0a38*/ 	.word	0x0002d840
        /*0a3c*/ 	.short	0x010a
        /*0a3e*/ 	.byte	0x3f
	.zero		1


	//   ....[37]....
        /*0a40*/ 	.word	0x0000ad60
        /*0a44*/ 	.word	0x00000002
        /*0a48*/ 	.word	0x0002d830
        /*0a4c*/ 	.short	0x0107
        /*0a4e*/ 	.byte	0x3f
	.zero		1


	//   ....[38]....
        /*0a50*/ 	.word	0x0000ae30
        /*0a54*/ 	.word	0x00000002
        /*0a58*/ 	.word	0x0002d830
        /*0a5c*/ 	.short	0x0101
        /*0a5e*/ 	.byte	0x3f
	.zero		1


	//   ....[39]....
        /*0a60*/ 	.word	0x0000b9f0
        /*0a64*/ 	.word	0x00000017
        /*0a68*/ 	.word	0x0002d800
        /*0a6c*/ 	.short	0x0107
        /*0a6e*/ 	.byte	0x3f
	.zero		1


	//   ....[40]....
        /*0a70*/ 	.word	0x0000bae0
        /*0a74*/ 	.word	0x00000017
        /*0a78*/ 	.word	0x0002d800
        /*0a7c*/ 	.short	0x0101
        /*0a7e*/ 	.byte	0x3f
	.zero		1


	//   ....[41]....
        /*0a80*/ 	.word	0x0000bb00
        /*0a84*/ 	.word	0x00000017
        /*0a88*/ 	.word	0x0002d820
        /*0a8c*/ 	.short	0x010a
        /*0a8e*/ 	.byte	0x3f
	.zero		1


	//   ....[42]....
        /*0a90*/ 	.word	0x0000bf20
        /*0a94*/ 	.word	0x00000005
        /*0a98*/ 	.word	0x0002d840
        /*0a9c*/ 	.short	0x010a
        /*0a9e*/ 	.byte	0x3f
	.zero		1


	//   ....[43]....
        /*0aa0*/ 	.word	0x0000c3b0
        /*0aa4*/ 	.word	0x00000005
        /*0aa8*/ 	.word	0x0002d830
        /*0aac*/ 	.short	0x0107
        /*0aae*/ 	.byte	0x3f
	.zero		1


	//   ....[44]....
        /*0ab0*/ 	.word	0x0000c470
        /*0ab4*/ 	.word	0x00000005
        /*0ab8*/ 	.word	0x0002d830
        /*0abc*/ 	.short	0x0101
        /*0abe*/ 	.byte	0x3f
	.zero		1


	//   ....[45]....
        /*0ac0*/ 	.word	0x0000c4d0
        /*0ac4*/ 	.word	0x00000005
        /*0ac8*/ 	.word	0x0002d860
        /*0acc*/ 	.short	0x010a
        /*0ace*/ 	.byte	0x3f
	.zero		1


	//   ....[46]....
        /*0ad0*/ 	.word	0x0000c9f0
        /*0ad4*/ 	.word	0x00000005
        /*0ad8*/ 	.word	0x0002d850
        /*0adc*/ 	.short	0x0107
        /*0ade*/ 	.byte	0x3f
	.zero		1


	//   ....[47]....
        /*0ae0*/ 	.word	0x0000caf0
        /*0ae4*/ 	.word	0x00000005
        /*0ae8*/ 	.word	0x0002d850
        /*0aec*/ 	.short	0x0101
        /*0aee*/ 	.byte	0x3f
	.zero		1


	//   ....[48]....
        /*0af0*/ 	.word	0x0000ccf0
        /*0af4*/ 	.word	0x00000000
        /*0af8*/ 	.word	0x0002d860
        /*0afc*/ 	.short	0x010a
        /*0afe*/ 	.byte	0x3f
	.zero		1


	//   ....[49]....
        /*0b00*/ 	.word	0x0000d170
        /*0b04*/ 	.word	0x00000000
        /*0b08*/ 	.word	0x0002d850
        /*0b0c*/ 	.short	0x0107
        /*0b0e*/ 	.byte	0x3f
	.zero		1


	//   ....[50]....
        /*0b10*/ 	.word	0x0000d240
        /*0b14*/ 	.word	0x00000000
        /*0b18*/ 	.word	0x0002d850
        /*0b1c*/ 	.short	0x0101
        /*0b1e*/ 	.byte	0x3f
	.zero		1


	//   ....[51]....
        /*0b20*/ 	.word	0x0000dd30
        /*0b24*/ 	.word	0x00000005
        /*0b28*/ 	.word	0x0002d820
        /*0b2c*/ 	.short	0x010a
        /*0b2e*/ 	.byte	0x3f
	.zero		1


	//   ....[52]....
        /*0b30*/ 	.word	0x0000deb0
        /*0b34*/ 	.word	0x00000003
        /*0b38*/ 	.word	0x0002d840
        /*0b3c*/ 	.short	0x010a
        /*0b3e*/ 	.byte	0x3f
	.zero		1


	//   ....[53]....
        /*0b40*/ 	.word	0x0000df50
        /*0b44*/ 	.word	0x00000005
        /*0b48*/ 	.word	0x0002d840
        /*0b4c*/ 	.short	0x010a
        /*0b4e*/ 	.byte	0x3f
	.zero		1


	//   ....[54]....
        /*0b50*/ 	.word	0x0000df90
        /*0b54*/ 	.word	0x00000003
        /*0b58*/ 	.word	0x0002d860
        /*0b5c*/ 	.short	0x010a
        /*0b5e*/ 	.byte	0x3f
	.zero		1


	//   ....[55]....
        /*0b60*/ 	.word	0x0000dfd0
        /*0b64*/ 	.word	0x00000005
        /*0b68*/ 	.word	0x0002d860
        /*0b6c*/ 	.short	0x010a
        /*0b6e*/ 	.byte	0x3f
	.zero		1


	//   ....[56]....
        /*0b70*/ 	.word	0x0000e040
        /*0b74*/ 	.word	0x00000003
        /*0b78*/ 	.word	0x0002d800
        /*0b7c*/ 	.short	0x010a
        /*0b7e*/ 	.byte	0x3f
	.zero		1


	//   ....[57]....
        /*0b80*/ 	.word	0x0000e090
        /*0b84*/ 	.word	0x00000000
        /*0b88*/ 	.word	0x0002d830
        /*0b8c*/ 	.short	0x010a
        /*0b8e*/ 	.byte	0x3f
	.zero		1


	//   ....[58]....
        /*0b90*/ 	.word	0x0000e0f0
        /*0b94*/ 	.word	0x00000009
        /*0b98*/ 	.word	0x0002d830
        /*0b9c*/ 	.short	0x010a
        /*0b9e*/ 	.byte	0x3f
	.zero		1


	//   ....[59]....
        /*0ba0*/ 	.word	0x0000e150
        /*0ba4*/ 	.word	0x00000008
        /*0ba8*/ 	.word	0x0002d850
        /*0bac*/ 	.short	0x010a
        /*0bae*/ 	.byte	0x3f
	.zero		1


	//   ....[60]....
        /*0bb0*/ 	.word	0x0000e1b0
        /*0bb4*/ 	.word	0x00000005
        /*0bb8*/ 	.word	0x0002d850
        /*0bbc*/ 	.short	0x010a
        /*0bbe*/ 	.byte	0x3f
	.zero		1


	//   ....[61]....
        /*0bc0*/ 	.word	0x0000e2d0
        /*0bc4*/ 	.word	0x00000002
        /*0bc8*/ 	.word	0x0002d840
        /*0bcc*/ 	.short	0x010a
        /*0bce*/ 	.byte	0x3f
	.zero		1


	//   ....[62]....
        /*0bd0*/ 	.word	0x0000f0f0
        /*0bd4*/ 	.word	0x00000017
        /*0bd8*/ 	.word	0x0002d820
        /*0bdc*/ 	.short	0x010a
        /*0bde*/ 	.byte	0x3f
	.zero		1


	//   ....[63]....
        /*0be0*/ 	.word	0x0000f140
        /*0be4*/ 	.word	0x00000005
        /*0be8*/ 	.word	0x0002d840
        /*0bec*/ 	.short	0x010a
        /*0bee*/ 	.byte	0x3f
	.zero		1


	//   ....[64]....
        /*0bf0*/ 	.word	0x0000f6e0
        /*0bf4*/ 	.word	0x00000005
        /*0bf8*/ 	.word	0x0002d860
        /*0bfc*/ 	.short	0x010a
        /*0bfe*/ 	.byte	0x3f
	.zero		1


	//   ....[65]....
        /*0c00*/ 	.word	0x0000fcc0
        /*0c04*/ 	.word	0x00000000
        /*0c08*/ 	.word	0x0002d860
        /*0c0c*/ 	.short	0x010a
        /*0c0e*/ 	.byte	0x3f
	.zero		1


	//   ....[66]....
        /*0c10*/ 	.word	0x00010c00
        /*0c14*/ 	.word	0x00000005
        /*0c18*/ 	.word	0x0002d820
        /*0c1c*/ 	.short	0x010a
        /*0c1e*/ 	.byte	0x3f
	.zero		1


	//   ....[67]....
        /*0c20*/ 	.word	0x00010da0
        /*0c24*/ 	.word	0x00000003
        /*0c28*/ 	.word	0x0002d840
        /*0c2c*/ 	.short	0x010a
        /*0c2e*/ 	.byte	0x3f
	.zero		1


	//   ....[68]....
        /*0c30*/ 	.word	0x00010df0
        /*0c34*/ 	.word	0x00000005
        /*0c38*/ 	.word	0x0002d840
        /*0c3c*/ 	.short	0x010a
        /*0c3e*/ 	.byte	0x3f
	.zero		1


	//   ....[69]....
        /*0c40*/ 	.word	0x00010e40
        /*0c44*/ 	.word	0x00000003
        /*0c48*/ 	.word	0x0002d860
        /*0c4c*/ 	.short	0x010a
        /*0c4e*/ 	.byte	0x3f
	.zero		1


	//----- nvinfo : EIATTR_NUM_MBARRIERS
	.align		4
.L_119:
        /*0c50*/ 	.byte	0x03, 0x38
        /*0c52*/ 	.short	0x0016


	//----- nvinfo : EIATTR_EXIT_INSTR_OFFSETS
	.align		4
        /*0c54*/ 	.byte	0x04, 0x1c
        /*0c56*/ 	.short	(.L_121 - .L_120)


	//   ....[0]....
.L_120:
        /*0c58*/ 	.word	0x000009a0


	//   ....[1]....
        /*0c5c*/ 	.word	0x00008d30


	//   ....[2]....
        /*0c60*/ 	.word	0x0000e020


	//----- nvinfo : EIATTR_MAX_THREADS
	.align		4
.L_121:
        /*0c64*/ 	.byte	0x04, 0x05
        /*0c66*/ 	.short	(.L_123 - .L_122)
.L_122:
        /*0c68*/ 	.word	0x00000200
        /*0c6c*/ 	.word	0x00000001
        /*0c70*/ 	.word	0x00000001


	//----- nvinfo : EIATTR_CRS_STACK_SIZE
	.align		4
.L_123:
        /*0c74*/ 	.byte	0x04, 0x1e
        /*0c76*/ 	.short	(.L_125 - .L_124)
.L_124:
        /*0c78*/ 	.word	0x00000000


	//----- nvinfo : EIATTR_CBANK_PARAM_SIZE
	.align		4
.L_125:
        /*0c7c*/ 	.byte	0x03, 0x19
        /*0c7e*/ 	.short	0x0af0


	//----- nvinfo : EIATTR_PARAM_CBANK
	.align		4
        /*0c80*/ 	.byte	0x04, 0x0a
        /*0c82*/ 	.short	(.L_127 - .L_126)
	.align		4
.L_126:
        /*0c84*/ 	.word	index@(.nv.constant0._ZN7cutlass13device_kernelIN5flash11enable_sm90INS1_16FlashAttnFwdSm90INS1_25CollectiveMainloopFwdSm90ILi2EN4cute5tupleIJNS5_1CILi1EEES8_S8_EEENS6_IJNS7_ILi192EEENS7_ILi128EEENS7_ILi96EEEEEELi96ENS_6half_tEfNS_4arch4Sm90ELb0ELb0ELb1ELb1ELb1ELb0ELb0ELb0ELb1ELb1ELb0ELb0EEENS1_21CollectiveEpilogueFwdINS6_IJSA_SC_SB_EEES9_SE_SG_Li384ELb1ELb1ELb0ELb0EEENS1_36VarlenDynamicPersistentTileSchedulerILi192ELi128ELi384ELi128ELb0ELb1ELb1ELb0ELb1ELb1EEEEEEEEEvNT_6ParamsE)
        /*0c88*/ 	.short	0x0210
        /*0c8a*/ 	.short	0x0af0


	//----- nvinfo : EIATTR_SW_WAR
	.align		4
.L_127:
        /*0c8c*/ 	.byte	0x04, 0x36
        /*0c8e*/ 	.short	(.L_129 - .L_128)
.L_128:
        /*0c90*/ 	.word	0x00000008
.L_129:


//--------------------- .nv.info._ZN7cutlass13device_kernelIN5flash11enable_sm90INS1_16FlashAttnFwdSm90INS1_25CollectiveMainloopFwdSm90ILi2EN4cute5tupleIJNS5_1CILi1EEES8_S8_EEENS6_IJNS7_ILi192EEENS7_ILi128EEENS7_ILi96EEEEEELi96ENS_6half_tEfNS_4arch4Sm90ELb0ELb0ELb1ELb1ELb1ELb1ELb0ELb0ELb1ELb1ELb0ELb0EEENS1_21CollectiveEpilogueFwdINS6_IJSA_SC_SB_EEES9_SE_SG_Li384ELb1ELb1ELb0ELb0EEENS1_36VarlenDynamicPersistentTileSchedulerILi192ELi128ELi384ELi128ELb0ELb1ELb1ELb0ELb1ELb1EEEEEEEEEvNT_6ParamsE --------------------------
	.section	.nv.info._ZN7cutlass13device_kernelIN5flash11enable_sm90INS1_16FlashAttnFwdSm90INS1_25CollectiveMainloopFwdSm90ILi2EN4cute5tupleIJNS5_1CILi1EEES8_S8_EEENS6_IJNS7_ILi192EEENS7_ILi128EEENS7_ILi96EEEEEELi96ENS_6half_tEfNS_4arch4Sm90ELb0ELb0ELb1ELb1ELb1ELb1ELb0ELb0ELb1ELb1ELb0ELb0EEENS1_21CollectiveEpilogueFwdINS6_IJSA_SC_SB_EEES9_SE_SG_Li384ELb1ELb1ELb0ELb0EEENS1_36VarlenDynamicPersistentTileSchedulerILi192ELi128ELi384ELi128ELb0ELb1ELb1ELb0ELb1ELb1EEEEEEEEEvNT_6ParamsE,"",@"SHT_CUDA_INFO"
	.sectionflags	@""
	.align	4


	//----- nvinfo : EIATTR_CUDA_API_VERSION
	.align		4
        /*0000*/ 	.byte	0x04, 0x37
        /*0002*/ 	.short	(.L_131 - .L_130)
.L_130:
        /*0004*/ 	.word	0x00000082


	//----- nvinfo : EIATTR_KPARAM_INFO
	.align		4
.L_131:
        /*0008*/ 	.byte	0x04, 0x17
        /*000a*/ 	.short	(.L_133 - .L_132)
.L_132:
        /*000c*/ 	.word	0x00000000
        /*0010*/ 	.short	0x0000
        /*0012*/ 	.short	0x0070
        /*0014*/ 	.byte	0x00, 0xf0, 0x01, 0x2a


	//----- nvinfo : EIATTR_SPARSE_MMA_MASK
	.align		4
.L_133:
        /*0018*/ 	.byte	0x03, 0x50
        /*001a*/ 	.short	0x0000


	//----- nvinfo : EIATTR_MAXREG_COUNT
	.align		4
        /*001c*/ 	.byte	0x03, 0x1b
        /*001e*/ 	.short	0x0080


	//----- nvinfo : EIATTR_NUM_BARRIERS
	.align		4
        /*0020*/ 	.byte	0x02, 0x4c
        /*0022*/ 	.byte	0x10
	.zero		1


	//----- nvinfo : EIATTR_EXTERNS
	.align		4
        /*0024*/ 	.byte	0x04, 0x0f
        /*0026*/ 	.short	(.L_135 - .L_134)


	//   ....[0]....
	.align		4
.L_134:
        /*0028*/ 	.word	index@(__assertfail)


	//----- nvinfo : EIATTR_ANNOTATIONS
	.align		4
.L_135:
        /*002c*/ 	.byte	0x04, 0x55
        /*002e*/ 	.short	(.L_137 - .L_136)


	//   ....[0]....
.L_136:
        /* <DEDUP_REMOVED lines=96> */


	//----- nvinfo : EIATTR_MERCURY_ISA_VERSION
	.align		4
.L_137:
        /*0620*/ 	.byte	0x03, 0x5f
        /*0622*/ 	.short	0x0101


	//----- nvinfo : EIATTR_UNUSED_LOAD_BYTE_OFFSET
	.align		4
        /*0624*/ 	.byte	0x04, 0x44
        /*0626*/ 	.short	(.L_139 - .L_138)


	//   ....[0]....
.L_138:
        /*0628*/ 	.word	0x00000a90
        /*062c*/ 	.word	0x0000fff0


	//   ....[1]....
        /*0630*/ 	.word	0x000114d0
        /*0634*/ 	.word	0x0000fff0


	//----- nvinfo : EIATTR_INT_WARP_WIDE_INSTR_OFFSETS
	.align		4
.L_139:
        /*0638*/ 	.byte	0x04, 0x31
        /*063a*/ 	.short	(.L_141 - .L_140)


	//   ....[0]....
.L_140:
        /*063c*/ 	.word	0x00000130


	//   ....[1]....
        /*0640*/ 	.word	0x00000170


	//   ....[2]....
        /*0644*/ 	.word	0x000001e0


	//   ....[3]....
        /*0648*/ 	.word	0x000158e0


	//   ....[4]....
        /*064c*/ 	.word	0x00015970


	//   ....[5]....
        /*0650*/ 	.word	0x000186d0


	//   ....[6]....
        /*0654*/ 	.word	0x00018760


	//----- nvinfo : EIATTR_COOP_GROUP_MASK_REGIDS
	.align		4
.L_141:
        /*0658*/ 	.byte	0x04, 0x29
        /*065a*/ 	.short	(.L_143 - .L_142)


	//   ....[0]....
.L_142:
        /*065c*/ 	.word	0xffffffff


	//   ....[1]....
        /*0660*/ 	.word	0xffffffff


	//   ....[2]....
        /*0664*/ 	.word	0xffffffff


	//   ....[3]....
        /*0668*/ 	.word	0xffffffff


	//   ....[4]....
        /*066c*/ 	.word	0xffffffff


	//   ....[5]....
        /*0670*/ 	.word	0xffffffff


	//   ....[6]....
        /*0674*/ 	.word	0xffffffff


	//   ....[7]....
        /*0678*/ 	.word	0xffffffff


	//   ....[8]....
        /*067c*/ 	.word	0xffffffff


	//   ....[9]....
        /*0680*/ 	.word	0xffffffff


	//   ....[10]....
        /*0684*/ 	.word	0xffffffff


	//   ....[11]....
        /*0688*/ 	.word	0xffffffff


	//   ....[12]....
        /*068c*/ 	.word	0xffffffff


	//   ....[13]....
        /*0690*/ 	.word	0xffffffff


	//   ....[14]....
        /*0694*/ 	.word	0xffffffff


	//   ....[15]....
        /*0698*/ 	.word	0xffffffff


	//   ....[16]....
        /*069c*/ 	.word	0xffffffff


	//   ....[17]....
        /*06a0*/ 	.word	0xffffffff


	//   ....[18]....
        /*06a4*/ 	.word	0xffffffff


	//   ....[19]....
        /*06a8*/ 	.word	0xffffffff


	//   ....[20]....
        /*06ac*/ 	.word	0xffffffff


	//   ....[21]....
        /*06b0*/ 	.word	0xffffffff


	//   ....[22]....
        /*06b4*/ 	.word	0xffffffff


	//   ....[23]....
        /*06b8*/ 	.word	0xffffffff


	//   ....[24]....
        /*06bc*/ 	.word	0xffffffff


	//   ....[25]....
        /*06c0*/ 	.word	0xffffffff


	//   ....[26]....
        /*06c4*/ 	.word	0xffffffff


	//   ....[27]....
        /*06c8*/ 	.word	0xffffffff


	//   ....[28]....
        /*06cc*/ 	.word	0xffffffff


	//   ....[29]....
        /*06d0*/ 	.word	0xffffffff


	//   ....[30]....
        /*06d4*/ 	.word	0xffffffff


	//   ....[31]....
        /*06d8*/ 	.word	0xffffffff


	//   ....[32]....
        /*06dc*/ 	.word	0xffffffff


	//   ....[33]....
        /*06e0*/ 	.word	0xffffffff


	//   ....[34]....
        /*06e4*/ 	.word	0xffffffff


	//   ....[35]....
        /*06e8*/ 	.word	0xffffffff


	//   ....[36]....
        /*06ec*/ 	.word	0xffffffff


	//   ....[37]....
        /*06f0*/ 	.word	0xffffffff


	//   ....[38]....
        /*06f4*/ 	.word	0xffffffff


	//   ....[39]....
        /*06f8*/ 	.word	0xffffffff


	//   ....[40]....
        /*06fc*/ 	.word	0xffffffff


	//   ....[41]....
        /*0700*/ 	.word	0xffffffff


	//   ....[42]....
        /*0704*/ 	.word	0xffffffff


	//   ....[43]....
        /*0708*/ 	.word	0xffffffff


	//   ....[44]....
        /*070c*/ 	.word	0xffffffff


	//   ....[45]....
        /*0710*/ 	.word	0xffffffff


	//   ....[46]....
        /*0714*/ 	.word	0xffffffff


	//   ....[47]....
        /*0718*/ 	.word	0xffffffff


	//   ....[48]....
        /*071c*/ 	.word	0xffffffff


	//   ....[49]....
        /*0720*/ 	.word	0xffffffff


	//   ....[50]....
        /*0724*/ 	.word	0xffffffff


	//   ....[51]....
        /*0728*/ 	.word	0xffffffff


	//   ....[52]....
        /*072c*/ 	.word	0xffffffff


	//   ....[53]....
        /*0730*/ 	.word	0xffffffff


	//   ....[54]....
        /*0734*/ 	.word	0xffffffff


	//   ....[55]....
        /*0738*/ 	.word	0xffffffff


	//   ....[56]....
        /*073c*/ 	.word	0xffffffff


	//   ....[57]....
        /*0740*/ 	.word	0xffffffff


	//   ....[58]....
        /*0744*/ 	.word	0xffffffff


	//   ....[59]....
        /*0748*/ 	.word	0xffffffff


	//   ....[60]....
        /*074c*/ 	.word	0xffffffff


	//   ....[61]....
        /*0750*/ 	.word	0xffffffff


	//   ....[62]....
        /*0754*/ 	.word	0xffffffff


	//   ....[63]....
        /*0758*/ 	.word	0xffffffff


	//   ....[64]....
        /*075c*/ 	.word	0xffffffff


	//   ....[65]....
        /*0760*/ 	.word	0xffffffff


	//   ....[66]....
        /*0764*/ 	.word	0xffffffff


	//   ....[67]....
        /*0768*/ 	.word	0xffffffff


	//   ....[68]....
        /*076c*/ 	.word	0xffffffff


	//   ....[69]....
        /*0770*/ 	.word	0xffffffff


	//   ....[70]....
        /*0774*/ 	.word	0xffffffff


	//   ....[71]....
        /*0778*/ 	.word	0xffffffff


	//   ....[72]....
        /*077c*/ 	.word	0xffffffff


	//   ....[73]....
        /*0780*/ 	.word	0xffffffff


	//   ....[74]....
        /*0784*/ 	.word	0xffffffff


	//   ....[75]....
        /*0788*/ 	.word	0xffffffff


	//   ....[76]....
        /*078c*/ 	.word	0xffffffff


	//   ....[77]....
        /*0790*/ 	.word	0xffffffff


	//   ....[78]....
        /*0794*/ 	.word	0xffffffff


	//   ....[79]....
        /*0798*/ 	.word	0xffffffff


	//   ....[80]....
        /*079c*/ 	.word	0xffffffff


	//   ....[81]....
        /*07a0*/ 	.word	0xffffffff


	//   ....[82]....
        /*07a4*/ 	.word	0xffffffff


	//   ....[83]....
        /*07a8*/ 	.word	0xffffffff


	//   ....[84]....
        /*07ac*/ 	.word	0xffffffff


	//   ....[85]....
        /*07b0*/ 	.word	0xffffffff


	//   ....[86]....
        /*07b4*/ 	.word	0xffffffff


	//   ....[87]....
        /*07b8*/ 	.word	0xffffffff


	//   ....[88]....
        /*07bc*/ 	.word	0xffffffff


	//   ....[89]....
        /*07c0*/ 	.word	0xffffffff


	//   ....[90]....
        /*07c4*/ 	.word	0xffffffff


	//   ....[91]....
        /*07c8*/ 	.word	0xffffffff


	//   ....[92]....
        /*07cc*/ 	.word	0xffffffff


	//   ....[93]....
        /*07d0*/ 	.word	0xffffffff


	//   ....[94]....
        /*07d4*/ 	.word	0xffffffff


	//   ....[95]....
        /*07d8*/ 	.word	0xffffffff


	//   ....[96]....
        /*07dc*/ 	.word	0xffffffff


	//   ....[97]....
        /*07e0*/ 	.word	0xffffffff


	//   ....[98]....
        /*07e4*/ 	.word	0xffffffff


	//   ....[99]....
        /*07e8*/ 	.word	0xffffffff


	//   ....[100]....
        /*07ec*/ 	.word	0xffffffff


	//   ....[101]....
        /*07f0*/ 	.word	0xffffffff


	//   ....[102]....
        /*07f4*/ 	.word	0xffffffff


	//   ....[103]....
        /*07f8*/ 	.word	0xffffffff


	//   ....[104]....
        /*07fc*/ 	.word	0xffffffff


	//   ....[105]....
        /*0800*/ 	.word	0xffffffff


	//   ....[106]....
        /*0804*/ 	.word	0xffffffff


	//   ....[107]....
        /*0808*/ 	.word	0xffffffff


	//   ....[108]....
        /*080c*/ 	.word	0xffffffff


	//   ....[109]....
        /*0810*/ 	.word	0xffffffff


	//   ....[110]....
        /*0814*/ 	.word	0xffffffff


	//   ....[111]....
        /*0818*/ 	.word	0xffffffff


	//   ....[112]....
        /*081c*/ 	.word	0xffffffff


	//   ....[113]....
        /*0820*/ 	.word	0xffffffff


	//   ....[114]....
        /*0824*/ 	.word	0xffffffff


	//   ....[115]....
        /*0828*/ 	.word	0xffffffff


	//   ....[116]....
        /*082c*/ 	.word	0xffffffff


	//   ....[117]....
        /*0830*/ 	.word	0xffffffff


	//   ....[118]....
        /*0834*/ 	.word	0xffffffff


	//   ....[119]....
        /*0838*/ 	.word	0xffffffff


	//   ....[120]....
        /*083c*/ 	.word	0xffffffff


	//   ....[121]....
        /*0840*/ 	.word	0xffffffff


	//   ....[122]....
        /*0844*/ 	.word	0xffffffff


	//   ....[123]....
        /*0848*/ 	.word	0xffffffff


	//   ....[124]....
        /*084c*/ 	.word	0xffffffff


	//   ....[125]....
        /*0850*/ 	.word	0xffffffff


	//   ....[126]....
        /*0854*/ 	.word	0xffffffff


	//   ....[127]....
        /*0858*/ 	.word	0xffffffff


	//   ....[128]....
        /*085c*/ 	.word	0xffffffff


	//   ....[129]....
        /*0860*/ 	.word	0x0500000f


	//   ....[130]....
        /*0864*/ 	.word	0x0500000f


	//   ....[131]....
        /*0868*/ 	.word	0x0500000f


	//   ....[132]....
        /*086c*/ 	.word	0x0500000f


	//   ....[133]....
        /*0870*/ 	.word	0x0500000f


	//   ....[134]....
        /*0874*/ 	.word	0x0500000f


	//   ....[135]....
        /*0878*/ 	.word	0x0500000f


	//   ....[136]....
        /*087c*/ 	.word	0x0500000f


	//   ....[137]....
        /*0880*/ 	.word	0x0500000f


	//   ....[138]....
        /*0884*/ 	.word	0x0500000f


	//   ....[139]....
        /*0888*/ 	.word	0x0500000f


	//   ....[140]....
        /*088c*/ 	.word	0x0500000f


	//   ....[141]....
        /*0890*/ 	.word	0x0500000f


	//   ....[142]....
        /*0894*/ 	.word	0x0500000f


	//   ....[143]....
        /*0898*/ 	.word	0x0500000f


	//   ....[144]....
        /*089c*/ 	.word	0x0500000f


	//   ....[145]....
        /*08a0*/ 	.word	0x0500000f


	//   ....[146]....
        /*08a4*/ 	.word	0x0500000f


	//   ....[147]....
        /*08a8*/ 	.word	0x0500000f


	//   ....[148]....
        /*08ac*/ 	.word	0x0500000f


	//   ....[149]....
        /*08b0*/ 	.word	0x0500000f


	//   ....[150]....
        /*08b4*/ 	.word	0x0500000f


	//   ....[151]....
        /*08b8*/ 	.word	0x0500000f


	//   ....[152]....
        /*08bc*/ 	.word	0x0500000f


	//   ....[153]....
        /*08c0*/ 	.word	0x0500000f


	//   ....[154]....
        /*08c4*/ 	.word	0x0500000f


	//   ....[155]....
        /*08c8*/ 	.word	0x0500000f


	//   ....[156]....
        /*08cc*/ 	.word	0x0500000f


	//   ....[157]....
        /*08d0*/ 	.word	0x0500000f


	//   ....[158]....
        /*08d4*/ 	.word	0x0500000f


	//   ....[159]....
        /*08d8*/ 	.word	0x0500000f


	//   ....[160]....
        /*08dc*/ 	.word	0x0500000f


	//   ....[161]....
        /*08e0*/ 	.word	0x0500000f


	//   ....[162]....
        /*08e4*/ 	.word	0x0500000f


	//   ....[163]....
        /*08e8*/ 	.word	0x0500000f


	//   ....[164]....
        /*08ec*/ 	.word	0x0500000f


	//   ....[165]....
        /*08f0*/ 	.word	0x0500000f


	//   ....[166]....
        /*08f4*/ 	.word	0x0500000f


	//   ....[167]....
        /*08f8*/ 	.word	0x0500000f


	//   ....[168]....
        /*08fc*/ 	.word	0x0500000f


	//   ....[169]....
        /*0900*/ 	.word	0x0500000f


	//   ....[170]....
        /*0904*/ 	.word	0x0500000f


	//   ....[171]....
        /*0908*/ 	.word	0x0500000f


	//   ....[172]....
        /*090c*/ 	.word	0x0500000f


	//   ....[173]....
        /*0910*/ 	.word	0x0500000f


	//   ....[174]....
        /*0914*/ 	.word	0x0500000f


	//   ....[175]....
        /*0918*/ 	.word	0x0500000f


	//   ....[176]....
        /*091c*/ 	.word	0x0500000f


	//   ....[177]....
        /*0920*/ 	.word	0x0500000f


	//   ....[178]....
        /*0924*/ 	.word	0x0500000f


	//   ....[179]....
        /*0928*/ 	.word	0x0500000f


	//   ....[180]....
        /*092c*/ 	.word	0x0500000f


	//   ....[181]....
        /*0930*/ 	.word	0x0500000f


	//   ....[182]....
        /*0934*/ 	.word	0x0500000f


	//   ....[183]....
        /*0938*/ 	.word	0x0500000f


	//   ....[184]....
        /*093c*/ 	.word	0x0500000f


	//   ....[185]....
        /*0940*/ 	.word	0x0500000f


	//   ....[186]....
        /*0944*/ 	.word	0x0500000f


	//   ....[187]....
        /*0948*/ 	.word	0x0500000f


	//   ....[188]....
        /*094c*/ 	.word	0x0500000f


	//   ....[189]....
        /*0950*/ 	.word	0x0500000f


	//   ....[190]....
        /*0954*/ 	.word	0x0500000f


	//   ....[191]....
        /*0958*/ 	.word	0x0500000f


	//   ....[192]....
        /*095c*/ 	.word	0x0500000f


	//   ....[193]....
        /*0960*/ 	.word	0x0500000f


	//   ....[194]....
        /*0964*/ 	.word	0x0500000f


	//   ....[195]....
        /*0968*/ 	.word	0x0500000f


	//   ....[196]....
        /*096c*/ 	.word	0x0500000f


	//   ....[197]....
        /*0970*/ 	.word	0x0500000f


	//   ....[198]....
        /*0974*/ 	.word	0x0500000f


	//   ....[199]....
        /*0978*/ 	.word	0x0500000f


	//   ....[200]....
        /*097c*/ 	.word	0x0500000f


	//   ....[201]....
        /*0980*/ 	.word	0x0500000f


	//   ....[202]....
        /*0984*/ 	.word	0x0500000f


	//   ....[203]....
        /*0988*/ 	.word	0x0500000f


	//   ....[204]....
        /*098c*/ 	.word	0x0500000f


	//   ....[205]....
        /*0990*/ 	.word	0x0500000f


	//   ....[206]....
        /*0994*/ 	.word	0x0500000f


	//   ....[207]....
        /*0998*/ 	.word	0x0500000f


	//   ....[208]....
        /*099c*/ 	.word	0x0500000f


	//   ....[209]....
        /*09a0*/ 	.word	0x0500000f


	//   ....[210]....
        /*09a4*/ 	.word	0x0500000f


	//   ....[211]....
        /*09a8*/ 	.word	0x0500000f


	//----- nvinfo : EIATTR_COOP_GROUP_INSTR_OFFSETS
	.align		4
.L_143:
        /*09ac*/ 	.byte	0x04, 0x28
        /*09ae*/ 	.short	(.L_145 - .L_144)


	//   ....[0]....
.L_144:
        /*09b0*/ 	.word	0x00000070


	//   ....[1]....
        /*09b4*/ 	.word	0x00000140


	//   ....[2]....
        /*09b8*/ 	.word	0x00000190


	//   ....[3]....
        /*09bc*/ 	.word	0x000003c0


	//   ....[4]....
        /*09c0*/ 	.word	0x00000520


	//   ....[5]....
        /*09c4*/ 	.word	0x00000640


	//   ....[6]....
        /*09c8*/ 	.word	0x000007a0


	//   ....[7]....
        /*09cc*/ 	.word	0x000031a0


	//   ....[8]....
        /*09d0*/ 	.word	0x000031b0


	//   ....[9]....
        /*09d4*/ 	.word	0x00004d30


	//   ....[10]....
        /*09d8*/ 	.word	0x00004d40


	//   ....[11]....
        /*09dc*/ 	.word	0x00006660


	//   ....[12]....
        /*09e0*/ 	.word	0x00006670


	//   ....[13]....
        /*09e4*/ 	.word	0x00006b80


	//   ....[14]....
        /*09e8*/ 	.word	0x00006ba0


	//   ....[15]....
        /*09ec*/ 	.word	0x00007210


	//   ....[16]....
        /*09f0*/ 	.word	0x000077e0


	//   ....[17]....
        /*09f4*/ 	.word	0x000077f0


	//   ....[18]....
        /*09f8*/ 	.word	0x00007800


	//   ....[19]....
        /*09fc*/ 	.word	0x00007810


	//   ....[20]....
        /*0a00*/ 	.word	0x00009340


	//   ....[21]....
        /*0a04*/ 	.word	0x00009350


	//   ....[22]....
        /*0a08*/ 	.word	0x00009360


	//   ....[23]....
        /*0a0c*/ 	.word	0x00009370


	//   ....[24]....
        /*0a10*/ 	.word	0x0000c3b0


	//   ....[25]....
        /*0a14*/ 	.word	0x0000c3d0


	//   ....[26]....
        /*0a18*/ 	.word	0x0000c710


	//   ....[27]....
        /*0a1c*/ 	.word	0x0000c730


	//   ....[28]....
        /*0a20*/ 	.word	0x0000d920


	//   ....[29]....
        /*0a24*/ 	.word	0x0000f000


	//   ....[30]....
        /*0a28*/ 	.word	0x0000f080


	//   ....[31]....
        /*0a2c*/ 	.word	0x0000f690


	//   ....[32]....
        /*0a30*/ 	.word	0x0000f6f0


	//   ....[33]....
        /*0a34*/ 	.word	0x00010830


	//   ....[34]....
        /*0a38*/ 	.word	0x00010a50


	//   ....[35]....
        /*0a3c*/ 	.word	0x00010a90


	//   ....[36]....
        /*0a40*/ 	.word	0x00010b60


	//   ....[37]....
        /*0a44*/ 	.word	0x00010f20


	//   ....[38]....
        /*0a48*/ 	.word	0x00011f40


	//   ....[39]....
        /*0a4c*/ 	.word	0x00011f80


	//   ....[40]....
        /*0a50*/ 	.word	0x00011fb0


	//   ....[41]....
        /*0a54*/ 	.word	0x00011fc0


	//   ....[42]....
        /*0a58*/ 	.word	0x000124a0


	//   ....[43]....
        /*0a5c*/ 	.word	0x000124c0


	//   ....[44]....
        /*0a60*/ 	.word	0x000125e0


	//   ....[45]....
        /*0a64*/ 	.word	0x00012600


	//   ....[46]....
        /*0a68*/ 	.word	0x00012f20


	//   ....[47]....
        /*0a6c*/ 	.word	0x00012f30


	//   ....[48]....
        /*0a70*/ 	.word	0x00013090


	//   ....[49]....
        /*0a74*/ 	.word	0x000130a0


	//   ....[50]....
        /*0a78*/ 	.word	0x00013240


	//   ....[51]....
        /*0a7c*/ 	.word	0x00013410


	//   ....[52]....
        /*0a80*/ 	.word	0x00013440


	//   ....[53]....
        /*0a84*/ 	.word	0x00013470


	//   ....[54]....
        /*0a88*/ 	.word	0x000134a0


	//   ....[55]....
        /*0a8c*/ 	.word	0x000134d0


	//   ....[56]....
        /*0a90*/ 	.word	0x00013500


	//   ....[57]....
        /*0a94*/ 	.word	0x00013670


	//   ....[58]....
        /*0a98*/ 	.word	0x000136a0


	//   ....[59]....
        /*0a9c*/ 	.word	0x000136d0


	//   ....[60]....
        /*0aa0*/ 	.word	0x00013700


	//   ....[61]....
        /*0aa4*/ 	.word	0x00013730


	//   ....[62]....
        /*0aa8*/ 	.word	0x00013760


	//   ....[63]....
        /*0aac*/ 	.word	0x000137f0


	//   ....[64]....
        /*0ab0*/ 	.word	0x00013820


	//   ....[65]....
        /*0ab4*/ 	.word	0x000138a0


	//   ....[66]....
        /*0ab8*/ 	.word	0x00014420


	//   ....[67]....
        /*0abc*/ 	.word	0x00016570


	//   ....[68]....
        /*0ac0*/ 	.word	0x00016580


	//   ....[69]....
        /*0ac4*/ 	.word	0x00016640


	//   ....[70]....
        /*0ac8*/ 	.word	0x00016650


	//   ....[71]....
        /*0acc*/ 	.word	0x00016700


	//   ....[72]....
        /*0ad0*/ 	.word	0x00016710


	//   ....[73]....
        /*0ad4*/ 	.word	0x00016720


	//   ....[74]....
        /*0ad8*/ 	.word	0x00016730


	//   ....[75]....
        /*0adc*/ 	.word	0x00017130


	//   ....[76]....
        /*0ae0*/ 	.word	0x00017140


	//   ....[77]....
        /*0ae4*/ 	.word	0x00017200


	//   ....[78]....
        /*0ae8*/ 	.word	0x00017220


	//   ....[79]....
        /*0aec*/ 	.word	0x000172c0


	//   ....[80]....
        /*0af0*/ 	.word	0x000172e0


	//   ....[81]....
        /*0af4*/ 	.word	0x000172f0


	//   ....[82]....
        /*0af8*/ 	.word	0x00017300


	//   ....[83]....
        /*0afc*/ 	.word	0x00017420


	//   ....[84]....
        /*0b00*/ 	.word	0x00017430


	//   ....[85]....
        /*0b04*/ 	.word	0x00017440


	//   ....[86]....
        /*0b08*/ 	.word	0x000174d0


	//   ....[87]....
        /*0b0c*/ 	.word	0x00017cd0


	//   ....[88]....
        /*0b10*/ 	.word	0x00017ce0


	//   ....[89]....
        /*0b14*/ 	.word	0x00017d00


	//   ....[90]....
        /*0b18*/ 	.word	0x00017d80


	//   ....[91]....
        /*0b1c*/ 	.word	0x00017d90


	//   ....[92]....
        /*0b20*/ 	.word	0x00017df0


	//   ....[93]....
        /*0b24*/ 	.word	0x00017e20


	//   ....[94]....
        /*0b28*/ 	.word	0x00017e60


	//   ....[95]....
        /*0b2c*/ 	.word	0x00018110


	//   ....[96]....
        /*0b30*/ 	.word	0x00018130


	//   ....[97]....
        /*0b34*/ 	.word	0x000181d0


	//   ....[98]....
        /*0b38*/ 	.word	0x000181e0


	//   ....[99]....
        /*0b3c*/ 	.word	0x00018270


	//   ....[100]....
        /*0b40*/ 	.word	0x00018280


	//   ....[101]....
        /*0b44*/ 	.word	0x00018290


	//   ....[102]....
        /*0b48*/ 	.word	0x00018320


	//   ....[103]....
        /*0b4c*/ 	.word	0x00018910


	//   ....[104]....
        /*0b50*/ 	.word	0x00018920


	//   ....[105]....
        /*0b54*/ 	.word	0x000189a0


	//   ....[106]....
        /*0b58*/ 	.word	0x00018a50


	//   ....[107]....
        /*0b5c*/ 	.word	0x00018a70


	//   ....[108]....
        /*0b60*/ 	.word	0x00018af0


	//   ....[109]....
        /*0b64*/ 	.word	0x00018b10


	//   ....[110]....
        /*0b68*/ 	.word	0x00018b20


	//   ....[111]....
        /*0b6c*/ 	.word	0x00018f20


	//   ....[112]....
        /*0b70*/ 	.word	0x00018f50


	//   ....[113]....
        /*0b74*/ 	.word	0x00018f90


	//   ....[114]....
        /*0b78*/ 	.word	0x00018fc0


	//   ....[115]....
        /*0b7c*/ 	.word	0x00018ff0


	//   ....[116]....
        /*0b80*/ 	.word	0x00019020


	//   ....[117]....
        /*0b84*/ 	.word	0x00019050


	//   ....[118]....
        /*0b88*/ 	.word	0x00019080


	//   ....[119]....
        /*0b8c*/ 	.word	0x00019200


	//   ....[120]....
        /*0b90*/ 	.word	0x00019230


	//   ....[121]....
        /*0b94*/ 	.word	0x00019260


	//   ....[122]....
        /*0b98*/ 	.word	0x00019290


	//   ....[123]....
        /*0b9c*/ 	.word	0x000192c0


	//   ....[124]....
        /*0ba0*/ 	.word	0x000192f0


	//   ....[125]....
        /*0ba4*/ 	.word	0x000193b0


	//   ....[126]....
        /*0ba8*/ 	.word	0x000193d0


	//   ....[127]....
        /*0bac*/ 	.word	0x00019440


	//   ....[128]....
        /*0bb0*/ 	.word	0x000198b0


	//   ....[129]....
        /*0bb4*/ 	.word	0x00019bf0


	//   ....[130]....
        /*0bb8*/ 	.word	0x00019c80


	//   ....[131]....
        /*0bbc*/ 	.word	0x00019d70


	//   ....[132]....
        /*0bc0*/ 	.word	0x00019e00


	//   ....[133]....
        /*0bc4*/ 	.word	0x00019ee0


	//   ....[134]....
        /*0bc8*/ 	.word	0x00019f70


	//   ....[135]....
        /*0bcc*/ 	.word	0x0001a0b0


	//   ....[136]....
        /*0bd0*/ 	.word	0x0001a160


	//   ....[137]....
        /*0bd4*/ 	.word	0x0001a1f0


	//   ....[138]....
        /*0bd8*/ 	.word	0x0001a240


	//   ....[139]....
        /*0bdc*/ 	.word	0x0001a290


	//   ....[140]....
        /*0be0*/ 	.word	0x0001a380


	//   ....[141]....
        /*0be4*/ 	.word	0x0001a410


	//   ....[142]....
        /*0be8*/ 	.word	0x0001a460


	//   ....[143]....
        /*0bec*/ 	.word	0x0001a4b0


	//   ....[144]....
        /*0bf0*/ 	.word	0x0001a6d0


	//   ....[145]....
        /*0bf4*/ 	.word	0x0001a720


	//   ....[146]....
        /*0bf8*/ 	.word	0x0001a7b0


	//   ....[147]....
        /*0bfc*/ 	.word	0x0001a840


	//   ....[148]....
        /*0c00*/ 	.word	0x0001a900


	//   ....[149]....
        /*0c04*/ 	.word	0x0001abe0


	//   ....[150]....
        /*0c08*/ 	.word	0x0001acd0


	//   ....[151]....
        /*0c0c*/ 	.word	0x0001ad60


	//   ....[152]....
        /*0c10*/ 	.word	0x0001adc0


	//   ....[153]....
        /*0c14*/ 	.word	0x0001aee0


	//   ....[154]....
        /*0c18*/ 	.word	0x0001af40


	//   ....[155]....
        /*0c1c*/ 	.word	0x0001b060


	//   ....[156]....
        /*0c20*/ 	.word	0x0001b0c0


	//   ....[157]....
        /*0c24*/ 	.word	0x0001b1b0


	//   ....[158]....
        /*0c28*/ 	.word	0x0001b2c0


	//   ....[159]....
        /*0c2c*/ 	.word	0x0001b330


	//   ....[160]....
        /*0c30*/ 	.word	0x0001b390


	//   ....[161]....
        /*0c34*/ 	.word	0x0001b4a0


	//   ....[162]....
        /*0c38*/ 	.word	0x0001b500


	//   ....[163]....
        /*0c3c*/ 	.word	0x0001b620


	//   ....[164]....
        /*0c40*/ 	.word	0x0001b680


	//   ....[165]....
        /*0c44*/ 	.word	0x0001b760


	//   ....[166]....
        /*0c48*/ 	.word	0x0001b830


	//   ....[167]....
        /*0c4c*/ 	.word	0x0001b920


	//   ....[168]....
        /*0c50*/ 	.word	0x0001b980


	//   ....[169]....
        /*0c54*/ 	.word	0x0001ba20


	//   ....[170]....
        /*0c58*/ 	.word	0x0001bbc0


	//   ....[171]....
        /*0c5c*/ 	.word	0x0001bc90


	//   ....[172]....
        /*0c60*/ 	.word	0x0001bd20


	//   ....[173]....
        /*0c64*/ 	.word	0x0001be00


	//   ....[174]....
        /*0c68*/ 	.word	0x0001be60


	//   ....[175]....
        /*0c6c*/ 	.word	0x0001bf30


	//   ....[176]....
        /*0c70*/ 	.word	0x0001bf90


	//   ....[177]....
        /*0c74*/ 	.word	0x0001c070


	//   ....[178]....
        /*0c78*/ 	.word	0x0001c160


	//   ....[179]....
        /*0c7c*/ 	.word	0x0001c200


	//   ....[180]....
        /*0c80*/ 	.word	0x0001c260


	//   ....[181]....
        /*0c84*/ 	.word	0x0001c360


	//   ....[182]....
        /*0c88*/ 	.word	0x0001c3c0


	//   ....[183]....
        /*0c8c*/ 	.word	0x0001c4c0


	//   ....[184]....
        /*0c90*/ 	.word	0x0001c520


	//   ....[185]....
        /*0c94*/ 	.word	0x0001c5f0


	//   ....[186]....
        /*0c98*/ 	.word	0x0001c740


	//   ....[187]....
        /*0c9c*/ 	.word	0x0001c7f0


	//   ....[188]....
        /*0ca0*/ 	.word	0x0001c900


	//   ....[189]....
        /*0ca4*/ 	.word	0x0001c9e0


	//   ....[190]....
        /*0ca8*/ 	.word	0x0001ca40


	//   ....[191]....
        /*0cac*/ 	.word	0x0001cb30


	//   ....[192]....
        /*0cb0*/ 	.word	0x0001cb90


	//   ....[193]....
        /*0cb4*/ 	.word	0x0001cc70


	//   ....[194]....
        /*0cb8*/ 	.word	0x0001cd00


	//   ....[195]....
        /*0cbc*/ 	.word	0x0001cda0


	//   ....[196]....
        /*0cc0*/ 	.word	0x0001cec0


	//   ....[197]....
        /*0cc4*/ 	.word	0x0001cf30


	//   ....[198]....
        /*0cc8*/ 	.word	0x0001cfa0


	//   ....[199]....
        /*0ccc*/ 	.word	0x0001d010


	//   ....[200]....
        /*0cd0*/ 	.word	0x0001d080


	//   ....[201]....
        /*0cd4*/ 	.word	0x0001d100


	//   ....[202]....
        /*0cd8*/ 	.word	0x0001d190


	//   ....[203]....
        /*0cdc*/ 	.word	0x0001d220


	//   ....[204]....
        /*0ce0*/ 	.word	0x0001d290


	//   ....[205]....
        /*0ce4*/ 	.word	0x0001d300


	//   ....[206]....
        /*0ce8*/ 	.word	0x0001d370


	//   ....[207]....
        /*0cec*/ 	.word	0x0001d3f0


	//   ....[208]....
        /*0cf0*/ 	.word	0x0001d460


	//   ....[209]....
        /*0cf4*/ 	.word	0x0001d500


	//   ....[210]....
        /*0cf8*/ 	.word	0x0001d590


	//   ....[211]....
        /*0cfc*/ 	.word	0x0001d6b0


	//----- nvinfo : EIATTR_REG_RECONFIG
	.align		4
.L_145:
        /*0d00*/ 	.byte	0x01, 0x54
	.zero		2


	//----- nvinfo : EIATTR_SYSCALL_OFFSETS
	.align		4
        /*0d04*/ 	.byte	0x04, 0x46
        /*0d06*/ 	.short	(.L_147 - .L_146)


	//   ....[0]....
.L_146:
        /*0d08*/ 	.word	0x00001ca0


	//   ....[1]....
        /*0d0c*/ 	.word	0x00001df0


	//   ....[2]....
        /*0d10*/ 	.word	0x000073e0


	//   ....[3]....
        /*0d14*/ 	.word	0x00007760


	//   ....[4]....
        /*0d18*/ 	.word	0x00015ad0


	//   ....[5]....
        /*0d1c*/ 	.word	0x00015c20


	//   ....[6]....
        /*0d20*/ 	.word	0x00015d10


	//   ....[7]....
        /*0d24*/ 	.word	0x00016ba0


	//----- nvinfo : EIATTR_MBARRIER_INSTR_OFFSETS
	.align		4
.L_147:
        /*0d28*/ 	.byte	0x04, 0x39
        /*0d2a*/ 	.short	(.L_149 - .L_148)


	//   ....[0]....
.L_148:
        /*0d2c*/ 	.word	0x00000270
        /*0d30*/ 	.word	0x000000ff
        /*0d34*/ 	.word	0x0002d800
        /*0d38*/ 	.short	0x0100
        /*0d3a*/ 	.byte	0x08
	.zero		1


	//   ....[1]....
        /*0d3c*/ 	.word	0x00000280
        /*0d40*/ 	.word	0x000000ff
        /*0d44*/ 	.word	0x0002d820
        /*0d48*/ 	.short	0x0100
        /*0d4a*/ 	.byte	0x08
	.zero		1


	//   ....[2]....
        /*0d4c*/ 	.word	0x00000370
        /*0d50*/ 	.word	0x000000ff
        /*0d54*/ 	.word	0x0002d830
        /*0d58*/ 	.short	0x0100
        /*0d5a*/ 	.byte	0x08
	.zero		1


	//   ....[3]....
        /*0d5c*/ 	.word	0x00000380
        /*0d60*/ 	.word	0x000000ff
        /*0d64*/ 	.word	0x0002d840
        /*0d68*/ 	.short	0x0100
        /*0d6a*/ 	.byte	0x08
	.zero		1


	//   ....[4]....
        /*0d6c*/ 	.word	0x00000390
        /*0d70*/ 	.word	0x000000ff
        /*0d74*/ 	.word	0x0002d838
        /*0d78*/ 	.short	0x0100
        /*0d7a*/ 	.byte	0x08
	.zero		1


	//   ....[5]....
        /*0d7c*/ 	.word	0x000003a0
        /*0d80*/ 	.word	0x000000ff
        /*0d84*/ 	.word	0x0002d848
        /*0d88*/ 	.short	0x0100
        /*0d8a*/ 	.byte	0x08
	.zero		1


	//   ....[6]....
        /*0d8c*/ 	.word	0x000004d0
        /*0d90*/ 	.word	0x000000ff
        /*0d94*/ 	.word	0x0002d850
        /*0d98*/ 	.short	0x0100
        /*0d9a*/ 	.byte	0x08
	.zero		1


	//   ....[7]....
        /*0d9c*/ 	.word	0x000004e0
        /*0da0*/ 	.word	0x000000ff
        /*0da4*/ 	.word	0x0002d860
        /*0da8*/ 	.short	0x0100
        /*0daa*/ 	.byte	0x08
	.zero		1


	//   ....[8]....
        /*0dac*/ 	.word	0x000004f0
        /*0db0*/ 	.word	0x000000ff
        /*0db4*/ 	.word	0x0002d858
        /*0db8*/ 	.short	0x0100
        /*0dba*/ 	.byte	0x08
	.zero		1


	//   ....[9]....
        /*0dbc*/ 	.word	0x00000500
        /*0dc0*/ 	.word	0x000000ff
        /*0dc4*/ 	.word	0x0002d868
        /*0dc8*/ 	.short	0x0100
        /*0dca*/ 	.byte	0x08
	.zero		1


	//   ....[10]....
        /*0dcc*/ 	.word	0x000005f0
        /*0dd0*/ 	.word	0x000000ff
        /*0dd4*/ 	.word	0x0002d870
        /*0dd8*/ 	.short	0x0100
        /*0dda*/ 	.byte	0x06
	.zero		1


	//   ....[11]....
        /*0ddc*/ 	.word	0x00000600
        /*0de0*/ 	.word	0x000000ff
        /*0de4*/ 	.word	0x0002d880
        /*0de8*/ 	.short	0x0100
        /*0dea*/ 	.byte	0x06
	.zero		1


	//   ....[12]....
        /*0dec*/ 	.word	0x00000610
        /*0df0*/ 	.word	0x000000ff
        /*0df4*/ 	.word	0x0002d878
        /*0df8*/ 	.short	0x0100
        /*0dfa*/ 	.byte	0x06
	.zero		1


	//   ....[13]....
        /*0dfc*/ 	.word	0x00000620
        /*0e00*/ 	.word	0x000000ff
        /*0e04*/ 	.word	0x0002d888
        /*0e08*/ 	.short	0x0100
        /*0e0a*/ 	.byte	0x06
	.zero		1


	//   ....[14]....
        /*0e0c*/ 	.word	0x00000750
        /*0e10*/ 	.word	0x000000ff
        /*0e14*/ 	.word	0x0002d890
        /*0e18*/ 	.short	0x0100
        /*0e1a*/ 	.byte	0x08
	.zero		1


	//   ....[15]....
        /*0e1c*/ 	.word	0x00000760
        /*0e20*/ 	.word	0x000000ff
        /*0e24*/ 	.word	0x0002d8a0
        /*0e28*/ 	.short	0x0100
        /*0e2a*/ 	.byte	0x08
	.zero		1


	//   ....[16]....
        /*0e2c*/ 	.word	0x00000770
        /*0e30*/ 	.word	0x000000ff
        /*0e34*/ 	.word	0x0002d898
        /*0e38*/ 	.short	0x0100
        /*0e3a*/ 	.byte	0x08
	.zero		1


	//   ....[17]....
        /*0e3c*/ 	.word	0x00000780
        /*0e40*/ 	.word	0x000000ff
        /*0e44*/ 	.word	0x0002d8a8
        /*0e48*/ 	.short	0x0100
        /*0e4a*/ 	.byte	0x08
	.zero		1


	//   ....[18]....
        /*0e4c*/ 	.word	0x000008b0
        /*0e50*/ 	.word	0x000000ff
        /*0e54*/ 	.word	0x0002d8b0
        /*0e58*/ 	.short	0x0100
        /*0e5a*/ 	.byte	0x08
	.zero		1


	//   ....[19]....
        /*0e5c*/ 	.word	0x000008c0
        /*0e60*/ 	.word	0x000000ff
        /*0e64*/ 	.word	0x0002d8c0
        /*0e68*/ 	.short	0x0100
        /*0e6a*/ 	.byte	0x08
	.zero		1


	//   ....[20]....
        /*0e6c*/ 	.word	0x000008d0
        /*0e70*/ 	.word	0x000000ff
        /*0e74*/ 	.word	0x0002d8b8
        /*0e78*/ 	.short	0x0100
        /*0e7a*/ 	.byte	0x08
	.zero		1


	//   ....[21]....
        /*0e7c*/ 	.word	0x000008e0
        /*0e80*/ 	.word	0x000000ff
        /*0e84*/ 	.word	0x0002d8c8
        /*0e88*/ 	.short	0x0100
        /*0e8a*/ 	.byte	0x08
	.zero		1


	//   ....[22]....
        /*0e8c*/ 	.word	0x00003150
        /*0e90*/ 	.word	0x0000003c
        /*0e94*/ 	.word	0x0002d890
        /*0e98*/ 	.short	0x010a
        /*0e9a*/ 	.byte	0x3f
	.zero		1


	//   ....[23]....
        /*0e9c*/ 	.word	0x00004ce0
        /*0ea0*/ 	.word	0x0000003c
        /*0ea4*/ 	.word	0x0002d890
        /*0ea8*/ 	.short	0x010a
        /*0eaa*/ 	.byte	0x3f
	.zero		1


	//   ....[24]....
        /*0eac*/ 	.word	0x000064b0
        /*0eb0*/ 	.word	0x0000003c
        /*0eb4*/ 	.word	0x0002d890
        /*0eb8*/ 	.short	0x010a
        /*0eba*/ 	.byte	0x3f
	.zero		1


	//   ....[25]....
        /*0ebc*/ 	.word	0x000069d0
        /*0ec0*/ 	.word	0x0000000b
        /*0ec4*/ 	.word	0x00000000
        /*0ec8*/ 	.short	0x0101
        /*0eca*/ 	.byte	0x3f
	.zero		1


	//   ....[26]....
        /*0ecc*/ 	.word	0x00006a10
        /*0ed0*/ 	.word	0x0000003c
        /*0ed4*/ 	.word	0x0002d8b0
        /*0ed8*/ 	.short	0x010a
        /*0eda*/ 	.byte	0x3f
	.zero		1


	//   ....[27]....
        /*0edc*/ 	.word	0x00006ef0
        /*0ee0*/ 	.word	0x0000003c
        /*0ee4*/ 	.word	0x00000000
        /*0ee8*/ 	.short	0x0101
        /*0eea*/ 	.byte	0x3f
	.zero		1


	//   ....[28]....
        /*0eec*/ 	.word	0x00007480
        /*0ef0*/ 	.word	0x00000002
        /*0ef4*/ 	.word	0x0002d800
        /*0ef8*/ 	.short	0x010a
        /*0efa*/ 	.byte	0x3f
	.zero		1


	//   ....[29]....
        /*0efc*/ 	.word	0x000074d0
        /*0f00*/ 	.word	0x00000002
        /*0f04*/ 	.word	0x0002d800
        /*0f08*/ 	.short	0x010a
        /*0f0a*/ 	.byte	0x3f
	.zero		1


	//   ....[30]....
        /*0f0c*/ 	.word	0x00007f50
        /*0f10*/ 	.word	0x00000002
        /*0f14*/ 	.word	0x0002d800
        /*0f18*/ 	.short	0x010a
        /*0f1a*/ 	.byte	0x3f
	.zero		1


	//   ....[31]....
        /*0f1c*/ 	.word	0x00009880
        /*0f20*/ 	.word	0x00000002
        /*0f24*/ 	.word	0x0002d800
        /*0f28*/ 	.short	0x010a
        /*0f2a*/ 	.byte	0x3f
	.zero		1


	//   ....[32]....
        /*0f2c*/ 	.word	0x0000ae20
        /*0f30*/ 	.word	0x00000000
        /*0f34*/ 	.word	0x0002d830
        /*0f38*/ 	.short	0x010a
        /*0f3a*/ 	.byte	0x3f
	.zero		1


	//   ....[33]....
        /*0f3c*/ 	.word	0x0000aef0
        /*0f40*/ 	.word	0x00000000
        /*0f44*/ 	.word	0x0002d830
        /*0f48*/ 	.short	0x010a
        /*0f4a*/ 	.byte	0x3f
	.zero		1


	//   ....[34]....
        /*0f4c*/ 	.word	0x0000cc80
        /*0f50*/ 	.word	0x0000000c
        /*0f54*/ 	.word	0x00000000
        /*0f58*/ 	.short	0x0101
        /*0f5a*/ 	.byte	0x3f
	.zero		1


	//   ....[35]....
        /*0f5c*/ 	.word	0x0000dbf0
        /*0f60*/ 	.word	0x00000009
        /*0f64*/ 	.word	0x0002d830
        /*0f68*/ 	.short	0x010a
        /*0f6a*/ 	.byte	0x3f
	.zero		1


	//   ....[36]....
        /*0f6c*/ 	.word	0x0000dc40
        /*0f70*/ 	.word	0x00000009
        /*0f74*/ 	.word	0x0002d830
        /*0f78*/ 	.short	0x010a
        /*0f7a*/ 	.byte	0x3f
	.zero		1


	//   ....[37]....
        /*0f7c*/ 	.word	0x0000e0f0
        /*0f80*/ 	.word	0x00000009
        /*0f84*/ 	.word	0x0002d850
        /*0f88*/ 	.short	0x010a
        /*0f8a*/ 	.byte	0x3f
	.zero		1


	//   ....[38]....
        /*0f8c*/ 	.word	0x0000e130
        /*0f90*/ 	.word	0x00000009
        /*0f94*/ 	.word	0x0002d850
        /*0f98*/ 	.short	0x010a
        /*0f9a*/ 	.byte	0x3f
	.zero		1


	//   ....[39]....
        /*0f9c*/ 	.word	0x0000e850
        /*0fa0*/ 	.word	0x00000006
        /*0fa4*/ 	.word	0x00000000
        /*0fa8*/ 	.short	0x0101
        /*0faa*/ 	.byte	0x3f
	.zero		1


	//   ....[40]....
        /*0fac*/ 	.word	0x00010220
        /*0fb0*/ 	.word	0x00000005
        /*0fb4*/ 	.word	0x00000000
        /*0fb8*/ 	.short	0x0101
        /*0fba*/ 	.byte	0x3f
	.zero		1


	//   ....[41]....
        /*0fbc*/ 	.word	0x000108b0
        /*0fc0*/ 	.word	0x00000005
        /*0fc4*/ 	.word	0x0002d850
        /*0fc8*/ 	.short	0x010a
        /*0fca*/ 	.byte	0x3f
	.zero		1


	//   ....[42]....
        /*0fcc*/ 	.word	0x00010960
        /*0fd0*/ 	.word	0x00000005
        /*0fd4*/ 	.word	0x0002d850
        /*0fd8*/ 	.short	0x010a
        /*0fda*/ 	.byte	0x3f
	.zero		1


	//   ....[43]....
        /*0fdc*/ 	.word	0x00011160
        /*0fe0*/ 	.word	0x00000005
        /*0fe4*/ 	.word	0x00000000
        /*0fe8*/ 	.short	0x0101
        /*0fea*/ 	.byte	0x3f
	.zero		1


	//   ....[44]....
        /*0fec*/ 	.word	0x000124b0
        /*0ff0*/ 	.word	0x00000000
        /*0ff4*/ 	.word	0x00000000
        /*0ff8*/ 	.short	0x0101
        /*0ffa*/ 	.byte	0x3f
	.zero		1


	//   ....[45]....
        /*0ffc*/ 	.word	0x00014500
        /*1000*/ 	.word	0x00000016
        /*1004*/ 	.word	0x0002d820
        /*1008*/ 	.short	0x010a
        /*100a*/ 	.byte	0x3f
	.zero		1


	//   ....[46]....
        /*100c*/ 	.word	0x000145c0
        /*1010*/ 	.word	0x00000008
        /*1014*/ 	.word	0x0002d8a0
        /*1018*/ 	.short	0x010a
        /*101a*/ 	.byte	0x3f
	.zero		1


	//   ....[47]....
        /*101c*/ 	.word	0x000149f0
        /*1020*/ 	.word	0x00000008
        /*1024*/ 	.word	0x0002d8c0
        /*1028*/ 	.short	0x010a
        /*102a*/ 	.byte	0x3f
	.zero		1


	//   ....[48]....
        /*102c*/ 	.word	0x00014f50
        /*1030*/ 	.word	0x00000008
        /*1034*/ 	.word	0x0002d8a0
        /*1038*/ 	.short	0x010a
        /*103a*/ 	.byte	0x3f
	.zero		1


	//   ....[49]....
        /*103c*/ 	.word	0x00015370
        /*1040*/ 	.word	0x00000008
        /*1044*/ 	.word	0x0002d8c0
        /*1048*/ 	.short	0x010a
        /*104a*/ 	.byte	0x3f
	.zero		1


	//   ....[50]....
        /*104c*/ 	.word	0x00016300
        /*1050*/ 	.word	0x00000000
        /*1054*/ 	.word	0x0002d840
        /*1058*/ 	.short	0x010a
        /*105a*/ 	.byte	0x3f
	.zero		1


	//   ....[51]....
        /*105c*/ 	.word	0x00016880
        /*1060*/ 	.word	0x00000000
        /*1064*/ 	.word	0x0002d830
        /*1068*/ 	.short	0x0107
        /*106a*/ 	.byte	0x3f
	.zero		1


	//   ....[52]....
        /*106c*/ 	.word	0x00016950
        /*1070*/ 	.word	0x00000000
        /*1074*/ 	.word	0x0002d830
        /*1078*/ 	.short	0x0101
        /*107a*/ 	.byte	0x3f
	.zero		1


	//   ....[53]....
        /*107c*/ 	.word	0x000175a0
        /*1080*/ 	.word	0x00000016
        /*1084*/ 	.word	0x0002d800
        /*1088*/ 	.short	0x0107
        /*108a*/ 	.byte	0x3f
	.zero		1


	//   ....[54]....
        /*108c*/ 	.word	0x00017690
        /*1090*/ 	.word	0x00000016
        /*1094*/ 	.word	0x0002d800
        /*1098*/ 	.short	0x0101
        /*109a*/ 	.byte	0x3f
	.zero		1


	//   ....[55]....
        /*109c*/ 	.word	0x000176b0
        /*10a0*/ 	.word	0x00000016
        /*10a4*/ 	.word	0x0002d820
        /*10a8*/ 	.short	0x010a
        /*10aa*/ 	.byte	0x3f
	.zero		1


	//   ....[56]....
        /*10ac*/ 	.word	0x00017ad0
        /*10b0*/ 	.word	0x00000005
        /*10b4*/ 	.word	0x0002d840
        /*10b8*/ 	.short	0x010a
        /*10ba*/ 	.byte	0x3f
	.zero		1


	//   ....[57]....
        /*10bc*/ 	.word	0x00017f10
        /*10c0*/ 	.word	0x00000005
        /*10c4*/ 	.word	0x0002d830
        /*10c8*/ 	.short	0x0107
        /*10ca*/ 	.byte	0x3f
	.zero		1


	//   ....[58]....
        /*10cc*/ 	.word	0x00017fd0
        /*10d0*/ 	.word	0x00000005
        /*10d4*/ 	.word	0x0002d830
        /*10d8*/ 	.short	0x0101
        /*10da*/ 	.byte	0x3f
	.zero		1


	//   ....[59]....
        /*10dc*/ 	.word	0x00018030
        /*10e0*/ 	.word	0x00000005
        /*10e4*/ 	.word	0x0002d860
        /*10e8*/ 	.short	0x010a
        /*10ea*/ 	.byte	0x3f
	.zero		1


	//   ....[60]....
        /*10ec*/ 	.word	0x00018510
        /*10f0*/ 	.word	0x00000005
        /*10f4*/ 	.word	0x0002d850
        /*10f8*/ 	.short	0x0107
        /*10fa*/ 	.byte	0x3f
	.zero		1


	//   ....[61]....
        /*10fc*/ 	.word	0x00018600
        /*1100*/ 	.word	0x00000005
        /*1104*/ 	.word	0x0002d850
        /*1108*/ 	.short	0x0101
        /*110a*/ 	.byte	0x3f
	.zero		1


	//   ....[62]....
        /*110c*/ 	.word	0x00018820
        /*1110*/ 	.word	0x00000000
        /*1114*/ 	.word	0x0002d860
        /*1118*/ 	.short	0x010a
        /*111a*/ 	.byte	0x3f
	.zero		1


	//   ....[63]....
        /*111c*/ 	.word	0x00018c50
        /*1120*/ 	.word	0x00000000
        /*1124*/ 	.word	0x0002d850
        /*1128*/ 	.short	0x0107
        /*112a*/ 	.byte	0x3f
	.zero		1


	//   ....[64]....
        /*112c*/ 	.word	0x00018d30
        /*1130*/ 	.word	0x00000000
        /*1134*/ 	.word	0x0002d850
        /*1138*/ 	.short	0x0101
        /*113a*/ 	.byte	0x3f
	.zero		1


	//   ....[65]....
        /*113c*/ 	.word	0x00019830
        /*1140*/ 	.word	0x00000005
        /*1144*/ 	.word	0x0002d820
        /*1148*/ 	.short	0x010a
        /*114a*/ 	.byte	0x3f
	.zero		1


	//   ....[66]....
        /*114c*/ 	.word	0x000199d0
        /*1150*/ 	.word	0x00000003
        /*1154*/ 	.word	0x0002d840
        /*1158*/ 	.short	0x010a
        /*115a*/ 	.byte	0x3f
	.zero		1


	//   ....[67]....
        /*115c*/ 	.word	0x00019a60
        /*1160*/ 	.word	0x00000005
        /*1164*/ 	.word	0x0002d840
        /*1168*/ 	.short	0x010a
        /*116a*/ 	.byte	0x3f
	.zero		1


	//   ....[68]....
        /*116c*/ 	.word	0x00019aa0
        /*1170*/ 	.word	0x00000003
        /*1174*/ 	.word	0x0002d860
        /*1178*/ 	.short	0x010a
        /*117a*/ 	.byte	0x3f
	.zero		1


	//   ....[69]....
        /*117c*/ 	.word	0x00019ae0
        /*1180*/ 	.word	0x00000005
        /*1184*/ 	.word	0x0002d860
        /*1188*/ 	.short	0x010a
        /*118a*/ 	.byte	0x3f
	.zero		1


	//   ....[70]....
        /*118c*/ 	.word	0x00019b40
        /*1190*/ 	.word	0x0000003c
        /*1194*/ 	.word	0x0002d890
        /*1198*/ 	.short	0x010a
        /*119a*/ 	.byte	0x3f
	.zero		1


	//   ....[71]....
        /*119c*/ 	.word	0x00019cc0
        /*11a0*/ 	.word	0x0000003c
        /*11a4*/ 	.word	0x0002d890
        /*11a8*/ 	.short	0x010a
        /*11aa*/ 	.byte	0x3f
	.zero		1


	//   ....[72]....
        /*11ac*/ 	.word	0x00019e40
        /*11b0*/ 	.word	0x0000003c
        /*11b4*/ 	.word	0x0002d890
        /*11b8*/ 	.short	0x010a
        /*11ba*/ 	.byte	0x3f
	.zero		1


	//   ....[73]....
        /*11bc*/ 	.word	0x00019fb0
        /*11c0*/ 	.word	0x0000003c
        /*11c4*/ 	.word	0x0002d8b0
        /*11c8*/ 	.short	0x010a
        /*11ca*/ 	.byte	0x3f
	.zero		1


	//   ....[74]....
        /*11cc*/ 	.word	0x0001a2d0
        /*11d0*/ 	.word	0x00000002
        /*11d4*/ 	.word	0x0002d800
        /*11d8*/ 	.short	0x010a
        /*11da*/ 	.byte	0x3f
	.zero		1


	//   ....[75]....
        /*11dc*/ 	.word	0x0001a4f0
        /*11e0*/ 	.word	0x00000002
        /*11e4*/ 	.word	0x0002d800
        /*11e8*/ 	.short	0x010a
        /*11ea*/ 	.byte	0x3f
	.zero		1


	//   ....[76]....
        /*11ec*/ 	.word	0x0001a540
        /*11f0*/ 	.word	0x00000000
        /*11f4*/ 	.word	0x0002d830
        /*11f8*/ 	.short	0x010a
        /*11fa*/ 	.byte	0x3f
	.zero		1


	//   ....[77]....
        /*11fc*/ 	.word	0x0001a590
        /*1200*/ 	.word	0x00000009
        /*1204*/ 	.word	0x0002d830
        /*1208*/ 	.short	0x010a
        /*120a*/ 	.byte	0x3f
	.zero		1


	//   ....[78]....
        /*120c*/ 	.word	0x0001a5e0
        /*1210*/ 	.word	0x00000009
        /*1214*/ 	.word	0x0002d850
        /*1218*/ 	.short	0x010a
        /*121a*/ 	.byte	0x3f
	.zero		1


	//   ....[79]....
        /*121c*/ 	.word	0x0001a630
        /*1220*/ 	.word	0x00000005
        /*1224*/ 	.word	0x0002d850
        /*1228*/ 	.short	0x010a
        /*122a*/ 	.byte	0x3f
	.zero		1


	//   ....[80]....
        /*122c*/ 	.word	0x0001a9c0
        /*1230*/ 	.word	0x00000016
        /*1234*/ 	.word	0x0002d820
        /*1238*/ 	.short	0x010a
        /*123a*/ 	.byte	0x3f
	.zero		1


	//   ....[81]....
        /*123c*/ 	.word	0x0001aa10
        /*1240*/ 	.word	0x00000008
        /*1244*/ 	.word	0x0002d8a0
        /*1248*/ 	.short	0x010a
        /*124a*/ 	.byte	0x3f
	.zero		1


	//   ....[82]....
        /*124c*/ 	.word	0x0001aa60
        /*1250*/ 	.word	0x00000008
        /*1254*/ 	.word	0x0002d8c0
        /*1258*/ 	.short	0x010a
        /*125a*/ 	.byte	0x3f
	.zero		1


	//   ....[83]....
        /*125c*/ 	.word	0x0001aab0
        /*1260*/ 	.word	0x00000008
        /*1264*/ 	.word	0x0002d8a0
        /*1268*/ 	.short	0x010a
        /*126a*/ 	.byte	0x3f
	.zero		1


	//   ....[84]....
        /*126c*/ 	.word	0x0001ab00
        /*1270*/ 	.word	0x00000008
        /*1274*/ 	.word	0x0002d8c0
        /*1278*/ 	.short	0x010a
        /*127a*/ 	.byte	0x3f
	.zero		1


	//   ....[85]....
        /*127c*/ 	.word	0x0001ac20
        /*1280*/ 	.word	0x00000000
        /*1284*/ 	.word	0x0002d840
        /*1288*/ 	.short	0x010a
        /*128a*/ 	.byte	0x3f
	.zero		1


	//   ....[86]....
        /*128c*/ 	.word	0x0001bac0
        /*1290*/ 	.word	0x00000016
        /*1294*/ 	.word	0x0002d820
        /*1298*/ 	.short	0x010a
        /*129a*/ 	.byte	0x3f
	.zero		1


	//   ....[87]....
        /*129c*/ 	.word	0x0001bb10
        /*12a0*/ 	.word	0x00000005
        /*12a4*/ 	.word	0x0002d840
        /*12a8*/ 	.short	0x010a
        /*12aa*/ 	.byte	0x3f
	.zero		1


	//   ....[88]....
        /*12ac*/ 	.word	0x0001c0b0
        /*12b0*/ 	.word	0x00000005
        /*12b4*/ 	.word	0x0002d860
        /*12b8*/ 	.short	0x010a
        /*12ba*/ 	.byte	0x3f
	.zero		1


	//   ....[89]....
        /*12bc*/ 	.word	0x0001c690
        /*12c0*/ 	.word	0x00000000
        /*12c4*/ 	.word	0x0002d860
        /*12c8*/ 	.short	0x010a
        /*12ca*/ 	.byte	0x3f
	.zero		1


	//   ....[90]....
        /*12cc*/ 	.word	0x0001d5d0
        /*12d0*/ 	.word	0x00000005
        /*12d4*/ 	.word	0x0002d820
        /*12d8*/ 	.short	0x010a
        /*12da*/ 	.byte	0x3f
	.zero		1


	//   ....[91]....
        /*12dc*/ 	.word	0x0001d770
        /*12e0*/ 	.word	0x00000003
        /*12e4*/ 	.word	0x0002d840
        /*12e8*/ 	.short	0x010a
        /*12ea*/ 	.byte	0x3f
	.zero		1


	//   ....[92]....
        /*12ec*/ 	.word	0x0001d7c0
        /*12f0*/ 	.word	0x00000005
        /*12f4*/ 	.word	0x0002d840
        /*12f8*/ 	.short	0x010a
        /*12fa*/ 	.byte	0x3f
	.zero		1


	//   ....[93]....
        /*12fc*/ 	.word	0x0001d810
        /*1300*/ 	.word	0x00000003
        /*1304*/ 	.word	0x0002d860
        /*1308*/ 	.short	0x010a
        /*130a*/ 	.byte	0x3f
	.zero		1


	//----- nvinfo : EIATTR_NUM_MBARRIERS
	.align		4
.L_149:
        /*130c*/ 	.byte	0x03, 0x38
        /*130e*/ 	.short	0x0016


	//----- nvinfo : EIATTR_EXIT_INSTR_OFFSETS
	.align		4
        /*1310*/ 	.byte	0x04, 0x1c
        /*1312*/ 	.short	(.L_151 - .L_150)


	//   ....[0]....
.L_150:
        /*1314*/ 	.word	0x00019b30


	//----- nvinfo : EIATTR_MAX_THREADS
	.align		4
.L_151:
        /*1318*/ 	.byte	0x04, 0x05
        /*131a*/ 	.short	(.L_153 - .L_152)
.L_152:
        /*131c*/ 	.word	0x00000200
        /*1320*/ 	.word	0x00000001
        /*1324*/ 	.word	0x00000001


	//----- nvinfo : EIATTR_CRS_STACK_SIZE
	.align		4
.L_153:
        /*1328*/ 	.byte	0x04, 0x1e
        /*132a*/ 	.short	(.L_155 - .L_154)
.L_154:
        /*132c*/ 	.word	0x00000000


	//----- nvinfo : EIATTR_CBANK_PARAM_SIZE
	.align		4
.L_155:
        /*1330*/ 	.byte	0x03, 0x19
        /*1332*/ 	.short	0x0af0


	//----- nvinfo : EIATTR_PARAM_CBANK
	.align		4
        /*1334*/ 	.byte	0x04, 0x0a
        /*1336*/ 	.short	(.L_157 - .L_156)
	.align		4
.L_156:
        /*1338*/ 	.word	index@(.nv.constant0._ZN7cutlass13device_kernelIN5flash11enable_sm90INS1_16FlashAttnFwdSm90INS1_25CollectiveMainloopFwdSm90ILi2EN4cute5tupleIJNS5_1CILi1EEES8_S8_EEENS6_IJNS7_ILi192EEENS7_ILi128EEENS7_ILi96EEEEEELi96ENS_6half_tEfNS_4arch4Sm90ELb0ELb0ELb1ELb1ELb1ELb1ELb0ELb0ELb1ELb1ELb0ELb0EEENS1_21CollectiveEpilogueFwdINS6_IJSA_SC_SB_EEES9_SE_SG_Li384ELb1ELb1ELb0ELb0EEENS1_36VarlenDynamicPersistentTileSchedulerILi192ELi128ELi384ELi128ELb0ELb1ELb1ELb0ELb1ELb1EEEEEEEEEvNT_6ParamsE)
        /*133c*/ 	.short	0x0210
        /*133e*/ 	.short	0x0af0


	//----- nvinfo : EIATTR_SW_WAR
	.align		4
.L_157:
        /*1340*/ 	.byte	0x04, 0x36
        /*1342*/ 	.short	(.L_159 - .L_158)
.L_158:
        /*1344*/ 	.word	0x00000008
.L_159:


//--------------------- .nv.info._ZN7cutlass13device_kernelIN5flash11enable_sm90INS1_16FlashAttnFwdSm90INS1_25CollectiveMainloopFwdSm90ILi2EN4cute5tupleIJNS5_1CILi1EEES8_S8_EEENS6_IJNS7_ILi192EEENS7_ILi128EEENS7_ILi96EEEEEELi96ENS_6half_tEfNS_4arch4Sm90ELb0ELb1ELb1ELb0ELb1ELb0ELb0ELb0ELb1ELb1ELb0ELb0EEENS1_21CollectiveEpilogueFwdINS6_IJSA_SC_SB_EEES9_SE_SG_Li384ELb0ELb1ELb0ELb0EEENS1_30DynamicPersistentTileSchedulerILi384ELi128ELb0ELb1ELb1EEEEEEEEEvNT_6ParamsE --------------------------
	.section	.nv.info._ZN7cutlass13device_kernelIN5flash11enable_sm90INS1_16FlashAttnFwdSm90INS1_25CollectiveMainloopFwdSm90ILi2EN4cute5tupleIJNS5_1CILi1EEES8_S8_EEENS6_IJNS7_ILi192EEENS7_ILi128EEENS7_ILi96EEEEEELi96ENS_6half_tEfNS_4arch4Sm90ELb0ELb1ELb1ELb0ELb1ELb0ELb0ELb0ELb1ELb1ELb0ELb0EEENS1_21CollectiveEpilogueFwdINS6_IJSA_SC_SB_EEES9_SE_SG_Li384ELb0ELb1ELb0ELb0EEENS1_30DynamicPersistentTileSchedulerILi384ELi128ELb0ELb1ELb1EEEEEEEEEvNT_6ParamsE,"",@"SHT_CUDA_INFO"
	.sectionflags	@""
	.align	4


	//----- nvinfo : EIATTR_CUDA_API_VERSION
	.align		4
        /*0000*/ 	.byte	0x04, 0x37
        /*0002*/ 	.short	(.L_161 - .L_160)
.L_160:
        /*0004*/ 	.word	0x00000082


	//----- nvinfo : EIATTR_KPARAM_INFO
	.align		4
.L_161:
        /*0008*/ 	.byte	0x04, 0x17
        /*000a*/ 	.short	(.L_163 - .L_162)
.L_162:
        /*000c*/ 	.word	0x00000000
        /*0010*/ 	.short	0x0000
        /*0012*/ 	.short	0x0070
        /*0014*/ 	.byte	0x00, 0xf0, 0x01, 0x2a


	//----- nvinfo : EIATTR_SPARSE_MMA_MASK
	.align		4
.L_163:
        /*0018*/ 	.byte	0x03, 0x50
        /*001a*/ 	.short	0x0000


	//----- nvinfo : EIATTR_MAXREG_COUNT
	.align		4
        /*001c*/ 	.byte	0x03, 0x1b
        /*001e*/ 	.short	0x0080


	//----- nvinfo : EIATTR_NUM_BARRIERS
	.align		4
        /*0020*/ 	.byte	0x02, 0x4c
        /*0022*/ 	.byte	0x10
	.zero		1


	//----- nvinfo : EIATTR_EXTERNS
	.align		4
        /*0024*/ 	.byte	0x04, 0x0f
        /*0026*/ 	.short	(.L_165 - .L_164)


	//   ....[0]....
	.align		4
.L_164:
        /*0028*/ 	.word	index@(__assertfail)


	//----- nvinfo : EIATTR_ANNOTATIONS
	.align		4
.L_165:
        /*002c*/ 	.byte	0x04, 0x55
        /*002e*/ 	.short	(.L_167 - .L_166)


	//   ....[0]....
.L_166:
        /* <DEDUP_REMOVED lines=12> */


	//----- nvinfo : EIATTR_MERCURY_ISA_VERSION
	.align		4
.L_167:
        /*00d8*/ 	.byte	0x03, 0x5f
        /*00da*/ 	.short	0x0101


	//----- nvinfo : EIATTR_INT_WARP_WIDE_INSTR_OFFSETS
	.align		4
        /*00dc*/ 	.byte	0x04, 0x31
        /*00de*/ 	.short	(.L_169 - .L_168)


	//   ....[0]....
.L_168:
        /*00e0*/ 	.word	0x000000c0


	//   ....[1]....
        /*00e4*/ 	.word	0x000000d0


	//   ....[2]....
        /*00e8*/ 	.word	0x00000170


	//   ....[3]....
        /*00ec*/ 	.word	0x000126e0


	//   ....[4]....
        /*00f0*/ 	.word	0x00012770


	//   ....[5]....
        /*00f4*/ 	.word	0x000152f0


	//   ....[6]....
        /*00f8*/ 	.word	0x00015380


	//----- nvinfo : EIATTR_COOP_GROUP_MASK_REGIDS
	.align		4
.L_169:
        /*00fc*/ 	.byte	0x04, 0x29
        /*00fe*/ 	.short	(.L_171 - .L_170)


	//   ....[0]....
.L_170:
        /*0100*/ 	.word	0xffffffff


	//   ....[1]....
        /*0104*/ 	.word	0xffffffff


	//   ....[2]....
        /*0108*/ 	.word	0xffffffff


	//   ....[3]....
        /*010c*/ 	.word	0xffffffff


	//   ....[4]....
        /*0110*/ 	.word	0xffffffff


	//   ....[5]....
        /*0114*/ 	.word	0xffffffff


	//   ....[6]....
        /*0118*/ 	.word	0xffffffff


	//   ....[7]....
        /*011c*/ 	.word	0xffffffff


	//   ....[8]....
        /*0120*/ 	.word	0xffffffff


	//   ....[9]....
        /*0124*/ 	.word	0xffffffff


	//   ....[10]....
        /*0128*/ 	.word	0xffffffff


	//   ....[11]....
        /*012c*/ 	.word	0xffffffff


	//   ....[12]....
        /*0130*/ 	.word	0xffffffff


	//   ....[13]....
        /*0134*/ 	.word	0xffffffff


	//   ....[14]....
        /*0138*/ 	.word	0xffffffff


	//   ....[15]....
        /*013c*/ 	.word	0xffffffff


	//   ....[16]....
        /*0140*/ 	.word	0xffffffff


	//   ....[17]....
        /*0144*/ 	.word	0xffffffff


	//   ....[18]....
        /*0148*/ 	.word	0xffffffff


	//   ....[19]....
        /*014c*/ 	.word	0xffffffff


	//   ....[20]....
        /*0150*/ 	.word	0xffffffff


	//   ....[21]....
        /*0154*/ 	.word	0xffffffff


	//   ....[22]....
        /*0158*/ 	.word	0xffffffff


	//   ....[23]....
        /*015c*/ 	.word	0xffffffff


	//   ....[24]....
        /*0160*/ 	.word	0xffffffff


	//   ....[25]....
        /*0164*/ 	.word	0xffffffff


	//   ....[26]....
        /*0168*/ 	.word	0xffffffff


	//   ....[27]....
        /*016c*/ 	.word	0xffffffff


	//   ....[28]....
        /*0170*/ 	.word	0xffffffff


	//   ....[29]....
        /*0174*/ 	.word	0xffffffff


	//   ....[30]....
        /*0178*/ 	.word	0xffffffff


	//   ....[31]....
        /*017c*/ 	.word	0xffffffff


	//   ....[32]....
        /*0180*/ 	.word	0xffffffff


	//   ....[33]....
        /*0184*/ 	.word	0xffffffff


	//   ....[34]....
        /*0188*/ 	.word	0xffffffff


	//   ....[35]....
        /*018c*/ 	.word	0xffffffff


	//   ....[36]....
        /*0190*/ 	.word	0xffffffff


	//   ....[37]....
        /*0194*/ 	.word	0xffffffff


	//   ....[38]....
        /*0198*/ 	.word	0xffffffff


	//   ....[39]....
        /*019c*/ 	.word	0xffffffff


	//   ....[40]....
        /*01a0*/ 	.word	0xffffffff


	//   ....[41]....
        /*01a4*/ 	.word	0xffffffff


	//   ....[42]....
        /*01a8*/ 	.word	0xffffffff


	//   ....[43]....
        /*01ac*/ 	.word	0xffffffff


	//   ....[44]....
        /*01b0*/ 	.word	0xffffffff


	//   ....[45]....
        /*01b4*/ 	.word	0xffffffff


	//   ....[46]....
        /*01b8*/ 	.word	0xffffffff


	//   ....[47]....
        /*01bc*/ 	.word	0xffffffff


	//   ....[48]....
        /*01c0*/ 	.word	0xffffffff


	//   ....[49]....
        /*01c4*/ 	.word	0xffffffff


	//   ....[50]....
        /*01c8*/ 	.word	0xffffffff


	//   ....[51]....
        /*01cc*/ 	.word	0xffffffff


	//   ....[52]....
        /*01d0*/ 	.word	0xffffffff


	//   ....[53]....
        /*01d4*/ 	.word	0xffffffff


	//   ....[54]....
        /*01d8*/ 	.word	0xffffffff


	//   ....[55]....
        /*01dc*/ 	.word	0xffffffff


	//   ....[56]....
        /*01e0*/ 	.word	0xffffffff


	//   ....[57]....
        /*01e4*/ 	.word	0xffffffff


	//   ....[58]....
        /*01e8*/ 	.word	0xffffffff


	//   ....[59]....
        /*01ec*/ 	.word	0xffffffff


	//   ....[60]....
        /*01f0*/ 	.word	0xffffffff


	//   ....[61]....
        /*01f4*/ 	.word	0xffffffff


	//   ....[62]....
        /*01f8*/ 	.word	0xffffffff


	//   ....[63]....
        /*01fc*/ 	.word	0xffffffff


	//   ....[64]....
        /*0200*/ 	.word	0xffffffff


	//   ....[65]....
        /*0204*/ 	.word	0xffffffff


	//   ....[66]....
        /*0208*/ 	.word	0xffffffff


	//   ....[67]....
        /*020c*/ 	.word	0xffffffff


	//   ....[68]....
        /*0210*/ 	.word	0xffffffff


	//   ....[69]....
        /*0214*/ 	.word	0xffffffff


	//   ....[70]....
        /*0218*/ 	.word	0xffffffff


	//   ....[71]....
        /*021c*/ 	.word	0xffffffff


	//   ....[72]....
        /*0220*/ 	.word	0xffffffff


	//   ....[73]....
        /*0224*/ 	.word	0xffffffff


	//   ....[74]....
        /*0228*/ 	.word	0xffffffff


	//   ....[75]....
        /*022c*/ 	.word	0xffffffff


	//   ....[76]....
        /*0230*/ 	.word	0xffffffff


	//   ....[77]....
        /*0234*/ 	.word	0xffffffff


	//   ....[78]....
        /*0238*/ 	.word	0xffffffff


	//   ....[79]....
        /*023c*/ 	.word	0xffffffff


	//   ....[80]....
        /*0240*/ 	.word	0xffffffff


	//   ....[81]....
        /*0244*/ 	.word	0xffffffff


	//   ....[82]....
        /*0248*/ 	.word	0xffffffff


	//   ....[83]....
        /*024c*/ 	.word	0xffffffff


	//   ....[84]....
        /*0250*/ 	.word	0xffffffff


	//   ....[85]....
        /*0254*/ 	.word	0xffffffff


	//   ....[86]....
        /*0258*/ 	.word	0xffffffff


	//   ....[87]....
        /*025c*/ 	.word	0xffffffff


	//   ....[88]....
        /*0260*/ 	.word	0xffffffff


	//   ....[89]....
        /*0264*/ 	.word	0xffffffff


	//   ....[90]....
        /*0268*/ 	.word	0xffffffff


	//   ....[91]....
        /*026c*/ 	.word	0xffffffff


	//   ....[92]....
        /*0270*/ 	.word	0xffffffff


	//   ....[93]....
        /*0274*/ 	.word	0xffffffff


	//   ....[94]....
        /*0278*/ 	.word	0xffffffff


	//   ....[95]....
        /*027c*/ 	.word	0xffffffff


	//   ....[96]....
        /*0280*/ 	.word	0x0500000f


	//   ....[97]....
        /*0284*/ 	.word	0x0500000f


	//   ....[98]....
        /*0288*/ 	.word	0x0500000f


	//   ....[99]....
        /*028c*/ 	.word	0x0500000f


	//   ....[100]....
        /*0290*/ 	.word	0x0500000f


	//   ....[101]....
        /*0294*/ 	.word	0x0500000f


	//   ....[102]....
        /*0298*/ 	.word	0x0500000f


	//   ....[103]....
        /*029c*/ 	.word	0x0500000f


	//   ....[104]....
        /*02a0*/ 	.word	0x0500000f


	//   ....[105]....
        /*02a4*/ 	.word	0x0500000f


	//   ....[106]....
        /*02a8*/ 	.word	0x0500000f


	//   ....[107]....
        /*02ac*/ 	.word	0x0500000f


	//   ....[108]....
        /*02b0*/ 	.word	0x0500000f


	//   ....[109]....
        /*02b4*/ 	.word	0x0500000f


	//   ....[110]....
        /*02b8*/ 	.word	0x0500000f


	//   ....[111]....
        /*02bc*/ 	.word	0x0500000f


	//   ....[112]....
        /*02c0*/ 	.word	0x0500000f


	//   ....[113]....
        /*02c4*/ 	.word	0x0500000f


	//   ....[114]....
        /*02c8*/ 	.word	0x0500000f


	//   ....[115]....
        /*02cc*/ 	.word	0x0500000f


	//   ....[116]....
        /*02d0*/ 	.word	0x0500000f


	//   ....[117]....
        /*02d4*/ 	.word	0x0500000f


	//   ....[118]....
        /*02d8*/ 	.word	0x0500000f


	//   ....[119]....
        /*02dc*/ 	.word	0x0500000f


	//   ....[120]....
        /*02e0*/ 	.word	0x0500000f


	//   ....[121]....
        /*02e4*/ 	.word	0x0500000f


	//   ....[122]....
        /*02e8*/ 	.word	0x0500000f


	//   ....[123]....
        /*02ec*/ 	.word	0x0500000f


	//   ....[124]....
        /*02f0*/ 	.word	0x0500000f


	//   ....[125]....
        /*02f4*/ 	.word	0x0500000f


	//   ....[126]....
        /*02f8*/ 	.word	0x0500000f


	//   ....[127]....
        /*02fc*/ 	.word	0x0500000f


	//   ....[128]....
        /*0300*/ 	.word	0x0500000f


	//   ....[129]....
        /*0304*/ 	.word	0x0500000f


	//   ....[130]....
        /*0308*/ 	.word	0x0500000f


	//   ....[131]....
        /*030c*/ 	.word	0x0500000f


	//   ....[132]....
        /*0310*/ 	.word	0x0500000f


	//   ....[133]....
        /*0314*/ 	.word	0x0500000f


	//   ....[134]....
        /*0318*/ 	.word	0x0500000f


	//   ....[135]....
        /*031c*/ 	.word	0x0500000f


	//   ....[136]....
        /*0320*/ 	.word	0x0500000f


	//   ....[137]....
        /*0324*/ 	.word	0x0500000f


	//   ....[138]....
        /*0328*/ 	.word	0x0500000f


	//   ....[139]....
        /*032c*/ 	.word	0x0500000f


	//   ....[140]....
        /*0330*/ 	.word	0x0500000f


	//   ....[141]....
        /*0334*/ 	.word	0x0500000f


	//   ....[142]....
        /*0338*/ 	.word	0x0500000f


	//----- nvinfo : EIATTR_COOP_GROUP_INSTR_OFFSETS
	.align		4
.L_171:
        /*033c*/ 	.byte	0x04, 0x28
        /*033e*/ 	.short	(.L_173 - .L_172)


	//   ....[0]....
.L_172:
        /*0340*/ 	.word	0x00000080


	//   ....[1]....
        /*0344*/ 	.word	0x00000090


	//   ....[2]....
        /*0348*/ 	.word	0x000002d0


	//   ....[3]....
        /*034c*/ 	.word	0x00000430


	//   ....[4]....
        /*0350*/ 	.word	0x00000550


	//   ....[5]....
        /*0354*/ 	.word	0x000006b0


	//   ....[6]....
        /*0358*/ 	.word	0x00001870


	//   ....[7]....
        /*035c*/ 	.word	0x000020a0


	//   ....[8]....
        /*0360*/ 	.word	0x00002aa0


	//   ....[9]....
        /*0364*/ 	.word	0x00003e10


	//   ....[10]....
        /*0368*/ 	.word	0x00003f20


	//   ....[11]....
        /*036c*/ 	.word	0x00004760


	//   ....[12]....
        /*0370*/ 	.word	0x000047c0


	//   ....[13]....
        /*0374*/ 	.word	0x00005390


	//   ....[14]....
        /*0378*/ 	.word	0x00006280


	//   ....[15]....
        /*037c*/ 	.word	0x00006ba0


	//   ....[16]....
        /*0380*/ 	.word	0x00007780


	//   ....[17]....
        /*0384*/ 	.word	0x00007880


	//   ....[18]....
        /*0388*/ 	.word	0x00008060


	//   ....[19]....
        /*038c*/ 	.word	0x00008110


	//   ....[20]....
        /*0390*/ 	.word	0x00009170


	//   ....[21]....
        /*0394*/ 	.word	0x0000a930


	//   ....[22]....
        /*0398*/ 	.word	0x0000a950


	//   ....[23]....
        /*039c*/ 	.word	0x0000a980


	//   ....[24]....
        /*03a0*/ 	.word	0x0000a990


	//   ....[25]....
        /*03a4*/ 	.word	0x0000bce0


	//   ....[26]....
        /*03a8*/ 	.word	0x0000c8b0


	//   ....[27]....
        /*03ac*/ 	.word	0x0000d1b0


	//   ....[28]....
        /*03b0*/ 	.word	0x0000dd90


	//   ....[29]....
        /*03b4*/ 	.word	0x0000de90


	//   ....[30]....
        /*03b8*/ 	.word	0x0000e690


	//   ....[31]....
        /*03bc*/ 	.word	0x0000e730


	//   ....[32]....
        /*03c0*/ 	.word	0x0000f780


	//   ....[33]....
        /*03c4*/ 	.word	0x0000f890


	//   ....[34]....
        /*03c8*/ 	.word	0x0000f8f0


	//   ....[35]....
        /*03cc*/ 	.word	0x0000f9c0


	//   ....[36]....
        /*03d0*/ 	.word	0x0000f9f0


	//   ....[37]....
        /*03d4*/ 	.word	0x00010930


	//   ....[38]....
        /*03d8*/ 	.word	0x00010960


	//   ....[39]....
        /*03dc*/ 	.word	0x00010990


	//   ....[40]....
        /*03e0*/ 	.word	0x000109c0


	//   ....[41]....
        /*03e4*/ 	.word	0x00010ed0


	//   ....[42]....
        /*03e8*/ 	.word	0x00010ef0


	//   ....[43]....
        /*03ec*/ 	.word	0x00011000


	//   ....[44]....
        /*03f0*/ 	.word	0x00011020


	//   ....[45]....
        /*03f4*/ 	.word	0x000116c0


	//   ....[46]....
        /*03f8*/ 	.word	0x000116d0


	//   ....[47]....
        /*03fc*/ 	.word	0x000117d0


	//   ....[48]....
        /*0400*/ 	.word	0x000117f0


	//   ....[49]....
        /*0404*/ 	.word	0x000119b0


	//   ....[50]....
        /*0408*/ 	.word	0x00013310


	//   ....[51]....
        /*040c*/ 	.word	0x00013330


	//   ....[52]....
        /*0410*/ 	.word	0x00013340


	//   ....[53]....
        /*0414*/ 	.word	0x000133e0


	//   ....[54]....
        /*0418*/ 	.word	0x00013400


	//   ....[55]....
        /*041c*/ 	.word	0x000134a0


	//   ....[56]....
        /*0420*/ 	.word	0x000134c0


	//   ....[57]....
        /*0424*/ 	.word	0x000134d0


	//   ....[58]....
        /*0428*/ 	.word	0x00013d60


	//   ....[59]....
        /*042c*/ 	.word	0x00013d80


	//   ....[60]....
        /*0430*/ 	.word	0x00013db0


	//   ....[61]....
        /*0434*/ 	.word	0x00013e60


	//   ....[62]....
        /*0438*/ 	.word	0x00013e70


	//   ....[63]....
        /*043c*/ 	.word	0x00013f10


	//   ....[64]....
        /*0440*/ 	.word	0x00013f20


	//   ....[65]....
        /*0444*/ 	.word	0x00013f30


	//   ....[66]....
        /*0448*/ 	.word	0x00013f40


	//   ....[67]....
        /*044c*/ 	.word	0x00014000


	//   ....[68]....
        /*0450*/ 	.word	0x00014020


	//   ....[69]....
        /*0454*/ 	.word	0x00014080


	//   ....[70]....
        /*0458*/ 	.word	0x000148c0


	//   ....[71]....
        /*045c*/ 	.word	0x000148d0


	//   ....[72]....
        /*0460*/ 	.word	0x000148f0


	//   ....[73]....
        /*0464*/ 	.word	0x00014970


	//   ....[74]....
        /*0468*/ 	.word	0x00014980


	//   ....[75]....
        /*046c*/ 	.word	0x000149e0


	//   ....[76]....
        /*0470*/ 	.word	0x00014a10


	//   ....[77]....
        /*0474*/ 	.word	0x00014a50


	//   ....[78]....
        /*0478*/ 	.word	0x00014d50


	//   ....[79]....
        /*047c*/ 	.word	0x00014d70


	//   ....[80]....
        /*0480*/ 	.word	0x00014e10


	//   ....[81]....
        /*0484*/ 	.word	0x00014e20


	//   ....[82]....
        /*0488*/ 	.word	0x00014eb0


	//   ....[83]....
        /*048c*/ 	.word	0x00014ec0


	//   ....[84]....
        /*0490*/ 	.word	0x00014ed0


	//   ....[85]....
        /*0494*/ 	.word	0x00014f60


	//   ....[86]....
        /*0498*/ 	.word	0x00015580


	//   ....[87]....
        /*049c*/ 	.word	0x00015590


	//   ....[88]....
        /*04a0*/ 	.word	0x000155e0


	//   ....[89]....
        /*04a4*/ 	.word	0x00015620


	//   ....[90]....
        /*04a8*/ 	.word	0x00015680


	//   ....[91]....
        /*04ac*/ 	.word	0x000156a0


	//   ....[92]....
        /*04b0*/ 	.word	0x00015720


	//   ....[93]....
        /*04b4*/ 	.word	0x00015740


	//   ....[94]....
        /*04b8*/ 	.word	0x00015aa0


	//   ....[95]....
        /*04bc*/ 	.word	0x00015c90


	//   ....[96]....
        /*04c0*/ 	.word	0x000162e0


	//   ....[97]....
        /*04c4*/ 	.word	0x000163c0


	//   ....[98]....
        /*04c8*/ 	.word	0x00016460


	//   ....[99]....
        /*04cc*/ 	.word	0x000164c0


	//   ....[100]....
        /*04d0*/ 	.word	0x000165d0


	//   ....[101]....
        /*04d4*/ 	.word	0x00016640


	//   ....[102]....
        /*04d8*/ 	.word	0x00016750


	//   ....[103]....
        /*04dc*/ 	.word	0x000167c0


	//   ....[104]....
        /*04e0*/ 	.word	0x000168c0


	//   ....[105]....
        /*04e4*/ 	.word	0x00016950


	//   ....[106]....
        /*04e8*/ 	.word	0x000169c0


	//   ....[107]....
        /*04ec*/ 	.word	0x00016a20


	//   ....[108]....
        /*04f0*/ 	.word	0x00016b30


	//   ....[109]....
        /*04f4*/ 	.word	0x00016b90


	//   ....[110]....
        /*04f8*/ 	.word	0x00016cb0


	//   ....[111]....
        /*04fc*/ 	.word	0x00016d10


	//   ....[112]....
        /*0500*/ 	.word	0x00016db0


	//   ....[113]....
        /*0504*/ 	.word	0x00016e80


	//   ....[114]....
        /*0508*/ 	.word	0x00016fa0


	//   ....[115]....
        /*050c*/ 	.word	0x00017000


	//   ....[116]....
        /*0510*/ 	.word	0x000170f0


	//   ....[117]....
        /*0514*/ 	.word	0x00017220


	//   ....[118]....
        /*0518*/ 	.word	0x000172d0


	//   ....[119]....
        /*051c*/ 	.word	0x00017350


	//   ....[120]....
        /*0520*/ 	.word	0x00017430


	//   ....[121]....
        /*0524*/ 	.word	0x00017490


	//   ....[122]....
        /*0528*/ 	.word	0x00017560


	//   ....[123]....
        /*052c*/ 	.word	0x000175c0


	//   ....[124]....
        /*0530*/ 	.word	0x00017690


	//   ....[125]....
        /*0534*/ 	.word	0x00017780


	//   ....[126]....
        /*0538*/ 	.word	0x00017820


	//   ....[127]....
        /*053c*/ 	.word	0x00017880


	//   ....[128]....
        /*0540*/ 	.word	0x00017980


	//   ....[129]....
        /*0544*/ 	.word	0x000179e0


	//   ....[130]....
        /*0548*/ 	.word	0x00017ae0


	//   ....[131]....
        /*054c*/ 	.word	0x00017b40


	//   ....[132]....
        /*0550*/ 	.word	0x00017c10


	//   ....[133]....
        /*0554*/ 	.word	0x00017d60


	//   ....[134]....
        /*0558*/ 	.word	0x00017e00


	//   ....[135]....
        /*055c*/ 	.word	0x00017e90


	//   ....[136]....
        /*0560*/ 	.word	0x00017f90


	//   ....[137]....
        /*0564*/ 	.word	0x00017ff0


	//   ....[138]....
        /*0568*/ 	.word	0x000180e0


	//   ....[139]....
        /*056c*/ 	.word	0x00018140


	//   ....[140]....
        /*0570*/ 	.word	0x00018200


	//   ....[141]....
        /*0574*/ 	.word	0x000182f0


	//   ....[142]....
        /*0578*/ 	.word	0x00018410


	//----- nvinfo : EIATTR_REG_RECONFIG
	.align		4
.L_173:
        /*057c*/ 	.byte	0x01, 0x54
	.zero		2


	//----- nvinfo : EIATTR_SYSCALL_OFFSETS
	.align		4
        /*0580*/ 	.byte	0x04, 0x46
        /*0582*/ 	.short	(.L_175 - .L_174)


	//   ....[0]....
.L_174:
        /*0584*/ 	.word	0x00001a60


	//   ....[1]....
        /*0588*/ 	.word	0x000128e0


	//   ....[2]....
        /*058c*/ 	.word	0x00012a30


	//   ....[3]....
        /*0590*/ 	.word	0x00012b20


	//   ....[4]....
        /*0594*/ 	.word	0x00013830


	//----- nvinfo : EIATTR_MBARRIER_INSTR_OFFSETS
	.align		4
.L_175:
        /*0598*/ 	.byte	0x04, 0x39
        /*059a*/ 	.short	(.L_177 - .L_176)


	//   ....[0]....
.L_176:
        /*059c*/ 	.word	0x00000180
        /*05a0*/ 	.word	0x000000ff
        /*05a4*/ 	.word	0x0002d800
        /*05a8*/ 	.short	0x0100
        /*05aa*/ 	.byte	0x08
	.zero		1


	//   ....[1]....
        /*05ac*/ 	.word	0x00000190
        /*05b0*/ 	.word	0x000000ff
        /*05b4*/ 	.word	0x0002d820
        /*05b8*/ 	.short	0x0100
        /*05ba*/ 	.byte	0x08
	.zero		1


	//   ....[2]....
        /*05bc*/ 	.word	0x00000280
        /*05c0*/ 	.word	0x000000ff
        /*05c4*/ 	.word	0x0002d830
        /*05c8*/ 	.short	0x0100
        /*05ca*/ 	.byte	0x08
	.zero		1


	//   ....[3]....
        /*05cc*/ 	.word	0x00000290
        /*05d0*/ 	.word	0x000000ff
        /*05d4*/ 	.word	0x0002d840
        /*05d8*/ 	.short	0x0100
        /*05da*/ 	.byte	0x08
	.zero		1


	//   ....[4]....
        /*05dc*/ 	.word	0x000002a0
        /*05e0*/ 	.word	0x000000ff
        /*05e4*/ 	.word	0x0002d838
        /*05e8*/ 	.short	0x0100
        /*05ea*/ 	.byte	0x08
	.zero		1


	//   ....[5]....
        /*05ec*/ 	.word	0x000002b0
        /*05f0*/ 	.word	0x000000ff
        /*05f4*/ 	.word	0x0002d848
        /*05f8*/ 	.short	0x0100
        /*05fa*/ 	.byte	0x08
	.zero		1


	//   ....[6]....
        /*05fc*/ 	.word	0x000003e0
        /*0600*/ 	.word	0x000000ff
        /*0604*/ 	.word	0x0002d850
        /*0608*/ 	.short	0x0100
        /*060a*/ 	.byte	0x08
	.zero		1


	//   ....[7]....
        /*060c*/ 	.word	0x000003f0
        /*0610*/ 	.word	0x000000ff
        /*0614*/ 	.word	0x0002d860
        /*0618*/ 	.short	0x0100
        /*061a*/ 	.byte	0x08
	.zero		1


	//   ....[8]....
        /*061c*/ 	.word	0x00000400
        /*0620*/ 	.word	0x000000ff
        /*0624*/ 	.word	0x0002d858
        /*0628*/ 	.short	0x0100
        /*062a*/ 	.byte	0x08
	.zero		1


	//   ....[9]....
        /*062c*/ 	.word	0x00000410
        /*0630*/ 	.word	0x000000ff
        /*0634*/ 	.word	0x0002d868
        /*0638*/ 	.short	0x0100
        /*063a*/ 	.byte	0x08
	.zero		1


	//   ....[10]....
        /*063c*/ 	.word	0x00000500
        /*0640*/ 	.word	0x000000ff
        /*0644*/ 	.word	0x0002d870
        /*0648*/ 	.short	0x0100
        /*064a*/ 	.byte	0x06
	.zero		1


	//   ....[11]....
        /*064c*/ 	.word	0x00000510
        /*0650*/ 	.word	0x000000ff
        /*0654*/ 	.word	0x0002d880
        /*0658*/ 	.short	0x0100
        /*065a*/ 	.byte	0x06
	.zero		1


	//   ....[12]....
        /*065c*/ 	.word	0x00000520
        /*0660*/ 	.word	0x000000ff
        /*0664*/ 	.word	0x0002d878
        /*0668*/ 	.short	0x0100
        /*066a*/ 	.byte	0x06
	.zero		1


	//   ....[13]....
        /*066c*/ 	.word	0x00000530
        /*0670*/ 	.word	0x000000ff
        /*0674*/ 	.word	0x0002d888
        /*0678*/ 	.short	0x0100
        /*067a*/ 	.byte	0x06
	.zero		1


	//   ....[14]....
        /*067c*/ 	.word	0x00000660
        /*0680*/ 	.word	0x000000ff
        /*0684*/ 	.word	0x0002d890
        /*0688*/ 	.short	0x0100
        /*068a*/ 	.byte	0x08
	.zero		1


	//   ....[15]....
        /*068c*/ 	.word	0x00000670
        /*0690*/ 	.word	0x000000ff
        /*0694*/ 	.word	0x0002d8a0
        /*0698*/ 	.short	0x0100
        /*069a*/ 	.byte	0x08
	.zero		1


	//   ....[16]....
        /*069c*/ 	.word	0x00000680
        /*06a0*/ 	.word	0x000000ff
        /*06a4*/ 	.word	0x0002d898
        /*06a8*/ 	.short	0x0100
        /*06aa*/ 	.byte	0x08
	.zero		1


	//   ....[17]....
        /*06ac*/ 	.word	0x00000690
        /*06b0*/ 	.word	0x000000ff
        /*06b4*/ 	.word	0x0002d8a8
        /*06b8*/ 	.short	0x0100
        /*06ba*/ 	.byte	0x08
	.zero		1


	//   ....[18]....
        /*06bc*/ 	.word	0x000007d0
        /*06c0*/ 	.word	0x000000ff
        /*06c4*/ 	.word	0x0002d8b0
        /*06c8*/ 	.short	0x0100
        /*06ca*/ 	.byte	0x08
	.zero		1


	//   ....[19]....
        /*06cc*/ 	.word	0x000007e0
        /*06d0*/ 	.word	0x000000ff
        /*06d4*/ 	.word	0x0002d8c0
        /*06d8*/ 	.short	0x0100
        /*06da*/ 	.byte	0x08
	.zero		1


	//   ....[20]....
        /*06dc*/ 	.word	0x000007f0
        /*06e0*/ 	.word	0x000000ff
        /*06e4*/ 	.word	0x0002d8b8
        /*06e8*/ 	.short	0x0100
        /*06ea*/ 	.byte	0x08
	.zero		1


	//   ....[21]....
        /*06ec*/ 	.word	0x00000800
        /*06f0*/ 	.word	0x000000ff
        /*06f4*/ 	.word	0x0002d8c8
        /*06f8*/ 	.short	0x0100
        /*06fa*/ 	.byte	0x08
	.zero		1


	//   ....[22]....
        /*06fc*/ 	.word	0x00001ae0
        /*0700*/ 	.word	0x000000ff
        /*0704*/ 	.word	0x0002d800
        /*0708*/ 	.short	0x010a
        /*070a*/ 	.byte	0x28
	.zero		1


	//   ....[23]....
        /*070c*/ 	.word	0x00001b60
        /*0710*/ 	.word	0x00000006
        /*0714*/ 	.word	0x0002d830
        /*0718*/ 	.short	0x010a
        /*071a*/ 	.byte	0x3f
	.zero		1


	//   ....[24]....
        /*071c*/ 	.word	0x00001ba0
        /*0720*/ 	.word	0x00000006
        /*0724*/ 	.word	0x0002d830
        /*0728*/ 	.short	0x010a
        /*072a*/ 	.byte	0x3f
	.zero		1


	//   ....[25]....
        /*072c*/ 	.word	0x00002450
        /*0730*/ 	.word	0x000000ff
        /*0734*/ 	.word	0x00000000
        /*0738*/ 	.short	0x0101
        /*073a*/ 	.byte	0x06
	.zero		1


	//   ....[26]....
        /*073c*/ 	.word	0x00005850
        /*0740*/ 	.word	0x000000ff
        /*0744*/ 	.word	0x0002d830
        /*0748*/ 	.short	0x010a
        /*074a*/ 	.byte	0x06
	.zero		1


	//   ....[27]....
        /*074c*/ 	.word	0x00005890
        /*0750*/ 	.word	0x000000ff
        /*0754*/ 	.word	0x0002d830
        /*0758*/ 	.short	0x010a
        /*075a*/ 	.byte	0x06
	.zero		1


	//   ....[28]....
        /*075c*/ 	.word	0x00005b60
        /*0760*/ 	.word	0x000000ff
        /*0764*/ 	.word	0x0002d850
        /*0768*/ 	.short	0x010a
        /*076a*/ 	.byte	0x06
	.zero		1


	//   ....[29]....
        /*076c*/ 	.word	0x00005ba0
        /*0770*/ 	.word	0x000000ff
        /*0774*/ 	.word	0x0002d850
        /*0778*/ 	.short	0x010a
        /*077a*/ 	.byte	0x06
	.zero		1


	//   ....[30]....
        /*077c*/ 	.word	0x000065a0
        /*0780*/ 	.word	0x000000ff
        /*0784*/ 	.word	0x00000000
        /*0788*/ 	.short	0x0101
        /*078a*/ 	.byte	0x06
	.zero		1


	//   ....[31]....
        /*078c*/ 	.word	0x00008c10
        /*0790*/ 	.word	0x000000ff
        /*0794*/ 	.word	0x00000000
        /*0798*/ 	.short	0x0101
        /*079a*/ 	.byte	0x06
	.zero		1


	//   ....[32]....
        /*079c*/ 	.word	0x00009530
        /*07a0*/ 	.word	0x000000ff
        /*07a4*/ 	.word	0x0002d830
        /*07a8*/ 	.short	0x010a
        /*07aa*/ 	.byte	0x06
	.zero		1


	//   ....[33]....
        /*07ac*/ 	.word	0x00009570
        /*07b0*/ 	.word	0x000000ff
        /*07b4*/ 	.word	0x0002d830
        /*07b8*/ 	.short	0x010a
        /*07ba*/ 	.byte	0x06
	.zero		1


	//   ....[34]....
        /*07bc*/ 	.word	0x00009840
        /*07c0*/ 	.word	0x000000ff
        /*07c4*/ 	.word	0x0002d850
        /*07c8*/ 	.short	0x010a
        /*07ca*/ 	.byte	0x06
	.zero		1


	//   ....[35]....
        /*07cc*/ 	.word	0x00009880
        /*07d0*/ 	.word	0x000000ff
        /*07d4*/ 	.word	0x0002d850
        /*07d8*/ 	.short	0x010a
        /*07da*/ 	.byte	0x06
	.zero		1


	//   ....[36]....
        /*07dc*/ 	.word	0x0000a1c0
        /*07e0*/ 	.word	0x000000ff
        /*07e4*/ 	.word	0x00000000
        /*07e8*/ 	.short	0x0101
        /*07ea*/ 	.byte	0x06
	.zero		1


	//   ....[37]....
        /*07ec*/ 	.word	0x0000b780
        /*07f0*/ 	.word	0x000000ff
        /*07f4*/ 	.word	0x00000000
        /*07f8*/ 	.short	0x0101
        /*07fa*/ 	.byte	0x06
	.zero		1


	//   ....[38]....
        /*07fc*/ 	.word	0x0000bea0
        /*0800*/ 	.word	0x000000ff
        /*0804*/ 	.word	0x0002d830
        /*0808*/ 	.short	0x010a
        /*080a*/ 	.byte	0x06
	.zero		1


	//   ....[39]....
        /*080c*/ 	.word	0x0000bee0
        /*0810*/ 	.word	0x000000ff
        /*0814*/ 	.word	0x0002d830
        /*0818*/ 	.short	0x010a
        /*081a*/ 	.byte	0x06
	.zero		1


	//   ....[40]....
        /*081c*/ 	.word	0x0000c1b0
        /*0820*/ 	.word	0x000000ff
        /*0824*/ 	.word	0x0002d850
        /*0828*/ 	.short	0x010a
        /*082a*/ 	.byte	0x06
	.zero		1


	//   ....[41]....
        /*082c*/ 	.word	0x0000c1f0
        /*0830*/ 	.word	0x000000ff
        /*0834*/ 	.word	0x0002d850
        /*0838*/ 	.short	0x010a
        /*083a*/ 	.byte	0x06
	.zero		1


	//   ....[42]....
        /*083c*/ 	.word	0x0000cbb0
        /*0840*/ 	.word	0x000000ff
        /*0844*/ 	.word	0x00000000
        /*0848*/ 	.short	0x0101
        /*084a*/ 	.byte	0x06
	.zero		1


	//   ....[43]....
        /*084c*/ 	.word	0x0000f220
        /*0850*/ 	.word	0x000000ff
        /*0854*/ 	.word	0x00000000
        /*0858*/ 	.short	0x0101
        /*085a*/ 	.byte	0x06
	.zero		1


	//   ....[44]....
        /*085c*/ 	.word	0x0000f800
        /*0860*/ 	.word	0x000000ff
        /*0864*/ 	.word	0x0002d850
        /*0868*/ 	.short	0x010a
        /*086a*/ 	.byte	0x08
	.zero		1


	//   ....[45]....
        /*086c*/ 	.word	0x0000f840
        /*0870*/ 	.word	0x000000ff
        /*0874*/ 	.word	0x0002d850
        /*0878*/ 	.short	0x010a
        /*087a*/ 	.byte	0x08
	.zero		1


	//   ....[46]....
        /*087c*/ 	.word	0x0000fed0
        /*0880*/ 	.word	0x000000ff
        /*0884*/ 	.word	0x00000000
        /*0888*/ 	.short	0x0101
        /*088a*/ 	.byte	0x08
	.zero		1


	//   ....[47]....
        /*088c*/ 	.word	0x00010f00
        /*0890*/ 	.word	0x000000ff
        /*0894*/ 	.word	0x00000000
        /*0898*/ 	.short	0x0101
        /*089a*/ 	.byte	0x05
	.zero		1


	//   ....[48]....
        /*089c*/ 	.word	0x00013090
        /*08a0*/ 	.word	0x00000006
        /*08a4*/ 	.word	0x0002d840
        /*08a8*/ 	.short	0x010a
        /*08aa*/ 	.byte	0x3f
	.zero		1


	//   ....[49]....
        /*08ac*/ 	.word	0x00013610
        /*08b0*/ 	.word	0x00000006
        /*08b4*/ 	.word	0x0002d830
        /*08b8*/ 	.short	0x0107
        /*08ba*/ 	.byte	0x3f
	.zero		1


	//   ....[50]....
        /*08bc*/ 	.word	0x000136e0
        /*08c0*/ 	.word	0x00000006
        /*08c4*/ 	.word	0x0002d830
        /*08c8*/ 	.short	0x0101
        /*08ca*/ 	.byte	0x3f
	.zero		1


	//   ....[51]....
        /*08cc*/ 	.word	0x000141d0
        /*08d0*/ 	.word	0x00000010
        /*08d4*/ 	.word	0x0002d800
        /*08d8*/ 	.short	0x0107
        /*08da*/ 	.byte	0x3f
	.zero		1


	//   ....[52]....
        /*08dc*/ 	.word	0x000142c0
        /*08e0*/ 	.word	0x00000010
        /*08e4*/ 	.word	0x0002d800
        /*08e8*/ 	.short	0x0101
        /*08ea*/ 	.byte	0x3f
	.zero		1


	//   ....[53]....
        /*08ec*/ 	.word	0x000142e0
        /*08f0*/ 	.word	0x00000010
        /*08f4*/ 	.word	0x0002d820
        /*08f8*/ 	.short	0x010a
        /*08fa*/ 	.byte	0x3f
	.zero		1


	//   ....[54]....
        /*08fc*/ 	.word	0x00014680
        /*0900*/ 	.word	0x00000006
        /*0904*/ 	.word	0x0002d840
        /*0908*/ 	.short	0x010a
        /*090a*/ 	.byte	0x3f
	.zero		1


	//   ....[55]....
        /*090c*/ 	.word	0x00014af0
        /*0910*/ 	.word	0x00000006
        /*0914*/ 	.word	0x0002d830
        /*0918*/ 	.short	0x0107
        /*091a*/ 	.byte	0x3f
	.zero		1


	//   ....[56]....
        /*091c*/ 	.word	0x00014bb0
        /*0920*/ 	.word	0x00000006
        /*0924*/ 	.word	0x0002d830
        /*0928*/ 	.short	0x0101
        /*092a*/ 	.byte	0x3f
	.zero		1


	//   ....[57]....
        /*092c*/ 	.word	0x00014c10
        /*0930*/ 	.word	0x00000006
        /*0934*/ 	.word	0x0002d860
        /*0938*/ 	.short	0x010a
        /*093a*/ 	.byte	0x3f
	.zero		1


	//   ....[58]....
        /*093c*/ 	.word	0x00015050
        /*0940*/ 	.word	0x00000006
        /*0944*/ 	.word	0x0002d850
        /*0948*/ 	.short	0x0107
        /*094a*/ 	.byte	0x3f
	.zero		1


	//   ....[59]....
        /*094c*/ 	.word	0x00015220
        /*0950*/ 	.word	0x00000006
        /*0954*/ 	.word	0x0002d850
        /*0958*/ 	.short	0x0101
        /*095a*/ 	.byte	0x3f
	.zero		1


	//   ....[60]....
        /*095c*/ 	.word	0x00015430
        /*0960*/ 	.word	0x00000004
        /*0964*/ 	.word	0x0002d860
        /*0968*/ 	.short	0x010a
        /*096a*/ 	.byte	0x3f
	.zero		1


	//   ....[61]....
        /*096c*/ 	.word	0x00015880
        /*0970*/ 	.word	0x00000004
        /*0974*/ 	.word	0x0002d850
        /*0978*/ 	.short	0x0107
        /*097a*/ 	.byte	0x3f
	.zero		1


	//   ....[62]....
        /*097c*/ 	.word	0x00015940
        /*0980*/ 	.word	0x00000004
        /*0984*/ 	.word	0x0002d850
        /*0988*/ 	.short	0x0101
        /*098a*/ 	.byte	0x3f
	.zero		1


	//   ....[63]....
        /*098c*/ 	.word	0x00015c10
        /*0990*/ 	.word	0x00000004
        /*0994*/ 	.word	0x0002d820
        /*0998*/ 	.short	0x010a
        /*099a*/ 	.byte	0x3f
	.zero		1


	//   ....[64]....
        /*099c*/ 	.word	0x00015d90
        /*09a0*/ 	.word	0x00000005
        /*09a4*/ 	.word	0x0002d840
        /*09a8*/ 	.short	0x010a
        /*09aa*/ 	.byte	0x3f
	.zero		1


	//   ....[65]....
        /*09ac*/ 	.word	0x00015e30
        /*09b0*/ 	.word	0x00000017
        /*09b4*/ 	.word	0x0002d840
        /*09b8*/ 	.short	0x010a
        /*09ba*/ 	.byte	0x3f
	.zero		1


	//   ....[66]....
        /*09bc*/ 	.word	0x00015e70
        /*09c0*/ 	.word	0x00000005
        /*09c4*/ 	.word	0x0002d860
        /*09c8*/ 	.short	0x010a
        /*09ca*/ 	.byte	0x3f
	.zero		1


	//   ....[67]....
        /*09cc*/ 	.word	0x00015eb0
        /*09d0*/ 	.word	0x00000017
        /*09d4*/ 	.word	0x0002d860
        /*09d8*/ 	.short	0x010a
        /*09da*/ 	.byte	0x3f
	.zero		1


	//   ....[68]....
        /*09dc*/ 	.word	0x00015f20
        /*09e0*/ 	.word	0x00000003
        /*09e4*/ 	.word	0x0002d800
        /*09e8*/ 	.short	0x010a
        /*09ea*/ 	.byte	0x3f
	.zero		1


	//   ....[69]....
        /*09ec*/ 	.word	0x00015f70
        /*09f0*/ 	.word	0x00000006
        /*09f4*/ 	.word	0x0002d830
        /*09f8*/ 	.short	0x010a
        /*09fa*/ 	.byte	0x3f
	.zero		1


	//   ....[70]....
        /*09fc*/ 	.word	0x00015fd0
        /*0a00*/ 	.word	0x00000007
        /*0a04*/ 	.word	0x0002d830
        /*0a08*/ 	.short	0x010a
        /*0a0a*/ 	.byte	0x3f
	.zero		1


	//   ....[71]....
        /*0a0c*/ 	.word	0x00016030
        /*0a10*/ 	.word	0x00000007
        /*0a14*/ 	.word	0x0002d850
        /*0a18*/ 	.short	0x010a
        /*0a1a*/ 	.byte	0x3f
	.zero		1


	//   ....[72]....
        /*0a1c*/ 	.word	0x00016090
        /*0a20*/ 	.word	0x00000008
        /*0a24*/ 	.word	0x0002d830
        /*0a28*/ 	.short	0x010a
        /*0a2a*/ 	.byte	0x3f
	.zero		1


	//   ....[73]....
        /*0a2c*/ 	.word	0x000160f0
        /*0a30*/ 	.word	0x00000008
        /*0a34*/ 	.word	0x0002d850
        /*0a38*/ 	.short	0x010a
        /*0a3a*/ 	.byte	0x3f
	.zero		1


	//   ....[74]....
        /*0a3c*/ 	.word	0x00016150
        /*0a40*/ 	.word	0x00000006
        /*0a44*/ 	.word	0x0002d830
        /*0a48*/ 	.short	0x010a
        /*0a4a*/ 	.byte	0x3f
	.zero		1


	//   ....[75]....
        /*0a4c*/ 	.word	0x000161b0
        /*0a50*/ 	.word	0x00000006
        /*0a54*/ 	.word	0x0002d850
        /*0a58*/ 	.short	0x010a
        /*0a5a*/ 	.byte	0x3f
	.zero		1


	//   ....[76]....
        /*0a5c*/ 	.word	0x00016210
        /*0a60*/ 	.word	0x00000004
        /*0a64*/ 	.word	0x0002d850
        /*0a68*/ 	.short	0x010a
        /*0a6a*/ 	.byte	0x3f
	.zero		1


	//   ....[77]....
        /*0a6c*/ 	.word	0x00016310
        /*0a70*/ 	.word	0x00000006
        /*0a74*/ 	.word	0x0002d840
        /*0a78*/ 	.short	0x010a
        /*0a7a*/ 	.byte	0x3f
	.zero		1


	//   ....[78]....
        /*0a7c*/ 	.word	0x00017120
        /*0a80*/ 	.word	0x00000010
        /*0a84*/ 	.word	0x0002d820
        /*0a88*/ 	.short	0x010a
        /*0a8a*/ 	.byte	0x3f
	.zero		1


	//   ....[79]....
        /*0a8c*/ 	.word	0x00017170
        /*0a90*/ 	.word	0x00000006
        /*0a94*/ 	.word	0x0002d840
        /*0a98*/ 	.short	0x010a
        /*0a9a*/ 	.byte	0x3f
	.zero		1


	//   ....[80]....
        /*0a9c*/ 	.word	0x000176d0
        /*0aa0*/ 	.word	0x00000006
        /*0aa4*/ 	.word	0x0002d860
        /*0aa8*/ 	.short	0x010a
        /*0aaa*/ 	.byte	0x3f
	.zero		1


	//   ....[81]....
        /*0aac*/ 	.word	0x00017cb0
        /*0ab0*/ 	.word	0x00000004
        /*0ab4*/ 	.word	0x0002d860
        /*0ab8*/ 	.short	0x010a
        /*0aba*/ 	.byte	0x3f
	.zero		1


	//   ....[82]....
        /*0abc*/ 	.word	0x00018330
        /*0ac0*/ 	.word	0x00000004
        /*0ac4*/ 	.word	0x0002d820
        /*0ac8*/ 	.short	0x010a
        /*0aca*/ 	.byte	0x3f
	.zero		1


	//   ....[83]....
        /*0acc*/ 	.word	0x000184d0
        /*0ad0*/ 	.word	0x00000005
        /*0ad4*/ 	.word	0x0002d840
        /*0ad8*/ 	.short	0x010a
        /*0ada*/ 	.byte	0x3f
	.zero		1


	//   ....[84]....
        /*0adc*/ 	.word	0x00018520
        /*0ae0*/ 	.word	0x00000017
        /*0ae4*/ 	.word	0x0002d840
        /*0ae8*/ 	.short	0x010a
        /*0aea*/ 	.byte	0x3f
	.zero		1


	//   ....[85]....
        /*0aec*/ 	.word	0x00018570
        /*0af0*/ 	.word	0x00000005
        /*0af4*/ 	.word	0x0002d860
        /*0af8*/ 	.short	0x010a
        /*0afa*/ 	.byte	0x3f
	.zero		1


	//----- nvinfo : EIATTR_NUM_MBARRIERS
	.align		4
.L_177:
        /*0afc*/ 	.byte	0x03, 0x38
        /*0afe*/ 	.short	0x0016


	//----- nvinfo : EIATTR_EXIT_INSTR_OFFSETS
	.align		4
        /*0b00*/ 	.byte	0x04, 0x1c
        /*0b02*/ 	.short	(.L_179 - .L_178)


	//   ....[0]....
.L_178:
        /*0b04*/ 	.word	0x00000970


	//   ....[1]....
        /*0b08*/ 	.word	0x00011920


	//   ....[2]....
        /*0b0c*/ 	.word	0x00015f00


	//----- nvinfo : EIATTR_MAX_THREADS
	.align		4
.L_179:
        /*0b10*/ 	.byte	0x04, 0x05
        /*0b12*/ 	.short	(.L_181 - .L_180)
.L_180:
        /*0b14*/ 	.word	0x00000200
        /*0b18*/ 	.word	0x00000001
        /*0b1c*/ 	.word	0x00000001


	//----- nvinfo : EIATTR_CRS_STACK_SIZE
	.align		4
.L_181:
        /*0b20*/ 	.byte	0x04, 0x1e
        /*0b22*/ 	.short	(.L_183 - .L_182)
.L_182:
        /*0b24*/ 	.word	0x00000000


	//----- nvinfo : EIATTR_CBANK_PARAM_SIZE
	.align		4
.L_183:
        /*0b28*/ 	.byte	0x03, 0x19
        /*0b2a*/ 	.short	0x0af0


	//----- nvinfo : EIATTR_PARAM_CBANK
	.align		4
        /*0b2c*/ 	.byte	0x04, 0x0a
        /*0b2e*/ 	.short	(.L_185 - .L_184)
	.align		4
.L_184:
        /*0b30*/ 	.word	index@(.nv.constant0._ZN7cutlass13device_kernelIN5flash11enable_sm90INS1_16FlashAttnFwdSm90INS1_25CollectiveMainloopFwdSm90ILi2EN4cute5tupleIJNS5_1CILi1EEES8_S8_EEENS6_IJNS7_ILi192EEENS7_ILi128EEENS7_ILi96EEEEEELi96ENS_6half_tEfNS_4arch4Sm90ELb0ELb1ELb1ELb0ELb1ELb0ELb0ELb0ELb1ELb1ELb0ELb0EEENS1_21CollectiveEpilogueFwdINS6_IJSA_SC_SB_EEES9_SE_SG_Li384ELb0ELb1ELb0ELb0EEENS1_30DynamicPersistentTileSchedulerILi384ELi128ELb0ELb1ELb1EEEEEEEEEvNT_6ParamsE)
        /*0b34*/ 	.short	0x0210
        /*0b36*/ 	.short	0x0af0


	//----- nvinfo : EIATTR_SW_WAR
	.align		4
.L_185:
        /*0b38*/ 	.byte	0x04, 0x36
        /*0b3a*/ 	.short	(.L_187 - .L_186)
.L_186:
        /*0b3c*/ 	.word	0x00000008
.L_187:


//--------------------- .nv.info._ZN7cutlass13device_kernelIN5flash11enable_sm90INS1_16FlashAttnFwdSm90INS1_25CollectiveMainloopFwdSm90ILi2EN4cute5tupleIJNS5_1CILi1EEES8_S8_EEENS6_IJNS7_ILi192EEENS7_ILi128EEENS7_ILi96EEEEEELi96ENS_6half_tEfNS_4arch4Sm90ELb0ELb1ELb1ELb1ELb1ELb0ELb0ELb0ELb1ELb1ELb0ELb0EEENS1_21CollectiveEpilogueFwdINS6_IJSA_SC_SB_EEES9_SE_SG_Li384ELb1ELb1ELb0ELb0EEENS1_36VarlenDynamicPersistentTileSchedulerILi192ELi128ELi384ELi128ELb0ELb1ELb1ELb1ELb0ELb1EEEEEEEEEvNT_6ParamsE --------------------------
	.section	.nv.info._ZN7cutlass13device_kernelIN5flash11enable_sm90INS1_16FlashAttnFwdSm90INS1_25CollectiveMainloopFwdSm90ILi2EN4cute5tupleIJNS5_1CILi1EEES8_S8_EEENS6_IJNS7_ILi192EEENS7_ILi128EEENS7_ILi96EEEEEELi96ENS_6half_tEfNS_4arch4Sm90ELb0ELb1ELb1ELb1ELb1ELb0ELb0ELb0ELb1ELb1ELb0ELb0EEENS1_21CollectiveEpilogueFwdINS6_IJSA_SC_SB_EEES9_SE_SG_Li384ELb1ELb1ELb0ELb0EEENS1_36VarlenDynamicPersistentTileSchedulerILi192ELi128ELi384ELi128ELb0ELb1ELb1ELb1ELb0ELb1EEEEEEEEEvNT_6ParamsE,"",@"SHT_CUDA_INFO"
	.sectionflags	@""
	.align	4


	//----- nvinfo : EIATTR_CUDA_API_VERSION
	.align		4
        /*0000*/ 	.byte	0x04, 0x37
        /*0002*/ 	.short	(.L_189 - .L_188)
.L_188:
        /*0004*/ 	.word	0x00000082


	//----- nvinfo : EIATTR_KPARAM_INFO
	.align		4
.L_189:
        /*0008*/ 	.byte	0x04, 0x17
        /*000a*/ 	.short	(.L_191 - .L_190)
.L_190:
        /*000c*/ 	.word	0x00000000
        /*0010*/ 	.short	0x0000
        /*0012*/ 	.short	0x0070
        /*0014*/ 	.byte	0x00, 0xf0, 0x01, 0x2a


	//----- nvinfo : EIATTR_SPARSE_MMA_MASK
	.align		4
.L_191:
        /*0018*/ 	.byte	0x03, 0x50
        /*001a*/ 	.short	0x0000


	//----- nvinfo : EIATTR_MAXREG_COUNT
	.align		4
        /*001c*/ 	.byte	0x03, 0x1b
        /*001e*/ 	.short	0x0080


	//----- nvinfo : EIATTR_NUM_BARRIERS
	.align		4
        /*0020*/ 	.byte	0x02, 0x4c
        /*0022*/ 	.byte	0x10
	.zero		1


	//----- nvinfo : EIATTR_EXTERNS
	.align		4
        /*0024*/ 	.byte	0x04, 0x0f
        /*0026*/ 	.short	(.L_193 - .L_192)


	//   ....[0]....
	.align		4
.L_192:
        /*0028*/ 	.word	index@(__assertfail)


	//----- nvinfo : EIATTR_ANNOTATIONS
	.align		4
.L_193:
        /*002c*/ 	.byte	0x04, 0x55
        /*002e*/ 	.short	(.L_195 - .L_194)


	//   ....[0]....
.L_194:
        /* <DEDUP_REMOVED lines=21> */


	//----- nvinfo : EIATTR_MERCURY_ISA_VERSION
	.align		4
.L_195:
        /*0168*/ 	.byte	0x03, 0x5f
        /*016a*/ 	.short	0x0101


	//----- nvinfo : EIATTR_UNUSED_LOAD_BYTE_OFFSET
	.align		4
        /*016c*/ 	.byte	0x04, 0x44
        /*016e*/ 	.short	(.L_197 - .L_196)


	//   ....[0]....
.L_196:
        /*0170*/ 	.word	0x00000980
        /*0174*/ 	.word	0x0000fff0


	//   ....[1]....
        /*0178*/ 	.word	0x00010300
        /*017c*/ 	.word	0x0000fff0


	//----- nvinfo : EIATTR_INT_WARP_WIDE_INSTR_OFFSETS
	.align		4
.L_197:
        /*0180*/ 	.byte	0x04, 0x31
        /*0182*/ 	.short	(.L_199 - .L_198)


	//   ....[0]....
.L_198:
        /*0184*/ 	.word	0x000000c0


	//   ....[1]....
        /*0188*/ 	.word	0x000000d0


	//   ....[2]....
        /*018c*/ 	.word	0x00000170


	//   ....[3]....
        /*0190*/ 	.word	0x000134c0


	//   ....[4]....
        /*0194*/ 	.word	0x00013550


	//   ....[5]....
        /*0198*/ 	.word	0x000162b0


	//   ....[6]....
        /*019c*/ 	.word	0x00016340


	//----- nvinfo : EIATTR_COOP_GROUP_MASK_REGIDS
	.align		4
.L_199:
        /*01a0*/ 	.byte	0x04, 0x29
        /*01a2*/ 	.short	(.L_201 - .L_200)


	//   ....[0]....
.L_200:
        /*01a4*/ 	.word	0xffffffff


	//   ....[1]....
        /*01a8*/ 	.word	0xffffffff


	//   ....[2]....
        /*01ac*/ 	.word	0xffffffff


	//   ....[3]....
        /*01b0*/ 	.word	0xffffffff


	//   ....[4]....
        /*01b4*/ 	.word	0xffffffff


	//   ....[5]....
        /*01b8*/ 	.word	0xffffffff


	//   ....[6]....
        /*01bc*/ 	.word	0xffffffff


	//   ....[7]....
        /*01c0*/ 	.word	0xffffffff


	//   ....[8]....
        /*01c4*/ 	.word	0xffffffff


	//   ....[9]....
        /*01c8*/ 	.word	0xffffffff


	//   ....[10]....
        /*01cc*/ 	.word	0xffffffff


	//   ....[11]....
        /*01d0*/ 	.word	0xffffffff


	//   ....[12]....
        /*01d4*/ 	.word	0xffffffff


	//   ....[13]....
        /*01d8*/ 	.word	0xffffffff


	//   ....[14]....
        /*01dc*/ 	.word	0xffffffff


	//   ....[15]....
        /*01e0*/ 	.word	0xffffffff


	//   ....[16]....
        /*01e4*/ 	.word	0xffffffff


	//   ....[17]....
        /*01e8*/ 	.word	0xffffffff


	//   ....[18]....
        /*01ec*/ 	.word	0xffffffff


	//   ....[19]....
        /*01f0*/ 	.word	0xffffffff


	//   ....[20]....
        /*01f4*/ 	.word	0xffffffff


	//   ....[21]....
        /*01f8*/ 	.word	0xffffffff


	//   ....[22]....
        /*01fc*/ 	.word	0xffffffff


	//   ....[23]....
        /*0200*/ 	.word	0xffffffff


	//   ....[24]....
        /*0204*/ 	.word	0xffffffff


	//   ....[25]....
        /*0208*/ 	.word	0xffffffff


	//   ....[26]....
        /*020c*/ 	.word	0xffffffff


	//   ....[27]....
        /*0210*/ 	.word	0xffffffff


	//   ....[28]....
        /*0214*/ 	.word	0xffffffff


	//   ....[29]....
        /*0218*/ 	.word	0xffffffff


	//   ....[30]....
        /*021c*/ 	.word	0xffffffff


	//   ....[31]....
        /*0220*/ 	.word	0xffffffff


	//   ....[32]....
        /*0224*/ 	.word	0xffffffff


	//   ....[33]....
        /*0228*/ 	.word	0xffffffff


	//   ....[34]....
        /*022c*/ 	.word	0xffffffff


	//   ....[35]....
        /*0230*/ 	.word	0xffffffff


	//   ....[36]....
        /*0234*/ 	.word	0xffffffff


	//   ....[37]....
        /*0238*/ 	.word	0xffffffff


	//   ....[38]....
        /*023c*/ 	.word	0xffffffff


	//   ....[39]....
        /*0240*/ 	.word	0xffffffff


	//   ....[40]....
        /*0244*/ 	.word	0xffffffff


	//   ....[41]....
        /*0248*/ 	.word	0xffffffff


	//   ....[42]....
        /*024c*/ 	.word	0xffffffff


	//   ....[43]....
        /*0250*/ 	.word	0xffffffff


	//   ....[44]....
        /*0254*/ 	.word	0xffffffff


	//   ....[45]....
        /*0258*/ 	.word	0xffffffff


	//   ....[46]....
        /*025c*/ 	.word	0xffffffff


	//   ....[47]....
        /*0260*/ 	.word	0xffffffff


	//   ....[48]....
        /*0264*/ 	.word	0xffffffff


	//   ....[49]....
        /*0268*/ 	.word	0xffffffff


	//   ....[50]....
        /*026c*/ 	.word	0xffffffff


	//   ....[51]....
        /*0270*/ 	.word	0xffffffff


	//   ....[52]....
        /*0274*/ 	.word	0xffffffff


	//   ....[53]....
        /*0278*/ 	.word	0xffffffff


	//   ....[54]....
        /*027c*/ 	.word	0xffffffff


	//   ....[55]....
        /*0280*/ 	.word	0xffffffff


	//   ....[56]....
        /*0284*/ 	.word	0xffffffff


	//   ....[57]....
        /*0288*/ 	.word	0xffffffff


	//   ....[58]....
        /*028c*/ 	.word	0xffffffff


	//   ....[59]....
        /*0290*/ 	.word	0xffffffff


	//   ....[60]....
        /*0294*/ 	.word	0xffffffff


	//   ....[61]....
        /*0298*/ 	.word	0xffffffff


	//   ....[62]....
        /*029c*/ 	.word	0xffffffff


	//   ....[63]....
        /*02a0*/ 	.word	0xffffffff


	//   ....[64]....
        /*02a4*/ 	.word	0xffffffff


	//   ....[65]....
        /*02a8*/ 	.word	0xffffffff


	//   ....[66]....
        /*02ac*/ 	.word	0xffffffff


	//   ....[67]....
        /*02b0*/ 	.word	0xffffffff


	//   ....[68]....
        /*02b4*/ 	.word	0xffffffff


	//   ....[69]....
        /*02b8*/ 	.word	0xffffffff


	//   ....[70]....
        /*02bc*/ 	.word	0xffffffff


	//   ....[71]....
        /*02c0*/ 	.word	0xffffffff


	//   ....[72]....
        /*02c4*/ 	.word	0xffffffff


	//   ....[73]....
        /*02c8*/ 	.word	0xffffffff


	//   ....[74]....
        /*02cc*/ 	.word	0xffffffff


	//   ....[75]....
        /*02d0*/ 	.word	0xffffffff


	//   ....[76]....
        /*02d4*/ 	.word	0xffffffff


	//   ....[77]....
        /*02d8*/ 	.word	0xffffffff


	//   ....[78]....
        /*02dc*/ 	.word	0xffffffff


	//   ....[79]....
        /*02e0*/ 	.word	0xffffffff


	//   ....[80]....
        /*02e4*/ 	.word	0xffffffff


	//   ....[81]....
        /*02e8*/ 	.word	0xffffffff


	//   ....[82]....
        /*02ec*/ 	.word	0xffffffff


	//   ....[83]....
        /*02f0*/ 	.word	0xffffffff


	//   ....[84]....
        /*02f4*/ 	.word	0xffffffff


	//   ....[85]....
        /*02f8*/ 	.word	0xffffffff


	//   ....[86]....
        /*02fc*/ 	.word	0xffffffff


	//   ....[87]....
        /*0300*/ 	.word	0xffffffff


	//   ....[88]....
        /*0304*/ 	.word	0xffffffff


	//   ....[89]....
        /*0308*/ 	.word	0xffffffff


	//   ....[90]....
        /*030c*/ 	.word	0xffffffff


	//   ....[91]....
        /*0310*/ 	.word	0xffffffff


	//   ....[92]....
        /*0314*/ 	.word	0xffffffff


	//   ....[93]....
        /*0318*/ 	.word	0xffffffff


	//   ....[94]....
        /*031c*/ 	.word	0xffffffff


	//   ....[95]....
        /*0320*/ 	.word	0xffffffff


	//   ....[96]....
        /*0324*/ 	.word	0xffffffff


	//   ....[97]....
        /*0328*/ 	.word	0xffffffff


	//   ....[98]....
        /*032c*/ 	.word	0xffffffff


	//   ....[99]....
        /*0330*/ 	.word	0xffffffff


	//   ....[100]....
        /*0334*/ 	.word	0xffffffff


	//   ....[101]....
        /*0338*/ 	.word	0xffffffff


	//   ....[102]....
        /*033c*/ 	.word	0xffffffff


	//   ....[103]....
        /*0340*/ 	.word	0xffffffff


	//   ....[104]....
        /*0344*/ 	.word	0xffffffff


	//   ....[105]....
        /*0348*/ 	.word	0xffffffff


	//   ....[106]....
        /*034c*/ 	.word	0xffffffff


	//   ....[107]....
        /*0350*/ 	.word	0xffffffff


	//   ....[108]....
        /*0354*/ 	.word	0xffffffff


	//   ....[109]....
        /*0358*/ 	.word	0xffffffff


	//   ....[110]....
        /*035c*/ 	.word	0xffffffff


	//   ....[111]....
        /*0360*/ 	.word	0xffffffff


	//   ....[112]....
        /*0364*/ 	.word	0xffffffff


	//   ....[113]....
        /*0368*/ 	.word	0xffffffff


	//   ....[114]....
        /*036c*/ 	.word	0xffffffff


	//   ....[115]....
        /*0370*/ 	.word	0xffffffff


	//   ....[116]....
        /*0374*/ 	.word	0xffffffff


	//   ....[117]....
        /*0378*/ 	.word	0xffffffff


	//   ....[118]....
        /*037c*/ 	.word	0xffffffff


	//   ....[119]....
        /*0380*/ 	.word	0xffffffff


	//   ....[120]....
        /*0384*/ 	.word	0xffffffff


	//   ....[121]....
        /*0388*/ 	.word	0xffffffff


	//   ....[122]....
        /*038c*/ 	.word	0xffffffff


	//   ....[123]....
        /*0390*/ 	.word	0xffffffff


	//   ....[124]....
        /*0394*/ 	.word	0xffffffff


	//   ....[125]....
        /*0398*/ 	.word	0xffffffff


	//   ....[126]....
        /*039c*/ 	.word	0xffffffff


	//   ....[127]....
        /*03a0*/ 	.word	0x0500000f


	//   ....[128]....
        /*03a4*/ 	.word	0x0500000f


	//   ....[129]....
        /*03a8*/ 	.word	0x0500000f


	//   ....[130]....
        /*03ac*/ 	.word	0x0500000f


	//   ....[131]....
        /*03b0*/ 	.word	0x0500000f


	//   ....[132]....
        /*03b4*/ 	.word	0x0500000f


	//   ....[133]....
        /*03b8*/ 	.word	0x0500000f


	//   ....[134]....
        /*03bc*/ 	.word	0x0500000f


	//   ....[135]....
        /*03c0*/ 	.word	0x0500000f


	//   ....[136]....
        /*03c4*/ 	.word	0x0500000f


	//   ....[137]....
        /*03c8*/ 	.word	0x0500000f


	//   ....[138]....
        /*03cc*/ 	.word	0x0500000f


	//   ....[139]....
        /*03d0*/ 	.word	0x0500000f


	//   ....[140]....
        /*03d4*/ 	.word	0x0500000f


	//   ....[141]....
        /*03d8*/ 	.word	0x0500000f


	//   ....[142]....
        /*03dc*/ 	.word	0x0500000f


	//   ....[143]....
        /*03e0*/ 	.word	0x0500000f


	//   ....[144]....
        /*03e4*/ 	.word	0x0500000f


	//   ....[145]....
        /*03e8*/ 	.word	0x0500000f


	//   ....[146]....
        /*03ec*/ 	.word	0x0500000f


	//   ....[147]....
        /*03f0*/ 	.word	0x0500000f


	//   ....[148]....
        /*03f4*/ 	.word	0x0500000f


	//   ....[149]....
        /*03f8*/ 	.word	0x0500000f


	//   ....[150]....
        /*03fc*/ 	.word	0x0500000f


	//   ....[151]....
        /*0400*/ 	.word	0x0500000f


	//   ....[152]....
        /*0404*/ 	.word	0x0500000f


	//   ....[153]....
        /*0408*/ 	.word	0x0500000f


	//   ....[154]....
        /*040c*/ 	.word	0x0500000f


	//   ....[155]....
        /*0410*/ 	.word	0x0500000f


	//   ....[156]....
        /*0414*/ 	.word	0x0500000f


	//   ....[157]....
        /*0418*/ 	.word	0x0500000f


	//   ....[158]....
        /*041c*/ 	.word	0x0500000f


	//   ....[159]....
        /*0420*/ 	.word	0x0500000f


	//   ....[160]....
        /*0424*/ 	.word	0x0500000f


	//   ....[161]....
        /*0428*/ 	.word	0x0500000f


	//   ....[162]....
        /*042c*/ 	.word	0x0500000f


	//   ....[163]....
        /*0430*/ 	.word	0x0500000f


	//   ....[164]....
        /*0434*/ 	.word	0x0500000f


	//   ....[165]....
        /*0438*/ 	.word	0x0500000f


	//   ....[166]....
        /*043c*/ 	.word	0x0500000f


	//   ....[167]....
        /*0440*/ 	.word	0x0500000f


	//   ....[168]....
        /*0444*/ 	.word	0x0500000f


	//   ....[169]....
        /*0448*/ 	.word	0x0500000f


	//   ....[170]....
        /*044c*/ 	.word	0x0500000f


	//   ....[171]....
        /*0450*/ 	.word	0x0500000f


	//   ....[172]....
        /*0454*/ 	.word	0x0500000f


	//   ....[173]....
        /*0458*/ 	.word	0x0500000f


	//   ....[174]....
        /*045c*/ 	.word	0x0500000f


	//   ....[175]....
        /*0460*/ 	.word	0x0500000f


	//   ....[176]....
        /*0464*/ 	.word	0x0500000f


	//   ....[177]....
        /*0468*/ 	.word	0x0500000f


	//   ....[178]....
        /*046c*/ 	.word	0x0500000f


	//   ....[179]....
        /*0470*/ 	.word	0x0500000f


	//   ....[180]....
        /*0474*/ 	.word	0x0500000f


	//   ....[181]....
        /*0478*/ 	.word	0x0500000f


	//   ....[182]....
        /*047c*/ 	.word	0x0500000f


	//   ....[183]....
        /*0480*/ 	.word	0x0500000f


	//   ....[184]....
        /*0484*/ 	.word	0x0500000f


	//   ....[185]....
        /*0488*/ 	.word	0x0500000f


	//   ....[186]....
        /*048c*/ 	.word	0x0500000f


	//   ....[187]....
        /*0490*/ 	.word	0x0500000f


	//   ....[188]....
        /*0494*/ 	.word	0x0500000f


	//   ....[189]....
        /*0498*/ 	.word	0x0500000f


	//----- nvinfo : EIATTR_COOP_GROUP_INSTR_OFFSETS
	.align		4
.L_201:
        /*049c*/ 	.byte	0x04, 0x28
        /*049e*/ 	.short	(.L_203 - .L_202)


	//   ....[0]....
.L_202:
        /*04a0*/ 	.word	0x00000080


	//   ....[1]....
        /*04a4*/ 	.word	0x00000090


	//   ....[2]....
        /*04a8*/ 	.word	0x000002d0


	//   ....[3]....
        /*04ac*/ 	.word	0x00000430


	//   ....[4]....
        /*04b0*/ 	.word	0x00000550


	//   ....[5]....
        /*04b4*/ 	.word	0x000006b0


	//   ....[6]....
        /*04b8*/ 	.word	0x000019c0


	//   ....[7]....
        /*04bc*/ 	.word	0x00002200


	//   ....[8]....
        /*04c0*/ 	.word	0x00002bd0


	//   ....[9]....
        /*04c4*/ 	.word	0x000041a0


	//   ....[10]....
        /*04c8*/ 	.word	0x00004280


	//   ....[11]....
        /*04cc*/ 	.word	0x00004880


	//   ....[12]....
        /*04d0*/ 	.word	0x00004900


	//   ....[13]....
        /*04d4*/ 	.word	0x000054c0


	//   ....[14]....
        /*04d8*/ 	.word	0x00006370


	//   ....[15]....
        /*04dc*/ 	.word	0x00006cb0


	//   ....[16]....
        /*04e0*/ 	.word	0x00007890


	//   ....[17]....
        /*04e4*/ 	.word	0x00007990


	//   ....[18]....
        /*04e8*/ 	.word	0x00008160


	//   ....[19]....
        /*04ec*/ 	.word	0x000081f0


	//   ....[20]....
        /*04f0*/ 	.word	0x00009280


	//   ....[21]....
        /*04f4*/ 	.word	0x0000aa70


	//   ....[22]....
        /*04f8*/ 	.word	0x0000aa90


	//   ....[23]....
        /*04fc*/ 	.word	0x0000aac0


	//   ....[24]....
        /*0500*/ 	.word	0x0000aad0


	//   ....[25]....
        /*0504*/ 	.word	0x0000be20


	//   ....[26]....
        /*0508*/ 	.word	0x0000c980


	//   ....[27]....
        /*050c*/ 	.word	0x0000d2c0


	//   ....[28]....
        /*0510*/ 	.word	0x0000dea0


	//   ....[29]....
        /*0514*/ 	.word	0x0000dfa0


	//   ....[30]....
        /*0518*/ 	.word	0x0000e7b0


	//   ....[31]....
        /*051c*/ 	.word	0x0000e850


	//   ....[32]....
        /*0520*/ 	.word	0x0000f890


	//   ....[33]....
        /*0524*/ 	.word	0x0000f9a0


	//   ....[34]....
        /*0528*/ 	.word	0x0000fa00


	//   ....[35]....
        /*052c*/ 	.word	0x0000fad0


	//   ....[36]....
        /*0530*/ 	.word	0x0000fb00


	//   ....[37]....
        /*0534*/ 	.word	0x00010cd0


	//   ....[38]....
        /*0538*/ 	.word	0x00010d10


	//   ....[39]....
        /*053c*/ 	.word	0x00010d40


	//   ....[40]....
        /*0540*/ 	.word	0x00010d80


	//   ....[41]....
        /*0544*/ 	.word	0x00011230


	//   ....[42]....
        /*0548*/ 	.word	0x00011250


	//   ....[43]....
        /*054c*/ 	.word	0x00011360


	//   ....[44]....
        /*0550*/ 	.word	0x00011380


	//   ....[45]....
        /*0554*/ 	.word	0x00011c50


	//   ....[46]....
        /*0558*/ 	.word	0x00011c60


	//   ....[47]....
        /*055c*/ 	.word	0x00011d60


	//   ....[48]....
        /*0560*/ 	.word	0x00011d80


	//   ....[49]....
        /*0564*/ 	.word	0x00011f00


	//   ....[50]....
        /*0568*/ 	.word	0x000120d0


	//   ....[51]....
        /*056c*/ 	.word	0x00012100


	//   ....[52]....
        /*0570*/ 	.word	0x00012130


	//   ....[53]....
        /*0574*/ 	.word	0x00012160


	//   ....[54]....
        /*0578*/ 	.word	0x00012190


	//   ....[55]....
        /*057c*/ 	.word	0x000121c0


	//   ....[56]....
        /*0580*/ 	.word	0x00012310


	//   ....[57]....
        /*0584*/ 	.word	0x00012340


	//   ....[58]....
        /*0588*/ 	.word	0x00012370


	//   ....[59]....
        /*058c*/ 	.word	0x000123a0


	//   ....[60]....
        /*0590*/ 	.word	0x000123d0


	//   ....[61]....
        /*0594*/ 	.word	0x00012400


	//   ....[62]....
        /*0598*/ 	.word	0x00012490


	//   ....[63]....
        /*059c*/ 	.word	0x000124f0


	//   ....[64]....
        /*05a0*/ 	.word	0x00012580


	//   ....[65]....
        /*05a4*/ 	.word	0x00014170


	//   ....[66]....
        /*05a8*/ 	.word	0x00014190


	//   ....[67]....
        /*05ac*/ 	.word	0x00014240


	//   ....[68]....
        /*05b0*/ 	.word	0x00014260


	//   ....[69]....
        /*05b4*/ 	.word	0x00014300


	//   ....[70]....
        /*05b8*/ 	.word	0x00014320


	//   ....[71]....
        /*05bc*/ 	.word	0x00014330


	//   ....[72]....
        /*05c0*/ 	.word	0x00014340


	//   ....[73]....
        /*05c4*/ 	.word	0x00014ce0


	//   ....[74]....
        /*05c8*/ 	.word	0x00014cf0


	//   ....[75]....
        /*05cc*/ 	.word	0x00014d50


	//   ....[76]....
        /*05d0*/ 	.word	0x00014d90


	//   ....[77]....
        /*05d4*/ 	.word	0x00014df0


	//   ....[78]....
        /*05d8*/ 	.word	0x00014e30


	//   ....[79]....
        /*05dc*/ 	.word	0x00014e40


	//   ....[80]....
        /*05e0*/ 	.word	0x00014e60


	//   ....[81]....
        /*05e4*/ 	.word	0x00014f30


	//   ....[82]....
        /*05e8*/ 	.word	0x00014f70


	//   ....[83]....
        /*05ec*/ 	.word	0x00014f80


	//   ....[84]....
        /*05f0*/ 	.word	0x00014fa0


	//   ....[85]....
        /*05f4*/ 	.word	0x00015860


	//   ....[86]....
        /*05f8*/ 	.word	0x00015870


	//   ....[87]....
        /*05fc*/ 	.word	0x00015890


	//   ....[88]....
        /*0600*/ 	.word	0x00015910


	//   ....[89]....
        /*0604*/ 	.word	0x00015920


	//   ....[90]....
        /*0608*/ 	.word	0x00015980


	//   ....[91]....
        /*060c*/ 	.word	0x000159b0


	//   ....[92]....
        /*0610*/ 	.word	0x000159f0


	//   ....[93]....
        /*0614*/ 	.word	0x00015ce0


	//   ....[94]....
        /*0618*/ 	.word	0x00015d00


	//   ....[95]....
        /*061c*/ 	.word	0x00015da0


	//   ....[96]....
        /*0620*/ 	.word	0x00015db0


	//   ....[97]....
        /*0624*/ 	.word	0x00015e40


	//   ....[98]....
        /*0628*/ 	.word	0x00015e50


	//   ....[99]....
        /*062c*/ 	.word	0x00015e60


	//   ....[100]....
        /*0630*/ 	.word	0x00015ef0


	//   ....[101]....
        /*0634*/ 	.word	0x00016530


	//   ....[102]....
        /*0638*/ 	.word	0x00016540


	//   ....[103]....
        /*063c*/ 	.word	0x000165d0


	//   ....[104]....
        /*0640*/ 	.word	0x00016670


	//   ....[105]....
        /*0644*/ 	.word	0x00016690


	//   ....[106]....
        /*0648*/ 	.word	0x00016710


	//   ....[107]....
        /*064c*/ 	.word	0x00016730


	//   ....[108]....
        /*0650*/ 	.word	0x00016740


	//   ....[109]....
        /*0654*/ 	.word	0x00016b20


	//   ....[110]....
        /*0658*/ 	.word	0x00016b50


	//   ....[111]....
        /*065c*/ 	.word	0x00016b90


	//   ....[112]....
        /*0660*/ 	.word	0x00016bc0


	//   ....[113]....
        /*0664*/ 	.word	0x00016bf0


	//   ....[114]....
        /*0668*/ 	.word	0x00016c20


	//   ....[115]....
        /*066c*/ 	.word	0x00016c50


	//   ....[116]....
        /*0670*/ 	.word	0x00016c80


	//   ....[117]....
        /*0674*/ 	.word	0x00016e00


	//   ....[118]....
        /*0678*/ 	.word	0x00016e30


	//   ....[119]....
        /*067c*/ 	.word	0x00016e60


	//   ....[120]....
        /*0680*/ 	.word	0x00016e90


	//   ....[121]....
        /*0684*/ 	.word	0x00016ec0


	//   ....[122]....
        /*0688*/ 	.word	0x00016ef0


	//   ....[123]....
        /*068c*/ 	.word	0x00016fb0


	//   ....[124]....
        /*0690*/ 	.word	0x00016fd0


	//   ....[125]....
        /*0694*/ 	.word	0x00017040


	//   ....[126]....
        /*0698*/ 	.word	0x000176e0


	//   ....[127]....
        /*069c*/ 	.word	0x00017d40


	//   ....[128]....
        /*06a0*/ 	.word	0x00017e30


	//   ....[129]....
        /*06a4*/ 	.word	0x00017ed0


	//   ....[130]....
        /*06a8*/ 	.word	0x00017f30


	//   ....[131]....
        /*06ac*/ 	.word	0x00018040


	//   ....[132]....
        /*06b0*/ 	.word	0x000180b0


	//   ....[133]....
        /*06b4*/ 	.word	0x000181c0


	//   ....[134]....
        /*06b8*/ 	.word	0x00018230


	//   ....[135]....
        /*06bc*/ 	.word	0x000182d0


	//   ....[136]....
        /*06c0*/ 	.word	0x000183f0


	//   ....[137]....
        /*06c4*/ 	.word	0x00018440


	//   ....[138]....
        /*06c8*/ 	.word	0x000184b0


	//   ....[139]....
        /*06cc*/ 	.word	0x000185b0


	//   ....[140]....
        /*06d0*/ 	.word	0x00018620


	//   ....[141]....
        /*06d4*/ 	.word	0x00018700


	//   ....[142]....
        /*06d8*/ 	.word	0x00018780


	//   ....[143]....
        /*06dc*/ 	.word	0x000187e0


	//   ....[144]....
        /*06e0*/ 	.word	0x000188e0


	//   ....[145]....
        /*06e4*/ 	.word	0x000189e0


	//   ....[146]....
        /*06e8*/ 	.word	0x00018a40


	//   ....[147]....
        /*06ec*/ 	.word	0x00018b20


	//   ....[148]....
        /*06f0*/ 	.word	0x00018c60


	//   ....[149]....
        /*06f4*/ 	.word	0x00018d40


	//   ....[150]....
        /*06f8*/ 	.word	0x00018dc0


	//   ....[151]....
        /*06fc*/ 	.word	0x00018ea0


	//   ....[152]....
        /*0700*/ 	.word	0x00018f00


	//   ....[153]....
        /*0704*/ 	.word	0x00018fd0


	//   ....[154]....
        /*0708*/ 	.word	0x00019030


	//   ....[155]....
        /*070c*/ 	.word	0x00019110


	//   ....[156]....
        /*0710*/ 	.word	0x00019200


	//   ....[157]....
        /*0714*/ 	.word	0x000192a0


	//   ....[158]....
        /*0718*/ 	.word	0x00019300


	//   ....[159]....
        /*071c*/ 	.word	0x00019400


	//   ....[160]....
        /*0720*/ 	.word	0x00019460


	//   ....[161]....
        /*0724*/ 	.word	0x00019560


	//   ....[162]....
        /*0728*/ 	.word	0x000195c0


	//   ....[163]....
        /*072c*/ 	.word	0x00019690


	//   ....[164]....
        /*0730*/ 	.word	0x000197e0


	//   ....[165]....
        /*0734*/ 	.word	0x00019890


	//   ....[166]....
        /*0738*/ 	.word	0x000199a0


	//   ....[167]....
        /*073c*/ 	.word	0x00019a80


	//   ....[168]....
        /*0740*/ 	.word	0x00019ae0


	//   ....[169]....
        /*0744*/ 	.word	0x00019bd0


	//   ....[170]....
        /*0748*/ 	.word	0x00019c30


	//   ....[171]....
        /*074c*/ 	.word	0x00019d10


	//   ....[172]....
        /*0750*/ 	.word	0x00019da0


	//   ....[173]....
        /*0754*/ 	.word	0x00019e40


	//   ....[174]....
        /*0758*/ 	.word	0x00019f60


	//   ....[175]....
        /*075c*/ 	.word	0x00019fd0


	//   ....[176]....
        /*0760*/ 	.word	0x0001a040


	//   ....[177]....
        /*0764*/ 	.word	0x0001a0b0


	//   ....[178]....
        /*0768*/ 	.word	0x0001a120


	//   ....[179]....
        /*076c*/ 	.word	0x0001a1a0


	//   ....[180]....
        /*0770*/ 	.word	0x0001a230


	//   ....[181]....
        /*0774*/ 	.word	0x0001a2c0


	//   ....[182]....
        /*0778*/ 	.word	0x0001a330


	//   ....[183]....
        /*077c*/ 	.word	0x0001a3a0


	//   ....[184]....
        /*0780*/ 	.word	0x0001a410


	//   ....[185]....
        /*0784*/ 	.word	0x0001a490


	//   ....[186]....
        /*0788*/ 	.word	0x0001a500


	//   ....[187]....
        /*078c*/ 	.word	0x0001a5a0


	//   ....[188]....
        /*0790*/ 	.word	0x0001a630


	//   ....[189]....
        /*0794*/ 	.word	0x0001a760


	//----- nvinfo : EIATTR_REG_RECONFIG
	.align		4
.L_203:
        /*0798*/ 	.byte	0x01, 0x54
	.zero		2


	//----- nvinfo : EIATTR_SYSCALL_OFFSETS
	.align		4
        /*079c*/ 	.byte	0x04, 0x46
        /*079e*/ 	.short	(.L_205 - .L_204)


	//   ....[0]....
.L_204:
        /*07a0*/ 	.word	0x00001bb0


	//   ....[1]....
        /*07a4*/ 	.word	0x000136b0


	//   ....[2]....
        /*07a8*/ 	.word	0x00013800


	//   ....[3]....
        /*07ac*/ 	.word	0x000138f0


	//   ....[4]....
        /*07b0*/ 	.word	0x00014730


	//----- nvinfo : EIATTR_MBARRIER_INSTR_OFFSETS
	.align		4
.L_205:
        /*07b4*/ 	.byte	0x04, 0x39
        /*07b6*/ 	.short	(.L_207 - .L_206)


	//   ....[0]....
.L_206:
        /*07b8*/ 	.word	0x00000180
        /*07bc*/ 	.word	0x000000ff
        /*07c0*/ 	.word	0x0002d800
        /*07c4*/ 	.short	0x0100
        /*07c6*/ 	.byte	0x08
	.zero		1


	//   ....[1]....
        /*07c8*/ 	.word	0x00000190
        /*07cc*/ 	.word	0x000000ff
        /*07d0*/ 	.word	0x0002d820
        /*07d4*/ 	.short	0x0100
        /*07d6*/ 	.byte	0x08
	.zero		1


	//   ....[2]....
        /*07d8*/ 	.word	0x00000280
        /*07dc*/ 	.word	0x000000ff
        /*07e0*/ 	.word	0x0002d830
        /*07e4*/ 	.short	0x0100
        /*07e6*/ 	.byte	0x08
	.zero		1


	//   ....[3]....
        /*07e8*/ 	.word	0x00000290
        /*07ec*/ 	.word	0x000000ff
        /*07f0*/ 	.word	0x0002d840
        /*07f4*/ 	.short	0x0100
        /*07f6*/ 	.byte	0x08
	.zero		1


	//   ....[4]....
        /*07f8*/ 	.word	0x000002a0
        /*07fc*/ 	.word	0x000000ff
        /*0800*/ 	.word	0x0002d838
        /*0804*/ 	.short	0x0100
        /*0806*/ 	.byte	0x08
	.zero		1


	//   ....[5]....
        /*0808*/ 	.word	0x000002b0
        /*080c*/ 	.word	0x000000ff
        /*0810*/ 	.word	0x0002d848
        /*0814*/ 	.short	0x0100
        /*0816*/ 	.byte	0x08
	.zero		1


	//   ....[6]....
        /*0818*/ 	.word	0x000003e0
        /*081c*/ 	.word	0x000000ff
        /*0820*/ 	.word	0x0002d850
        /*0824*/ 	.short	0x0100
        /*0826*/ 	.byte	0x08
	.zero		1


	//   ....[7]....
        /*0828*/ 	.word	0x000003f0
        /*082c*/ 	.word	0x000000ff
        /*0830*/ 	.word	0x0002d860
        /*0834*/ 	.short	0x0100
        /*0836*/ 	.byte	0x08
	.zero		1


	//   ....[8]....
        /*0838*/ 	.word	0x00000400
        /*083c*/ 	.word	0x000000ff
        /*0840*/ 	.word	0x0002d858
        /*0844*/ 	.short	0x0100
        /*0846*/ 	.byte	0x08
	.zero		1


	//   ....[9]....
        /*0848*/ 	.word	0x00000410
        /*084c*/ 	.word	0x000000ff
        /*0850*/ 	.word	0x0002d868
        /*0854*/ 	.short	0x0100
        /*0856*/ 	.byte	0x08
	.zero		1


	//   ....[10]....
        /*0858*/ 	.word	0x00000500
        /*085c*/ 	.word	0x000000ff
        /*0860*/ 	.word	0x0002d870
        /*0864*/ 	.short	0x0100
        /*0866*/ 	.byte	0x06
	.zero		1


	//   ....[11]....
        /*0868*/ 	.word	0x00000510
        /*086c*/ 	.word	0x000000ff
        /*0870*/ 	.word	0x0002d880
        /*0874*/ 	.short	0x0100
        /*0876*/ 	.byte	0x06
	.zero		1


	//   ....[12]....
        /*0878*/ 	.word	0x00000520
        /*087c*/ 	.word	0x000000ff
        /*0880*/ 	.word	0x0002d878
        /*0884*/ 	.short	0x0100
        /*0886*/ 	.byte	0x06
	.zero		1


	//   ....[13]....
        /*0888*/ 	.word	0x00000530
        /*088c*/ 	.word	0x000000ff
        /*0890*/ 	.word	0x0002d888
        /*0894*/ 	.short	0x0100
        /*0896*/ 	.byte	0x06
	.zero		1


	//   ....[14]....
        /*0898*/ 	.word	0x00000660
        /*089c*/ 	.word	0x000000ff
        /*08a0*/ 	.word	0x0002d890
        /*08a4*/ 	.short	0x0100
        /*08a6*/ 	.byte	0x08
	.zero		1


	//   ....[15]....
        /*08a8*/ 	.word	0x00000670
        /*08ac*/ 	.word	0x000000ff
        /*08b0*/ 	.word	0x0002d8a0
        /*08b4*/ 	.short	0x0100
        /*08b6*/ 	.byte	0x08
	.zero		1


	//   ....[16]....
        /*08b8*/ 	.word	0x00000680
        /*08bc*/ 	.word	0x000000ff
        /*08c0*/ 	.word	0x0002d898
        /*08c4*/ 	.short	0x0100
        /*08c6*/ 	.byte	0x08
	.zero		1


	//   ....[17]....
        /*08c8*/ 	.word	0x00000690
        /*08cc*/ 	.word	0x000000ff
        /*08d0*/ 	.word	0x0002d8a8
        /*08d4*/ 	.short	0x0100
        /*08d6*/ 	.byte	0x08
	.zero		1


	//   ....[18]....
        /*08d8*/ 	.word	0x000007d0
        /*08dc*/ 	.word	0x000000ff
        /*08e0*/ 	.word	0x0002d8b0
        /*08e4*/ 	.short	0x0100
        /*08e6*/ 	.byte	0x08
	.zero		1


	//   ....[19]....
        /*08e8*/ 	.word	0x000007e0
        /*08ec*/ 	.word	0x000000ff
        /*08f0*/ 	.word	0x0002d8c0
        /*08f4*/ 	.short	0x0100
        /*08f6*/ 	.byte	0x08
	.zero		1


	//   ....[20]....
        /*08f8*/ 	.word	0x000007f0
        /*08fc*/ 	.word	0x000000ff
        /*0900*/ 	.word	0x0002d8b8
        /*0904*/ 	.short	0x0100
        /*0906*/ 	.byte	0x08
	.zero		1


	//   ....[21]....
        /*0908*/ 	.word	0x00000800
        /*090c*/ 	.word	0x000000ff
        /*0910*/ 	.word	0x0002d8c8
        /*0914*/ 	.short	0x0100
        /*0916*/ 	.byte	0x08
	.zero		1


	//   ....[22]....
        /*0918*/ 	.word	0x00001c30
        /*091c*/ 	.word	0x000000ff
        /*0920*/ 	.word	0x0002d800
        /*0924*/ 	.short	0x010a
        /*0926*/ 	.byte	0x29
	.zero		1


	//   ....[23]....
        /*0928*/ 	.word	0x00001cb0
        /*092c*/ 	.word	0x00000006
        /*0930*/ 	.word	0x0002d830
        /*0934*/ 	.short	0x010a
        /*0936*/ 	.byte	0x3f
	.zero		1


	//   ....[24]....
        /*0938*/ 	.word	0x00001cf0
        /*093c*/ 	.word	0x00000006
        /*0940*/ 	.word	0x0002d830
        /*0944*/ 	.short	0x010a
        /*0946*/ 	.byte	0x3f
	.zero		1


	//   ....[25]....
        /*0948*/ 	.word	0x00002580
        /*094c*/ 	.word	0x000000ff
        /*0950*/ 	.word	0x00000000
        /*0954*/ 	.short	0x0101
        /*0956*/ 	.byte	0x06
	.zero		1


	//   ....[26]....
        /*0958*/ 	.word	0x00005980
        /*095c*/ 	.word	0x000000ff
        /*0960*/ 	.word	0x0002d830
        /*0964*/ 	.short	0x010a
        /*0966*/ 	.byte	0x06
	.zero		1


	//   ....[27]....
        /*0968*/ 	.word	0x000059c0
        /*096c*/ 	.word	0x000000ff
        /*0970*/ 	.word	0x0002d830
        /*0974*/ 	.short	0x010a
        /*0976*/ 	.byte	0x06
	.zero		1


	//   ....[28]....
        /*0978*/ 	.word	0x00005c90
        /*097c*/ 	.word	0x000000ff
        /*0980*/ 	.word	0x0002d850
        /*0984*/ 	.short	0x010a
        /*0986*/ 	.byte	0x06
	.zero		1


	//   ....[29]....
        /*0988*/ 	.word	0x00005cd0
        /*098c*/ 	.word	0x000000ff
        /*0990*/ 	.word	0x0002d850
        /*0994*/ 	.short	0x010a
        /*0996*/ 	.byte	0x06
	.zero		1


	//   ....[30]....
        /*0998*/ 	.word	0x000066c0
        /*099c*/ 	.word	0x000000ff
        /*09a0*/ 	.word	0x00000000
        /*09a4*/ 	.short	0x0101
        /*09a6*/ 	.byte	0x06
	.zero		1


	//   ....[31]....
        /*09a8*/ 	.word	0x00008d20
        /*09ac*/ 	.word	0x000000ff
        /*09b0*/ 	.word	0x00000000
        /*09b4*/ 	.short	0x0101
        /*09b6*/ 	.byte	0x06
	.zero		1


	//   ....[32]....
        /*09b8*/ 	.word	0x00009670
        /*09bc*/ 	.word	0x000000ff
        /*09c0*/ 	.word	0x0002d830
        /*09c4*/ 	.short	0x010a
        /*09c6*/ 	.byte	0x06
	.zero		1


	//   ....[33]....
        /*09c8*/ 	.word	0x000096b0
        /*09cc*/ 	.word	0x000000ff
        /*09d0*/ 	.word	0x0002d830
        /*09d4*/ 	.short	0x010a
        /*09d6*/ 	.byte	0x06
	.zero		1


	//   ....[34]....
        /*09d8*/ 	.word	0x00009980
        /*09dc*/ 	.word	0x000000ff
        /*09e0*/ 	.word	0x0002d850
        /*09e4*/ 	.short	0x010a
        /*09e6*/ 	.byte	0x06
	.zero		1


	//   ....[35]....
        /*09e8*/ 	.word	0x000099c0
        /*09ec*/ 	.word	0x000000ff
        /*09f0*/ 	.word	0x0002d850
        /*09f4*/ 	.short	0x010a
        /*09f6*/ 	.byte	0x06
	.zero		1


	//   ....[36]....
        /*09f8*/ 	.word	0x0000a360
        /*09fc*/ 	.word	0x000000ff
        /*0a00*/ 	.word	0x00000000
        /*0a04*/ 	.short	0x0101
        /*0a06*/ 	.byte	0x06
	.zero		1


	//   ....[37]....
        /*0a08*/ 	.word	0x0000b8c0
        /*0a0c*/ 	.word	0x000000ff
        /*0a10*/ 	.word	0x00000000
        /*0a14*/ 	.short	0x0101
        /*0a16*/ 	.byte	0x06
	.zero		1


	//   ....[38]....
        /*0a18*/ 	.word	0x0000bfd0
        /*0a1c*/ 	.word	0x000000ff
        /*0a20*/ 	.word	0x0002d830
        /*0a24*/ 	.short	0x010a
        /*0a26*/ 	.byte	0x06
	.zero		1


	//   ....[39]....
        /*0a28*/ 	.word	0x0000c010
        /*0a2c*/ 	.word	0x000000ff
        /*0a30*/ 	.word	0x0002d830
        /*0a34*/ 	.short	0x010a
        /*0a36*/ 	.byte	0x06
	.zero		1


	//   ....[40]....
        /*0a38*/ 	.word	0x0000c2e0
        /*0a3c*/ 	.word	0x000000ff
        /*0a40*/ 	.word	0x0002d850
        /*0a44*/ 	.short	0x010a
        /*0a46*/ 	.byte	0x06
	.zero		1


	//   ....[41]....
        /*0a48*/ 	.word	0x0000c320
        /*0a4c*/ 	.word	0x000000ff
        /*0a50*/ 	.word	0x0002d850
        /*0a54*/ 	.short	0x010a
        /*0a56*/ 	.byte	0x06
	.zero		1


	//   ....[42]....
        /*0a58*/ 	.word	0x0000ccd0
        /*0a5c*/ 	.word	0x000000ff
        /*0a60*/ 	.word	0x00000000
        /*0a64*/ 	.short	0x0101
        /*0a66*/ 	.byte	0x06
	.zero		1


	//   ....[43]....
        /*0a68*/ 	.word	0x0000f330
        /*0a6c*/ 	.word	0x000000ff
        /*0a70*/ 	.word	0x00000000
        /*0a74*/ 	.short	0x0101
        /*0a76*/ 	.byte	0x06
	.zero		1


	//   ....[44]....
        /*0a78*/ 	.word	0x0000f910
        /*0a7c*/ 	.word	0x000000ff
        /*0a80*/ 	.word	0x0002d850
        /*0a84*/ 	.short	0x010a
        /*0a86*/ 	.byte	0x08
	.zero		1


	//   ....[45]....
        /*0a88*/ 	.word	0x0000f950
        /*0a8c*/ 	.word	0x000000ff
        /*0a90*/ 	.word	0x0002d850
        /*0a94*/ 	.short	0x010a
        /*0a96*/ 	.byte	0x08
	.zero		1


	//   ....[46]....
        /*0a98*/ 	.word	0x0000ffe0
        /*0a9c*/ 	.word	0x000000ff
        /*0aa0*/ 	.word	0x00000000
        /*0aa4*/ 	.short	0x0101
        /*0aa6*/ 	.byte	0x08
	.zero		1


	//   ....[47]....
        /*0aa8*/ 	.word	0x00011260
        /*0aac*/ 	.word	0x000000ff
        /*0ab0*/ 	.word	0x00000000
        /*0ab4*/ 	.short	0x0101
        /*0ab6*/ 	.byte	0x04
	.zero		1


	//   ....[48]....
        /*0ab8*/ 	.word	0x00013ed0
        /*0abc*/ 	.word	0x00000002
        /*0ac0*/ 	.word	0x0002d840
        /*0ac4*/ 	.short	0x010a
        /*0ac6*/ 	.byte	0x3f
	.zero		1


	//   ....[49]....
        /*0ac8*/ 	.word	0x00014480
        /*0acc*/ 	.word	0x00000002
        /*0ad0*/ 	.word	0x0002d830
        /*0ad4*/ 	.short	0x0107
        /*0ad6*/ 	.byte	0x3f
	.zero		1


	//   ....[50]....
        /*0ad8*/ 	.word	0x00014550
        /*0adc*/ 	.word	0x00000002
        /*0ae0*/ 	.word	0x0002d830
        /*0ae4*/ 	.short	0x0101
        /*0ae6*/ 	.byte	0x3f
	.zero		1


	//   ....[51]....
        /*0ae8*/ 	.word	0x000150e0
        /*0aec*/ 	.word	0x00000016
        /*0af0*/ 	.word	0x0002d800
        /*0af4*/ 	.short	0x0107
        /*0af6*/ 	.byte	0x3f
	.zero		1


	//   ....[52]....
        /*0af8*/ 	.word	0x000151d0
        /*0afc*/ 	.word	0x00000016
        /*0b00*/ 	.word	0x0002d800
        /*0b04*/ 	.short	0x0101
        /*0b06*/ 	.byte	0x3f
	.zero		1


	//   ....[53]....
        /*0b08*/ 	.word	0x000151f0
        /*0b0c*/ 	.word	0x00000016
        /*0b10*/ 	.word	0x0002d820
        /*0b14*/ 	.short	0x010a
        /*0b16*/ 	.byte	0x3f
	.zero		1


	//   ....[54]....
        /*0b18*/ 	.word	0x00015610
        /*0b1c*/ 	.word	0x00000005
        /*0b20*/ 	.word	0x0002d840
        /*0b24*/ 	.short	0x010a
        /*0b26*/ 	.byte	0x3f
	.zero		1


	//   ....[55]....
        /*0b28*/ 	.word	0x00015aa0
        /*0b2c*/ 	.word	0x00000005
        /*0b30*/ 	.word	0x0002d830
        /*0b34*/ 	.short	0x0107
        /*0b36*/ 	.byte	0x3f
	.zero		1


	//   ....[56]....
        /*0b38*/ 	.word	0x00015b60
        /*0b3c*/ 	.word	0x00000005
        /*0b40*/ 	.word	0x0002d830
        /*0b44*/ 	.short	0x0101
        /*0b46*/ 	.byte	0x3f
	.zero		1


	//   ....[57]....
        /*0b48*/ 	.word	0x00015bc0
        /*0b4c*/ 	.word	0x00000005
        /*0b50*/ 	.word	0x0002d860
        /*0b54*/ 	.short	0x010a
        /*0b56*/ 	.byte	0x3f
	.zero		1


	//   ....[58]....
        /*0b58*/ 	.word	0x000160e0
        /*0b5c*/ 	.word	0x00000005
        /*0b60*/ 	.word	0x0002d850
        /*0b64*/ 	.short	0x0107
        /*0b66*/ 	.byte	0x3f
	.zero		1


	//   ....[59]....
        /*0b68*/ 	.word	0x000161d0
        /*0b6c*/ 	.word	0x00000005
        /*0b70*/ 	.word	0x0002d850
        /*0b74*/ 	.short	0x0101
        /*0b76*/ 	.byte	0x3f
	.zero		1


	//   ....[60]....
        /*0b78*/ 	.word	0x000163f0
        /*0b7c*/ 	.word	0x00000000
        /*0b80*/ 	.word	0x0002d860
        /*0b84*/ 	.short	0x010a
        /*0b86*/ 	.byte	0x3f
	.zero		1


	//   ....[61]....
        /*0b88*/ 	.word	0x00016870
        /*0b8c*/ 	.word	0x00000000
        /*0b90*/ 	.word	0x0002d850
        /*0b94*/ 	.short	0x0107
        /*0b96*/ 	.byte	0x3f
	.zero		1


	//   ....[62]....
        /*0b98*/ 	.word	0x00016940
        /*0b9c*/ 	.word	0x00000000
        /*0ba0*/ 	.word	0x0002d850
        /*0ba4*/ 	.short	0x0101
        /*0ba6*/ 	.byte	0x3f
	.zero		1


	//   ....[63]....
        /*0ba8*/ 	.word	0x00017660
        /*0bac*/ 	.word	0x00000005
        /*0bb0*/ 	.word	0x0002d820
        /*0bb4*/ 	.short	0x010a
        /*0bb6*/ 	.byte	0x3f
	.zero		1


	//   ....[64]....
        /*0bb8*/ 	.word	0x000177e0
        /*0bbc*/ 	.word	0x00000003
        /*0bc0*/ 	.word	0x0002d840
        /*0bc4*/ 	.short	0x010a
        /*0bc6*/ 	.byte	0x3f
	.zero		1


	//   ....[65]....
        /*0bc8*/ 	.word	0x00017880
        /*0bcc*/ 	.word	0x00000019
        /*0bd0*/ 	.word	0x0002d840
        /*0bd4*/ 	.short	0x010a
        /*0bd6*/ 	.byte	0x3f
	.zero		1


	//   ....[66]....
        /*0bd8*/ 	.word	0x000178c0
        /*0bdc*/ 	.word	0x00000003
        /*0be0*/ 	.word	0x0002d860
        /*0be4*/ 	.short	0x010a
        /*0be6*/ 	.byte	0x3f
	.zero		1


	//   ....[67]....
        /*0be8*/ 	.word	0x00017900
        /*0bec*/ 	.word	0x00000019
        /*0bf0*/ 	.word	0x0002d860
        /*0bf4*/ 	.short	0x010a
        /*0bf6*/ 	.byte	0x3f
	.zero		1


	//   ....[68]....
        /*0bf8*/ 	.word	0x00017970
        /*0bfc*/ 	.word	0x00000003
        /*0c00*/ 	.word	0x0002d800
        /*0c04*/ 	.short	0x010a
        /*0c06*/ 	.byte	0x3f
	.zero		1


	//   ....[69]....
        /*0c08*/ 	.word	0x000179c0
        /*0c0c*/ 	.word	0x00000006
        /*0c10*/ 	.word	0x0002d830
        /*0c14*/ 	.short	0x010a
        /*0c16*/ 	.byte	0x3f
	.zero		1


	//   ....[70]....
        /*0c18*/ 	.word	0x00017a20
        /*0c1c*/ 	.word	0x00000007
        /*0c20*/ 	.word	0x0002d830
        /*0c24*/ 	.short	0x010a
        /*0c26*/ 	.byte	0x3f
	.zero		1


	//   ....[71]....
        /*0c28*/ 	.word	0x00017a80
        /*0c2c*/ 	.word	0x00000007
        /*0c30*/ 	.word	0x0002d850
        /*0c34*/ 	.short	0x010a
        /*0c36*/ 	.byte	0x3f
	.zero		1


	//   ....[72]....
        /*0c38*/ 	.word	0x00017ae0
        /*0c3c*/ 	.word	0x00000007
        /*0c40*/ 	.word	0x0002d830
        /*0c44*/ 	.short	0x010a
        /*0c46*/ 	.byte	0x3f
	.zero		1


	//   ....[73]....
        /*0c48*/ 	.word	0x00017b40
        /*0c4c*/ 	.word	0x00000007
        /*0c50*/ 	.word	0x0002d850
        /*0c54*/ 	.short	0x010a
        /*0c56*/ 	.byte	0x3f
	.zero		1


	//   ....[74]....
        /*0c58*/ 	.word	0x00017ba0
        /*0c5c*/ 	.word	0x00000008
        /*0c60*/ 	.word	0x0002d830
        /*0c64*/ 	.short	0x010a
        /*0c66*/ 	.byte	0x3f
	.zero		1


	//   ....[75]....
        /*0c68*/ 	.word	0x00017c00
        /*0c6c*/ 	.word	0x00000008
        /*0c70*/ 	.word	0x0002d850
        /*0c74*/ 	.short	0x010a
        /*0c76*/ 	.byte	0x3f
	.zero		1


	//   ....[76]....
        /*0c78*/ 	.word	0x00017c60
        /*0c7c*/ 	.word	0x00000004
        /*0c80*/ 	.word	0x0002d850
        /*0c84*/ 	.short	0x010a
        /*0c86*/ 	.byte	0x3f
	.zero		1


	//   ....[77]....
        /*0c88*/ 	.word	0x00017d80
        /*0c8c*/ 	.word	0x00000002
        /*0c90*/ 	.word	0x0002d840
        /*0c94*/ 	.short	0x010a
        /*0c96*/ 	.byte	0x3f
	.zero		1


	//   ....[78]....
        /*0c98*/ 	.word	0x00018b60
        /*0c9c*/ 	.word	0x00000016
        /*0ca0*/ 	.word	0x0002d820
        /*0ca4*/ 	.short	0x010a
        /*0ca6*/ 	.byte	0x3f
	.zero		1


	//   ....[79]....
        /*0ca8*/ 	.word	0x00018bb0
        /*0cac*/ 	.word	0x00000005
        /*0cb0*/ 	.word	0x0002d840
        /*0cb4*/ 	.short	0x010a
        /*0cb6*/ 	.byte	0x3f
	.zero		1


	//   ....[80]....
        /*0cb8*/ 	.word	0x00019150
        /*0cbc*/ 	.word	0x00000005
        /*0cc0*/ 	.word	0x0002d860
        /*0cc4*/ 	.short	0x010a
        /*0cc6*/ 	.byte	0x3f
	.zero		1


	//   ....[81]....
        /*0cc8*/ 	.word	0x00019730
        /*0ccc*/ 	.word	0x00000000
        /*0cd0*/ 	.word	0x0002d860
        /*0cd4*/ 	.short	0x010a
        /*0cd6*/ 	.byte	0x3f
	.zero		1


	//   ....[82]....
        /*0cd8*/ 	.word	0x0001a680
        /*0cdc*/ 	.word	0x00000005
        /*0ce0*/ 	.word	0x0002d820
        /*0ce4*/ 	.short	0x010a
        /*0ce6*/ 	.byte	0x3f
	.zero		1


	//   ....[83]....
        /*0ce8*/ 	.word	0x0001a820
        /*0cec*/ 	.word	0x00000003
        /*0cf0*/ 	.word	0x0002d840
        /*0cf4*/ 	.short	0x010a
        /*0cf6*/ 	.byte	0x3f
	.zero		1


	//   ....[84]....
        /*0cf8*/ 	.word	0x0001a870
        /*0cfc*/ 	.word	0x00000019
        /*0d00*/ 	.word	0x0002d840
        /*0d04*/ 	.short	0x010a
        /*0d06*/ 	.byte	0x3f
	.zero		1


	//   ....[85]....
        /*0d08*/ 	.word	0x0001a8c0
        /*0d0c*/ 	.word	0x00000003
        /*0d10*/ 	.word	0x0002d860
        /*0d14*/ 	.short	0x010a
        /*0d16*/ 	.byte	0x3f
	.zero		1


	//----- nvinfo : EIATTR_NUM_MBARRIERS
	.align		4
.L_207:
        /*0d18*/ 	.byte	0x03, 0x38
        /*0d1a*/ 	.short	0x0016


	//----- nvinfo : EIATTR_EXIT_INSTR_OFFSETS
	.align		4
        /*0d1c*/ 	.byte	0x04, 0x1c
        /*0d1e*/ 	.short	(.L_209 - .L_208)


	//   ....[0]....
.L_208:
        /*0d20*/ 	.word	0x000009b0


	//   ....[1]....
        /*0d24*/ 	.word	0x00011eb0


	//   ....[2]....
        /*0d28*/ 	.word	0x00017950


	//----- nvinfo : EIATTR_MAX_THREADS
	.align		4
.L_209:
        /*0d2c*/ 	.byte	0x04, 0x05
        /*0d2e*/ 	.short	(.L_211 - .L_210)
.L_210:
        /*0d30*/ 	.word	0x00000200
        /*0d34*/ 	.word	0x00000001
        /*0d38*/ 	.word	0x00000001


	//----- nvinfo : EIATTR_CRS_STACK_SIZE
	.align		4
.L_211:
        /*0d3c*/ 	.byte	0x04, 0x1e
        /*0d3e*/ 	.short	(.L_213 - .L_212)
.L_212:
        /*0d40*/ 	.word	0x00000000


	//----- nvinfo : EIATTR_CBANK_PARAM_SIZE
	.align		4
.L_213:
        /*0d44*/ 	.byte	0x03, 0x19
        /*0d46*/ 	.short	0x0af0


	//----- nvinfo : EIATTR_PARAM_CBANK
	.align		4
        /*0d48*/ 	.byte	0x04, 0x0a
        /*0d4a*/ 	.short	(.L_215 - .L_214)
	.align		4
.L_214:
        /*0d4c*/ 	.word	index@(.nv.constant0._ZN7cutlass13device_kernelIN5flash11enable_sm90INS1_16FlashAttnFwdSm90INS1_25CollectiveMainloopFwdSm90ILi2EN4cute5tupleIJNS5_1CILi1EEES8_S8_EEENS6_IJNS7_ILi192EEENS7_ILi128EEENS7_ILi96EEEEEELi96ENS_6half_tEfNS_4arch4Sm90ELb0ELb1ELb1ELb1ELb1ELb0ELb0ELb0ELb1ELb1ELb0ELb0EEENS1_21CollectiveEpilogueFwdINS6_IJSA_SC_SB_EEES9_SE_SG_Li384ELb1ELb1ELb0ELb0EEENS1_36VarlenDynamicPersistentTileSchedulerILi192ELi128ELi384ELi128ELb0ELb1ELb1ELb1ELb0ELb1EEEEEEEEEvNT_6ParamsE)
        /*0d50*/ 	.short	0x0210
        /*0d52*/ 	.short	0x0af0


	//----- nvinfo : EIATTR_SW_WAR
	.align		4
.L_215:
        /*0d54*/ 	.byte	0x04, 0x36
        /*0d56*/ 	.short	(.L_217 - .L_216)
.L_216:
        /*0d58*/ 	.word	0x00000008
.L_217:


//--------------------- .nv.info._ZN7cutlass13device_kernelIN5flash11enable_sm90INS1_16FlashAttnFwdSm90INS1_25CollectiveMainloopFwdSm90ILi2EN4cute5tupleIJNS5_1CILi1EEES8_S8_EEENS6_IJNS7_ILi192EEENS7_ILi128EEENS7_ILi96EEEEEELi96ENS_6half_tEfNS_4arch4Sm90ELb0ELb1ELb1ELb1ELb1ELb1ELb0ELb0ELb1ELb1ELb0ELb0EEENS1_21CollectiveEpilogueFwdINS6_IJSA_SC_SB_EEES9_SE_SG_Li384ELb1ELb1ELb0ELb0EEENS1_36VarlenDynamicPersistentTileSchedulerILi192ELi128ELi384ELi128ELb0ELb1ELb1ELb1ELb0ELb1EEEEEEEEEvNT_6ParamsE --------------------------
	.section	.nv.info._ZN7cutlass13device_kernelIN5flash11enable_sm90INS1_16FlashAttnFwdSm90INS1_25CollectiveMainloopFwdSm90ILi2EN4cute5tupleIJNS5_1CILi1EEES8_S8_EEENS6_IJNS7_ILi192EEENS7_ILi128EEENS7_ILi96EEEEEELi96ENS_6half_tEfNS_4arch4Sm90ELb0ELb1ELb1ELb1ELb1ELb1ELb0ELb0ELb1ELb1ELb0ELb0EEENS1_21CollectiveEpilogueFwdINS6_IJSA_SC_SB_EEES9_SE_SG_Li384ELb1ELb1ELb0ELb0EEENS1_36VarlenDynamicPersistentTileSchedulerILi192ELi128ELi384ELi128ELb0ELb1ELb1ELb1ELb0ELb1EEEEEEEEEvNT_6ParamsE,"",@"SHT_CUDA_INFO"
	.sectionflags	@""
	.align	4


	//----- nvinfo : EIATTR_CUDA_API_VERSION
	.align		4
        /*0000*/ 	.byte	0x04, 0x37
        /*0002*/ 	.short	(.L_219 - .L_218)
.L_218:
        /*0004*/ 	.word	0x00000082


	//----- nvinfo : EIATTR_KPARAM_INFO
	.align		4
.L_219:
        /*0008*/ 	.byte	0x04, 0x17
        /*000a*/ 	.short	(.L_221 - .L_220)
.L_220:
        /*000c*/ 	.word	0x00000000
        /*0010*/ 	.short	0x0000
        /*0012*/ 	.short	0x0070
        /*0014*/ 	.byte	0x00, 0xf0, 0x01, 0x2a


	//----- nvinfo : EIATTR_SPARSE_MMA_MASK
	.align		4
.L_221:
        /*0018*/ 	.byte	0x03, 0x50
        /*001a*/ 	.short	0x0000


	//----- nvinfo : EIATTR_MAXREG_COUNT
	.align		4
        /*001c*/ 	.byte	0x03, 0x1b
        /*001e*/ 	.short	0x0080


	//----- nvinfo : EIATTR_NUM_BARRIERS
	.align		4
        /*0020*/ 	.byte	0x02, 0x4c
        /*0022*/ 	.byte	0x10
	.zero		1


	//----- nvinfo : EIATTR_EXTERNS
	.align		4
        /*0024*/ 	.byte	0x04, 0x0f
        /*0026*/ 	.short	(.L_223 - .L_222)


	//   ....[0]....
	.align		4
.L_222:
        /*0028*/ 	.word	index@(__assertfail)


	//----- nvinfo : EIATTR_ANNOTATIONS
	.align		4
.L_223:
        /*002c*/ 	.byte	0x04, 0x55
        /*002e*/ 	.short	(.L_225 - .L_224)


	//   ....[0]....
.L_224:
        /* <DEDUP_REMOVED lines=124> */


	//----- nvinfo : EIATTR_MERCURY_ISA_VERSION
	.align		4
.L_225:
        /*07d8*/ 	.byte	0x03, 0x5f
        /*07da*/ 	.short	0x0101


	//----- nvinfo : EIATTR_UNUSED_LOAD_BYTE_OFFSET
	.align		4
        /*07dc*/ 	.byte	0x04, 0x44
        /*07de*/ 	.short	(.L_227 - .L_226)


	//   ....[0]....
.L_226:
        /*07e0*/ 	.word	0x00000a90
        /*07e4*/ 	.word	0x0000fff0


	//   ....[1]....
        /*07e8*/ 	.word	0x0001b4d0
        /*07ec*/ 	.word	0x0000fff0


	//----- nvinfo : EIATTR_INT_WARP_WIDE_INSTR_OFFSETS
	.align		4
.L_227:
        /*07f0*/ 	.byte	0x04, 0x31
        /*07f2*/ 	.short	(.L_229 - .L_228)


	//   ....[0]....
.L_228:
        /*07f4*/ 	.word	0x00000130


	//   ....[1]....
        /*07f8*/ 	.word	0x00000170


	//   ....[2]....
        /*07fc*/ 	.word	0x000001e0


	//   ....[3]....
        /*0800*/ 	.word	0x00020220


	//   ....[4]....
        /*0804*/ 	.word	0x000202b0


	//   ....[5]....
        /*0808*/ 	.word	0x00022fe0


	//   ....[6]....
        /*080c*/ 	.word	0x00023070


	//----- nvinfo : EIATTR_COOP_GROUP_MASK_REGIDS
	.align		4
.L_229:
        /*0810*/ 	.byte	0x04, 0x29
        /*0812*/ 	.short	(.L_231 - .L_230)


	//   ....[0]....
.L_230:
        /*0814*/ 	.word	0xffffffff


	//   ....[1]....
        /*0818*/ 	.word	0xffffffff


	//   ....[2]....
        /*081c*/ 	.word	0xffffffff


	//   ....[3]....
        /*0820*/ 	.word	0xffffffff


	//   ....[4]....
        /*0824*/ 	.word	0xffffffff


	//   ....[5]....
        /*0828*/ 	.word	0xffffffff


	//   ....[6]....
        /*082c*/ 	.word	0xffffffff


	//   ....[7]....
        /*0830*/ 	.word	0xffffffff


	//   ....[8]....
        /*0834*/ 	.word	0xffffffff


	//   ....[9]....
        /*0838*/ 	.word	0xffffffff


	//   ....[10]....
        /*083c*/ 	.word	0xffffffff


	//   ....[11]....
        /*0840*/ 	.word	0xffffffff


	//   ....[12]....
        /*0844*/ 	.word	0xffffffff


	//   ....[13]....
        /*0848*/ 	.word	0xffffffff


	//   ....[14]....
        /*084c*/ 	.word	0xffffffff


	//   ....[15]....
        /*0850*/ 	.word	0xffffffff


	//   ....[16]....
        /*0854*/ 	.word	0xffffffff


	//   ....[17]....
        /*0858*/ 	.word	0xffffffff


	//   ....[18]....
        /*085c*/ 	.word	0xffffffff


	//   ....[19]....
        /*0860*/ 	.word	0xffffffff


	//   ....[20]....
        /*0864*/ 	.word	0xffffffff


	//   ....[21]....
        /*0868*/ 	.word	0xffffffff


	//   ....[22]....
        /*086c*/ 	.word	0xffffffff


	//   ....[23]....
        /*0870*/ 	.word	0xffffffff


	//   ....[24]....
        /*0874*/ 	.word	0xffffffff


	//   ....[25]....
        /*0878*/ 	.word	0xffffffff


	//   ....[26]....
        /*087c*/ 	.word	0xffffffff


	//   ....[27]....
        /*0880*/ 	.word	0xffffffff


	//   ....[28]....
        /*0884*/ 	.word	0xffffffff


	//   ....[29]....
        /*0888*/ 	.word	0xffffffff


	//   ....[30]....
        /*088c*/ 	.word	0xffffffff


	//   ....[31]....
        /*0890*/ 	.word	0xffffffff


	//   ....[32]....
        /*0894*/ 	.word	0xffffffff


	//   ....[33]....
        /*0898*/ 	.word	0xffffffff


	//   ....[34]....
        /*089c*/ 	.word	0xffffffff


	//   ....[35]....
        /*08a0*/ 	.word	0xffffffff


	//   ....[36]....
        /*08a4*/ 	.word	0xffffffff


	//   ....[37]....
        /*08a8*/ 	.word	0xffffffff


	//   ....[38]....
        /*08ac*/ 	.word	0xffffffff


	//   ....[39]....
        /*08b0*/ 	.word	0xffffffff


	//   ....[40]....
        /*08b4*/ 	.word	0xffffffff


	//   ....[41]....
        /*08b8*/ 	.word	0xffffffff


	//   ....[42]....
        /*08bc*/ 	.word	0xffffffff


	//   ....[43]....
        /*08c0*/ 	.word	0xffffffff


	//   ....[44]....
        /*08c4*/ 	.word	0xffffffff


	//   ....[45]....
        /*08c8*/ 	.word	0xffffffff


	//   ....[46]....
        /*08cc*/ 	.word	0xffffffff


	//   ....[47]....
        /*08d0*/ 	.word	0xffffffff


	//   ....[48]....
        /*08d4*/ 	.word	0xffffffff


	//   ....[49]....
        /*08d8*/ 	.word	0xffffffff


	//   ....[50]....
        /*08dc*/ 	.word	0xffffffff


	//   ....[51]....
        /*08e0*/ 	.word	0xffffffff


	//   ....[52]....
        /*08e4*/ 	.word	0xffffffff


	//   ....[53]....
        /*08e8*/ 	.word	0xffffffff


	//   ....[54]....
        /*08ec*/ 	.word	0xffffffff


	//   ....[55]....
        /*08f0*/ 	.word	0xffffffff


	//   ....[56]....
        /*08f4*/ 	.word	0xffffffff


	//   ....[57]....
        /*08f8*/ 	.word	0xffffffff


	//   ....[58]....
        /*08fc*/ 	.word	0xffffffff


	//   ....[59]....
        /*0900*/ 	.word	0xffffffff


	//   ....[60]....
        /*0904*/ 	.word	0xffffffff


	//   ....[61]....
        /*0908*/ 	.word	0xffffffff


	//   ....[62]....
        /*090c*/ 	.word	0xffffffff


	//   ....[63]....
        /*0910*/ 	.word	0xffffffff


	//   ....[64]....
        /*0914*/ 	.word	0xffffffff


	//   ....[65]....
        /*0918*/ 	.word	0xffffffff


	//   ....[66]....
        /*091c*/ 	.word	0xffffffff


	//   ....[67]....
        /*0920*/ 	.word	0xffffffff


	//   ....[68]....
        /*0924*/ 	.word	0xffffffff


	//   ....[69]....
        /*0928*/ 	.word	0xffffffff


	//   ....[70]....
        /*092c*/ 	.word	0xffffffff


	//   ....[71]....
        /*0930*/ 	.word	0xffffffff


	//   ....[72]....
        /*0934*/ 	.word	0xffffffff


	//   ....[73]....
        /*0938*/ 	.word	0xffffffff


	//   ....[74]....
        /*093c*/ 	.word	0xffffffff


	//   ....[75]....
        /*0940*/ 	.word	0xffffffff


	//   ....[76]....
        /*0944*/ 	.word	0xffffffff


	//   ....[77]....
        /*0948*/ 	.word	0xffffffff


	//   ....[78]....
        /*094c*/ 	.word	0xffffffff


	//   ....[79]....
        /*0950*/ 	.word	0xffffffff


	//   ....[80]....
        /*0954*/ 	.word	0xffffffff


	//   ....[81]....
        /*0958*/ 	.word	0xffffffff


	//   ....[82]....
        /*095c*/ 	.word	0xffffffff


	//   ....[83]....
        /*0960*/ 	.word	0xffffffff


	//   ....[84]....
        /*0964*/ 	.word	0xffffffff


	//   ....[85]....
        /*0968*/ 	.word	0xffffffff


	//   ....[86]....
        /*096c*/ 	.word	0xffffffff


	//   ....[87]....
        /*0970*/ 	.word	0xffffffff


	//   ....[88]....
        /*0974*/ 	.word	0xffffffff


	//   ....[89]....
        /*0978*/ 	.word	0xffffffff


	//   ....[90]....
        /*097c*/ 	.word	0xffffffff


	//   ....[91]....
        /*0980*/ 	.word	0xffffffff


	//   ....[92]....
        /*0984*/ 	.word	0xffffffff


	//   ....[93]....
        /*0988*/ 	.word	0xffffffff


	//   ....[94]....
        /*098c*/ 	.word	0xffffffff


	//   ....[95]....
        /*0990*/ 	.word	0xffffffff


	//   ....[96]....
        /*0994*/ 	.word	0xffffffff


	//   ....[97]....
        /*0998*/ 	.word	0xffffffff


	//   ....[98]....
        /*099c*/ 	.word	0xffffffff


	//   ....[99]....
        /*09a0*/ 	.word	0xffffffff


	//   ....[100]....
        /*09a4*/ 	.word	0xffffffff


	//   ....[101]....
        /*09a8*/ 	.word	0xffffffff


	//   ....[102]....
        /*09ac*/ 	.word	0xffffffff


	//   ....[103]....
        /*09b0*/ 	.word	0xffffffff


	//   ....[104]....
        /*09b4*/ 	.word	0xffffffff


	//   ....[105]....
        /*09b8*/ 	.word	0xffffffff


	//   ....[106]....
        /*09bc*/ 	.word	0xffffffff


	//   ....[107]....
        /*09c0*/ 	.word	0xffffffff


	//   ....[108]....
        /*09c4*/ 	.word	0xffffffff


	//   ....[109]....
        /*09c8*/ 	.word	0xffffffff


	//   ....[110]....
        /*09cc*/ 	.word	0xffffffff


	//   ....[111]....
        /*09d0*/ 	.word	0xffffffff


	//   ....[112]....
        /*09d4*/ 	.word	0xffffffff


	//   ....[113]....
        /*09d8*/ 	.word	0xffffffff


	//   ....[114]....
        /*09dc*/ 	.word	0xffffffff


	//   ....[115]....
        /*09e0*/ 	.word	0xffffffff


	//   ....[116]....
        /*09e4*/ 	.word	0xffffffff


	//   ....[117]....
        /*09e8*/ 	.word	0xffffffff


	//   ....[118]....
        /*09ec*/ 	.word	0xffffffff


	//   ....[119]....
        /*09f0*/ 	.word	0xffffffff


	//   ....[120]....
        /*09f4*/ 	.word	0xffffffff


	//   ....[121]....
        /*09f8*/ 	.word	0xffffffff


	//   ....[122]....
        /*09fc*/ 	.word	0xffffffff


	//   ....[123]....
        /*0a00*/ 	.word	0xffffffff


	//   ....[124]....
        /*0a04*/ 	.word	0xffffffff


	//   ....[125]....
        /*0a08*/ 	.word	0xffffffff


	//   ....[126]....
        /*0a0c*/ 	.word	0xffffffff


	//   ....[127]....
        /*0a10*/ 	.word	0xffffffff


	//   ....[128]....
        /*0a14*/ 	.word	0xffffffff


	//   ....[129]....
        /*0a18*/ 	.word	0xffffffff


	//   ....[130]....
        /*0a1c*/ 	.word	0xffffffff


	//   ....[131]....
        /*0a20*/ 	.word	0xffffffff


	//   ....[132]....
        /*0a24*/ 	.word	0xffffffff


	//   ....[133]....
        /*0a28*/ 	.word	0xffffffff


	//   ....[134]....
        /*0a2c*/ 	.word	0xffffffff


	//   ....[135]....
        /*0a30*/ 	.word	0xffffffff


	//   ....[136]....
        /*0a34*/ 	.word	0xffffffff


	//   ....[137]....
        /*0a38*/ 	.word	0xffffffff


	//   ....[138]....
        /*0a3c*/ 	.word	0xffffffff


	//   ....[139]....
        /*0a40*/ 	.word	0xffffffff


	//   ....[140]....
        /*0a44*/ 	.word	0xffffffff


	//   ....[141]....
        /*0a48*/ 	.word	0xffffffff


	//   ....[142]....
        /*0a4c*/ 	.word	0xffffffff


	//   ....[143]....
        /*0a50*/ 	.word	0xffffffff


	//   ....[144]....
        /*0a54*/ 	.word	0xffffffff


	//   ....[145]....
        /*0a58*/ 	.word	0x0500000f


	//   ....[146]....
        /*0a5c*/ 	.word	0x0500000f


	//   ....[147]....
        /*0a60*/ 	.word	0x0500000f


	//   ....[148]....
        /*0a64*/ 	.word	0x0500000f


	//   ....[149]....
        /*0a68*/ 	.word	0x0500000f


	//   ....[150]....
        /*0a6c*/ 	.word	0x0500000f


	//   ....[151]....
        /*0a70*/ 	.word	0x0500000f


	//   ....[152]....
        /*0a74*/ 	.word	0x0500000f


	//   ....[153]....
        /*0a78*/ 	.word	0x0500000f


	//   ....[154]....
        /*0a7c*/ 	.word	0x0500000f


	//   ....[155]....
        /*0a80*/ 	.word	0x0500000f


	//   ....[156]....
        /*0a84*/ 	.word	0x0500000f


	//   ....[157]....
        /*0a88*/ 	.word	0x0500000f


	//   ....[158]....
        /*0a8c*/ 	.word	0x0500000f


	//   ....[159]....
        /*0a90*/ 	.word	0x0500000f


	//   ....[160]....
        /*0a94*/ 	.word	0x0500000f


	//   ....[161]....
        /*0a98*/ 	.word	0x0500000f


	//   ....[162]....
        /*0a9c*/ 	.word	0x0500000f


	//   ....[163]....
        /*0aa0*/ 	.word	0x0500000f


	//   ....[164]....
        /*0aa4*/ 	.word	0x0500000f


	//   ....[165]....
        /*0aa8*/ 	.word	0x0500000f


	//   ....[166]....
        /*0aac*/ 	.word	0x0500000f


	//   ....[167]....
        /*0ab0*/ 	.word	0x0500000f


	//   ....[168]....
        /*0ab4*/ 	.word	0x0500000f


	//   ....[169]....
        /*0ab8*/ 	.word	0x0500000f


	//   ....[170]....
        /*0abc*/ 	.word	0x0500000f


	//   ....[171]....
        /*0ac0*/ 	.word	0x0500000f


	//   ....[172]....
        /*0ac4*/ 	.word	0x0500000f


	//   ....[173]....
        /*0ac8*/ 	.word	0x0500000f


	//   ....[174]....
        /*0acc*/ 	.word	0x0500000f


	//   ....[175]....
        /*0ad0*/ 	.word	0x0500000f


	//   ....[176]....
        /*0ad4*/ 	.word	0x0500000f


	//   ....[177]....
        /*0ad8*/ 	.word	0x0500000f


	//   ....[178]....
        /*0adc*/ 	.word	0x0500000f


	//   ....[179]....
        /*0ae0*/ 	.word	0x0500000f


	//   ....[180]....
        /*0ae4*/ 	.word	0x0500000f


	//   ....[181]....
        /*0ae8*/ 	.word	0x0500000f


	//   ....[182]....
        /*0aec*/ 	.word	0x0500000f


	//   ....[183]....
        /*0af0*/ 	.word	0x0500000f


	//   ....[184]....
        /*0af4*/ 	.word	0x0500000f


	//   ....[185]....
        /*0af8*/ 	.word	0x0500000f


	//   ....[186]....
        /*0afc*/ 	.word	0x0500000f


	//   ....[187]....
        /*0b00*/ 	.word	0x0500000f


	//   ....[188]....
        /*0b04*/ 	.word	0x0500000f


	//   ....[189]....
        /*0b08*/ 	.word	0x0500000f


	//   ....[190]....
        /*0b0c*/ 	.word	0x0500000f


	//   ....[191]....
        /*0b10*/ 	.word	0x0500000f


	//   ....[192]....
        /*0b14*/ 	.word	0x0500000f


	//   ....[193]....
        /*0b18*/ 	.word	0x0500000f


	//   ....[194]....
        /*0b1c*/ 	.word	0x0500000f


	//   ....[195]....
        /*0b20*/ 	.word	0x0500000f


	//   ....[196]....
        /*0b24*/ 	.word	0x0500000f


	//   ....[197]....
        /*0b28*/ 	.word	0x0500000f


	//   ....[198]....
        /*0b2c*/ 	.word	0x0500000f


	//   ....[199]....
        /*0b30*/ 	.word	0x0500000f


	//   ....[200]....
        /*0b34*/ 	.word	0x0500000f


	//   ....[201]....
        /*0b38*/ 	.word	0x0500000f


	//   ....[202]....
        /*0b3c*/ 	.word	0x0500000f


	//   ....[203]....
        /*0b40*/ 	.word	0x0500000f


	//   ....[204]....
        /*0b44*/ 	.word	0x0500000f


	//   ....[205]....
        /*0b48*/ 	.word	0x0500000f


	//   ....[206]....
        /*0b4c*/ 	.word	0x0500000f


	//   ....[207]....
        /*0b50*/ 	.word	0x0500000f


	//   ....[208]....
        /*0b54*/ 	.word	0x0500000f


	//   ....[209]....
        /*0b58*/ 	.word	0x0500000f


	//   ....[210]....
        /*0b5c*/ 	.word	0x0500000f


	//   ....[211]....
        /*0b60*/ 	.word	0x0500000f


	//   ....[212]....
        /*0b64*/ 	.word	0x0500000f


	//   ....[213]....
        /*0b68*/ 	.word	0x0500000f


	//   ....[214]....
        /*0b6c*/ 	.word	0x0500000f


	//   ....[215]....
        /*0b70*/ 	.word	0x0500000f


	//   ....[216]....
        /*0b74*/ 	.word	0x0500000f


	//   ....[217]....
        /*0b78*/ 	.word	0x0500000f


	//   ....[218]....
        /*0b7c*/ 	.word	0x0500000f


	//   ....[219]....
        /*0b80*/ 	.word	0x0500000f


	//   ....[220]....
        /*0b84*/ 	.word	0x0500000f


	//   ....[221]....
        /*0b88*/ 	.word	0x0500000f


	//   ....[222]....
        /*0b8c*/ 	.word	0x0500000f


	//   ....[223]....
        /*0b90*/ 	.word	0x0500000f


	//   ....[224]....
        /*0b94*/ 	.word	0x0500000f


	//   ....[225]....
        /*0b98*/ 	.word	0x0500000f


	//   ....[226]....
        /*0b9c*/ 	.word	0x0500000f


	//   ....[227]....
        /*0ba0*/ 	.word	0x0500000f


	//----- nvinfo : EIATTR_COOP_GROUP_INSTR_OFFSETS
	.align		4
.L_231:
        /*0ba4*/ 	.byte	0x04, 0x28
        /*0ba6*/ 	.short	(.L_233 - .L_232)


	//   ....[0]....
.L_232:
        /*0ba8*/ 	.word	0x00000070


	//   ....[1]....
        /*0bac*/ 	.word	0x00000140


	//   ....[2]....
        /*0bb0*/ 	.word	0x00000190


	//   ....[3]....
        /*0bb4*/ 	.word	0x000003c0


	//   ....[4]....
        /*0bb8*/ 	.word	0x00000520


	//   ....[5]....
        /*0bbc*/ 	.word	0x00000640


	//   ....[6]....
        /*0bc0*/ 	.word	0x000007a0


	//   ....[7]....
        /*0bc4*/ 	.word	0x00003490


	//   ....[8]....
        /*0bc8*/ 	.word	0x000034a0


	//   ....[9]....
        /*0bcc*/ 	.word	0x00005060


	//   ....[10]....
        /*0bd0*/ 	.word	0x00005070


	//   ....[11]....
        /*0bd4*/ 	.word	0x00006a30


	//   ....[12]....
        /*0bd8*/ 	.word	0x00006a40


	//   ....[13]....
        /*0bdc*/ 	.word	0x00006fa0


	//   ....[14]....
        /*0be0*/ 	.word	0x00006fc0


	//   ....[15]....
        /*0be4*/ 	.word	0x00007ac0


	//   ....[16]....
        /*0be8*/ 	.word	0x00008280


	//   ....[17]....
        /*0bec*/ 	.word	0x00008290


	//   ....[18]....
        /*0bf0*/ 	.word	0x000082a0


	//   ....[19]....
        /*0bf4*/ 	.word	0x000082b0


	//   ....[20]....
        /*0bf8*/ 	.word	0x0000a060


	//   ....[21]....
        /*0bfc*/ 	.word	0x0000a070


	//   ....[22]....
        /*0c00*/ 	.word	0x0000a080


	//   ....[23]....
        /*0c04*/ 	.word	0x0000a090


	//   ....[24]....
        /*0c08*/ 	.word	0x0000ca70


	//   ....[25]....
        /*0c0c*/ 	.word	0x0000cf50


	//   ....[26]....
        /*0c10*/ 	.word	0x0000e130


	//   ....[27]....
        /*0c14*/ 	.word	0x0000e240


	//   ....[28]....
        /*0c18*/ 	.word	0x0000eaa0


	//   ....[29]....
        /*0c1c*/ 	.word	0x0000eb20


	//   ....[30]....
        /*0c20*/ 	.word	0x0000f7b0


	//   ....[31]....
        /*0c24*/ 	.word	0x00010d60


	//   ....[32]....
        /*0c28*/ 	.word	0x000111f0


	//   ....[33]....
        /*0c2c*/ 	.word	0x000121e0


	//   ....[34]....
        /*0c30*/ 	.word	0x000122e0


	//   ....[35]....
        /*0c34*/ 	.word	0x000127b0


	//   ....[36]....
        /*0c38*/ 	.word	0x00012830


	//   ....[37]....
        /*0c3c*/ 	.word	0x00013950


	//   ....[38]....
        /*0c40*/ 	.word	0x00015180


	//   ....[39]....
        /*0c44*/ 	.word	0x000151e0


	//   ....[40]....
        /*0c48*/ 	.word	0x000155b0


	//   ....[41]....
        /*0c4c*/ 	.word	0x000155d0


	//   ....[42]....
        /*0c50*/ 	.word	0x00016960


	//   ....[43]....
        /*0c54*/ 	.word	0x00017c70


	//   ....[44]....
        /*0c58*/ 	.word	0x00018140


	//   ....[45]....
        /*0c5c*/ 	.word	0x00018d00


	//   ....[46]....
        /*0c60*/ 	.word	0x00018e00


	//   ....[47]....
        /*0c64*/ 	.word	0x00019800


	//   ....[48]....
        /*0c68*/ 	.word	0x000198a0


	//   ....[49]....
        /*0c6c*/ 	.word	0x0001a7b0


	//   ....[50]....
        /*0c70*/ 	.word	0x0001a9b0


	//   ....[51]....
        /*0c74*/ 	.word	0x0001a9e0


	//   ....[52]....
        /*0c78*/ 	.word	0x0001ae80


	//   ....[53]....
        /*0c7c*/ 	.word	0x0001aec0


	//   ....[54]....
        /*0c80*/ 	.word	0x0001bed0


	//   ....[55]....
        /*0c84*/ 	.word	0x0001bf10


	//   ....[56]....
        /*0c88*/ 	.word	0x0001bf40


	//   ....[57]....
        /*0c8c*/ 	.word	0x0001bf50


	//   ....[58]....
        /*0c90*/ 	.word	0x0001c4b0


	//   ....[59]....
        /*0c94*/ 	.word	0x0001c4d0


	//   ....[60]....
        /*0c98*/ 	.word	0x0001c5f0


	//   ....[61]....
        /*0c9c*/ 	.word	0x0001c610


	//   ....[62]....
        /*0ca0*/ 	.word	0x0001ce70


	//   ....[63]....
        /*0ca4*/ 	.word	0x0001ce80


	//   ....[64]....
        /*0ca8*/ 	.word	0x0001cfe0


	//   ....[65]....
        /*0cac*/ 	.word	0x0001cff0


	//   ....[66]....
        /*0cb0*/ 	.word	0x0001d190


	//   ....[67]....
        /*0cb4*/ 	.word	0x0001d360


	//   ....[68]....
        /*0cb8*/ 	.word	0x0001d390


	//   ....[69]....
        /*0cbc*/ 	.word	0x0001d3c0


	//   ....[70]....
        /*0cc0*/ 	.word	0x0001d3f0


	//   ....[71]....
        /*0cc4*/ 	.word	0x0001d420


	//   ....[72]....
        /*0cc8*/ 	.word	0x0001d450


	//   ....[73]....
        /*0ccc*/ 	.word	0x0001d5c0


	//   ....[74]....
        /*0cd0*/ 	.word	0x0001d5f0


	//   ....[75]....
        /*0cd4*/ 	.word	0x0001d620


	//   ....[76]....
        /*0cd8*/ 	.word	0x0001d650


	//   ....[77]....
        /*0cdc*/ 	.word	0x0001d680


	//   ....[78]....
        /*0ce0*/ 	.word	0x0001d6b0


	//   ....[79]....
        /*0ce4*/ 	.word	0x0001d750


	//   ....[80]....
        /*0ce8*/ 	.word	0x0001d7b0


	//   ....[81]....
        /*0cec*/ 	.word	0x0001d850


	//   ....[82]....
        /*0cf0*/ 	.word	0x0001e940


	//   ....[83]....
        /*0cf4*/ 	.word	0x00020ea0


	//   ....[84]....
        /*0cf8*/ 	.word	0x00020eb0


	//   ....[85]....
        /*0cfc*/ 	.word	0x00020f70


	//   ....[86]....
        /*0d00*/ 	.word	0x00020f80


	//   ....[87]....
        /*0d04*/ 	.word	0x00021030


	//   ....[88]....
        /*0d08*/ 	.word	0x00021040


	//   ....[89]....
        /*0d0c*/ 	.word	0x00021050


	//   ....[90]....
        /*0d10*/ 	.word	0x00021060


	//   ....[91]....
        /*0d14*/ 	.word	0x00021a70


	//   ....[92]....
        /*0d18*/ 	.word	0x00021a90


	//   ....[93]....
        /*0d1c*/ 	.word	0x00021aa0


	//   ....[94]....
        /*0d20*/ 	.word	0x00021b50


	//   ....[95]....
        /*0d24*/ 	.word	0x00021b80


	//   ....[96]....
        /*0d28*/ 	.word	0x00021ba0


	//   ....[97]....
        /*0d2c*/ 	.word	0x00021c20


	//   ....[98]....
        /*0d30*/ 	.word	0x00021c30


	//   ....[99]....
        /*0d34*/ 	.word	0x00021d00


	//   ....[100]....
        /*0d38*/ 	.word	0x00021d40


	//   ....[101]....
        /*0d3c*/ 	.word	0x00021d50


	//   ....[102]....
        /*0d40*/ 	.word	0x00021dd0


	//   ....[103]....
        /*0d44*/ 	.word	0x000225d0


	//   ....[104]....
        /*0d48*/ 	.word	0x000225e0


	//   ....[105]....
        /*0d4c*/ 	.word	0x00022600


	//   ....[106]....
        /*0d50*/ 	.word	0x00022680


	//   ....[107]....
        /*0d54*/ 	.word	0x00022690


	//   ....[108]....
        /*0d58*/ 	.word	0x000226f0


	//   ....[109]....
        /*0d5c*/ 	.word	0x00022720


	//   ....[110]....
        /*0d60*/ 	.word	0x00022760


	//   ....[111]....
        /*0d64*/ 	.word	0x00022a10


	//   ....[112]....
        /*0d68*/ 	.word	0x00022a30


	//   ....[113]....
        /*0d6c*/ 	.word	0x00022ad0


	//   ....[114]....
        /*0d70*/ 	.word	0x00022ae0


	//   ....[115]....
        /*0d74*/ 	.word	0x00022b70


	//   ....[116]....
        /*0d78*/ 	.word	0x00022b80


	//   ....[117]....
        /*0d7c*/ 	.word	0x00022b90


	//   ....[118]....
        /*0d80*/ 	.word	0x00022c20


	//   ....[119]....
        /*0d84*/ 	.word	0x00023220


	//   ....[120]....
        /*0d88*/ 	.word	0x00023230


	//   ....[121]....
        /*0d8c*/ 	.word	0x000232c0


	//   ....[122]....
        /*0d90*/ 	.word	0x00023360


	//   ....[123]....
        /*0d94*/ 	.word	0x00023380


	//   ....[124]....
        /*0d98*/ 	.word	0x00023400


	//   ....[125]....
        /*0d9c*/ 	.word	0x00023420


	//   ....[126]....
        /*0da0*/ 	.word	0x00023430


	//   ....[127]....
        /*0da4*/ 	.word	0x00023830


	//   ....[128]....
        /*0da8*/ 	.word	0x00023860


	//   ....[129]....
        /*0dac*/ 	.word	0x000238a0


	//   ....[130]....
        /*0db0*/ 	.word	0x000238d0


	//   ....[131]....
        /*0db4*/ 	.word	0x00023900


	//   ....[132]....
        /*0db8*/ 	.word	0x00023930


	//   ....[133]....
        /*0dbc*/ 	.word	0x00023960


	//   ....[134]....
        /*0dc0*/ 	.word	0x00023990


	//   ....[135]....
        /*0dc4*/ 	.word	0x00023b10


	//   ....[136]....
        /*0dc8*/ 	.word	0x00023b40


	//   ....[137]....
        /*0dcc*/ 	.word	0x00023b70


	//   ....[138]....
        /*0dd0*/ 	.word	0x00023ba0


	//   ....[139]....
        /*0dd4*/ 	.word	0x00023bd0


	//   ....[140]....
        /*0dd8*/ 	.word	0x00023c00


	//   ....[141]....
        /*0ddc*/ 	.word	0x00023cc0


	//   ....[142]....
        /*0de0*/ 	.word	0x00023ce0


	//   ....[143]....
        /*0de4*/ 	.word	0x00023d50


	//   ....[144]....
        /*0de8*/ 	.word	0x000243f0


	//   ....[145]....
        /*0dec*/ 	.word	0x00024730


	//   ....[146]....
        /*0df0*/ 	.word	0x000247c0


	//   ....[147]....
        /*0df4*/ 	.word	0x000248b0


	//   ....[148]....
        /*0df8*/ 	.word	0x00024940


	//   ....[149]....
        /*0dfc*/ 	.word	0x00024a20


	//   ....[150]....
        /*0e00*/ 	.word	0x00024ab0


	//   ....[151]....
        /*0e04*/ 	.word	0x00024bf0


	//   ....[152]....
        /*0e08*/ 	.word	0x00024c90


	//   ....[153]....
        /*0e0c*/ 	.word	0x00024d20


	//   ....[154]....
        /*0e10*/ 	.word	0x00024d70


	//   ....[155]....
        /*0e14*/ 	.word	0x00024dc0


	//   ....[156]....
        /*0e18*/ 	.word	0x00024e90


	//   ....[157]....
        /*0e1c*/ 	.word	0x00024f20


	//   ....[158]....
        /*0e20*/ 	.word	0x00024f70


	//   ....[159]....
        /*0e24*/ 	.word	0x00024fc0


	//   ....[160]....
        /*0e28*/ 	.word	0x00025320


	//   ....[161]....
        /*0e2c*/ 	.word	0x00025370


	//   ....[162]....
        /*0e30*/ 	.word	0x00025400


	//   ....[163]....
        /*0e34*/ 	.word	0x00025490


	//   ....[164]....
        /*0e38*/ 	.word	0x00025550


	//   ....[165]....
        /*0e3c*/ 	.word	0x00025830


	//   ....[166]....
        /*0e40*/ 	.word	0x00025920


	//   ....[167]....
        /*0e44*/ 	.word	0x000259b0


	//   ....[168]....
        /*0e48*/ 	.word	0x00025a10


	//   ....[169]....
        /*0e4c*/ 	.word	0x00025b30


	//   ....[170]....
        /*0e50*/ 	.word	0x00025b90


	//   ....[171]....
        /*0e54*/ 	.word	0x00025cb0


	//   ....[172]....
        /*0e58*/ 	.word	0x00025d10


	//   ....[173]....
        /*0e5c*/ 	.word	0x00025dc0


	//   ....[174]....
        /*0e60*/ 	.word	0x00025ee0


	//   ....[175]....
        /*0e64*/ 	.word	0x00025f50


	//   ....[176]....
        /*0e68*/ 	.word	0x00025fb0


	//   ....[177]....
        /*0e6c*/ 	.word	0x00026050


	//   ....[178]....
        /*0e70*/ 	.word	0x00026120


	//   ....[179]....
        /*0e74*/ 	.word	0x000261c0


	//   ....[180]....
        /*0e78*/ 	.word	0x000262a0


	//   ....[181]....
        /*0e7c*/ 	.word	0x00026330


	//   ....[182]....
        /*0e80*/ 	.word	0x00026400


	//   ....[183]....
        /*0e84*/ 	.word	0x00026490


	//   ....[184]....
        /*0e88*/ 	.word	0x00026570


	//   ....[185]....
        /*0e8c*/ 	.word	0x00026630


	//   ....[186]....
        /*0e90*/ 	.word	0x000267b0


	//   ....[187]....
        /*0e94*/ 	.word	0x00026890


	//   ....[188]....
        /*0e98*/ 	.word	0x00026910


	//   ....[189]....
        /*0e9c*/ 	.word	0x000269f0


	//   ....[190]....
        /*0ea0*/ 	.word	0x00026a50


	//   ....[191]....
        /*0ea4*/ 	.word	0x00026b20


	//   ....[192]....
        /*0ea8*/ 	.word	0x00026b80


	//   ....[193]....
        /*0eac*/ 	.word	0x00026c60


	//   ....[194]....
        /*0eb0*/ 	.word	0x00026d50


	//   ....[195]....
        /*0eb4*/ 	.word	0x00026df0


	//   ....[196]....
        /*0eb8*/ 	.word	0x00026e50


	//   ....[197]....
        /*0ebc*/ 	.word	0x00026f50


	//   ....[198]....
        /*0ec0*/ 	.word	0x00026fb0


	//   ....[199]....
        /*0ec4*/ 	.word	0x000270b0


	//   ....[200]....
        /*0ec8*/ 	.word	0x00027110


	//   ....[201]....
        /*0ecc*/ 	.word	0x000271e0


	//   ....[202]....
        /*0ed0*/ 	.word	0x00027330


	//   ....[203]....
        /*0ed4*/ 	.word	0x000273e0


	//   ....[204]....
        /*0ed8*/ 	.word	0x000274f0


	//   ....[205]....
        /*0edc*/ 	.word	0x000275d0


	//   ....[206]....
        /*0ee0*/ 	.word	0x00027630


	//   ....[207]....
        /*0ee4*/ 	.word	0x00027720


	//   ....[208]....
        /*0ee8*/ 	.word	0x00027780


	//   ....[209]....
        /*0eec*/ 	.word	0x00027860


	//   ....[210]....
        /*0ef0*/ 	.word	0x000278f0


	//   ....[211]....
        /*0ef4*/ 	.word	0x00027990


	//   ....[212]....
        /*0ef8*/ 	.word	0x00027ab0


	//   ....[213]....
        /*0efc*/ 	.word	0x00027b20


	//   ....[214]....
        /*0f00*/ 	.word	0x00027b90


	//   ....[215]....
        /*0f04*/ 	.word	0x00027c00


	//   ....[216]....
        /*0f08*/ 	.word	0x00027c70


	//   ....[217]....
        /*0f0c*/ 	.word	0x00027cf0


	//   ....[218]....
        /*0f10*/ 	.word	0x00027d80


	//   ....[219]....
        /*0f14*/ 	.word	0x00027e10


	//   ....[220]....
        /*0f18*/ 	.word	0x00027e80


	//   ....[221]....
        /*0f1c*/ 	.word	0x00027ef0


	//   ....[222]....
        /*0f20*/ 	.word	0x00027f60


	//   ....[223]....
        /*0f24*/ 	.word	0x00027fe0


	//   ....[224]....
        /*0f28*/ 	.word	0x00028050


	//   ....[225]....
        /*0f2c*/ 	.word	0x000280f0


	//   ....[226]....
        /*0f30*/ 	.word	0x00028180


	//   ....[227]....
        /*0f34*/ 	.word	0x000282b0


	//----- nvinfo : EIATTR_REG_RECONFIG
	.align		4
.L_233:
        /*0f38*/ 	.byte	0x01, 0x54
	.zero		2


	//----- nvinfo : EIATTR_SYSCALL_OFFSETS
	.align		4
        /*0f3c*/ 	.byte	0x04, 0x46
        /*0f3e*/ 	.short	(.L_235 - .L_234)


	//   ....[0]....
.L_234:
        /*0f40*/ 	.word	0x00001e70


	//   ....[1]....
        /*0f44*/ 	.word	0x00001fc0


	//   ....[2]....
        /*0f48*/ 	.word	0x00007cd0


	//   ....[3]....
        /*0f4c*/ 	.word	0x00007ff0


	//   ....[4]....
        /*0f50*/ 	.word	0x00020410


	//   ....[5]....
        /*0f54*/ 	.word	0x00020560


	//   ....[6]....
        /*0f58*/ 	.word	0x00020650


	//   ....[7]....
        /*0f5c*/ 	.word	0x000214e0


	//----- nvinfo : EIATTR_MBARRIER_INSTR_OFFSETS
	.align		4
.L_235:
        /*0f60*/ 	.byte	0x04, 0x39
        /*0f62*/ 	.short	(.L_237 - .L_236)


	//   ....[0]....
.L_236:
        /*0f64*/ 	.word	0x00000270
        /*0f68*/ 	.word	0x000000ff
        /*0f6c*/ 	.word	0x0002d800
        /*0f70*/ 	.short	0x0100
        /*0f72*/ 	.byte	0x08
	.zero		1


	//   ....[1]....
        /*0f74*/ 	.word	0x00000280
        /*0f78*/ 	.word	0x000000ff
        /*0f7c*/ 	.word	0x0002d820
        /*0f80*/ 	.short	0x0100
        /*0f82*/ 	.byte	0x08
	.zero		1


	//   ....[2]....
        /*0f84*/ 	.word	0x00000370
        /*0f88*/ 	.word	0x000000ff
        /*0f8c*/ 	.word	0x0002d830
        /*0f90*/ 	.short	0x0100
        /*0f92*/ 	.byte	0x08
	.zero		1


	//   ....[3]....
        /*0f94*/ 	.word	0x00000380
        /*0f98*/ 	.word	0x000000ff
        /*0f9c*/ 	.word	0x0002d840
        /*0fa0*/ 	.short	0x0100
        /*0fa2*/ 	.byte	0x08
	.zero		1


	//   ....[4]....
        /*0fa4*/ 	.word	0x00000390
        /*0fa8*/ 	.word	0x000000ff
        /*0fac*/ 	.word	0x0002d838
        /*0fb0*/ 	.short	0x0100
        /*0fb2*/ 	.byte	0x08
	.zero		1


	//   ....[5]....
        /*0fb4*/ 	.word	0x000003a0
        /*0fb8*/ 	.word	0x000000ff
        /*0fbc*/ 	.word	0x0002d848
        /*0fc0*/ 	.short	0x0100
        /*0fc2*/ 	.byte	0x08
	.zero		1


	//   ....[6]....
        /*0fc4*/ 	.word	0x000004d0
        /*0fc8*/ 	.word	0x000000ff
        /*0fcc*/ 	.word	0x0002d850
        /*0fd0*/ 	.short	0x0100
        /*0fd2*/ 	.byte	0x08
	.zero		1


	//   ....[7]....
        /*0fd4*/ 	.word	0x000004e0
        /*0fd8*/ 	.word	0x000000ff
        /*0fdc*/ 	.word	0x0002d860
        /*0fe0*/ 	.short	0x0100
        /*0fe2*/ 	.byte	0x08
	.zero		1


	//   ....[8]....
        /*0fe4*/ 	.word	0x000004f0
        /*0fe8*/ 	.word	0x000000ff
        /*0fec*/ 	.word	0x0002d858
        /*0ff0*/ 	.short	0x0100
        /*0ff2*/ 	.byte	0x08
	.zero		1


	//   ....[9]....
        /*0ff4*/ 	.word	0x00000500
        /*0ff8*/ 	.word	0x000000ff
        /*0ffc*/ 	.word	0x0002d868
        /*1000*/ 	.short	0x0100
        /*1002*/ 	.byte	0x08
	.zero		1


	//   ....[10]....
        /*1004*/ 	.word	0x000005f0
        /*1008*/ 	.word	0x000000ff
        /*100c*/ 	.word	0x0002d870
        /*1010*/ 	.short	0x0100
        /*1012*/ 	.byte	0x06
	.zero		1


	//   ....[11]....
        /*1014*/ 	.word	0x00000600
        /*1018*/ 	.word	0x000000ff
        /*101c*/ 	.word	0x0002d880
        /*1020*/ 	.short	0x0100
        /*1022*/ 	.byte	0x06
	.zero		1


	//   ....[12]....
        /*1024*/ 	.word	0x00000610
        /*1028*/ 	.word	0x000000ff
        /*102c*/ 	.word	0x0002d878
        /*1030*/ 	.short	0x0100
        /*1032*/ 	.byte	0x06
	.zero		1


	//   ....[13]....
        /*1034*/ 	.word	0x00000620
        /*1038*/ 	.word	0x000000ff
        /*103c*/ 	.word	0x0002d888
        /*1040*/ 	.short	0x0100
        /*1042*/ 	.byte	0x06
	.zero		1


	//   ....[14]....
        /*1044*/ 	.word	0x00000750
        /*1048*/ 	.word	0x000000ff
        /*104c*/ 	.word	0x0002d890
        /*1050*/ 	.short	0x0100
        /*1052*/ 	.byte	0x08
	.zero		1


	//   ....[15]....
        /*1054*/ 	.word	0x00000760
        /*1058*/ 	.word	0x000000ff
        /*105c*/ 	.word	0x0002d8a0
        /*1060*/ 	.short	0x0100
        /*1062*/ 	.byte	0x08
	.zero		1


	//   ....[16]....
        /*1064*/ 	.word	0x00000770
        /*1068*/ 	.word	0x000000ff
        /*106c*/ 	.word	0x0002d898
        /*1070*/ 	.short	0x0100
        /*1072*/ 	.byte	0x08
	.zero		1


	//   ....[17]....
        /*1074*/ 	.word	0x00000780
        /*1078*/ 	.word	0x000000ff
        /*107c*/ 	.word	0x0002d8a8
        /*1080*/ 	.short	0x0100
        /*1082*/ 	.byte	0x08
	.zero		1


	//   ....[18]....
        /*1084*/ 	.word	0x000008b0
        /*1088*/ 	.word	0x000000ff
        /*108c*/ 	.word	0x0002d8b0
        /*1090*/ 	.short	0x0100
        /*1092*/ 	.byte	0x08
	.zero		1


	//   ....[19]....
        /*1094*/ 	.word	0x000008c0
        /*1098*/ 	.word	0x000000ff
        /*109c*/ 	.word	0x0002d8c0
        /*10a0*/ 	.short	0x0100
        /*10a2*/ 	.byte	0x08
	.zero		1


	//   ....[20]....
        /*10a4*/ 	.word	0x000008d0
        /*10a8*/ 	.word	0x000000ff
        /*10ac*/ 	.word	0x0002d8b8
        /*10b0*/ 	.short	0x0100
        /*10b2*/ 	.byte	0x08
	.zero		1


	//   ....[21]....
        /*10b4*/ 	.word	0x000008e0
        /*10b8*/ 	.word	0x000000ff
        /*10bc*/ 	.word	0x0002d8c8
        /*10c0*/ 	.short	0x0100
        /*10c2*/ 	.byte	0x08
	.zero		1


	//   ....[22]....
        /*10c4*/ 	.word	0x00003440
        /*10c8*/ 	.word	0x00000023
        /*10cc*/ 	.word	0x0002d890
        /*10d0*/ 	.short	0x010a
        /*10d2*/ 	.byte	0x3f
	.zero		1


	//   ....[23]....
        /*10d4*/ 	.word	0x00005010
        /*10d8*/ 	.word	0x00000023
        /*10dc*/ 	.word	0x0002d890
        /*10e0*/ 	.short	0x010a
        /*10e2*/ 	.byte	0x3f
	.zero		1


	//   ....[24]....
        /*10e4*/ 	.word	0x00006840
        /*10e8*/ 	.word	0x00000023
        /*10ec*/ 	.word	0x0002d890
        /*10f0*/ 	.short	0x010a
        /*10f2*/ 	.byte	0x3f
	.zero		1


	//   ....[25]....
        /*10f4*/ 	.word	0x00006dc0
        /*10f8*/ 	.word	0x0000000b
        /*10fc*/ 	.word	0x00000000
        /*1100*/ 	.short	0x0101
        /*1102*/ 	.byte	0x3f
	.zero		1


	//   ....[26]....
        /*1104*/ 	.word	0x00006e00
        /*1108*/ 	.word	0x00000023
        /*110c*/ 	.word	0x0002d8b0
        /*1110*/ 	.short	0x010a
        /*1112*/ 	.byte	0x3f
	.zero		1


	//   ....[27]....
        /*1114*/ 	.word	0x00007340
        /*1118*/ 	.word	0x00000023
        /*111c*/ 	.word	0x00000000
        /*1120*/ 	.short	0x0101
        /*1122*/ 	.byte	0x3f
	.zero		1


	//   ....[28]....
        /*1124*/ 	.word	0x00007d70
        /*1128*/ 	.word	0x00000002
        /*112c*/ 	.word	0x0002d800
        /*1130*/ 	.short	0x010a
        /*1132*/ 	.byte	0x3f
	.zero		1


	//   ....[29]....
        /*1134*/ 	.word	0x00007dc0
        /*1138*/ 	.word	0x00000002
        /*113c*/ 	.word	0x0002d800
        /*1140*/ 	.short	0x010a
        /*1142*/ 	.byte	0x3f
	.zero		1


	//   ....[30]....
        /*1144*/ 	.word	0x00008a10
        /*1148*/ 	.word	0x00000002
        /*114c*/ 	.word	0x0002d800
        /*1150*/ 	.short	0x010a
        /*1152*/ 	.byte	0x3f
	.zero		1


	//   ....[31]....
        /*1154*/ 	.word	0x0000a5f0
        /*1158*/ 	.word	0x00000002
        /*115c*/ 	.word	0x0002d800
        /*1160*/ 	.short	0x010a
        /*1162*/ 	.byte	0x3f
	.zero		1


	//   ....[32]....
        /*1164*/ 	.word	0x0000bd90
        /*1168*/ 	.word	0x00000000
        /*116c*/ 	.word	0x0002d830
        /*1170*/ 	.short	0x010a
        /*1172*/ 	.byte	0x3f
	.zero		1


	//   ....[33]....
        /*1174*/ 	.word	0x0000be50
        /*1178*/ 	.word	0x00000000
        /*117c*/ 	.word	0x0002d830
        /*1180*/ 	.short	0x010a
        /*1182*/ 	.byte	0x3f
	.zero		1


	//   ....[34]....
        /*1184*/ 	.word	0x0000c7e0
        /*1188*/ 	.word	0x00000000
        /*118c*/ 	.word	0x00000000
        /*1190*/ 	.short	0x0101
        /*1192*/ 	.byte	0x3f
	.zero		1


	//   ....[35]....
        /*1194*/ 	.word	0x0000fc90
        /*1198*/ 	.word	0x00000009
        /*119c*/ 	.word	0x0002d830
        /*11a0*/ 	.short	0x010a
        /*11a2*/ 	.byte	0x3f
	.zero		1


	//   ....[36]....
        /*11a4*/ 	.word	0x0000fce0
        /*11a8*/ 	.word	0x00000009
        /*11ac*/ 	.word	0x0002d830
        /*11b0*/ 	.short	0x010a
        /*11b2*/ 	.byte	0x3f
	.zero		1


	//   ....[37]....
        /*11b4*/ 	.word	0x00010160
        /*11b8*/ 	.word	0x00000009
        /*11bc*/ 	.word	0x0002d850
        /*11c0*/ 	.short	0x010a
        /*11c2*/ 	.byte	0x3f
	.zero		1


	//   ....[38]....
        /*11c4*/ 	.word	0x000101a0
        /*11c8*/ 	.word	0x00000009
        /*11cc*/ 	.word	0x0002d850
        /*11d0*/ 	.short	0x010a
        /*11d2*/ 	.byte	0x3f
	.zero		1


	//   ....[39]....
        /*11d4*/ 	.word	0x000109a0
        /*11d8*/ 	.word	0x00000034
        /*11dc*/ 	.word	0x00000000
        /*11e0*/ 	.short	0x0101
        /*11e2*/ 	.byte	0x3f
	.zero		1


	//   ....[40]....
        /*11e4*/ 	.word	0x00013340
        /*11e8*/ 	.word	0x00000012
        /*11ec*/ 	.word	0x00000000
        /*11f0*/ 	.short	0x0101
        /*11f2*/ 	.byte	0x3f
	.zero		1


	//   ....[41]....
        /*11f4*/ 	.word	0x00013da0
        /*11f8*/ 	.word	0x00000005
        /*11fc*/ 	.word	0x0002d830
        /*1200*/ 	.short	0x010a
        /*1202*/ 	.byte	0x3f
	.zero		1


	//   ....[42]....
        /*1204*/ 	.word	0x00013df0
        /*1208*/ 	.word	0x00000005
        /*120c*/ 	.word	0x0002d830
        /*1210*/ 	.short	0x010a
        /*1212*/ 	.byte	0x3f
	.zero		1


	//   ....[43]....
        /*1214*/ 	.word	0x000142a0
        /*1218*/ 	.word	0x00000006
        /*121c*/ 	.word	0x0002d850
        /*1220*/ 	.short	0x010a
        /*1222*/ 	.byte	0x3f
	.zero		1


	//   ....[44]....
        /*1224*/ 	.word	0x000142e0
        /*1228*/ 	.word	0x00000006
        /*122c*/ 	.word	0x0002d850
        /*1230*/ 	.short	0x010a
        /*1232*/ 	.byte	0x3f
	.zero		1


	//   ....[45]....
        /*1234*/ 	.word	0x00014a30
        /*1238*/ 	.word	0x00000005
        /*123c*/ 	.word	0x00000000
        /*1240*/ 	.short	0x0101
        /*1242*/ 	.byte	0x3f
	.zero		1


	//   ....[46]....
        /*1244*/ 	.word	0x00016300
        /*1248*/ 	.word	0x00000009
        /*124c*/ 	.word	0x00000000
        /*1250*/ 	.short	0x0101
        /*1252*/ 	.byte	0x3f
	.zero		1


	//   ....[47]....
        /*1254*/ 	.word	0x00016ad0
        /*1258*/ 	.word	0x00000005
        /*125c*/ 	.word	0x0002d830
        /*1260*/ 	.short	0x010a
        /*1262*/ 	.byte	0x3f
	.zero		1


	//   ....[48]....
        /*1264*/ 	.word	0x00016b20
        /*1268*/ 	.word	0x00000005
        /*126c*/ 	.word	0x0002d830
        /*1270*/ 	.short	0x010a
        /*1272*/ 	.byte	0x3f
	.zero		1


	//   ....[49]....
        /*1274*/ 	.word	0x00016fd0
        /*1278*/ 	.word	0x00000006
        /*127c*/ 	.word	0x0002d850
        /*1280*/ 	.short	0x010a
        /*1282*/ 	.byte	0x3f
	.zero		1


	//   ....[50]....
        /*1284*/ 	.word	0x00017010
        /*1288*/ 	.word	0x00000006
        /*128c*/ 	.word	0x0002d850
        /*1290*/ 	.short	0x010a
        /*1292*/ 	.byte	0x3f
	.zero		1


	//   ....[51]....
        /*1294*/ 	.word	0x00017c30
        /*1298*/ 	.word	0x00000024
        /*129c*/ 	.word	0x00000000
        /*12a0*/ 	.short	0x0101
        /*12a2*/ 	.byte	0x3f
	.zero		1


	//   ....[52]....
        /*12a4*/ 	.word	0x0001a150
        /*12a8*/ 	.word	0x00000007
        /*12ac*/ 	.word	0x00000000
        /*12b0*/ 	.short	0x0101
        /*12b2*/ 	.byte	0x3f
	.zero		1


	//   ....[53]....
        /*12b4*/ 	.word	0x0001a830
        /*12b8*/ 	.word	0x0000000d
        /*12bc*/ 	.word	0x0002d850
        /*12c0*/ 	.short	0x010a
        /*12c2*/ 	.byte	0x3f
	.zero		1


	//   ....[54]....
        /*12c4*/ 	.word	0x0001a8e0
        /*12c8*/ 	.word	0x0000000d
        /*12cc*/ 	.word	0x0002d850
        /*12d0*/ 	.short	0x010a
        /*12d2*/ 	.byte	0x3f
	.zero		1


	//   ....[55]....
        /*12d4*/ 	.word	0x0001b0e0
        /*12d8*/ 	.word	0x00000005
        /*12dc*/ 	.word	0x00000000
        /*12e0*/ 	.short	0x0101
        /*12e2*/ 	.byte	0x3f
	.zero		1


	//   ....[56]....
        /*12e4*/ 	.word	0x0001c4c0
        /*12e8*/ 	.word	0x00000000
        /*12ec*/ 	.word	0x00000000
        /*12f0*/ 	.short	0x0101
        /*12f2*/ 	.byte	0x3f
	.zero		1


	//   ....[57]....
        /*12f4*/ 	.word	0x0001ea20
        /*12f8*/ 	.word	0x00000017
        /*12fc*/ 	.word	0x0002d820
        /*1300*/ 	.short	0x010a
        /*1302*/ 	.byte	0x3f
	.zero		1


	//   ....[58]....
        /*1304*/ 	.word	0x0001eae0
        /*1308*/ 	.word	0x00000009
        /*130c*/ 	.word	0x0002d8a0
        /*1310*/ 	.short	0x010a
        /*1312*/ 	.byte	0x3f
	.zero		1


	//   ....[59]....
        /*1314*/ 	.word	0x0001ef10
        /*1318*/ 	.word	0x00000009
        /*131c*/ 	.word	0x0002d8c0
        /*1320*/ 	.short	0x010a
        /*1322*/ 	.byte	0x3f
	.zero		1


	//   ....[60]....
        /*1324*/ 	.word	0x0001f470
        /*1328*/ 	.word	0x00000008
        /*132c*/ 	.word	0x0002d8a0
        /*1330*/ 	.short	0x010a
        /*1332*/ 	.byte	0x3f
	.zero		1


	//   ....[61]....
        /*1334*/ 	.word	0x0001f890
        /*1338*/ 	.word	0x00000008
        /*133c*/ 	.word	0x0002d8c0
        /*1340*/ 	.short	0x010a
        /*1342*/ 	.byte	0x3f
	.zero		1


	//   ....[62]....
        /*1344*/ 	.word	0x00020c30
        /*1348*/ 	.word	0x00000000
        /*134c*/ 	.word	0x0002d840
        /*1350*/ 	.short	0x010a
        /*1352*/ 	.byte	0x3f
	.zero		1


	//   ....[63]....
        /*1354*/ 	.word	0x000211b0
        /*1358*/ 	.word	0x00000000
        /*135c*/ 	.word	0x0002d830
        /*1360*/ 	.short	0x0107
        /*1362*/ 	.byte	0x3f
	.zero		1


	//   ....[64]....
        /*1364*/ 	.word	0x00021280
        /*1368*/ 	.word	0x00000000
        /*136c*/ 	.word	0x0002d830
        /*1370*/ 	.short	0x0101
        /*1372*/ 	.byte	0x3f
	.zero		1


	//   ....[65]....
        /*1374*/ 	.word	0x00021ea0
        /*1378*/ 	.word	0x00000017
        /*137c*/ 	.word	0x0002d800
        /*1380*/ 	.short	0x0107
        /*1382*/ 	.byte	0x3f
	.zero		1


	//   ....[66]....
        /*1384*/ 	.word	0x00021f90
        /*1388*/ 	.word	0x00000017
        /*138c*/ 	.word	0x0002d800
        /*1390*/ 	.short	0x0101
        /*1392*/ 	.byte	0x3f
	.zero		1


	//   ....[67]....
        /*1394*/ 	.word	0x00021fb0
        /*1398*/ 	.word	0x00000017
        /*139c*/ 	.word	0x0002d820
        /*13a0*/ 	.short	0x010a
        /*13a2*/ 	.byte	0x3f
	.zero		1


	//   ....[68]....
        /*13a4*/ 	.word	0x000223d0
        /*13a8*/ 	.word	0x00000005
        /*13ac*/ 	.word	0x0002d840
        /*13b0*/ 	.short	0x010a
        /*13b2*/ 	.byte	0x3f
	.zero		1


	//   ....[69]....
        /*13b4*/ 	.word	0x00022810
        /*13b8*/ 	.word	0x00000005
        /*13bc*/ 	.word	0x0002d830
        /*13c0*/ 	.short	0x0107
        /*13c2*/ 	.byte	0x3f
	.zero		1


	//   ....[70]....
        /*13c4*/ 	.word	0x000228d0
        /*13c8*/ 	.word	0x00000005
        /*13cc*/ 	.word	0x0002d830
        /*13d0*/ 	.short	0x0101
        /*13d2*/ 	.byte	0x3f
	.zero		1


	//   ....[71]....
        /*13d4*/ 	.word	0x00022930
        /*13d8*/ 	.word	0x00000005
        /*13dc*/ 	.word	0x0002d860
        /*13e0*/ 	.short	0x010a
        /*13e2*/ 	.byte	0x3f
	.zero		1


	//   ....[72]....
        /*13e4*/ 	.word	0x00022e10
        /*13e8*/ 	.word	0x00000005
        /*13ec*/ 	.word	0x0002d850
        /*13f0*/ 	.short	0x0107
        /*13f2*/ 	.byte	0x3f
	.zero		1


	//   ....[73]....
        /*13f4*/ 	.word	0x00022f00
        /*13f8*/ 	.word	0x00000005
        /*13fc*/ 	.word	0x0002d850
        /*1400*/ 	.short	0x0101
        /*1402*/ 	.byte	0x3f
	.zero		1


	//   ....[74]....
        /*1404*/ 	.word	0x00023130
        /*1408*/ 	.word	0x00000000
        /*140c*/ 	.word	0x0002d860
        /*1410*/ 	.short	0x010a
        /*1412*/ 	.byte	0x3f
	.zero		1


	//   ....[75]....
        /*1414*/ 	.word	0x00023560
        /*1418*/ 	.word	0x00000000
        /*141c*/ 	.word	0x0002d850
        /*1420*/ 	.short	0x0107
        /*1422*/ 	.byte	0x3f
	.zero		1


	//   ....[76]....
        /*1424*/ 	.word	0x00023640
        /*1428*/ 	.word	0x00000000
        /*142c*/ 	.word	0x0002d850
        /*1430*/ 	.short	0x0101
        /*1432*/ 	.byte	0x3f
	.zero		1


	//   ....[77]....
        /*1434*/ 	.word	0x00024370
        /*1438*/ 	.word	0x00000005
        /*143c*/ 	.word	0x0002d820
        /*1440*/ 	.short	0x010a
        /*1442*/ 	.byte	0x3f
	.zero		1


	//   ....[78]....
        /*1444*/ 	.word	0x00024510
        /*1448*/ 	.word	0x00000003
        /*144c*/ 	.word	0x0002d840
        /*1450*/ 	.short	0x010a
        /*1452*/ 	.byte	0x3f
	.zero		1


	//   ....[79]....
        /*1454*/ 	.word	0x000245a0
        /*1458*/ 	.word	0x00000019
        /*145c*/ 	.word	0x0002d840
        /*1460*/ 	.short	0x010a
        /*1462*/ 	.byte	0x3f
	.zero		1


	//   ....[80]....
        /*1464*/ 	.word	0x000245e0
        /*1468*/ 	.word	0x00000003
        /*146c*/ 	.word	0x0002d860
        /*1470*/ 	.short	0x010a
        /*1472*/ 	.byte	0x3f
	.zero		1


	//   ....[81]....
        /*1474*/ 	.word	0x00024620
        /*1478*/ 	.word	0x00000019
        /*147c*/ 	.word	0x0002d860
        /*1480*/ 	.short	0x010a
        /*1482*/ 	.byte	0x3f
	.zero		1


	//   ....[82]....
        /*1484*/ 	.word	0x00024680
        /*1488*/ 	.word	0x00000023
        /*148c*/ 	.word	0x0002d890
        /*1490*/ 	.short	0x010a
        /*1492*/ 	.byte	0x3f
	.zero		1


	//   ....[83]....
        /*1494*/ 	.word	0x00024800
        /*1498*/ 	.word	0x00000023
        /*149c*/ 	.word	0x0002d890
        /*14a0*/ 	.short	0x010a
        /*14a2*/ 	.byte	0x3f
	.zero		1


	//   ....[84]....
        /*14a4*/ 	.word	0x00024980
        /*14a8*/ 	.word	0x00000023
        /*14ac*/ 	.word	0x0002d890
        /*14b0*/ 	.short	0x010a
        /*14b2*/ 	.byte	0x3f
	.zero		1


	//   ....[85]....
        /*14b4*/ 	.word	0x00024af0
        /*14b8*/ 	.word	0x00000023
        /*14bc*/ 	.word	0x0002d8b0
        /*14c0*/ 	.short	0x010a
        /*14c2*/ 	.byte	0x3f
	.zero		1


	//   ....[86]....
        /*14c4*/ 	.word	0x00024df0
        /*14c8*/ 	.word	0x00000002
        /*14cc*/ 	.word	0x0002d800
        /*14d0*/ 	.short	0x010a
        /*14d2*/ 	.byte	0x3f
	.zero		1


	//   ....[87]....
        /*14d4*/ 	.word	0x00025000
        /*14d8*/ 	.word	0x00000002
        /*14dc*/ 	.word	0x0002d800
        /*14e0*/ 	.short	0x010a
        /*14e2*/ 	.byte	0x3f
	.zero		1


	//   ....[88]....
        /*14e4*/ 	.word	0x00025050
        /*14e8*/ 	.word	0x00000000
        /*14ec*/ 	.word	0x0002d830
        /*14f0*/ 	.short	0x010a
        /*14f2*/ 	.byte	0x3f
	.zero		1


	//   ....[89]....
        /*14f4*/ 	.word	0x000250a0
        /*14f8*/ 	.word	0x00000009
        /*14fc*/ 	.word	0x0002d830
        /*1500*/ 	.short	0x010a
        /*1502*/ 	.byte	0x3f
	.zero		1


	//   ....[90]....
        /*1504*/ 	.word	0x000250f0
        /*1508*/ 	.word	0x00000009
        /*150c*/ 	.word	0x0002d850
        /*1510*/ 	.short	0x010a
        /*1512*/ 	.byte	0x3f
	.zero		1


	//   ....[91]....
        /*1514*/ 	.word	0x00025140
        /*1518*/ 	.word	0x00000005
        /*151c*/ 	.word	0x0002d830
        /*1520*/ 	.short	0x010a
        /*1522*/ 	.byte	0x3f
	.zero		1


	//   ....[92]....
        /*1524*/ 	.word	0x00025190
        /*1528*/ 	.word	0x00000006
        /*152c*/ 	.word	0x0002d850
        /*1530*/ 	.short	0x010a
        /*1532*/ 	.byte	0x3f
	.zero		1


	//   ....[93]....
        /*1534*/ 	.word	0x000251e0
        /*1538*/ 	.word	0x00000005
        /*153c*/ 	.word	0x0002d830
        /*1540*/ 	.short	0x010a
        /*1542*/ 	.byte	0x3f
	.zero		1


	//   ....[94]....
        /*1544*/ 	.word	0x00025230
        /*1548*/ 	.word	0x00000006
        /*154c*/ 	.word	0x0002d850
        /*1550*/ 	.short	0x010a
        /*1552*/ 	.byte	0x3f
	.zero		1


	//   ....[95]....
        /*1554*/ 	.word	0x00025280
        /*1558*/ 	.word	0x0000000d
        /*155c*/ 	.word	0x0002d850
        /*1560*/ 	.short	0x010a
        /*1562*/ 	.byte	0x3f
	.zero		1


	//   ....[96]....
        /*1564*/ 	.word	0x00025610
        /*1568*/ 	.word	0x00000017
        /*156c*/ 	.word	0x0002d820
        /*1570*/ 	.short	0x010a
        /*1572*/ 	.byte	0x3f
	.zero		1


	//   ....[97]....
        /*1574*/ 	.word	0x00025660
        /*1578*/ 	.word	0x00000009
        /*157c*/ 	.word	0x0002d8a0
        /*1580*/ 	.short	0x010a
        /*1582*/ 	.byte	0x3f
	.zero		1


	//   ....[98]....
        /*1584*/ 	.word	0x000256b0
        /*1588*/ 	.word	0x00000009
        /*158c*/ 	.word	0x0002d8c0
        /*1590*/ 	.short	0x010a
        /*1592*/ 	.byte	0x3f
	.zero		1


	//   ....[99]....
        /*1594*/ 	.word	0x00025700
        /*1598*/ 	.word	0x00000008
        /*159c*/ 	.word	0x0002d8a0
        /*15a0*/ 	.short	0x010a
        /*15a2*/ 	.byte	0x3f
	.zero		1


	//   ....[100]....
        /*15a4*/ 	.word	0x00025750
        /*15a8*/ 	.word	0x00000008
        /*15ac*/ 	.word	0x0002d8c0
        /*15b0*/ 	.short	0x010a
        /*15b2*/ 	.byte	0x3f
	.zero		1


	//   ....[101]....
        /*15b4*/ 	.word	0x00025870
        /*15b8*/ 	.word	0x00000000
        /*15bc*/ 	.word	0x0002d840
        /*15c0*/ 	.short	0x010a
        /*15c2*/ 	.byte	0x3f
	.zero		1


	//   ....[102]....
        /*15c4*/ 	.word	0x000266b0
        /*15c8*/ 	.word	0x00000017
        /*15cc*/ 	.word	0x0002d820
        /*15d0*/ 	.short	0x010a
        /*15d2*/ 	.byte	0x3f
	.zero		1


	//   ....[103]....
        /*15d4*/ 	.word	0x00026700
        /*15d8*/ 	.word	0x00000005
        /*15dc*/ 	.word	0x0002d840
        /*15e0*/ 	.short	0x010a
        /*15e2*/ 	.byte	0x3f
	.zero		1


	//   ....[104]....
        /*15e4*/ 	.word	0x00026ca0
        /*15e8*/ 	.word	0x00000005
        /*15ec*/ 	.word	0x0002d860
        /*15f0*/ 	.short	0x010a
        /*15f2*/ 	.byte	0x3f
	.zero		1


	//   ....[105]....
        /*15f4*/ 	.word	0x00027280
        /*15f8*/ 	.word	0x00000000
        /*15fc*/ 	.word	0x0002d860
        /*1600*/ 	.short	0x010a
        /*1602*/ 	.byte	0x3f
	.zero		1


	//   ....[106]....
        /*1604*/ 	.word	0x000281d0
        /*1608*/ 	.word	0x00000005
        /*160c*/ 	.word	0x0002d820
        /*1610*/ 	.short	0x010a
        /*1612*/ 	.byte	0x3f
	.zero		1


	//   ....[107]....
        /*1614*/ 	.word	0x00028370
        /*1618*/ 	.word	0x00000003
        /*161c*/ 	.word	0x0002d840
        /*1620*/ 	.short	0x010a
        /*1622*/ 	.byte	0x3f
	.zero		1


	//   ....[108]....
        /*1624*/ 	.word	0x000283c0
        /*1628*/ 	.word	0x00000019
        /*162c*/ 	.word	0x0002d840
        /*1630*/ 	.short	0x010a
        /*1632*/ 	.byte	0x3f
	.zero		1


	//   ....[109]....
        /*1634*/ 	.word	0x00028410
        /*1638*/ 	.word	0x00000003
        /*163c*/ 	.word	0x0002d860
        /*1640*/ 	.short	0x010a
        /*1642*/ 	.byte	0x3f
	.zero		1


	//----- nvinfo : EIATTR_NUM_MBARRIERS
	.align		4
.L_237:
        /*1644*/ 	.byte	0x03, 0x38
        /*1646*/ 	.short	0x0016


	//----- nvinfo : EIATTR_EXIT_INSTR_OFFSETS
	.align		4
        /*1648*/ 	.byte	0x04, 0x1c
        /*164a*/ 	.short	(.L_239 - .L_238)


	//   ....[0]....
.L_238:
        /*164c*/ 	.word	0x00024670


	//----- nvinfo : EIATTR_MAX_THREADS
	.align		4
.L_239:
        /*1650*/ 	.byte	0x04, 0x05
        /*1652*/ 	.short	(.L_241 - .L_240)
.L_240:
        /*1654*/ 	.word	0x00000200
        /*1658*/ 	.word	0x00000001
        /*165c*/ 	.word	0x00000001


	//----- nvinfo : EIATTR_CRS_STACK_SIZE
	.align		4
.L_241:
        /*1660*/ 	.byte	0x04, 0x1e
        /*1662*/ 	.short	(.L_243 - .L_242)
.L_242:
        /*1664*/ 	.word	0x00000000


	//----- nvinfo : EIATTR_CBANK_PARAM_SIZE
	.align		4
.L_243:
        /*1668*/ 	.byte	0x03, 0x19
        /*166a*/ 	.short	0x0af0


	//----- nvinfo : EIATTR_PARAM_CBANK
	.align		4
        /*166c*/ 	.byte	0x04, 0x0a
        /*166e*/ 	.short	(.L_245 - .L_244)
	.align		4
.L_244:
        /*1670*/ 	.word	index@(.nv.constant0._ZN7cutlass13device_kernelIN5flash11enable_sm90INS1_16FlashAttnFwdSm90INS1_25CollectiveMainloopFwdSm90ILi2EN4cute5tupleIJNS5_1CILi1EEES8_S8_EEENS6_IJNS7_ILi192EEENS7_ILi128EEENS7_ILi96EEEEEELi96ENS_6half_tEfNS_4arch4Sm90ELb0ELb1ELb1ELb1ELb1ELb1ELb0ELb0ELb1ELb1ELb0ELb0EEENS1_21CollectiveEpilogueFwdINS6_IJSA_SC_SB_EEES9_SE_SG_Li384ELb1ELb1ELb0ELb0EEENS1_36VarlenDynamicPersistentTileSchedulerILi192ELi128ELi384ELi128ELb0ELb1ELb1ELb1ELb0ELb1EEEEEEEEEvNT_6ParamsE)
        /*1674*/ 	.short	0x0210
        /*1676*/ 	.short	0x0af0


	//----- nvinfo : EIATTR_SW_WAR
	.align		4
.L_245:
        /*1678*/ 	.byte	0x04, 0x36
        /*167a*/ 	.short	(.L_247 - .L_246)
.L_246:
        /*167c*/ 	.word	0x00000008
.L_247:


//--------------------- .nv.info._ZN7cutlass13device_kernelIN5flash11enable_sm90INS1_16FlashAttnFwdSm90INS1_25CollectiveMainloopFwdSm90ILi2EN4cute5tupleIJNS5_1CILi1EEES8_S8_EEENS6_IJNS7_ILi192EEENS7_ILi128EEENS7_ILi96EEEEEELi96ENS_6half_tEfNS_4arch4Sm90ELb1ELb0ELb1ELb0ELb1ELb0ELb0ELb0ELb1ELb1ELb0ELb0EEENS1_21CollectiveEpilogueFwdINS6_IJSA_SC_SB_EEES9_SE_SG_Li384ELb0ELb1ELb0ELb0EEENS1_30DynamicPersistentTileSchedulerILi384ELi128ELb0ELb1ELb1EEEEEEEEEvNT_6ParamsE --------------------------
	.section	.nv.info._ZN7cutlass13device_kernelIN5flash11enable_sm90INS1_16FlashAttnFwdSm90INS1_25CollectiveMainloopFwdSm90ILi2EN4cute5tupleIJNS5_1CILi1EEES8_S8_EEENS6_IJNS7_ILi192EEENS7_ILi128EEENS7_ILi96EEEEEELi96ENS_6half_tEfNS_4arch4Sm90ELb1ELb0ELb1ELb0ELb1ELb0ELb0ELb0ELb1ELb1ELb0ELb0EEENS1_21CollectiveEpilogueFwdINS6_IJSA_SC_SB_EEES9_SE_SG_Li384ELb0ELb1ELb0ELb0EEENS1_30DynamicPersistentTileSchedulerILi384ELi128ELb0ELb1ELb1EEEEEEEEEvNT_6ParamsE,"",@"SHT_CUDA_INFO"
	.sectionflags	@""
	.align	4


	//----- nvinfo : EIATTR_CUDA_API_VERSION
	.align		4
        /*0000*/ 	.byte	0x04, 0x37
        /*0002*/ 	.short	(.L_249 - .L_248)
.L_248:
        /*0004*/ 	.word	0x00000082


	//----- nvinfo : EIATTR_KPARAM_INFO
	.align		4
.L_249:
        /*0008*/ 	.byte	0x04, 0x17
        /*000a*/ 	.short	(.L_251 - .L_250)
.L_250:
        /*000c*/ 	.word	0x00000000
        /*0010*/ 	.short	0x0000
        /*0012*/ 	.short	0x0070
        /*0014*/ 	.byte	0x00, 0xf0, 0x01, 0x2a


	//----- nvinfo : EIATTR_SPARSE_MMA_MASK
	.align		4
.L_251:
        /*0018*/ 	.byte	0x03, 0x50
        /*001a*/ 	.short	0x0000


	//----- nvinfo : EIATTR_MAXREG_COUNT
	.align		4
        /*001c*/ 	.byte	0x03, 0x1b
        /*001e*/ 	.short	0x0080


	//----- nvinfo : EIATTR_NUM_BARRIERS
	.align		4
        /*0020*/ 	.byte	0x02, 0x4c
        /*0022*/ 	.byte	0x10
	.zero		1


	//----- nvinfo : EIATTR_EXTERNS
	.align		4
        /*0024*/ 	.byte	0x04, 0x0f
        /*0026*/ 	.short	(.L_253 - .L_252)


	//   ....[0]....
	.align		4
.L_252:
        /*0028*/ 	.word	index@(__assertfail)


	//----- nvinfo : EIATTR_ANNOTATIONS
	.align		4
.L_253:
        /*002c*/ 	.byte	0x04, 0x55
        /*002e*/ 	.short	(.L_255 - .L_254)


	//   ....[0]....
.L_254:
        /* <DEDUP_REMOVED lines=12> */


	//----- nvinfo : EIATTR_MERCURY_ISA_VERSION
	.align		4
.L_255:
        /*00d8*/ 	.byte	0x03, 0x5f
        /*00da*/ 	.short	0x0101


	//----- nvinfo : EIATTR_INT_WARP_WIDE_INSTR_OFFSETS
	.align		4
        /*00dc*/ 	.byte	0x04, 0x31
        /*00de*/ 	.short	(.L_257 - .L_256)


	//   ....[0]....
.L_256:
        /*00e0*/ 	.word	0x000000c0


	//   ....[1]....
        /*00e4*/ 	.word	0x000000d0


	//   ....[2]....
        /*00e8*/ 	.word	0x00000170


	//   ....[3]....
        /*00ec*/ 	.word	0x0000cab0


	//   ....[4]....
        /*00f0*/ 	.word	0x0000cb40


	//   ....[5]....
        /*00f4*/ 	.word	0x0000f6f0


	//   ....[6]....
        /*00f8*/ 	.word	0x0000f780


	//----- nvinfo : EIATTR_COOP_GROUP_MASK_REGIDS
	.align		4
.L_257:
        /*00fc*/ 	.byte	0x04, 0x29
        /*00fe*/ 	.short	(.L_259 - .L_258)


	//   ....[0]....
.L_258:
        /*0100*/ 	.word	0xffffffff


	//   ....[1]....
        /*0104*/ 	.word	0xffffffff


	//   ....[2]....
        /*0108*/ 	.word	0xffffffff


	//   ....[3]....
        /*010c*/ 	.word	0xffffffff


	//   ....[4]....
        /*0110*/ 	.word	0xffffffff


	//   ....[5]....
        /*0114*/ 	.word	0xffffffff


	//   ....[6]....
        /*0118*/ 	.word	0xffffffff


	//   ....[7]....
        /*011c*/ 	.word	0xffffffff


	//   ....[8]....
        /*0120*/ 	.word	0xffffffff


	//   ....[9]....
        /*0124*/ 	.word	0xffffffff


	//   ....[10]....
        /*0128*/ 	.word	0xffffffff


	//   ....[11]....
        /*012c*/ 	.word	0xffffffff


	//   ....[12]....
        /*0130*/ 	.word	0xffffffff


	//   ....[13]....
        /*0134*/ 	.word	0xffffffff


	//   ....[14]....
        /*0138*/ 	.word	0xffffffff


	//   ....[15]....
        /*013c*/ 	.word	0xffffffff


	//   ....[16]....
        /*0140*/ 	.word	0xffffffff


	//   ....[17]....
        /*0144*/ 	.word	0xffffffff


	//   ....[18]....
        /*0148*/ 	.word	0xffffffff


	//   ....[19]....
        /*014c*/ 	.word	0xffffffff


	//   ....[20]....
        /*0150*/ 	.word	0xffffffff


	//   ....[21]....
        /*0154*/ 	.word	0xffffffff


	//   ....[22]....
        /*0158*/ 	.word	0xffffffff


	//   ....[23]....
        /*015c*/ 	.word	0xffffffff


	//   ....[24]....
        /*0160*/ 	.word	0xffffffff


	//   ....[25]....
        /*0164*/ 	.word	0xffffffff


	//   ....[26]....
        /*0168*/ 	.word	0xffffffff


	//   ....[27]....
        /*016c*/ 	.word	0xffffffff


	//   ....[28]....
        /*0170*/ 	.word	0xffffffff


	//   ....[29]....
        /*0174*/ 	.word	0xffffffff


	//   ....[30]....
        /*0178*/ 	.word	0xffffffff


	//   ....[31]....
        /*017c*/ 	.word	0xffffffff


	//   ....[32]....
        /*0180*/ 	.word	0xffffffff


	//   ....[33]....
        /*0184*/ 	.word	0xffffffff


	//   ....[34]....
        /*0188*/ 	.word	0xffffffff


	//   ....[35]....
        /*018c*/ 	.word	0xffffffff


	//   ....[36]....
        /*0190*/ 	.word	0xffffffff


	//   ....[37]....
        /*0194*/ 	.word	0xffffffff


	//   ....[38]....
        /*0198*/ 	.word	0xffffffff


	//   ....[39]....
        /*019c*/ 	.word	0xffffffff


	//   ....[40]....
        /*01a0*/ 	.word	0xffffffff


	//   ....[41]....
        /*01a4*/ 	.word	0xffffffff


	//   ....[42]....
        /*01a8*/ 	.word	0xffffffff


	//   ....[43]....
        /*01ac*/ 	.word	0xffffffff


	//   ....[44]....
        /*01b0*/ 	.word	0xffffffff


	//   ....[45]....
        /*01b4*/ 	.word	0xffffffff


	//   ....[46]....
        /*01b8*/ 	.word	0xffffffff


	//   ....[47]....
        /*01bc*/ 	.word	0xffffffff


	//   ....[48]....
        /*01c0*/ 	.word	0xffffffff


	//   ....[49]....
        /*01c4*/ 	.word	0xffffffff


	//   ....[50]....
        /*01c8*/ 	.word	0xffffffff


	//   ....[51]....
        /*01cc*/ 	.word	0xffffffff


	//   ....[52]....
        /*01d0*/ 	.word	0xffffffff


	//   ....[53]....
        /*01d4*/ 	.word	0xffffffff


	//   ....[54]....
        /*01d8*/ 	.word	0xffffffff


	//   ....[55]....
        /*01dc*/ 	.word	0xffffffff


	//   ....[56]....
        /*01e0*/ 	.word	0xffffffff


	//   ....[57]....
        /*01e4*/ 	.word	0xffffffff


	//   ....[58]....
        /*01e8*/ 	.word	0xffffffff


	//   ....[59]....
        /*01ec*/ 	.word	0xffffffff


	//   ....[60]....
        /*01f0*/ 	.word	0xffffffff


	//   ....[61]....
        /*01f4*/ 	.word	0xffffffff


	//   ....[62]....
        /*01f8*/ 	.word	0xffffffff


	//   ....[63]....
        /*01fc*/ 	.word	0xffffffff


	//   ....[64]....
        /*0200*/ 	.word	0xffffffff


	//   ....[65]....
        /*0204*/ 	.word	0xffffffff


	//   ....[66]....
        /*0208*/ 	.word	0xffffffff


	//   ....[67]....
        /*020c*/ 	.word	0xffffffff


	//   ....[68]....
        /*0210*/ 	.word	0xffffffff


	//   ....[69]....
        /*0214*/ 	.word	0xffffffff


	//   ....[70]....
        /*0218*/ 	.word	0xffffffff


	//   ....[71]....
        /*021c*/ 	.word	0xffffffff


	//   ....[72]....
        /*0220*/ 	.word	0xffffffff


	//   ....[73]....
        /*0224*/ 	.word	0xffffffff


	//   ....[74]....
        /*0228*/ 	.word	0xffffffff


	//   ....[75]....
        /*022c*/ 	.word	0xffffffff


	//   ....[76]....
        /*0230*/ 	.word	0xffffffff


	//   ....[77]....
        /*0234*/ 	.word	0xffffffff


	//   ....[78]....
        /*0238*/ 	.word	0xffffffff


	//   ....[79]....
        /*023c*/ 	.word	0xffffffff


	//   ....[80]....
        /*0240*/ 	.word	0xffffffff


	//   ....[81]....
        /*0244*/ 	.word	0xffffffff


	//   ....[82]....
        /*0248*/ 	.word	0xffffffff


	//   ....[83]....
        /*024c*/ 	.word	0xffffffff


	//   ....[84]....
        /*0250*/ 	.word	0xffffffff


	//   ....[85]....
        /*0254*/ 	.word	0xffffffff


	//   ....[86]....
        /*0258*/ 	.word	0xffffffff


	//   ....[87]....
        /*025c*/ 	.word	0xffffffff


	//   ....[88]....
        /*0260*/ 	.word	0xffffffff


	//   ....[89]....
        /*0264*/ 	.word	0x0500000f


	//   ....[90]....
        /*0268*/ 	.word	0x0500000f


	//   ....[91]....
        /*026c*/ 	.word	0x0500000f


	//   ....[92]....
        /*0270*/ 	.word	0x0500000f


	//   ....[93]....
        /*0274*/ 	.word	0x0500000f


	//   ....[94]....
        /*0278*/ 	.word	0x0500000f


	//   ....[95]....
        /*027c*/ 	.word	0x0500000f


	//   ....[96]....
        /*0280*/ 	.word	0x0500000f


	//   ....[97]....
        /*0284*/ 	.word	0x0500000f


	//   ....[98]....
        /*0288*/ 	.word	0x0500000f


	//   ....[99]....
        /*028c*/ 	.word	0x0500000f


	//   ....[100]....
        /*0290*/ 	.word	0x0500000f


	//   ....[101]....
        /*0294*/ 	.word	0x0500000f


	//   ....[102]....
        /*0298*/ 	.word	0x0500000f


	//   ....[103]....
        /*029c*/ 	.word	0x0500000f


	//   ....[104]....
        /*02a0*/ 	.word	0x0500000f


	//   ....[105]....
        /*02a4*/ 	.word	0x0500000f


	//   ....[106]....
        /*02a8*/ 	.word	0x0500000f


	//   ....[107]....
        /*02ac*/ 	.word	0x0500000f


	//   ....[108]....
        /*02b0*/ 	.word	0x0500000f


	//   ....[109]....
        /*02b4*/ 	.word	0x0500000f


	//   ....[110]....
        /*02b8*/ 	.word	0x0500000f


	//   ....[111]....
        /*02bc*/ 	.word	0x0500000f


	//   ....[112]....
        /*02c0*/ 	.word	0x0500000f


	//   ....[113]....
        /*02c4*/ 	.word	0x0500000f


	//   ....[114]....
        /*02c8*/ 	.word	0x0500000f


	//   ....[115]....
        /*02cc*/ 	.word	0x0500000f


	//   ....[116]....
        /*02d0*/ 	.word	0x0500000f


	//   ....[117]....
        /*02d4*/ 	.word	0x0500000f


	//   ....[118]....
        /*02d8*/ 	.word	0x0500000f


	//   ....[119]....
        /*02dc*/ 	.word	0x0500000f


	//   ....[120]....
        /*02e0*/ 	.word	0x0500000f


	//   ....[121]....
        /*02e4*/ 	.word	0x0500000f


	//   ....[122]....
        /*02e8*/ 	.word	0x0500000f


	//   ....[123]....
        /*02ec*/ 	.word	0x0500000f


	//   ....[124]....
        /*02f0*/ 	.word	0x0500000f


	//   ....[125]....
        /*02f4*/ 	.word	0x0500000f


	//   ....[126]....
        /*02f8*/ 	.word	0x0500000f


	//   ....[127]....
        /*02fc*/ 	.word	0x0500000f


	//   ....[128]....
        /*0300*/ 	.word	0x0500000f


	//   ....[129]....
        /*0304*/ 	.word	0x0500000f


	//   ....[130]....
        /*0308*/ 	.word	0x0500000f


	//   ....[131]....
        /*030c*/ 	.word	0x0500000f


	//   ....[132]....
        /*0310*/ 	.word	0x0500000f


	//   ....[133]....
        /*0314*/ 	.word	0x0500000f


	//   ....[134]....
        /*0318*/ 	.word	0x0500000f


	//   ....[135]....
        /*031c*/ 	.word	0x0500000f


	//----- nvinfo : EIATTR_COOP_GROUP_INSTR_OFFSETS
	.align		4
.L_259:
        /*0320*/ 	.byte	0x04, 0x28
        /*0322*/ 	.short	(.L_261 - .L_260)


	//   ....[0]....
.L_260:
        /*0324*/ 	.word	0x00000080


	//   ....[1]....
        /*0328*/ 	.word	0x00000090


	//   ....[2]....
        /*032c*/ 	.word	0x000002d0


	//   ....[3]....
        /*0330*/ 	.word	0x00000430


	//   ....[4]....
        /*0334*/ 	.word	0x00000550


	//   ....[5]....
        /*0338*/ 	.word	0x000006b0


	//   ....[6]....
        /*033c*/ 	.word	0x000014e0


	//   ....[7]....
        /*0340*/ 	.word	0x00001d10


	//   ....[8]....
        /*0344*/ 	.word	0x000027d0


	//   ....[9]....
        /*0348*/ 	.word	0x00002bb0


	//   ....[10]....
        /*034c*/ 	.word	0x00002c10


	//   ....[11]....
        /*0350*/ 	.word	0x00003610


	//   ....[12]....
        /*0354*/ 	.word	0x000036a0


	//   ....[13]....
        /*0358*/ 	.word	0x000042f0


	//   ....[14]....
        /*035c*/ 	.word	0x00004e00


	//   ....[15]....
        /*0360*/ 	.word	0x000050b0


	//   ....[16]....
        /*0364*/ 	.word	0x000059c0


	//   ....[17]....
        /*0368*/ 	.word	0x00005a90


	//   ....[18]....
        /*036c*/ 	.word	0x000064b0


	//   ....[19]....
        /*0370*/ 	.word	0x00006520


	//   ....[20]....
        /*0374*/ 	.word	0x000075b0


	//   ....[21]....
        /*0378*/ 	.word	0x00008b30


	//   ....[22]....
        /*037c*/ 	.word	0x00008b50


	//   ....[23]....
        /*0380*/ 	.word	0x00008b80


	//   ....[24]....
        /*0384*/ 	.word	0x00008b90


	//   ....[25]....
        /*0388*/ 	.word	0x00009ef0


	//   ....[26]....
        /*038c*/ 	.word	0x0000a000


	//   ....[27]....
        /*0390*/ 	.word	0x0000a060


	//   ....[28]....
        /*0394*/ 	.word	0x0000a140


	//   ....[29]....
        /*0398*/ 	.word	0x0000a170


	//   ....[30]....
        /*039c*/ 	.word	0x0000b090


	//   ....[31]....
        /*03a0*/ 	.word	0x0000b0c0


	//   ....[32]....
        /*03a4*/ 	.word	0x0000b0f0


	//   ....[33]....
        /*03a8*/ 	.word	0x0000b120


	//   ....[34]....
        /*03ac*/ 	.word	0x0000b640


	//   ....[35]....
        /*03b0*/ 	.word	0x0000b660


	//   ....[36]....
        /*03b4*/ 	.word	0x0000b770


	//   ....[37]....
        /*03b8*/ 	.word	0x0000b790


	//   ....[38]....
        /*03bc*/ 	.word	0x0000be30


	//   ....[39]....
        /*03c0*/ 	.word	0x0000be40


	//   ....[40]....
        /*03c4*/ 	.word	0x0000bf40


	//   ....[41]....
        /*03c8*/ 	.word	0x0000bf60


	//   ....[42]....
        /*03cc*/ 	.word	0x0000c120


	//   ....[43]....
        /*03d0*/ 	.word	0x0000d6e0


	//   ....[44]....
        /*03d4*/ 	.word	0x0000d700


	//   ....[45]....
        /*03d8*/ 	.word	0x0000d710


	//   ....[46]....
        /*03dc*/ 	.word	0x0000d7b0


	//   ....[47]....
        /*03e0*/ 	.word	0x0000d7d0


	//   ....[48]....
        /*03e4*/ 	.word	0x0000d870


	//   ....[49]....
        /*03e8*/ 	.word	0x0000d890


	//   ....[50]....
        /*03ec*/ 	.word	0x0000d8a0


	//   ....[51]....
        /*03f0*/ 	.word	0x0000e150


	//   ....[52]....
        /*03f4*/ 	.word	0x0000e170


	//   ....[53]....
        /*03f8*/ 	.word	0x0000e190


	//   ....[54]....
        /*03fc*/ 	.word	0x0000e260


	//   ....[55]....
        /*0400*/ 	.word	0x0000e270


	//   ....[56]....
        /*0404*/ 	.word	0x0000e310


	//   ....[57]....
        /*0408*/ 	.word	0x0000e320


	//   ....[58]....
        /*040c*/ 	.word	0x0000e330


	//   ....[59]....
        /*0410*/ 	.word	0x0000e340


	//   ....[60]....
        /*0414*/ 	.word	0x0000e400


	//   ....[61]....
        /*0418*/ 	.word	0x0000e430


	//   ....[62]....
        /*041c*/ 	.word	0x0000e480


	//   ....[63]....
        /*0420*/ 	.word	0x0000ecc0


	//   ....[64]....
        /*0424*/ 	.word	0x0000ecd0


	//   ....[65]....
        /*0428*/ 	.word	0x0000ecf0


	//   ....[66]....
        /*042c*/ 	.word	0x0000ed70


	//   ....[67]....
        /*0430*/ 	.word	0x0000ed80


	//   ....[68]....
        /*0434*/ 	.word	0x0000ede0


	//   ....[69]....
        /*0438*/ 	.word	0x0000ee10


	//   ....[70]....
        /*043c*/ 	.word	0x0000ee50


	//   ....[71]....
        /*0440*/ 	.word	0x0000f150


	//   ....[72]....
        /*0444*/ 	.word	0x0000f170


	//   ....[73]....
        /*0448*/ 	.word	0x0000f210


	//   ....[74]....
        /*044c*/ 	.word	0x0000f220


	//   ....[75]....
        /*0450*/ 	.word	0x0000f2b0


	//   ....[76]....
        /*0454*/ 	.word	0x0000f2c0


	//   ....[77]....
        /*0458*/ 	.word	0x0000f2d0


	//   ....[78]....
        /*045c*/ 	.word	0x0000f360


	//   ....[79]....
        /*0460*/ 	.word	0x0000f980


	//   ....[80]....
        /*0464*/ 	.word	0x0000f990


	//   ....[81]....
        /*0468*/ 	.word	0x0000f9e0


	//   ....[82]....
        /*046c*/ 	.word	0x0000fa20


	//   ....[83]....
        /*0470*/ 	.word	0x0000fa80


	//   ....[84]....
        /*0474*/ 	.word	0x0000faa0


	//   ....[85]....
        /*0478*/ 	.word	0x0000fb20


	//   ....[86]....
        /*047c*/ 	.word	0x0000fb40


	//   ....[87]....
        /*0480*/ 	.word	0x0000fea0


	//   ....[88]....
        /*0484*/ 	.word	0x00010090


	//   ....[89]....
        /*0488*/ 	.word	0x00010620


	//   ....[90]....
        /*048c*/ 	.word	0x00010700


	//   ....[91]....
        /*0490*/ 	.word	0x000107a0


	//   ....[92]....
        /*0494*/ 	.word	0x00010800


	//   ....[93]....
        /*0498*/ 	.word	0x00010910


	//   ....[94]....
        /*049c*/ 	.word	0x00010980


	//   ....[95]....
        /*04a0*/ 	.word	0x00010a90


	//   ....[96]....
        /*04a4*/ 	.word	0x00010b00


	//   ....[97]....
        /*04a8*/ 	.word	0x00010c00


	//   ....[98]....
        /*04ac*/ 	.word	0x00010c90


	//   ....[99]....
        /*04b0*/ 	.word	0x00010d00


	//   ....[100]....
        /*04b4*/ 	.word	0x00010d60


	//   ....[101]....
        /*04b8*/ 	.word	0x00010e80


	//   ....[102]....
        /*04bc*/ 	.word	0x00010ee0


	//   ....[103]....
        /*04c0*/ 	.word	0x00011000


	//   ....[104]....
        /*04c4*/ 	.word	0x00011060


	//   ....[105]....
        /*04c8*/ 	.word	0x00011100


	//   ....[106]....
        /*04cc*/ 	.word	0x000111d0


	//   ....[107]....
        /*04d0*/ 	.word	0x000112f0


	//   ....[108]....
        /*04d4*/ 	.word	0x00011350


	//   ....[109]....
        /*04d8*/ 	.word	0x00011440


	//   ....[110]....
        /*04dc*/ 	.word	0x00011570


	//   ....[111]....
        /*04e0*/ 	.word	0x00011620


	//   ....[112]....
        /*04e4*/ 	.word	0x00011690


	//   ....[113]....
        /*04e8*/ 	.word	0x00011780


	//   ....[114]....
        /*04ec*/ 	.word	0x000117e0


	//   ....[115]....
        /*04f0*/ 	.word	0x000118b0


	//   ....[116]....
        /*04f4*/ 	.word	0x00011910


	//   ....[117]....
        /*04f8*/ 	.word	0x000119e0


	//   ....[118]....
        /*04fc*/ 	.word	0x00011ad0


	//   ....[119]....
        /*0500*/ 	.word	0x00011b70


	//   ....[120]....
        /*0504*/ 	.word	0x00011bd0


	//   ....[121]....
        /*0508*/ 	.word	0x00011cd0


	//   ....[122]....
        /*050c*/ 	.word	0x00011d30


	//   ....[123]....
        /*0510*/ 	.word	0x00011e30


	//   ....[124]....
        /*0514*/ 	.word	0x00011e90


	//   ....[125]....
        /*0518*/ 	.word	0x00011f60


	//   ....[126]....
        /*051c*/ 	.word	0x000120b0


	//   ....[127]....
        /*0520*/ 	.word	0x00012150


	//   ....[128]....
        /*0524*/ 	.word	0x000121e0


	//   ....[129]....
        /*0528*/ 	.word	0x000122e0


	//   ....[130]....
        /*052c*/ 	.word	0x00012340


	//   ....[131]....
        /*0530*/ 	.word	0x00012430


	//   ....[132]....
        /*0534*/ 	.word	0x00012490


	//   ....[133]....
        /*0538*/ 	.word	0x00012550


	//   ....[134]....
        /*053c*/ 	.word	0x00012640


	//   ....[135]....
        /*0540*/ 	.word	0x00012760


	//----- nvinfo : EIATTR_REG_RECONFIG
	.align		4
.L_261:
        /*0544*/ 	.byte	0x01, 0x54
	.zero		2


	//----- nvinfo : EIATTR_SYSCALL_OFFSETS
	.align		4
        /*0548*/ 	.byte	0x04, 0x46
        /*054a*/ 	.short	(.L_263 - .L_262)


	//   ....[0]....
.L_262:
        /*054c*/ 	.word	0x000016d0


	//   ....[1]....
        /*0550*/ 	.word	0x0000ccb0


	//   ....[2]....
        /*0554*/ 	.word	0x0000ce00


	//   ....[3]....
        /*0558*/ 	.word	0x0000cef0


	//   ....[4]....
        /*055c*/ 	.word	0x0000dc00


	//----- nvinfo : EIATTR_MBARRIER_INSTR_OFFSETS
	.align		4
.L_263:
        /*0560*/ 	.byte	0x04, 0x39
        /*0562*/ 	.short	(.L_265 - .L_264)


	//   ....[0]....
.L_264:
        /*0564*/ 	.word	0x00000180
        /*0568*/ 	.word	0x000000ff
        /*056c*/ 	.word	0x0002d800
        /*0570*/ 	.short	0x0100
        /*0572*/ 	.byte	0x08
	.zero		1


	//   ....[1]....
        /*0574*/ 	.word	0x00000190
        /*0578*/ 	.word	0x000000ff
        /*057c*/ 	.word	0x0002d820
        /*0580*/ 	.short	0x0100
        /*0582*/ 	.byte	0x08
	.zero		1


	//   ....[2]....
        /*0584*/ 	.word	0x00000280
        /*0588*/ 	.word	0x000000ff
        /*058c*/ 	.word	0x0002d830
        /*0590*/ 	.short	0x0100
        /*0592*/ 	.byte	0x08
	.zero		1


	//   ....[3]....
        /*0594*/ 	.word	0x00000290
        /*0598*/ 	.word	0x000000ff
        /*059c*/ 	.word	0x0002d840
        /*05a0*/ 	.short	0x0100
        /*05a2*/ 	.byte	0x08
	.zero		1


	//   ....[4]....
        /*05a4*/ 	.word	0x000002a0
        /*05a8*/ 	.word	0x000000ff
        /*05ac*/ 	.word	0x0002d838
        /*05b0*/ 	.short	0x0100
        /*05b2*/ 	.byte	0x08
	.zero		1


	//   ....[5]....
        /*05b4*/ 	.word	0x000002b0
        /*05b8*/ 	.word	0x000000ff
        /*05bc*/ 	.word	0x0002d848
        /*05c0*/ 	.short	0x0100
        /*05c2*/ 	.byte	0x08
	.zero		1


	//   ....[6]....
        /*05c4*/ 	.word	0x000003e0
        /*05c8*/ 	.word	0x000000ff
        /*05cc*/ 	.word	0x0002d850
        /*05d0*/ 	.short	0x0100
        /*05d2*/ 	.byte	0x08
	.zero		1


	//   ....[7]....
        /*05d4*/ 	.word	0x000003f0
        /*05d8*/ 	.word	0x000000ff
        /*05dc*/ 	.word	0x0002d860
        /*05e0*/ 	.short	0x0100
        /*05e2*/ 	.byte	0x08
	.zero		1


	//   ....[8]....
        /*05e4*/ 	.word	0x00000400
        /*05e8*/ 	.word	0x000000ff
        /*05ec*/ 	.word	0x0002d858
        /*05f0*/ 	.short	0x0100
        /*05f2*/ 	.byte	0x08
	.zero		1


	//   ....[9]....
        /*05f4*/ 	.word	0x00000410
        /*05f8*/ 	.word	0x000000ff
        /*05fc*/ 	.word	0x0002d868
        /*0600*/ 	.short	0x0100
        /*0602*/ 	.byte	0x08
	.zero		1


	//   ....[10]....
        /*0604*/ 	.word	0x00000500
        /*0608*/ 	.word	0x000000ff
        /*060c*/ 	.word	0x0002d870
        /*0610*/ 	.short	0x0100
        /*0612*/ 	.byte	0x06
	.zero		1


	//   ....[11]....
        /*0614*/ 	.word	0x00000510
        /*0618*/ 	.word	0x000000ff
        /*061c*/ 	.word	0x0002d880
        /*0620*/ 	.short	0x0100
        /*0622*/ 	.byte	0x06
	.zero		1


	//   ....[12]....
        /*0624*/ 	.word	0x00000520
        /*0628*/ 	.word	0x000000ff
        /*062c*/ 	.word	0x0002d878
        /*0630*/ 	.short	0x0100
        /*0632*/ 	.byte	0x06
	.zero		1


	//   ....[13]....
        /*0634*/ 	.word	0x00000530
        /*0638*/ 	.word	0x000000ff
        /*063c*/ 	.word	0x0002d888
        /*0640*/ 	.short	0x0100
        /*0642*/ 	.byte	0x06
	.zero		1


	//   ....[14]....
        /*0644*/ 	.word	0x00000660
        /*0648*/ 	.word	0x000000ff
        /*064c*/ 	.word	0x0002d890
        /*0650*/ 	.short	0x0100
        /*0652*/ 	.byte	0x08
	.zero		1


	//   ....[15]....
        /*0654*/ 	.word	0x00000670
        /*0658*/ 	.word	0x000000ff
        /*065c*/ 	.word	0x0002d8a0
        /*0660*/ 	.short	0x0100
        /*0662*/ 	.byte	0x08
	.zero		1


	//   ....[16]....
        /*0664*/ 	.word	0x00000680
        /*0668*/ 	.word	0x000000ff
        /*066c*/ 	.word	0x0002d898
        /*0670*/ 	.short	0x0100
        /*0672*/ 	.byte	0x08
	.zero		1


	//   ....[17]....
        /*0674*/ 	.word	0x00000690
        /*0678*/ 	.word	0x000000ff
        /*067c*/ 	.word	0x0002d8a8
        /*0680*/ 	.short	0x0100
        /*0682*/ 	.byte	0x08
	.zero		1


	//   ....[18]....
        /*0684*/ 	.word	0x000007d0
        /*0688*/ 	.word	0x000000ff
        /*068c*/ 	.word	0x0002d8b0
        /*0690*/ 	.short	0x0100
        /*0692*/ 	.byte	0x08
	.zero		1


	//   ....[19]....
        /*0694*/ 	.word	0x000007e0
        /*0698*/ 	.word	0x000000ff
        /*069c*/ 	.word	0x0002d8c0
        /*06a0*/ 	.short	0x0100
        /*06a2*/ 	.byte	0x08
	.zero		1


	//   ....[20]....
        /*06a4*/ 	.word	0x000007f0
        /*06a8*/ 	.word	0x000000ff
        /*06ac*/ 	.word	0x0002d8b8
        /*06b0*/ 	.short	0x0100
        /*06b2*/ 	.byte	0x08
	.zero		1


	//   ....[21]....
        /*06b4*/ 	.word	0x00000800
        /*06b8*/ 	.word	0x000000ff
        /*06bc*/ 	.word	0x0002d8c8
        /*06c0*/ 	.short	0x0100
        /*06c2*/ 	.byte	0x08
	.zero		1


	//   ....[22]....
        /*06c4*/ 	.word	0x00001750
        /*06c8*/ 	.word	0x000000ff
        /*06cc*/ 	.word	0x0002d800
        /*06d0*/ 	.short	0x010a
        /*06d2*/ 	.byte	0x28
	.zero		1


	//   ....[23]....
        /*06d4*/ 	.word	0x000017d0
        /*06d8*/ 	.word	0x00000000
        /*06dc*/ 	.word	0x0002d830
        /*06e0*/ 	.short	0x010a
        /*06e2*/ 	.byte	0x3f
	.zero		1


	//   ....[24]....
        /*06e4*/ 	.word	0x00001810
        /*06e8*/ 	.word	0x00000000
        /*06ec*/ 	.word	0x0002d830
        /*06f0*/ 	.short	0x010a
        /*06f2*/ 	.byte	0x3f
	.zero		1


	//   ....[25]....
        /*06f4*/ 	.word	0x000024c0
        /*06f8*/ 	.word	0x000000ff
        /*06fc*/ 	.word	0x00000000
        /*0700*/ 	.short	0x0101
        /*0702*/ 	.byte	0x06
	.zero		1


	//   ....[26]....
        /*0704*/ 	.word	0x00004460
        /*0708*/ 	.word	0x000000ff
        /*070c*/ 	.word	0x0002d830
        /*0710*/ 	.short	0x010a
        /*0712*/ 	.byte	0x06
	.zero		1


	//   ....[27]....
        /*0714*/ 	.word	0x000044a0
        /*0718*/ 	.word	0x000000ff
        /*071c*/ 	.word	0x0002d830
        /*0720*/ 	.short	0x010a
        /*0722*/ 	.byte	0x06
	.zero		1


	//   ....[28]....
        /*0724*/ 	.word	0x00004770
        /*0728*/ 	.word	0x000000ff
        /*072c*/ 	.word	0x0002d850
        /*0730*/ 	.short	0x010a
        /*0732*/ 	.byte	0x06
	.zero		1


	//   ....[29]....
        /*0734*/ 	.word	0x000047b0
        /*0738*/ 	.word	0x000000ff
        /*073c*/ 	.word	0x0002d850
        /*0740*/ 	.short	0x010a
        /*0742*/ 	.byte	0x06
	.zero		1


	//   ....[30]....
        /*0744*/ 	.word	0x00005290
        /*0748*/ 	.word	0x000000ff
        /*074c*/ 	.word	0x00000000
        /*0750*/ 	.short	0x0101
        /*0752*/ 	.byte	0x06
	.zero		1


	//   ....[31]....
        /*0754*/ 	.word	0x00007030
        /*0758*/ 	.word	0x000000ff
        /*075c*/ 	.word	0x00000000
        /*0760*/ 	.short	0x0101
        /*0762*/ 	.byte	0x06
	.zero		1


	//   ....[32]....
        /*0764*/ 	.word	0x00007730
        /*0768*/ 	.word	0x000000ff
        /*076c*/ 	.word	0x0002d830
        /*0770*/ 	.short	0x010a
        /*0772*/ 	.byte	0x06
	.zero		1


	//   ....[33]....
        /*0774*/ 	.word	0x00007770
        /*0778*/ 	.word	0x000000ff
        /*077c*/ 	.word	0x0002d830
        /*0780*/ 	.short	0x010a
        /*0782*/ 	.byte	0x06
	.zero		1


	//   ....[34]....
        /*0784*/ 	.word	0x00007a40
        /*0788*/ 	.word	0x000000ff
        /*078c*/ 	.word	0x0002d850
        /*0790*/ 	.short	0x010a
        /*0792*/ 	.byte	0x06
	.zero		1


	//   ....[35]....
        /*0794*/ 	.word	0x00007a80
        /*0798*/ 	.word	0x000000ff
        /*079c*/ 	.word	0x0002d850
        /*07a0*/ 	.short	0x010a
        /*07a2*/ 	.byte	0x06
	.zero		1


	//   ....[36]....
        /*07a4*/ 	.word	0x000083a0
        /*07a8*/ 	.word	0x000000ff
        /*07ac*/ 	.word	0x00000000
        /*07b0*/ 	.short	0x0101
        /*07b2*/ 	.byte	0x06
	.zero		1


	//   ....[37]....
        /*07b4*/ 	.word	0x00009980
        /*07b8*/ 	.word	0x000000ff
        /*07bc*/ 	.word	0x00000000
        /*07c0*/ 	.short	0x0101
        /*07c2*/ 	.byte	0x06
	.zero		1


	//   ....[38]....
        /*07c4*/ 	.word	0x00009f70
        /*07c8*/ 	.word	0x000000ff
        /*07cc*/ 	.word	0x0002d850
        /*07d0*/ 	.short	0x010a
        /*07d2*/ 	.byte	0x08
	.zero		1


	//   ....[39]....
        /*07d4*/ 	.word	0x00009fb0
        /*07d8*/ 	.word	0x000000ff
        /*07dc*/ 	.word	0x0002d850
        /*07e0*/ 	.short	0x010a
        /*07e2*/ 	.byte	0x08
	.zero		1


	//   ....[40]....
        /*07e4*/ 	.word	0x0000a640
        /*07e8*/ 	.word	0x000000ff
        /*07ec*/ 	.word	0x00000000
        /*07f0*/ 	.short	0x0101
        /*07f2*/ 	.byte	0x08
	.zero		1


	//   ....[41]....
        /*07f4*/ 	.word	0x0000b670
        /*07f8*/ 	.word	0x000000ff
        /*07fc*/ 	.word	0x00000000
        /*0800*/ 	.short	0x0101
        /*0802*/ 	.byte	0x05
	.zero		1


	//   ....[42]....
        /*0804*/ 	.word	0x0000d460
        /*0808*/ 	.word	0x00000006
        /*080c*/ 	.word	0x0002d840
        /*0810*/ 	.short	0x010a
        /*0812*/ 	.byte	0x3f
	.zero		1


	//   ....[43]....
        /*0814*/ 	.word	0x0000d9e0
        /*0818*/ 	.word	0x00000006
        /*081c*/ 	.word	0x0002d830
        /*0820*/ 	.short	0x0107
        /*0822*/ 	.byte	0x3f
	.zero		1


	//   ....[44]....
        /*0824*/ 	.word	0x0000dab0
        /*0828*/ 	.word	0x00000006
        /*082c*/ 	.word	0x0002d830
        /*0830*/ 	.short	0x0101
        /*0832*/ 	.byte	0x3f
	.zero		1


	//   ....[45]....
        /*0834*/ 	.word	0x0000e5d0
        /*0838*/ 	.word	0x00000011
        /*083c*/ 	.word	0x0002d800
        /*0840*/ 	.short	0x0107
        /*0842*/ 	.byte	0x3f
	.zero		1


	//   ....[46]....
        /*0844*/ 	.word	0x0000e6c0
        /*0848*/ 	.word	0x00000011
        /*084c*/ 	.word	0x0002d800
        /*0850*/ 	.short	0x0101
        /*0852*/ 	.byte	0x3f
	.zero		1


	//   ....[47]....
        /*0854*/ 	.word	0x0000e6e0
        /*0858*/ 	.word	0x00000011
        /*085c*/ 	.word	0x0002d820
        /*0860*/ 	.short	0x010a
        /*0862*/ 	.byte	0x3f
	.zero		1


	//   ....[48]....
        /*0864*/ 	.word	0x0000ea80
        /*0868*/ 	.word	0x00000006
        /*086c*/ 	.word	0x0002d840
        /*0870*/ 	.short	0x010a
        /*0872*/ 	.byte	0x3f
	.zero		1


	//   ....[49]....
        /*0874*/ 	.word	0x0000eef0
        /*0878*/ 	.word	0x00000006
        /*087c*/ 	.word	0x0002d830
        /*0880*/ 	.short	0x0107
        /*0882*/ 	.byte	0x3f
	.zero		1


	//   ....[50]....
        /*0884*/ 	.word	0x0000efb0
        /*0888*/ 	.word	0x00000006
        /*088c*/ 	.word	0x0002d830
        /*0890*/ 	.short	0x0101
        /*0892*/ 	.byte	0x3f
	.zero		1


	//   ....[51]....
        /*0894*/ 	.word	0x0000f010
        /*0898*/ 	.word	0x00000006
        /*089c*/ 	.word	0x0002d860
        /*08a0*/ 	.short	0x010a
        /*08a2*/ 	.byte	0x3f
	.zero		1


	//   ....[52]....
        /*08a4*/ 	.word	0x0000f450
        /*08a8*/ 	.word	0x00000006
        /*08ac*/ 	.word	0x0002d850
        /*08b0*/ 	.short	0x0107
        /*08b2*/ 	.byte	0x3f
	.zero		1


	//   ....[53]....
        /*08b4*/ 	.word	0x0000f620
        /*08b8*/ 	.word	0x00000006
        /*08bc*/ 	.word	0x0002d850
        /*08c0*/ 	.short	0x0101
        /*08c2*/ 	.byte	0x3f
	.zero		1


	//   ....[54]....
        /*08c4*/ 	.word	0x0000f830
        /*08c8*/ 	.word	0x00000004
        /*08cc*/ 	.word	0x0002d860
        /*08d0*/ 	.short	0x010a
        /*08d2*/ 	.byte	0x3f
	.zero		1


	//   ....[55]....
        /*08d4*/ 	.word	0x0000fc80
        /*08d8*/ 	.word	0x00000004
        /*08dc*/ 	.word	0x0002d850
        /*08e0*/ 	.short	0x0107
        /*08e2*/ 	.byte	0x3f
	.zero		1


	//   ....[56]....
        /*08e4*/ 	.word	0x0000fd40
        /*08e8*/ 	.word	0x00000004
        /*08ec*/ 	.word	0x0002d850
        /*08f0*/ 	.short	0x0101
        /*08f2*/ 	.byte	0x3f
	.zero		1


	//   ....[57]....
        /*08f4*/ 	.word	0x00010010
        /*08f8*/ 	.word	0x00000004
        /*08fc*/ 	.word	0x0002d820
        /*0900*/ 	.short	0x010a
        /*0902*/ 	.byte	0x3f
	.zero		1


	//   ....[58]....
        /*0904*/ 	.word	0x00010190
        /*0908*/ 	.word	0x00000005
        /*090c*/ 	.word	0x0002d840
        /*0910*/ 	.short	0x010a
        /*0912*/ 	.byte	0x3f
	.zero		1


	//   ....[59]....
        /*0914*/ 	.word	0x00010230
        /*0918*/ 	.word	0x00000017
        /*091c*/ 	.word	0x0002d840
        /*0920*/ 	.short	0x010a
        /*0922*/ 	.byte	0x3f
	.zero		1


	//   ....[60]....
        /*0924*/ 	.word	0x00010270
        /*0928*/ 	.word	0x00000005
        /*092c*/ 	.word	0x0002d860
        /*0930*/ 	.short	0x010a
        /*0932*/ 	.byte	0x3f
	.zero		1


	//   ....[61]....
        /*0934*/ 	.word	0x000102b0
        /*0938*/ 	.word	0x00000017
        /*093c*/ 	.word	0x0002d860
        /*0940*/ 	.short	0x010a
        /*0942*/ 	.byte	0x3f
	.zero		1


	//   ....[62]....
        /*0944*/ 	.word	0x00010320
        /*0948*/ 	.word	0x00000003
        /*094c*/ 	.word	0x0002d800
        /*0950*/ 	.short	0x010a
        /*0952*/ 	.byte	0x3f
	.zero		1


	//   ....[63]....
        /*0954*/ 	.word	0x00010370
        /*0958*/ 	.word	0x00000000
        /*095c*/ 	.word	0x0002d830
        /*0960*/ 	.short	0x010a
        /*0962*/ 	.byte	0x3f
	.zero		1


	//   ....[64]....
        /*0964*/ 	.word	0x000103d0
        /*0968*/ 	.word	0x00000006
        /*096c*/ 	.word	0x0002d830
        /*0970*/ 	.short	0x010a
        /*0972*/ 	.byte	0x3f
	.zero		1


	//   ....[65]....
        /*0974*/ 	.word	0x00010430
        /*0978*/ 	.word	0x00000006
        /*097c*/ 	.word	0x0002d850
        /*0980*/ 	.short	0x010a
        /*0982*/ 	.byte	0x3f
	.zero		1


	//   ....[66]....
        /*0984*/ 	.word	0x00010490
        /*0988*/ 	.word	0x00000006
        /*098c*/ 	.word	0x0002d830
        /*0990*/ 	.short	0x010a
        /*0992*/ 	.byte	0x3f
	.zero		1


	//   ....[67]....
        /*0994*/ 	.word	0x000104f0
        /*0998*/ 	.word	0x00000006
        /*099c*/ 	.word	0x0002d850
        /*09a0*/ 	.short	0x010a
        /*09a2*/ 	.byte	0x3f
	.zero		1


	//   ....[68]....
        /*09a4*/ 	.word	0x00010550
        /*09a8*/ 	.word	0x00000004
        /*09ac*/ 	.word	0x0002d850
        /*09b0*/ 	.short	0x010a
        /*09b2*/ 	.byte	0x3f
	.zero		1


	//   ....[69]....
        /*09b4*/ 	.word	0x00010650
        /*09b8*/ 	.word	0x00000006
        /*09bc*/ 	.word	0x0002d840
        /*09c0*/ 	.short	0x010a
        /*09c2*/ 	.byte	0x3f
	.zero		1


	//   ....[70]....
        /*09c4*/ 	.word	0x00011470
        /*09c8*/ 	.word	0x00000011
        /*09cc*/ 	.word	0x0002d820
        /*09d0*/ 	.short	0x010a
        /*09d2*/ 	.byte	0x3f
	.zero		1


	//   ....[71]....
        /*09d4*/ 	.word	0x000114c0
        /*09d8*/ 	.word	0x00000006
        /*09dc*/ 	.word	0x0002d840
        /*09e0*/ 	.short	0x010a
        /*09e2*/ 	.byte	0x3f
	.zero		1


	//   ....[72]....
        /*09e4*/ 	.word	0x00011a20
        /*09e8*/ 	.word	0x00000006
        /*09ec*/ 	.word	0x0002d860
        /*09f0*/ 	.short	0x010a
        /*09f2*/ 	.byte	0x3f
	.zero		1


	//   ....[73]....
        /*09f4*/ 	.word	0x00012000
        /*09f8*/ 	.word	0x00000004
        /*09fc*/ 	.word	0x0002d860
        /*0a00*/ 	.short	0x010a
        /*0a02*/ 	.byte	0x3f
	.zero		1


	//   ....[74]....
        /*0a04*/ 	.word	0x00012680
        /*0a08*/ 	.word	0x00000004
        /*0a0c*/ 	.word	0x0002d820
        /*0a10*/ 	.short	0x010a
        /*0a12*/ 	.byte	0x3f
	.zero		1


	//   ....[75]....
        /*0a14*/ 	.word	0x00012820
        /*0a18*/ 	.word	0x00000005
        /*0a1c*/ 	.word	0x0002d840
        /*0a20*/ 	.short	0x010a
        /*0a22*/ 	.byte	0x3f
	.zero		1


	//   ....[76]....
        /*0a24*/ 	.word	0x00012870
        /*0a28*/ 	.word	0x00000017
        /*0a2c*/ 	.word	0x0002d840
        /*0a30*/ 	.short	0x010a
        /*0a32*/ 	.byte	0x3f
	.zero		1


	//   ....[77]....
        /*0a34*/ 	.word	0x000128c0
        /*0a38*/ 	.word	0x00000005
        /*0a3c*/ 	.word	0x0002d860
        /*0a40*/ 	.short	0x010a
        /*0a42*/ 	.byte	0x3f
	.zero		1


	//----- nvinfo : EIATTR_NUM_MBARRIERS
	.align		4
.L_265:
        /*0a44*/ 	.byte	0x03, 0x38
        /*0a46*/ 	.short	0x0016


	//----- nvinfo : EIATTR_EXIT_INSTR_OFFSETS
	.align		4
        /*0a48*/ 	.byte	0x04, 0x1c
        /*0a4a*/ 	.short	(.L_267 - .L_266)


	//   ....[0]....
.L_266:
        /*0a4c*/ 	.word	0x00000970


	//   ....[1]....
        /*0a50*/ 	.word	0x0000c090


	//   ....[2]....
        /*0a54*/ 	.word	0x00010300


	//----- nvinfo : EIATTR_MAX_THREADS
	.align		4
.L_267:
        /*0a58*/ 	.byte	0x04, 0x05
        /*0a5a*/ 	.short	(.L_269 - .L_268)
.L_268:
        /*0a5c*/ 	.word	0x00000200
        /*0a60*/ 	.word	0x00000001
        /*0a64*/ 	.word	0x00000001


	//----- nvinfo : EIATTR_CRS_STACK_SIZE
	.align		4
.L_269:
        /*0a68*/ 	.byte	0x04, 0x1e
        /*0a6a*/ 	.short	(.L_271 - .L_270)
.L_270:
        /*0a6c*/ 	.word	0x00000000


	//----- nvinfo : EIATTR_CBANK_PARAM_SIZE
	.align		4
.L_271:
        /*0a70*/ 	.byte	0x03, 0x19
        /*0a72*/ 	.short	0x0af0


	//----- nvinfo : EIATTR_PARAM_CBANK
	.align		4
        /*0a74*/ 	.byte	0x04, 0x0a
        /*0a76*/ 	.short	(.L_273 - .L_272)
	.align		4
.L_272:
        /*0a78*/ 	.word	index@(.nv.constant0._ZN7cutlass13device_kernelIN5flash11enable_sm90INS1_16FlashAttnFwdSm90INS1_25CollectiveMainloopFwdSm90ILi2EN4cute5tupleIJNS5_1CILi1EEES8_S8_EEENS6_IJNS7_ILi192EEENS7_ILi128EEENS7_ILi96EEEEEELi96ENS_6half_tEfNS_4arch4Sm90ELb1ELb0ELb1ELb0ELb1ELb0ELb0ELb0ELb1ELb1ELb0ELb0EEENS1_21CollectiveEpilogueFwdINS6_IJSA_SC_SB_EEES9_SE_SG_Li384ELb0ELb1ELb0ELb0EEENS1_30DynamicPersistentTileSchedulerILi384ELi128ELb0ELb1ELb1EEEEEEEEEvNT_6ParamsE)
        /*0a7c*/ 	.short	0x0210
        /*0a7e*/ 	.short	0x0af0


	//----- nvinfo : EIATTR_SW_WAR
	.align		4
.L_273:
        /*0a80*/ 	.byte	0x04, 0x36
        /*0a82*/ 	.short	(.L_275 - .L_274)
.L_274:
        /*0a84*/ 	.word	0x00000008
.L_275:


//--------------------- .nv.info._ZN7cutlass13device_kernelIN5flash11enable_sm90INS1_16FlashAttnFwdSm90INS1_25CollectiveMainloopFwdSm90ILi2EN4cute5tupleIJNS5_1CILi1EEES8_S8_EEENS6_IJNS7_ILi192EEENS7_ILi128EEENS7_ILi96EEEEEELi96ENS_6half_tEfNS_4arch4Sm90ELb1ELb0ELb1ELb1ELb1ELb0ELb0ELb0ELb1ELb1ELb0ELb0EEENS1_21CollectiveEpilogueFwdINS6_IJSA_SC_SB_EEES9_SE_SG_Li384ELb1ELb1ELb0ELb0EEENS1_36VarlenDynamicPersistentTileSchedulerILi192ELi128ELi384ELi128ELb0ELb1ELb1ELb1ELb1ELb1EEEEEEEEEvNT_6ParamsE --------------------------
	.section	.nv.info._ZN7cutlass13device_kernelIN5flash11enable_sm90INS1_16FlashAttnFwdSm90INS1_25CollectiveMainloopFwdSm90ILi2EN4cute5tupleIJNS5_1CILi1EEES8_S8_EEENS6_IJNS7_ILi192EEENS7_ILi128EEENS7_ILi96EEEEEELi96ENS_6half_tEfNS_4arch4Sm90ELb1ELb0ELb1ELb1ELb1ELb0ELb0ELb0ELb1ELb1ELb0ELb0EEENS1_21CollectiveEpilogueFwdINS6_IJSA_SC_SB_EEES9_SE_SG_Li384ELb1ELb1ELb0ELb0EEENS1_36VarlenDynamicPersistentTileSchedulerILi192ELi128ELi384ELi128ELb0ELb1ELb1ELb1ELb1ELb1EEEEEEEEEvNT_6ParamsE,"",@"SHT_CUDA_INFO"
	.sectionflags	@""
	.align	4


	//----- nvinfo : EIATTR_CUDA_API_VERSION
	.align		4
        /*0000*/ 	.byte	0x04, 0x37
        /*0002*/ 	.short	(.L_277 - .L_276)
.L_276:
        /*0004*/ 	.word	0x00000082


	//----- nvinfo : EIATTR_KPARAM_INFO
	.align		4
.L_277:
        /*0008*/ 	.byte	0x04, 0x17
        /*000a*/ 	.short	(.L_279 - .L_278)
.L_278:
        /*000c*/ 	.word	0x00000000
        /*0010*/ 	.short	0x0000
        /*0012*/ 	.short	0x0070
        /*0014*/ 	.byte	0x00, 0xf0, 0x01, 0x2a


	//----- nvinfo : EIATTR_SPARSE_MMA_MASK
	.align		4
.L_279:
        /*0018*/ 	.byte	0x03, 0x50
        /*001a*/ 	.short	0x0000


	//----- nvinfo : EIATTR_MAXREG_COUNT
	.align		4
        /*001c*/ 	.byte	0x03, 0x1b
        /*001e*/ 	.short	0x0080


	//----- nvinfo : EIATTR_NUM_BARRIERS
	.align		4
        /*0020*/ 	.byte	0x02, 0x4c
        /*0022*/ 	.byte	0x10
	.zero		1


	//----- nvinfo : EIATTR_EXTERNS
	.align		4
        /*0024*/ 	.byte	0x04, 0x0f
        /*0026*/ 	.short	(.L_281 - .L_280)


	//   ....[0]....
	.align		4
.L_280:
        /*0028*/ 	.word	index@(__assertfail)


	//----- nvinfo : EIATTR_ANNOTATIONS
	.align		4
.L_281:
        /*002c*/ 	.byte	0x04, 0x55
        /*002e*/ 	.short	(.L_283 - .L_282)


	//   ....[0]....
.L_282:
        /* <DEDUP_REMOVED lines=32> */


	//----- nvinfo : EIATTR_MERCURY_ISA_VERSION
	.align		4
.L_283:
        /*0220*/ 	.byte	0x03, 0x5f
        /*0222*/ 	.short	0x0101


	//----- nvinfo : EIATTR_UNUSED_LOAD_BYTE_OFFSET
	.align		4
        /*0224*/ 	.byte	0x04, 0x44
        /*0226*/ 	.short	(.L_285 - .L_284)


	//   ....[0]....
.L_284:
        /*0228*/ 	.word	0x00000970
        /*022c*/ 	.word	0x0000fff0


	//   ....[1]....
        /*0230*/ 	.word	0x0000a780
        /*0234*/ 	.word	0x0000fff0


	//----- nvinfo : EIATTR_INT_WARP_WIDE_INSTR_OFFSETS
	.align		4
.L_285:
        /*0238*/ 	.byte	0x04, 0x31
        /*023a*/ 	.short	(.L_287 - .L_286)


	//   ....[0]....
.L_286:
        /*023c*/ 	.word	0x000000c0


	//   ....[1]....
        /*0240*/ 	.word	0x000000d0


	//   ....[2]....
        /*0244*/ 	.word	0x00000170


	//   ....[3]....
        /*0248*/ 	.word	0x0000d520


	//   ....[4]....
        /*024c*/ 	.word	0x0000d5b0


	//   ....[5]....
        /*0250*/ 	.word	0x000103a0


	//   ....[6]....
        /*0254*/ 	.word	0x00010430


	//----- nvinfo : EIATTR_COOP_GROUP_MASK_REGIDS
	.align		4
.L_287:
        /*0258*/ 	.byte	0x04, 0x29
        /*025a*/ 	.short	(.L_289 - .L_288)


	//   ....[0]....
.L_288:
        /*025c*/ 	.word	0xffffffff


	//   ....[1]....
        /*0260*/ 	.word	0xffffffff


	//   ....[2]....
        /*0264*/ 	.word	0xffffffff


	//   ....[3]....
        /*0268*/ 	.word	0xffffffff


	//   ....[4]....
        /*026c*/ 	.word	0xffffffff


	//   ....[5]....
        /*0270*/ 	.word	0xffffffff


	//   ....[6]....
        /*0274*/ 	.word	0xffffffff


	//   ....[7]....
        /*0278*/ 	.word	0xffffffff


	//   ....[8]....
        /*027c*/ 	.word	0xffffffff


	//   ....[9]....
        /*0280*/ 	.word	0xffffffff


	//   ....[10]....
        /*0284*/ 	.word	0xffffffff


	//   ....[11]....
        /*0288*/ 	.word	0xffffffff


	//   ....[12]....
        /*028c*/ 	.word	0xffffffff


	//   ....[13]....
        /*0290*/ 	.word	0xffffffff


	//   ....[14]....
        /*0294*/ 	.word	0xffffffff


	//   ....[15]....
        /*0298*/ 	.word	0xffffffff


	//   ....[16]....
        /*029c*/ 	.word	0xffffffff


	//   ....[17]....
        /*02a0*/ 	.word	0xffffffff


	//   ....[18]....
        /*02a4*/ 	.word	0xffffffff


	//   ....[19]....
        /*02a8*/ 	.word	0xffffffff


	//   ....[20]....
        /*02ac*/ 	.word	0xffffffff


	//   ....[21]....
        /*02b0*/ 	.word	0xffffffff


	//   ....[22]....
        /*02b4*/ 	.word	0xffffffff


	//   ....[23]....
        /*02b8*/ 	.word	0xffffffff


	//   ....[24]....
        /*02bc*/ 	.word	0xffffffff


	//   ....[25]....
        /*02c0*/ 	.word	0xffffffff


	//   ....[26]....
        /*02c4*/ 	.word	0xffffffff


	//   ....[27]....
        /*02c8*/ 	.word	0xffffffff


	//   ....[28]....
        /*02cc*/ 	.word	0xffffffff


	//   ....[29]....
        /*02d0*/ 	.word	0xffffffff


	//   ....[30]....
        /*02d4*/ 	.word	0xffffffff


	//   ....[31]....
        /*02d8*/ 	.word	0xffffffff


	//   ....[32]....
        /*02dc*/ 	.word	0xffffffff


	//   ....[33]....
        /*02e0*/ 	.word	0xffffffff


	//   ....[34]....
        /*02e4*/ 	.word	0xffffffff


	//   ....[35]....
        /*02e8*/ 	.word	0xffffffff


	//   ....[36]....
        /*02ec*/ 	.word	0xffffffff


	//   ....[37]....
        /*02f0*/ 	.word	0xffffffff


	//   ....[38]....
        /*02f4*/ 	.word	0xffffffff


	//   ....[39]....
        /*02f8*/ 	.word	0xffffffff


	//   ....[40]....
        /*02fc*/ 	.word	0xffffffff


	//   ....[41]....
        /*0300*/ 	.word	0xffffffff


	//   ....[42]....
        /*0304*/ 	.word	0xffffffff


	//   ....[43]....
        /*0308*/ 	.word	0xffffffff


	//   ....[44]....
        /*030c*/ 	.word	0xffffffff


	//   ....[45]....
        /*0310*/ 	.word	0xffffffff


	//   ....[46]....
        /*0314*/ 	.word	0xffffffff


	//   ....[47]....
        /*0318*/ 	.word	0xffffffff


	//   ....[48]....
        /*031c*/ 	.word	0xffffffff


	//   ....[49]....
        /*0320*/ 	.word	0xffffffff


	//   ....[50]....
        /*0324*/ 	.word	0xffffffff


	//   ....[51]....
        /*0328*/ 	.word	0xffffffff


	//   ....[52]....
        /*032c*/ 	.word	0xffffffff


	//   ....[53]....
        /*0330*/ 	.word	0xffffffff


	//   ....[54]....
        /*0334*/ 	.word	0xffffffff


	//   ....[55]....
        /*0338*/ 	.word	0xffffffff


	//   ....[56]....
        /*033c*/ 	.word	0xffffffff


	//   ....[57]....
        /*0340*/ 	.word	0xffffffff


	//   ....[58]....
        /*0344*/ 	.word	0xffffffff


	//   ....[59]....
        /*0348*/ 	.word	0xffffffff


	//   ....[60]....
        /*034c*/ 	.word	0xffffffff


	//   ....[61]....
        /*0350*/ 	.word	0xffffffff


	//   ....[62]....
        /*0354*/ 	.word	0xffffffff


	//   ....[63]....
        /*0358*/ 	.word	0xffffffff


	//   ....[64]....
        /*035c*/ 	.word	0xffffffff


	//   ....[65]....
        /*0360*/ 	.word	0xffffffff


	//   ....[66]....
        /*0364*/ 	.word	0xffffffff


	//   ....[67]....
        /*0368*/ 	.word	0xffffffff


	//   ....[68]....
        /*036c*/ 	.word	0xffffffff


	//   ....[69]....
        /*0370*/ 	.word	0xffffffff


	//   ....[70]....
        /*0374*/ 	.word	0xffffffff


	//   ....[71]....
        /*0378*/ 	.word	0xffffffff


	//   ....[72]....
        /*037c*/ 	.word	0xffffffff


	//   ....[73]....
        /*0380*/ 	.word	0xffffffff


	//   ....[74]....
        /*0384*/ 	.word	0xffffffff


	//   ....[75]....
        /*0388*/ 	.word	0xffffffff


	//   ....[76]....
        /*038c*/ 	.word	0xffffffff


	//   ....[77]....
        /*0390*/ 	.word	0xffffffff


	//   ....[78]....
        /*0394*/ 	.word	0xffffffff


	//   ....[79]....
        /*0398*/ 	.word	0xffffffff


	//   ....[80]....
        /*039c*/ 	.word	0xffffffff


	//   ....[81]....
        /*03a0*/ 	.word	0xffffffff


	//   ....[82]....
        /*03a4*/ 	.word	0xffffffff


	//   ....[83]....
        /*03a8*/ 	.word	0xffffffff


	//   ....[84]....
        /*03ac*/ 	.word	0xffffffff


	//   ....[85]....
        /*03b0*/ 	.word	0xffffffff


	//   ....[86]....
        /*03b4*/ 	.word	0xffffffff


	//   ....[87]....
        /*03b8*/ 	.word	0xffffffff


	//   ....[88]....
        /*03bc*/ 	.word	0xffffffff


	//   ....[89]....
        /*03c0*/ 	.word	0xffffffff


	//   ....[90]....
        /*03c4*/ 	.word	0xffffffff


	//   ....[91]....
        /*03c8*/ 	.word	0xffffffff


	//   ....[92]....
        /*03cc*/ 	.word	0xffffffff


	//   ....[93]....
        /*03d0*/ 	.word	0xffffffff


	//   ....[94]....
        /*03d4*/ 	.word	0xffffffff


	//   ....[95]....
        /*03d8*/ 	.word	0xffffffff


	//   ....[96]....
        /*03dc*/ 	.word	0xffffffff


	//   ....[97]....
        /*03e0*/ 	.word	0xffffffff


	//   ....[98]....
        /*03e4*/ 	.word	0xffffffff


	//   ....[99]....
        /*03e8*/ 	.word	0xffffffff


	//   ....[100]....
        /*03ec*/ 	.word	0xffffffff


	//   ....[101]....
        /*03f0*/ 	.word	0xffffffff


	//   ....[102]....
        /*03f4*/ 	.word	0xffffffff


	//   ....[103]....
        /*03f8*/ 	.word	0xffffffff


	//   ....[104]....
        /*03fc*/ 	.word	0xffffffff


	//   ....[105]....
        /*0400*/ 	.word	0xffffffff


	//   ....[106]....
        /*0404*/ 	.word	0xffffffff


	//   ....[107]....
        /*0408*/ 	.word	0xffffffff


	//   ....[108]....
        /*040c*/ 	.word	0xffffffff


	//   ....[109]....
        /*0410*/ 	.word	0xffffffff


	//   ....[110]....
        /*0414*/ 	.word	0xffffffff


	//   ....[111]....
        /*0418*/ 	.word	0xffffffff


	//   ....[112]....
        /*041c*/ 	.word	0xffffffff


	//   ....[113]....
        /*0420*/ 	.word	0xffffffff


	//   ....[114]....
        /*0424*/ 	.word	0xffffffff


	//   ....[115]....
        /*0428*/ 	.word	0xffffffff


	//   ....[116]....
        /*042c*/ 	.word	0xffffffff


	//   ....[117]....
        /*0430*/ 	.word	0xffffffff


	//   ....[118]....
        /*0434*/ 	.word	0xffffffff


	//   ....[119]....
        /*0438*/ 	.word	0xffffffff


	//   ....[120]....
        /*043c*/ 	.word	0x0500000f


	//   ....[121]....
        /*0440*/ 	.word	0x0500000f


	//   ....[122]....
        /*0444*/ 	.word	0x0500000f


	//   ....[123]....
        /*0448*/ 	.word	0x0500000f


	//   ....[124]....
        /*044c*/ 	.word	0x0500000f


	//   ....[125]....
        /*0450*/ 	.word	0x0500000f


	//   ....[126]....
        /*0454*/ 	.word	0x0500000f


	//   ....[127]....
        /*0458*/ 	.word	0x0500000f


	//   ....[128]....
        /*045c*/ 	.word	0x0500000f


	//   ....[129]....
        /*0460*/ 	.word	0x0500000f


	//   ....[130]....
        /*0464*/ 	.word	0x0500000f


	//   ....[131]....
        /*0468*/ 	.word	0x0500000f


	//   ....[132]....
        /*046c*/ 	.word	0x0500000f


	//   ....[133]....
        /*0470*/ 	.word	0x0500000f


	//   ....[134]....
        /*0474*/ 	.word	0x0500000f


	//   ....[135]....
        /*0478*/ 	.word	0x0500000f


	//   ....[136]....
        /*047c*/ 	.word	0x0500000f


	//   ....[137]....
        /*0480*/ 	.word	0x0500000f


	//   ....[138]....
        /*0484*/ 	.word	0x0500000f


	//   ....[139]....
        /*0488*/ 	.word	0x0500000f


	//   ....[140]....
        /*048c*/ 	.word	0x0500000f


	//   ....[141]....
        /*0490*/ 	.word	0x0500000f


	//   ....[142]....
        /*0494*/ 	.word	0x0500000f


	//   ....[143]....
        /*0498*/ 	.word	0x0500000f


	//   ....[144]....
        /*049c*/ 	.word	0x0500000f


	//   ....[145]....
        /*04a0*/ 	.word	0x0500000f


	//   ....[146]....
        /*04a4*/ 	.word	0x0500000f


	//   ....[147]....
        /*04a8*/ 	.word	0x0500000f


	//   ....[148]....
        /*04ac*/ 	.word	0x0500000f


	//   ....[149]....
        /*04b0*/ 	.word	0x0500000f


	//   ....[150]....
        /*04b4*/ 	.word	0x0500000f


	//   ....[151]....
        /*04b8*/ 	.word	0x0500000f


	//   ....[152]....
        /*04bc*/ 	.word	0x0500000f


	//   ....[153]....
        /*04c0*/ 	.word	0x0500000f


	//   ....[154]....
        /*04c4*/ 	.word	0x0500000f


	//   ....[155]....
        /*04c8*/ 	.word	0x0500000f


	//   ....[156]....
        /*04cc*/ 	.word	0x0500000f


	//   ....[157]....
        /*04d0*/ 	.word	0x0500000f


	//   ....[158]....
        /*04d4*/ 	.word	0x0500000f


	//   ....[159]....
        /*04d8*/ 	.word	0x0500000f


	//   ....[160]....
        /*04dc*/ 	.word	0x0500000f


	//   ....[161]....
        /*04e0*/ 	.word	0x0500000f


	//   ....[162]....
        /*04e4*/ 	.word	0x0500000f


	//   ....[163]....
        /*04e8*/ 	.word	0x0500000f


	//   ....[164]....
        /*04ec*/ 	.word	0x0500000f


	//   ....[165]....
        /*04f0*/ 	.word	0x0500000f


	//   ....[166]....
        /*04f4*/ 	.word	0x0500000f


	//   ....[167]....
        /*04f8*/ 	.word	0x0500000f


	//   ....[168]....
        /*04fc*/ 	.word	0x0500000f


	//   ....[169]....
        /*0500*/ 	.word	0x0500000f


	//   ....[170]....
        /*0504*/ 	.word	0x0500000f


	//   ....[171]....
        /*0508*/ 	.word	0x0500000f


	//   ....[172]....
        /*050c*/ 	.word	0x0500000f


	//   ....[173]....
        /*0510*/ 	.word	0x0500000f


	//   ....[174]....
        /*0514*/ 	.word	0x0500000f


	//   ....[175]....
        /*0518*/ 	.word	0x0500000f


	//   ....[176]....
        /*051c*/ 	.word	0x0500000f


	//   ....[177]....
        /*0520*/ 	.word	0x0500000f


	//   ....[178]....
        /*0524*/ 	.word	0x0500000f


	//   ....[179]....
        /*0528*/ 	.word	0x0500000f


	//   ....[180]....
        /*052c*/ 	.word	0x0500000f


	//   ....[181]....
        /*0530*/ 	.word	0x0500000f


	//   ....[182]....
        /*0534*/ 	.word	0x0500000f


	//----- nvinfo : EIATTR_COOP_GROUP_INSTR_OFFSETS
	.align		4
.L_289:
        /*0538*/ 	.byte	0x04, 0x28
        /*053a*/ 	.short	(.L_291 - .L_290)


	//   ....[0]....
.L_290:
        /*053c*/ 	.word	0x00000080


	//   ....[1]....
        /*0540*/ 	.word	0x000000b0


	//   ....[2]....
        /*0544*/ 	.word	0x000002d0


	//   ....[3]....
        /*0548*/ 	.word	0x00000430


	//   ....[4]....
        /*054c*/ 	.word	0x00000550


	//   ....[5]....
        /*0550*/ 	.word	0x000006b0


	//   ....[6]....
        /*0554*/ 	.word	0x000014e0


	//   ....[7]....
        /*0558*/ 	.word	0x00001e30


	//   ....[8]....
        /*055c*/ 	.word	0x00001f30


	//   ....[9]....
        /*0560*/ 	.word	0x00002900


	//   ....[10]....
        /*0564*/ 	.word	0x000029a0


	//   ....[11]....
        /*0568*/ 	.word	0x00003390


	//   ....[12]....
        /*056c*/ 	.word	0x000033e0


	//   ....[13]....
        /*0570*/ 	.word	0x00004210


	//   ....[14]....
        /*0574*/ 	.word	0x00004e30


	//   ....[15]....
        /*0578*/ 	.word	0x000056e0


	//   ....[16]....
        /*057c*/ 	.word	0x000058f0


	//   ....[17]....
        /*0580*/ 	.word	0x00005a30


	//   ....[18]....
        /*0584*/ 	.word	0x00006350


	//   ....[19]....
        /*0588*/ 	.word	0x000063a0


	//   ....[20]....
        /*058c*/ 	.word	0x00007440


	//   ....[21]....
        /*0590*/ 	.word	0x00008970


	//   ....[22]....
        /*0594*/ 	.word	0x000089a0


	//   ....[23]....
        /*0598*/ 	.word	0x000089c0


	//   ....[24]....
        /*059c*/ 	.word	0x000089f0


	//   ....[25]....
        /*05a0*/ 	.word	0x00009d40


	//   ....[26]....
        /*05a4*/ 	.word	0x00009e40


	//   ....[27]....
        /*05a8*/ 	.word	0x00009ea0


	//   ....[28]....
        /*05ac*/ 	.word	0x00009f80


	//   ....[29]....
        /*05b0*/ 	.word	0x00009f90


	//   ....[30]....
        /*05b4*/ 	.word	0x0000b0d0


	//   ....[31]....
        /*05b8*/ 	.word	0x0000b110


	//   ....[32]....
        /*05bc*/ 	.word	0x0000b140


	//   ....[33]....
        /*05c0*/ 	.word	0x0000b170


	//   ....[34]....
        /*05c4*/ 	.word	0x0000b5f0


	//   ....[35]....
        /*05c8*/ 	.word	0x0000b600


	//   ....[36]....
        /*05cc*/ 	.word	0x0000b710


	//   ....[37]....
        /*05d0*/ 	.word	0x0000b730


	//   ....[38]....
        /*05d4*/ 	.word	0x0000bf30


	//   ....[39]....
        /*05d8*/ 	.word	0x0000bf40


	//   ....[40]....
        /*05dc*/ 	.word	0x0000c040


	//   ....[41]....
        /*05e0*/ 	.word	0x0000c060


	//   ....[42]....
        /*05e4*/ 	.word	0x0000c1d0


	//   ....[43]....
        /*05e8*/ 	.word	0x0000c3a0


	//   ....[44]....
        /*05ec*/ 	.word	0x0000c3d0


	//   ....[45]....
        /*05f0*/ 	.word	0x0000c400


	//   ....[46]....
        /*05f4*/ 	.word	0x0000c430


	//   ....[47]....
        /*05f8*/ 	.word	0x0000c460


	//   ....[48]....
        /*05fc*/ 	.word	0x0000c490


	//   ....[49]....
        /*0600*/ 	.word	0x0000c5e0


	//   ....[50]....
        /*0604*/ 	.word	0x0000c610


	//   ....[51]....
        /*0608*/ 	.word	0x0000c640


	//   ....[52]....
        /*060c*/ 	.word	0x0000c670


	//   ....[53]....
        /*0610*/ 	.word	0x0000c6a0


	//   ....[54]....
        /*0614*/ 	.word	0x0000c6d0


	//   ....[55]....
        /*0618*/ 	.word	0x0000c760


	//   ....[56]....
        /*061c*/ 	.word	0x0000c7c0


	//   ....[57]....
        /*0620*/ 	.word	0x0000c860


	//   ....[58]....
        /*0624*/ 	.word	0x0000e1f0


	//   ....[59]....
        /*0628*/ 	.word	0x0000e210


	//   ....[60]....
        /*062c*/ 	.word	0x0000e2c0


	//   ....[61]....
        /*0630*/ 	.word	0x0000e2e0


	//   ....[62]....
        /*0634*/ 	.word	0x0000e380


	//   ....[63]....
        /*0638*/ 	.word	0x0000e3a0


	//   ....[64]....
        /*063c*/ 	.word	0x0000e3b0


	//   ....[65]....
        /*0640*/ 	.word	0x0000e3c0


	//   ....[66]....
        /*0644*/ 	.word	0x0000ed80


	//   ....[67]....
        /*0648*/ 	.word	0x0000ed90


	//   ....[68]....
        /*064c*/ 	.word	0x0000ee80


	//   ....[69]....
        /*0650*/ 	.word	0x0000ee90


	//   ....[70]....
        /*0654*/ 	.word	0x0000ef40


	//   ....[71]....
        /*0658*/ 	.word	0x0000ef50


	//   ....[72]....
        /*065c*/ 	.word	0x0000ef60


	//   ....[73]....
        /*0660*/ 	.word	0x0000ef70


	//   ....[74]....
        /*0664*/ 	.word	0x0000f040


	//   ....[75]....
        /*0668*/ 	.word	0x0000f080


	//   ....[76]....
        /*066c*/ 	.word	0x0000f090


	//   ....[77]....
        /*0670*/ 	.word	0x0000f0b0


	//   ....[78]....
        /*0674*/ 	.word	0x0000f960


	//   ....[79]....
        /*0678*/ 	.word	0x0000f970


	//   ....[80]....
        /*067c*/ 	.word	0x0000f990


	//   ....[81]....
        /*0680*/ 	.word	0x0000fa10


	//   ....[82]....
        /*0684*/ 	.word	0x0000fa20


	//   ....[83]....
        /*0688*/ 	.word	0x0000fa80


	//   ....[84]....
        /*068c*/ 	.word	0x0000fab0


	//   ....[85]....
        /*0690*/ 	.word	0x0000faf0


	//   ....[86]....
        /*0694*/ 	.word	0x0000fde0


	//   ....[87]....
        /*0698*/ 	.word	0x0000fe00


	//   ....[88]....
        /*069c*/ 	.word	0x0000fea0


	//   ....[89]....
        /*06a0*/ 	.word	0x0000feb0


	//   ....[90]....
        /*06a4*/ 	.word	0x0000ff40


	//   ....[91]....
        /*06a8*/ 	.word	0x0000ff50


	//   ....[92]....
        /*06ac*/ 	.word	0x0000ff60


	//   ....[93]....
        /*06b0*/ 	.word	0x0000fff0


	//   ....[94]....
        /*06b4*/ 	.word	0x00010620


	//   ....[95]....
        /*06b8*/ 	.word	0x00010630


	//   ....[96]....
        /*06bc*/ 	.word	0x000106c0


	//   ....[97]....
        /*06c0*/ 	.word	0x00010760


	//   ....[98]....
        /*06c4*/ 	.word	0x00010780


	//   ....[99]....
        /*06c8*/ 	.word	0x00010800


	//   ....[100]....
        /*06cc*/ 	.word	0x00010820


	//   ....[101]....
        /*06d0*/ 	.word	0x00010830


	//   ....[102]....
        /*06d4*/ 	.word	0x00010c10


	//   ....[103]....
        /*06d8*/ 	.word	0x00010c40


	//   ....[104]....
        /*06dc*/ 	.word	0x00010c80


	//   ....[105]....
        /*06e0*/ 	.word	0x00010cb0


	//   ....[106]....
        /*06e4*/ 	.word	0x00010ce0


	//   ....[107]....
        /*06e8*/ 	.word	0x00010d10


	//   ....[108]....
        /*06ec*/ 	.word	0x00010d40


	//   ....[109]....
        /*06f0*/ 	.word	0x00010d70


	//   ....[110]....
        /*06f4*/ 	.word	0x00010ef0


	//   ....[111]....
        /*06f8*/ 	.word	0x00010f20


	//   ....[112]....
        /*06fc*/ 	.word	0x00010f50


	//   ....[113]....
        /*0700*/ 	.word	0x00010f80


	//   ....[114]....
        /*0704*/ 	.word	0x00010fb0


	//   ....[115]....
        /*0708*/ 	.word	0x00010fe0


	//   ....[116]....
        /*070c*/ 	.word	0x000110a0


	//   ....[117]....
        /*0710*/ 	.word	0x000110c0


	//   ....[118]....
        /*0714*/ 	.word	0x00011130


	//   ....[119]....
        /*0718*/ 	.word	0x000117d0


	//   ....[120]....
        /*071c*/ 	.word	0x00011d70


	//   ....[121]....
        /*0720*/ 	.word	0x00011e60


	//   ....[122]....
        /*0724*/ 	.word	0x00011f00


	//   ....[123]....
        /*0728*/ 	.word	0x00011f60


	//   ....[124]....
        /*072c*/ 	.word	0x00012070


	//   ....[125]....
        /*0730*/ 	.word	0x000120e0


	//   ....[126]....
        /*0734*/ 	.word	0x000121f0


	//   ....[127]....
        /*0738*/ 	.word	0x00012260


	//   ....[128]....
        /*073c*/ 	.word	0x00012300


	//   ....[129]....
        /*0740*/ 	.word	0x00012440


	//   ....[130]....
        /*0744*/ 	.word	0x00012490


	//   ....[131]....
        /*0748*/ 	.word	0x00012500


	//   ....[132]....
        /*074c*/ 	.word	0x00012600


	//   ....[133]....
        /*0750*/ 	.word	0x00012670


	//   ....[134]....
        /*0754*/ 	.word	0x00012770


	//   ....[135]....
        /*0758*/ 	.word	0x000127f0


	//   ....[136]....
        /*075c*/ 	.word	0x00012870


	//   ....[137]....
        /*0760*/ 	.word	0x00012970


	//   ....[138]....
        /*0764*/ 	.word	0x00012a70


	//   ....[139]....
        /*0768*/ 	.word	0x00012ad0


	//   ....[140]....
        /*076c*/ 	.word	0x00012bb0


	//   ....[141]....
        /*0770*/ 	.word	0x00012cf0


	//   ....[142]....
        /*0774*/ 	.word	0x00012dc0


	//   ....[143]....
        /*0778*/ 	.word	0x00012e50


	//   ....[144]....
        /*077c*/ 	.word	0x00012f30


	//   ....[145]....
        /*0780*/ 	.word	0x00012f90


	//   ....[146]....
        /*0784*/ 	.word	0x00013060


	//   ....[147]....
        /*0788*/ 	.word	0x000130c0


	//   ....[148]....
        /*078c*/ 	.word	0x000131a0


	//   ....[149]....
        /*0790*/ 	.word	0x00013290


	//   ....[150]....
        /*0794*/ 	.word	0x00013330


	//   ....[151]....
        /*0798*/ 	.word	0x00013390


	//   ....[152]....
        /*079c*/ 	.word	0x00013490


	//   ....[153]....
        /*07a0*/ 	.word	0x000134f0


	//   ....[154]....
        /*07a4*/ 	.word	0x000135f0


	//   ....[155]....
        /*07a8*/ 	.word	0x00013650


	//   ....[156]....
        /*07ac*/ 	.word	0x00013720


	//   ....[157]....
        /*07b0*/ 	.word	0x00013870


	//   ....[158]....
        /*07b4*/ 	.word	0x00013920


	//   ....[159]....
        /*07b8*/ 	.word	0x00013a30


	//   ....[160]....
        /*07bc*/ 	.word	0x00013b10


	//   ....[161]....
        /*07c0*/ 	.word	0x00013b70


	//   ....[162]....
        /*07c4*/ 	.word	0x00013c60


	//   ....[163]....
        /*07c8*/ 	.word	0x00013cc0


	//   ....[164]....
        /*07cc*/ 	.word	0x00013da0


	//   ....[165]....
        /*07d0*/ 	.word	0x00013e30


	//   ....[166]....
        /*07d4*/ 	.word	0x00013ed0


	//   ....[167]....
        /*07d8*/ 	.word	0x00013ff0


	//   ....[168]....
        /*07dc*/ 	.word	0x00014060


	//   ....[169]....
        /*07e0*/ 	.word	0x000140d0


	//   ....[170]....
        /*07e4*/ 	.word	0x00014140


	//   ....[171]....
        /*07e8*/ 	.word	0x000141b0


	//   ....[172]....
        /*07ec*/ 	.word	0x00014230


	//   ....[173]....
        /*07f0*/ 	.word	0x000142c0


	//   ....[174]....
        /*07f4*/ 	.word	0x00014350


	//   ....[175]....
        /*07f8*/ 	.word	0x000143c0


	//   ....[176]....
        /*07fc*/ 	.word	0x00014430


	//   ....[177]....
        /*0800*/ 	.word	0x000144a0


	//   ....[178]....
        /*0804*/ 	.word	0x00014520


	//   ....[179]....
        /*0808*/ 	.word	0x00014590


	//   ....[180]....
        /*080c*/ 	.word	0x00014630


	//   ....[181]....
        /*0810*/ 	.word	0x000146c0


	//   ....[182]....
        /*0814*/ 	.word	0x000147f0


	//----- nvinfo : EIATTR_REG_RECONFIG
	.align		4
.L_291:
        /*0818*/ 	.byte	0x01, 0x54
	.zero		2


	//----- nvinfo : EIATTR_SYSCALL_OFFSETS
	.align		4
        /*081c*/ 	.byte	0x04, 0x46
        /*081e*/ 	.short	(.L_293 - .L_292)


	//   ....[0]....
.L_292:
        /*0820*/ 	.word	0x000016d0


	//   ....[1]....
        /*0824*/ 	.word	0x0000d710


	//   ....[2]....
        /*0828*/ 	.word	0x0000d860


	//   ....[3]....
        /*082c*/ 	.word	0x0000d950


	//   ....[4]....
        /*0830*/ 	.word	0x0000e800


	//----- nvinfo : EIATTR_MBARRIER_INSTR_OFFSETS
	.align		4
.L_293:
        /*0834*/ 	.byte	0x04, 0x39
        /*0836*/ 	.short	(.L_295 - .L_294)


	//   ....[0]....
.L_294:
        /*0838*/ 	.word	0x00000180
        /*083c*/ 	.word	0x000000ff
        /*0840*/ 	.word	0x0002d800
        /*0844*/ 	.short	0x0100
        /*0846*/ 	.byte	0x08
	.zero		1


	//   ....[1]....
        /*0848*/ 	.word	0x00000190
        /*084c*/ 	.word	0x000000ff
        /*0850*/ 	.word	0x0002d820
        /*0854*/ 	.short	0x0100
        /*0856*/ 	.byte	0x08
	.zero		1


	//   ....[2]....
        /*0858*/ 	.word	0x00000280
        /*085c*/ 	.word	0x000000ff
        /*0860*/ 	.word	0x0002d830
        /*0864*/ 	.short	0x0100
        /*0866*/ 	.byte	0x08
	.zero		1


	//   ....[3]....
        /*0868*/ 	.word	0x00000290
        /*086c*/ 	.word	0x000000ff
        /*0870*/ 	.word	0x0002d840
        /*0874*/ 	.short	0x0100
        /*0876*/ 	.byte	0x08
	.zero		1


	//   ....[4]....
        /*0878*/ 	.word	0x000002a0
        /*087c*/ 	.word	0x000000ff
        /*0880*/ 	.word	0x0002d838
        /*0884*/ 	.short	0x0100
        /*0886*/ 	.byte	0x08
	.zero		1


	//   ....[5]....
        /*0888*/ 	.word	0x000002b0
        /*088c*/ 	.word	0x000000ff
        /*0890*/ 	.word	0x0002d848
        /*0894*/ 	.short	0x0100
        /*0896*/ 	.byte	0x08
	.zero		1


	//   ....[6]....
        /*0898*/ 	.word	0x000003e0
        /*089c*/ 	.word	0x000000ff
        /*08a0*/ 	.word	0x0002d850
        /*08a4*/ 	.short	0x0100
        /*08a6*/ 	.byte	0x08
	.zero		1


	//   ....[7]....
        /*08a8*/ 	.word	0x000003f0
        /*08ac*/ 	.word	0x000000ff
        /*08b0*/ 	.word	0x0002d860
        /*08b4*/ 	.short	0x0100
        /*08b6*/ 	.byte	0x08
	.zero		1


	//   ....[8]....
        /*08b8*/ 	.word	0x00000400
        /*08bc*/ 	.word	0x000000ff
        /*08c0*/ 	.word	0x0002d858
        /*08c4*/ 	.short	0x0100
        /*08c6*/ 	.byte	0x08
	.zero		1


	//   ....[9]....
        /*08c8*/ 	.word	0x00000410
        /*08cc*/ 	.word	0x000000ff
        /*08d0*/ 	.word	0x0002d868
        /*08d4*/ 	.short	0x0100
        /*08d6*/ 	.byte	0x08
	.zero		1


	//   ....[10]....
        /*08d8*/ 	.word	0x00000500
        /*08dc*/ 	.word	0x000000ff
        /*08e0*/ 	.word	0x0002d870
        /*08e4*/ 	.short	0x0100
        /*08e6*/ 	.byte	0x06
	.zero		1


	//   ....[11]....
        /*08e8*/ 	.word	0x00000510
        /*08ec*/ 	.word	0x000000ff
        /*08f0*/ 	.word	0x0002d880
        /*08f4*/ 	.short	0x0100
        /*08f6*/ 	.byte	0x06
	.zero		1


	//   ....[12]....
        /*08f8*/ 	.word	0x00000520
        /*08fc*/ 	.word	0x000000ff
        /*0900*/ 	.word	0x0002d878
        /*0904*/ 	.short	0x0100
        /*0906*/ 	.byte	0x06
	.zero		1


	//   ....[13]....
        /*0908*/ 	.word	0x00000530
        /*090c*/ 	.word	0x000000ff
        /*0910*/ 	.word	0x0002d888
        /*0914*/ 	.short	0x0100
        /*0916*/ 	.byte	0x06
	.zero		1


	//   ....[14]....
        /*0918*/ 	.word	0x00000660
        /*091c*/ 	.word	0x000000ff
        /*0920*/ 	.word	0x0002d890
        /*0924*/ 	.short	0x0100
        /*0926*/ 	.byte	0x08
	.zero		1


	//   ....[15]....
        /*0928*/ 	.word	0x00000670
        /*092c*/ 	.word	0x000000ff
        /*0930*/ 	.word	0x0002d8a0
        /*0934*/ 	.short	0x0100
        /*0936*/ 	.byte	0x08
	.zero		1


	//   ....[16]....
        /*0938*/ 	.word	0x00000680
        /*093c*/ 	.word	0x000000ff
        /*0940*/ 	.word	0x0002d898
        /*0944*/ 	.short	0x0100
        /*0946*/ 	.byte	0x08
	.zero		1


	//   ....[17]....
        /*0948*/ 	.word	0x00000690
        /*094c*/ 	.word	0x000000ff
        /*0950*/ 	.word	0x0002d8a8
        /*0954*/ 	.short	0x0100
        /*0956*/ 	.byte	0x08
	.zero		1


	//   ....[18]....
        /*0958*/ 	.word	0x000007c0
        /*095c*/ 	.word	0x000000ff
        /*0960*/ 	.word	0x0002d8b0
        /*0964*/ 	.short	0x0100
        /*0966*/ 	.byte	0x08
	.zero		1


	//   ....[19]....
        /*0968*/ 	.word	0x000007d0
        /*096c*/ 	.word	0x000000ff
        /*0970*/ 	.word	0x0002d8c0
        /*0974*/ 	.short	0x0100
        /*0976*/ 	.byte	0x08
	.zero		1


	//   ....[20]....
        /*0978*/ 	.word	0x000007e0
        /*097c*/ 	.word	0x000000ff
        /*0980*/ 	.word	0x0002d8b8
        /*0984*/ 	.short	0x0100
        /*0986*/ 	.byte	0x08
	.zero		1


	//   ....[21]....
        /*0988*/ 	.word	0x000007f0
        /*098c*/ 	.word	0x000000ff
        /*0990*/ 	.word	0x0002d8c8
        /*0994*/ 	.short	0x0100
        /*0996*/ 	.byte	0x08
	.zero		1


	//   ....[22]....
        /*0998*/ 	.word	0x00001730
        /*099c*/ 	.word	0x000000ff
        /*09a0*/ 	.word	0x0002d800
        /*09a4*/ 	.short	0x010a
        /*09a6*/ 	.byte	0x29
	.zero		1


	//   ....[23]....
        /*09a8*/ 	.word	0x000017a0
        /*09ac*/ 	.word	0x00000000
        /*09b0*/ 	.word	0x0002d830
        /*09b4*/ 	.short	0x010a
        /*09b6*/ 	.byte	0x3f
	.zero		1


	//   ....[24]....
        /*09b8*/ 	.word	0x000017e0
        /*09bc*/ 	.word	0x00000000
        /*09c0*/ 	.word	0x0002d830
        /*09c4*/ 	.short	0x010a
        /*09c6*/ 	.byte	0x3f
	.zero		1


	//   ....[25]....
        /*09c8*/ 	.word	0x00002970
        /*09cc*/ 	.word	0x000000ff
        /*09d0*/ 	.word	0x00000000
        /*09d4*/ 	.short	0x0101
        /*09d6*/ 	.byte	0x05
	.zero		1


	//   ....[26]....
        /*09d8*/ 	.word	0x00004350
        /*09dc*/ 	.word	0x000000ff
        /*09e0*/ 	.word	0x0002d830
        /*09e4*/ 	.short	0x010a
        /*09e6*/ 	.byte	0x07
	.zero		1


	//   ....[27]....
        /*09e8*/ 	.word	0x00004390
        /*09ec*/ 	.word	0x000000ff
        /*09f0*/ 	.word	0x0002d830
        /*09f4*/ 	.short	0x010a
        /*09f6*/ 	.byte	0x07
	.zero		1


	//   ....[28]....
        /*09f8*/ 	.word	0x00004650
        /*09fc*/ 	.word	0x000000ff
        /*0a00*/ 	.word	0x0002d850
        /*0a04*/ 	.short	0x010a
        /*0a06*/ 	.byte	0x07
	.zero		1


	//   ....[29]....
        /*0a08*/ 	.word	0x00004690
        /*0a0c*/ 	.word	0x000000ff
        /*0a10*/ 	.word	0x0002d850
        /*0a14*/ 	.short	0x010a
        /*0a16*/ 	.byte	0x07
	.zero		1


	//   ....[30]....
        /*0a18*/ 	.word	0x00004fe0
        /*0a1c*/ 	.word	0x000000ff
        /*0a20*/ 	.word	0x00000000
        /*0a24*/ 	.short	0x0101
        /*0a26*/ 	.byte	0x07
	.zero		1


	//   ....[31]....
        /*0a28*/ 	.word	0x00006ed0
        /*0a2c*/ 	.word	0x000000ff
        /*0a30*/ 	.word	0x00000000
        /*0a34*/ 	.short	0x0101
        /*0a36*/ 	.byte	0x06
	.zero		1


	//   ....[32]....
        /*0a38*/ 	.word	0x00007590
        /*0a3c*/ 	.word	0x000000ff
        /*0a40*/ 	.word	0x0002d830
        /*0a44*/ 	.short	0x010a
        /*0a46*/ 	.byte	0x07
	.zero		1


	//   ....[33]....
        /*0a48*/ 	.word	0x000075d0
        /*0a4c*/ 	.word	0x000000ff
        /*0a50*/ 	.word	0x0002d830
        /*0a54*/ 	.short	0x010a
        /*0a56*/ 	.byte	0x07
	.zero		1


	//   ....[34]....
        /*0a58*/ 	.word	0x00007890
        /*0a5c*/ 	.word	0x000000ff
        /*0a60*/ 	.word	0x0002d850
        /*0a64*/ 	.short	0x010a
        /*0a66*/ 	.byte	0x07
	.zero		1


	//   ....[35]....
        /*0a68*/ 	.word	0x000078d0
        /*0a6c*/ 	.word	0x000000ff
        /*0a70*/ 	.word	0x0002d850
        /*0a74*/ 	.short	0x010a
        /*0a76*/ 	.byte	0x07
	.zero		1


	//   ....[36]....
        /*0a78*/ 	.word	0x00008250
        /*0a7c*/ 	.word	0x000000ff
        /*0a80*/ 	.word	0x00000000
        /*0a84*/ 	.short	0x0101
        /*0a86*/ 	.byte	0x07
	.zero		1


	//   ....[37]....
        /*0a88*/ 	.word	0x000097e0
        /*0a8c*/ 	.word	0x000000ff
        /*0a90*/ 	.word	0x00000000
        /*0a94*/ 	.short	0x0101
        /*0a96*/ 	.byte	0x06
	.zero		1


	//   ....[38]....
        /*0a98*/ 	.word	0x00009db0
        /*0a9c*/ 	.word	0x000000ff
        /*0aa0*/ 	.word	0x0002d850
        /*0aa4*/ 	.short	0x010a
        /*0aa6*/ 	.byte	0x04
	.zero		1


	//   ....[39]....
        /*0aa8*/ 	.word	0x00009df0
        /*0aac*/ 	.word	0x000000ff
        /*0ab0*/ 	.word	0x0002d850
        /*0ab4*/ 	.short	0x010a
        /*0ab6*/ 	.byte	0x04
	.zero		1


	//   ....[40]....
        /*0ab8*/ 	.word	0x0000a460
        /*0abc*/ 	.word	0x000000ff
        /*0ac0*/ 	.word	0x00000000
        /*0ac4*/ 	.short	0x0101
        /*0ac6*/ 	.byte	0x04
	.zero		1


	//   ....[41]....
        /*0ac8*/ 	.word	0x0000b610
        /*0acc*/ 	.word	0x000000ff
        /*0ad0*/ 	.word	0x00000000
        /*0ad4*/ 	.short	0x0101
        /*0ad6*/ 	.byte	0x04
	.zero		1


	//   ....[42]....
        /*0ad8*/ 	.word	0x0000df50
        /*0adc*/ 	.word	0x00000002
        /*0ae0*/ 	.word	0x0002d840
        /*0ae4*/ 	.short	0x010a
        /*0ae6*/ 	.byte	0x3f
	.zero		1


	//   ....[43]....
        /*0ae8*/ 	.word	0x0000e500
        /*0aec*/ 	.word	0x00000002
        /*0af0*/ 	.word	0x0002d830
        /*0af4*/ 	.short	0x0107
        /*0af6*/ 	.byte	0x3f
	.zero		1


	//   ....[44]....
        /*0af8*/ 	.word	0x0000e5e0
        /*0afc*/ 	.word	0x00000002
        /*0b00*/ 	.word	0x0002d830
        /*0b04*/ 	.short	0x0101
        /*0b06*/ 	.byte	0x3f
	.zero		1


	//   ....[45]....
        /*0b08*/ 	.word	0x0000f1f0
        /*0b0c*/ 	.word	0x00000017
        /*0b10*/ 	.word	0x0002d800
        /*0b14*/ 	.short	0x0107
        /*0b16*/ 	.byte	0x3f
	.zero		1


	//   ....[46]....
        /*0b18*/ 	.word	0x0000f2e0
        /*0b1c*/ 	.word	0x00000017
        /*0b20*/ 	.word	0x0002d800
        /*0b24*/ 	.short	0x0101
        /*0b26*/ 	.byte	0x3f
	.zero		1


	//   ....[47]....
        /*0b28*/ 	.word	0x0000f300
        /*0b2c*/ 	.word	0x00000017
        /*0b30*/ 	.word	0x0002d820
        /*0b34*/ 	.short	0x010a
        /*0b36*/ 	.byte	0x3f
	.zero		1


	//   ....[48]....
        /*0b38*/ 	.word	0x0000f710
        /*0b3c*/ 	.word	0x00000005
        /*0b40*/ 	.word	0x0002d840
        /*0b44*/ 	.short	0x010a
        /*0b46*/ 	.byte	0x3f
	.zero		1


	//   ....[49]....
        /*0b48*/ 	.word	0x0000fba0
        /*0b4c*/ 	.word	0x00000005
        /*0b50*/ 	.word	0x0002d830
        /*0b54*/ 	.short	0x0107
        /*0b56*/ 	.byte	0x3f
	.zero		1


	//   ....[50]....
        /*0b58*/ 	.word	0x0000fc60
        /*0b5c*/ 	.word	0x00000005
        /*0b60*/ 	.word	0x0002d830
        /*0b64*/ 	.short	0x0101
        /*0b66*/ 	.byte	0x3f
	.zero		1


	//   ....[51]....
        /*0b68*/ 	.word	0x0000fcc0
        /*0b6c*/ 	.word	0x00000005
        /*0b70*/ 	.word	0x0002d860
        /*0b74*/ 	.short	0x010a
        /*0b76*/ 	.byte	0x3f
	.zero		1


	//   ....[52]....
        /*0b78*/ 	.word	0x000101e0
        /*0b7c*/ 	.word	0x00000005
        /*0b80*/ 	.word	0x0002d850
        /*0b84*/ 	.short	0x0107
        /*0b86*/ 	.byte	0x3f
	.zero		1


	//   ....[53]....
        /*0b88*/ 	.word	0x000102e0
        /*0b8c*/ 	.word	0x00000005
        /*0b90*/ 	.word	0x0002d850
        /*0b94*/ 	.short	0x0101
        /*0b96*/ 	.byte	0x3f
	.zero		1


	//   ....[54]....
        /*0b98*/ 	.word	0x000104e0
        /*0b9c*/ 	.word	0x00000000
        /*0ba0*/ 	.word	0x0002d860
        /*0ba4*/ 	.short	0x010a
        /*0ba6*/ 	.byte	0x3f
	.zero		1


	//   ....[55]....
        /*0ba8*/ 	.word	0x00010960
        /*0bac*/ 	.word	0x00000000
        /*0bb0*/ 	.word	0x0002d850
        /*0bb4*/ 	.short	0x0107
        /*0bb6*/ 	.byte	0x3f
	.zero		1


	//   ....[56]....
        /*0bb8*/ 	.word	0x00010a30
        /*0bbc*/ 	.word	0x00000000
        /*0bc0*/ 	.word	0x0002d850
        /*0bc4*/ 	.short	0x0101
        /*0bc6*/ 	.byte	0x3f
	.zero		1


	//   ....[57]....
        /*0bc8*/ 	.word	0x00011750
        /*0bcc*/ 	.word	0x00000005
        /*0bd0*/ 	.word	0x0002d820
        /*0bd4*/ 	.short	0x010a
        /*0bd6*/ 	.byte	0x3f
	.zero		1


	//   ....[58]....
        /*0bd8*/ 	.word	0x000118d0
        /*0bdc*/ 	.word	0x00000003
        /*0be0*/ 	.word	0x0002d840
        /*0be4*/ 	.short	0x010a
        /*0be6*/ 	.byte	0x3f
	.zero		1


	//   ....[59]....
        /*0be8*/ 	.word	0x00011970
        /*0bec*/ 	.word	0x00000005
        /*0bf0*/ 	.word	0x0002d840
        /*0bf4*/ 	.short	0x010a
        /*0bf6*/ 	.byte	0x3f
	.zero		1


	//   ....[60]....
        /*0bf8*/ 	.word	0x000119b0
        /*0bfc*/ 	.word	0x00000003
        /*0c00*/ 	.word	0x0002d860
        /*0c04*/ 	.short	0x010a
        /*0c06*/ 	.byte	0x3f
	.zero		1


	//   ....[61]....
        /*0c08*/ 	.word	0x000119f0
        /*0c0c*/ 	.word	0x00000005
        /*0c10*/ 	.word	0x0002d860
        /*0c14*/ 	.short	0x010a
        /*0c16*/ 	.byte	0x3f
	.zero		1


	//   ....[62]....
        /*0c18*/ 	.word	0x00011a60
        /*0c1c*/ 	.word	0x00000003
        /*0c20*/ 	.word	0x0002d800
        /*0c24*/ 	.short	0x010a
        /*0c26*/ 	.byte	0x3f
	.zero		1


	//   ....[63]....
        /*0c28*/ 	.word	0x00011ab0
        /*0c2c*/ 	.word	0x00000000
        /*0c30*/ 	.word	0x0002d830
        /*0c34*/ 	.short	0x010a
        /*0c36*/ 	.byte	0x3f
	.zero		1


	//   ....[64]....
        /*0c38*/ 	.word	0x00011b10
        /*0c3c*/ 	.word	0x0000000a
        /*0c40*/ 	.word	0x0002d830
        /*0c44*/ 	.short	0x010a
        /*0c46*/ 	.byte	0x3f
	.zero		1


	//   ....[65]....
        /*0c48*/ 	.word	0x00011b70
        /*0c4c*/ 	.word	0x00000009
        /*0c50*/ 	.word	0x0002d850
        /*0c54*/ 	.short	0x010a
        /*0c56*/ 	.byte	0x3f
	.zero		1


	//   ....[66]....
        /*0c58*/ 	.word	0x00011bd0
        /*0c5c*/ 	.word	0x00000009
        /*0c60*/ 	.word	0x0002d830
        /*0c64*/ 	.short	0x010a
        /*0c66*/ 	.byte	0x3f
	.zero		1


	//   ....[67]....
        /*0c68*/ 	.word	0x00011c30
        /*0c6c*/ 	.word	0x00000008
        /*0c70*/ 	.word	0x0002d850
        /*0c74*/ 	.short	0x010a
        /*0c76*/ 	.byte	0x3f
	.zero		1


	//   ....[68]....
        /*0c78*/ 	.word	0x00011c90
        /*0c7c*/ 	.word	0x00000005
        /*0c80*/ 	.word	0x0002d850
        /*0c84*/ 	.short	0x010a
        /*0c86*/ 	.byte	0x3f
	.zero		1


	//   ....[69]....
        /*0c88*/ 	.word	0x00011db0
        /*0c8c*/ 	.word	0x00000002
        /*0c90*/ 	.word	0x0002d840
        /*0c94*/ 	.short	0x010a
        /*0c96*/ 	.byte	0x3f
	.zero		1


	//   ....[70]....
        /*0c98*/ 	.word	0x00012bf0
        /*0c9c*/ 	.word	0x00000017
        /*0ca0*/ 	.word	0x0002d820
        /*0ca4*/ 	.short	0x010a
        /*0ca6*/ 	.byte	0x3f
	.zero		1


	//   ....[71]....
        /*0ca8*/ 	.word	0x00012c40
        /*0cac*/ 	.word	0x00000005
        /*0cb0*/ 	.word	0x0002d840
        /*0cb4*/ 	.short	0x010a
        /*0cb6*/ 	.byte	0x3f
	.zero		1


	//   ....[72]....
        /*0cb8*/ 	.word	0x000131e0
        /*0cbc*/ 	.word	0x00000005
        /*0cc0*/ 	.word	0x0002d860
        /*0cc4*/ 	.short	0x010a
        /*0cc6*/ 	.byte	0x3f
	.zero		1


	//   ....[73]....
        /*0cc8*/ 	.word	0x000137c0
        /*0ccc*/ 	.word	0x00000000
        /*0cd0*/ 	.word	0x0002d860
        /*0cd4*/ 	.short	0x010a
        /*0cd6*/ 	.byte	0x3f
	.zero		1


	//   ....[74]....
        /*0cd8*/ 	.word	0x00014710
        /*0cdc*/ 	.word	0x00000005
        /*0ce0*/ 	.word	0x0002d820
        /*0ce4*/ 	.short	0x010a
        /*0ce6*/ 	.byte	0x3f
	.zero		1


	//   ....[75]....
        /*0ce8*/ 	.word	0x000148b0
        /*0cec*/ 	.word	0x00000003
        /*0cf0*/ 	.word	0x0002d840
        /*0cf4*/ 	.short	0x010a
        /*0cf6*/ 	.byte	0x3f
	.zero		1


	//   ....[76]....
        /*0cf8*/ 	.word	0x00014900
        /*0cfc*/ 	.word	0x00000005
        /*0d00*/ 	.word	0x0002d840
        /*0d04*/ 	.short	0x010a
        /*0d06*/ 	.byte	0x3f
	.zero		1


	//   ....[77]....
        /*0d08*/ 	.word	0x00014950
        /*0d0c*/ 	.word	0x00000003
        /*0d10*/ 	.word	0x0002d860
        /*0d14*/ 	.short	0x010a
        /*0d16*/ 	.byte	0x3f
	.zero		1


	//----- nvinfo : EIATTR_NUM_MBARRIERS
	.align		4
.L_295:
        /*0d18*/ 	.byte	0x03, 0x38
        /*0d1a*/ 	.short	0x0016


	//----- nvinfo : EIATTR_EXIT_INSTR_OFFSETS
	.align		4
        /*0d1c*/ 	.byte	0x04, 0x1c
        /*0d1e*/ 	.short	(.L_297 - .L_296)


	//   ....[0]....
.L_296:
        /*0d20*/ 	.word	0x000009a0


	//   ....[1]....
        /*0d24*/ 	.word	0x0000c180


	//   ....[2]....
        /*0d28*/ 	.word	0x00011a40


	//----- nvinfo : EIATTR_MAX_THREADS
	.align		4
.L_297:
        /*0d2c*/ 	.byte	0x04, 0x05
        /*0d2e*/ 	.short	(.L_299 - .L_298)
.L_298:
        /*0d30*/ 	.word	0x00000200
        /*0d34*/ 	.word	0x00000001
        /*0d38*/ 	.word	0x00000001


	//----- nvinfo : EIATTR_CRS_STACK_SIZE
	.align		4
.L_299:
        /*0d3c*/ 	.byte	0x04, 0x1e
        /*0d3e*/ 	.short	(.L_301 - .L_300)
.L_300:
        /*0d40*/ 	.word	0x00000000


	//----- nvinfo : EIATTR_CBANK_PARAM_SIZE
	.align		4
.L_301:
        /*0d44*/ 	.byte	0x03, 0x19
        /*0d46*/ 	.short	0x0af0


	//----- nvinfo : EIATTR_PARAM_CBANK
	.align		4
        /*0d48*/ 	.byte	0x04, 0x0a
        /*0d4a*/ 	.short	(.L_303 - .L_302)
	.align		4
.L_302:
        /*0d4c*/ 	.word	index@(.nv.constant0._ZN7cutlass13device_kernelIN5flash11enable_sm90INS1_16FlashAttnFwdSm90INS1_25CollectiveMainloopFwdSm90ILi2EN4cute5tupleIJNS5_1CILi1EEES8_S8_EEENS6_IJNS7_ILi192EEENS7_ILi128EEENS7_ILi96EEEEEELi96ENS_6half_tEfNS_4arch4Sm90ELb1ELb0ELb1ELb1ELb1ELb0ELb0ELb0ELb1ELb1ELb0ELb0EEENS1_21CollectiveEpilogueFwdINS6_IJSA_SC_SB_EEES9_SE_SG_Li384ELb1ELb1ELb0ELb0EEENS1_36VarlenDynamicPersistentTileSchedulerILi192ELi128ELi384ELi128ELb0ELb1ELb1ELb1ELb1ELb1EEEEEEEEEvNT_6ParamsE)
        /*0d50*/ 	.short	0x0210
        /*0d52*/ 	.short	0x0af0


	//----- nvinfo : EIATTR_SW_WAR
	.align		4
.L_303:
        /*0d54*/ 	.byte	0x04, 0x36
        /*0d56*/ 	.short	(.L_305 - .L_304)
.L_304:
        /*0d58*/ 	.word	0x00000008
.L_305:


//--------------------- .nv.info._ZN7cutlass13device_kernelIN5flash11enable_sm90INS1_16FlashAttnFwdSm90INS1_25CollectiveMainloopFwdSm90ILi2EN4cute5tupleIJNS5_1CILi1EEES8_S8_EEENS6_IJNS7_ILi192EEENS7_ILi128EEENS7_ILi96EEEEEELi96ENS_6half_tEfNS_4arch4Sm90ELb1ELb0ELb1ELb1ELb1ELb1ELb0ELb0ELb1ELb1ELb0ELb0EEENS1_21CollectiveEpilogueFwdINS6_IJSA_SC_SB_EEES9_SE_SG_Li384ELb1ELb1ELb0ELb0EEENS1_36VarlenDynamicPersistentTileSchedulerILi192ELi128ELi384ELi128ELb0ELb1ELb1ELb1ELb1ELb1EEEEEEEEEvNT_6ParamsE --------------------------
	.section	.nv.info._ZN7cutlass13device_kernelIN5flash11enable_sm90INS1_16FlashAttnFwdSm90INS1_25CollectiveMainloopFwdSm90ILi2EN4cute5tupleIJNS5_1CILi1EEES8_S8_EEENS6_IJNS7_ILi192EEENS7_ILi128EEENS7_ILi96EEEEEELi96ENS_6half_tEfNS_4arch4Sm90ELb1ELb0ELb1ELb1ELb1ELb1ELb0ELb0ELb1ELb1ELb0ELb0EEENS1_21CollectiveEpilogueFwdINS6_IJSA_SC_SB_EEES9_SE_SG_Li384ELb1ELb1ELb0ELb0EEENS1_36VarlenDynamicPersistentTileSchedulerILi192ELi128ELi384ELi128ELb0ELb1ELb1ELb1ELb1ELb1EEEEEEEEEvNT_6ParamsE,"",@"SHT_CUDA_INFO"
	.sectionflags	@""
	.align	4


	//----- nvinfo : EIATTR_CUDA_API_VERSION
	.align		4
        /*0000*/ 	.byte	0x04, 0x37
        /*0002*/ 	.short	(.L_307 - .L_306)
.L_306:
        /*0004*/ 	.word	0x00000082


	//----- nvinfo : EIATTR_KPARAM_INFO
	.align		4
.L_307:
        /*0008*/ 	.byte	0x04, 0x17
        /*000a*/ 	.short	(.L_309 - .L_308)
.L_308:
        /*000c*/ 	.word	0x00000000
        /*0010*/ 	.short	0x0000
        /*0012*/ 	.short	0x0070
        /*0014*/ 	.byte	0x00, 0xf0, 0x01, 0x2a


	//----- nvinfo : EIATTR_SPARSE_MMA_MASK
	.align		4
.L_309:
        /*0018*/ 	.byte	0x03, 0x50
        /*001a*/ 	.short	0x0000


	//----- nvinfo : EIATTR_MAXREG_COUNT
	.align		4
        /*001c*/ 	.byte	0x03, 0x1b
        /*001e*/ 	.short	0x0080


	//----- nvinfo : EIATTR_NUM_BARRIERS
	.align		4
        /*0020*/ 	.byte	0x02, 0x4c
        /*0022*/ 	.byte	0x10
	.zero		1


	//----- nvinfo : EIATTR_EXTERNS
	.align		4
        /*0024*/ 	.byte	0x04, 0x0f
        /*0026*/ 	.short	(.L_311 - .L_310)


	//   ....[0]....
	.align		4
.L_310:
        /*0028*/ 	.word	index@(__assertfail)


	//----- nvinfo : EIATTR_ANNOTATIONS
	.align		4
.L_311:
        /*002c*/ 	.byte	0x04, 0x55
        /*002e*/ 	.short	(.L_313 - .L_312)


	//   ....[0]....
.L_312:
        /* <DEDUP_REMOVED lines=119> */


	//----- nvinfo : EIATTR_MERCURY_ISA_VERSION
	.align		4
.L_313:
        /*0790*/ 	.byte	0x03, 0x5f
        /*0792*/ 	.short	0x0101


	//----- nvinfo : EIATTR_UNUSED_LOAD_BYTE_OFFSET
	.align		4
        /*0794*/ 	.byte	0x04, 0x44
        /*0796*/ 	.short	(.L_315 - .L_314)


	//   ....[0]....
.L_314:
        /*0798*/ 	.word	0x00000a80
        /*079c*/ 	.word	0x0000fff0


	//   ....[1]....
        /*07a0*/ 	.word	0x000152f0
        /*07a4*/ 	.word	0x0000fff0


	//----- nvinfo : EIATTR_INT_WARP_WIDE_INSTR_OFFSETS
	.align		4
.L_315:
        /*07a8*/ 	.byte	0x04, 0x31
        /*07aa*/ 	.short	(.L_317 - .L_316)


	//   ....[0]....
.L_316:
        /*07ac*/ 	.word	0x00000130


	//   ....[1]....
        /*07b0*/ 	.word	0x00000170


	//   ....[2]....
        /*07b4*/ 	.word	0x000001e0


	//   ....[3]....
        /*07b8*/ 	.word	0x00019ac0


	//   ....[4]....
        /*07bc*/ 	.word	0x00019b50


	//   ....[5]....
        /*07c0*/ 	.word	0x0001c8a0


	//   ....[6]....
        /*07c4*/ 	.word	0x0001c930


	//----- nvinfo : EIATTR_COOP_GROUP_MASK_REGIDS
	.align		4
.L_317:
        /*07c8*/ 	.byte	0x04, 0x29
        /*07ca*/ 	.short	(.L_319 - .L_318)


	//   ....[0]....
.L_318:
        /*07cc*/ 	.word	0xffffffff


	//   ....[1]....
        /*07d0*/ 	.word	0xffffffff


	//   ....[2]....
        /*07d4*/ 	.word	0xffffffff


	//   ....[3]....
        /*07d8*/ 	.word	0xffffffff


	//   ....[4]....
        /*07dc*/ 	.word	0xffffffff


	//   ....[5]....
        /*07e0*/ 	.word	0xffffffff


	//   ....[6]....
        /*07e4*/ 	.word	0xffffffff


	//   ....[7]....
        /*07e8*/ 	.word	0xffffffff


	//   ....[8]....
        /*07ec*/ 	.word	0xffffffff


	//   ....[9]....
        /*07f0*/ 	.word	0xffffffff


	//   ....[10]....
        /*07f4*/ 	.word	0xffffffff


	//   ....[11]....
        /*07f8*/ 	.word	0xffffffff


	//   ....[12]....
        /*07fc*/ 	.word	0xffffffff


	//   ....[13]....
        /*0800*/ 	.word	0xffffffff


	//   ....[14]....
        /*0804*/ 	.word	0xffffffff


	//   ....[15]....
        /*0808*/ 	.word	0xffffffff


	//   ....[16]....
        /*080c*/ 	.word	0xffffffff


	//   ....[17]....
        /*0810*/ 	.word	0xffffffff


	//   ....[18]....
        /*0814*/ 	.word	0xffffffff


	//   ....[19]....
        /*0818*/ 	.word	0xffffffff


	//   ....[20]....
        /*081c*/ 	.word	0xffffffff


	//   ....[21]....
        /*0820*/ 	.word	0xffffffff


	//   ....[22]....
        /*0824*/ 	.word	0xffffffff


	//   ....[23]....
        /*0828*/ 	.word	0xffffffff


	//   ....[24]....
        /*082c*/ 	.word	0xffffffff


	//   ....[25]....
        /*0830*/ 	.word	0xffffffff


	//   ....[26]....
        /*0834*/ 	.word	0xffffffff


	//   ....[27]....
        /*0838*/ 	.word	0xffffffff


	//   ....[28]....
        /*083c*/ 	.word	0xffffffff


	//   ....[29]....
        /*0840*/ 	.word	0xffffffff


	//   ....[30]....
        /*0844*/ 	.word	0xffffffff


	//   ....[31]....
        /*0848*/ 	.word	0xffffffff


	//   ....[32]....
        /*084c*/ 	.word	0xffffffff


	//   ....[33]....
        /*0850*/ 	.word	0xffffffff


	//   ....[34]....
        /*0854*/ 	.word	0xffffffff


	//   ....[35]....
        /*0858*/ 	.word	0xffffffff


	//   ....[36]....
        /*085c*/ 	.word	0xffffffff


	//   ....[37]....
        /*0860*/ 	.word	0xffffffff


	//   ....[38]....
        /*0864*/ 	.word	0xffffffff


	//   ....[39]....
        /*0868*/ 	.word	0xffffffff


	//   ....[40]....
        /*086c*/ 	.word	0xffffffff


	//   ....[41]....
        /*0870*/ 	.word	0xffffffff


	//   ....[42]....
        /*0874*/ 	.word	0xffffffff


	//   ....[43]....
        /*0878*/ 	.word	0xffffffff


	//   ....[44]....
        /*087c*/ 	.word	0xffffffff


	//   ....[45]....
        /*0880*/ 	.word	0xffffffff


	//   ....[46]....
        /*0884*/ 	.word	0xffffffff


	//   ....[47]....
        /*0888*/ 	.word	0xffffffff


	//   ....[48]....
        /*088c*/ 	.word	0xffffffff


	//   ....[49]....
        /*0890*/ 	.word	0xffffffff


	//   ....[50]....
        /*0894*/ 	.word	0xffffffff


	//   ....[51]....
        /*0898*/ 	.word	0xffffffff


	//   ....[52]....
        /*089c*/ 	.word	0xffffffff


	//   ....[53]....
        /*08a0*/ 	.word	0xffffffff


	//   ....[54]....
        /*08a4*/ 	.word	0xffffffff


	//   ....[55]....
        /*08a8*/ 	.word	0xffffffff


	//   ....[56]....
        /*08ac*/ 	.word	0xffffffff


	//   ....[57]....
        /*08b0*/ 	.word	0xffffffff


	//   ....[58]....
        /*08b4*/ 	.word	0xffffffff


	//   ....[59]....
        /*08b8*/ 	.word	0xffffffff


	//   ....[60]....
        /*08bc*/ 	.word	0xffffffff


	//   ....[61]....
        /*08c0*/ 	.word	0xffffffff


	//   ....[62]....
        /*08c4*/ 	.word	0xffffffff


	//   ....[63]....
        /*08c8*/ 	.word	0xffffffff


	//   ....[64]....
        /*08cc*/ 	.word	0xffffffff


	//   ....[65]....
        /*08d0*/ 	.word	0xffffffff


	//   ....[66]....
        /*08d4*/ 	.word	0xffffffff


	//   ....[67]....
        /*08d8*/ 	.word	0xffffffff


	//   ....[68]....
        /*08dc*/ 	.word	0xffffffff


	//   ....[69]....
        /*08e0*/ 	.word	0xffffffff


	//   ....[70]....
        /*08e4*/ 	.word	0xffffffff


	//   ....[71]....
        /*08e8*/ 	.word	0xffffffff


	//   ....[72]....
        /*08ec*/ 	.word	0xffffffff


	//   ....[73]....
        /*08f0*/ 	.word	0xffffffff


	//   ....[74]....
        /*08f4*/ 	.word	0xffffffff


	//   ....[75]....
        /*08f8*/ 	.word	0xffffffff


	//   ....[76]....
        /*08fc*/ 	.word	0xffffffff


	//   ....[77]....
        /*0900*/ 	.word	0xffffffff


	//   ....[78]....
        /*0904*/ 	.word	0xffffffff


	//   ....[79]....
        /*0908*/ 	.word	0xffffffff


	//   ....[80]....
        /*090c*/ 	.word	0xffffffff


	//   ....[81]....
        /*0910*/ 	.word	0xffffffff


	//   ....[82]....
        /*0914*/ 	.word	0xffffffff


	//   ....[83]....
        /*0918*/ 	.word	0xffffffff


	//   ....[84]....
        /*091c*/ 	.word	0xffffffff


	//   ....[85]....
        /*0920*/ 	.word	0xffffffff


	//   ....[86]....
        /*0924*/ 	.word	0xffffffff


	//   ....[87]....
        /*0928*/ 	.word	0xffffffff


	//   ....[88]....
        /*092c*/ 	.word	0xffffffff


	//   ....[89]....
        /*0930*/ 	.word	0xffffffff


	//   ....[90]....
        /*0934*/ 	.word	0xffffffff


	//   ....[91]....
        /*0938*/ 	.word	0xffffffff


	//   ....[92]....
        /*093c*/ 	.word	0xffffffff


	//   ....[93]....
        /*0940*/ 	.word	0xffffffff


	//   ....[94]....
        /*0944*/ 	.word	0xffffffff


	//   ....[95]....
        /*0948*/ 	.word	0xffffffff


	//   ....[96]....
        /*094c*/ 	.word	0xffffffff


	//   ....[97]....
        /*0950*/ 	.word	0xffffffff


	//   ....[98]....
        /*0954*/ 	.word	0xffffffff


	//   ....[99]....
        /*0958*/ 	.word	0xffffffff


	//   ....[100]....
        /*095c*/ 	.word	0xffffffff


	//   ....[101]....
        /*0960*/ 	.word	0xffffffff


	//   ....[102]....
        /*0964*/ 	.word	0xffffffff


	//   ....[103]....
        /*0968*/ 	.word	0xffffffff


	//   ....[104]....
        /*096c*/ 	.word	0xffffffff


	//   ....[105]....
        /*0970*/ 	.word	0xffffffff


	//   ....[106]....
        /*0974*/ 	.word	0xffffffff


	//   ....[107]....
        /*0978*/ 	.word	0xffffffff


	//   ....[108]....
        /*097c*/ 	.word	0xffffffff


	//   ....[109]....
        /*0980*/ 	.word	0xffffffff


	//   ....[110]....
        /*0984*/ 	.word	0xffffffff


	//   ....[111]....
        /*0988*/ 	.word	0xffffffff


	//   ....[112]....
        /*098c*/ 	.word	0xffffffff


	//   ....[113]....
        /*0990*/ 	.word	0xffffffff


	//   ....[114]....
        /*0994*/ 	.word	0xffffffff


	//   ....[115]....
        /*0998*/ 	.word	0xffffffff


	//   ....[116]....
        /*099c*/ 	.word	0xffffffff


	//   ....[117]....
        /*09a0*/ 	.word	0xffffffff


	//   ....[118]....
        /*09a4*/ 	.word	0xffffffff


	//   ....[119]....
        /*09a8*/ 	.word	0xffffffff


	//   ....[120]....
        /*09ac*/ 	.word	0xffffffff


	//   ....[121]....
        /*09b0*/ 	.word	0xffffffff


	//   ....[122]....
        /*09b4*/ 	.word	0xffffffff


	//   ....[123]....
        /*09b8*/ 	.word	0xffffffff


	//   ....[124]....
        /*09bc*/ 	.word	0xffffffff


	//   ....[125]....
        /*09c0*/ 	.word	0xffffffff


	//   ....[126]....
        /*09c4*/ 	.word	0xffffffff


	//   ....[127]....
        /*09c8*/ 	.word	0xffffffff


	//   ....[128]....
        /*09cc*/ 	.word	0xffffffff


	//   ....[129]....
        /*09d0*/ 	.word	0xffffffff


	//   ....[130]....
        /*09d4*/ 	.word	0xffffffff


	//   ....[131]....
        /*09d8*/ 	.word	0xffffffff


	//   ....[132]....
        /*09dc*/ 	.word	0xffffffff


	//   ....[133]....
        /*09e0*/ 	.word	0xffffffff


	//   ....[134]....
        /*09e4*/ 	.word	0xffffffff


	//   ....[135]....
        /*09e8*/ 	.word	0xffffffff


	//   ....[136]....
        /*09ec*/ 	.word	0xffffffff


	//   ....[137]....
        /*09f0*/ 	.word	0xffffffff


	//   ....[138]....
        /*09f4*/ 	.word	0x0500000f


	//   ....[139]....
        /*09f8*/ 	.word	0x0500000f


	//   ....[140]....
        /*09fc*/ 	.word	0x0500000f


	//   ....[141]....
        /*0a00*/ 	.word	0x0500000f


	//   ....[142]....
        /*0a04*/ 	.word	0x0500000f


	//   ....[143]....
        /*0a08*/ 	.word	0x0500000f


	//   ....[144]....
        /*0a0c*/ 	.word	0x0500000f


	//   ....[145]....
        /*0a10*/ 	.word	0x0500000f


	//   ....[146]....
        /*0a14*/ 	.word	0x0500000f


	//   ....[147]....
        /*0a18*/ 	.word	0x0500000f


	//   ....[148]....
        /*0a1c*/ 	.word	0x0500000f


	//   ....[149]....
        /*0a20*/ 	.word	0x0500000f


	//   ....[150]....
        /*0a24*/ 	.word	0x0500000f


	//   ....[151]....
        /*0a28*/ 	.word	0x0500000f


	//   ....[152]....
        /*0a2c*/ 	.word	0x0500000f


	//   ....[153]....
        /*0a30*/ 	.word	0x0500000f


	//   ....[154]....
        /*0a34*/ 	.word	0x0500000f


	//   ....[155]....
        /*0a38*/ 	.word	0x0500000f


	//   ....[156]....
        /*0a3c*/ 	.word	0x0500000f


	//   ....[157]....
        /*0a40*/ 	.word	0x0500000f


	//   ....[158]....
        /*0a44*/ 	.word	0x0500000f


	//   ....[159]....
        /*0a48*/ 	.word	0x0500000f


	//   ....[160]....
        /*0a4c*/ 	.word	0x0500000f


	//   ....[161]....
        /*0a50*/ 	.word	0x0500000f


	//   ....[162]....
        /*0a54*/ 	.word	0x0500000f


	//   ....[163]....
        /*0a58*/ 	.word	0x0500000f


	//   ....[164]....
        /*0a5c*/ 	.word	0x0500000f


	//   ....[165]....
        /*0a60*/ 	.word	0x0500000f


	//   ....[166]....
        /*0a64*/ 	.word	0x0500000f


	//   ....[167]....
        /*0a68*/ 	.word	0x0500000f


	//   ....[168]....
        /*0a6c*/ 	.word	0x0500000f


	//   ....[169]....
        /*0a70*/ 	.word	0x0500000f


	//   ....[170]....
        /*0a74*/ 	.word	0x0500000f


	//   ....[171]....
        /*0a78*/ 	.word	0x0500000f


	//   ....[172]....
        /*0a7c*/ 	.word	0x0500000f


	//   ....[173]....
        /*0a80*/ 	.word	0x0500000f


	//   ....[174]....
        /*0a84*/ 	.word	0x0500000f


	//   ....[175]....
        /*0a88*/ 	.word	0x0500000f


	//   ....[176]....
        /*0a8c*/ 	.word	0x0500000f


	//   ....[177]....
        /*0a90*/ 	.word	0x0500000f


	//   ....[178]....
        /*0a94*/ 	.word	0x0500000f


	//   ....[179]....
        /*0a98*/ 	.word	0x0500000f


	//   ....[180]....
        /*0a9c*/ 	.word	0x0500000f


	//   ....[181]....
        /*0aa0*/ 	.word	0x0500000f


	//   ....[182]....
        /*0aa4*/ 	.word	0x0500000f


	//   ....[183]....
        /*0aa8*/ 	.word	0x0500000f


	//   ....[184]....
        /*0aac*/ 	.word	0x0500000f


	//   ....[185]....
        /*0ab0*/ 	.word	0x0500000f


	//   ....[186]....
        /*0ab4*/ 	.word	0x0500000f


	//   ....[187]....
        /*0ab8*/ 	.word	0x0500000f


	//   ....[188]....
        /*0abc*/ 	.word	0x0500000f


	//   ....[189]....
        /*0ac0*/ 	.word	0x0500000f


	//   ....[190]....
        /*0ac4*/ 	.word	0x0500000f


	//   ....[191]....
        /*0ac8*/ 	.word	0x0500000f


	//   ....[192]....
        /*0acc*/ 	.word	0x0500000f


	//   ....[193]....
        /*0ad0*/ 	.word	0x0500000f


	//   ....[194]....
        /*0ad4*/ 	.word	0x0500000f


	//   ....[195]....
        /*0ad8*/ 	.word	0x0500000f


	//   ....[196]....
        /*0adc*/ 	.word	0x0500000f


	//   ....[197]....
        /*0ae0*/ 	.word	0x0500000f


	//   ....[198]....
        /*0ae4*/ 	.word	0x0500000f


	//   ....[199]....
        /*0ae8*/ 	.word	0x0500000f


	//   ....[200]....
        /*0aec*/ 	.word	0x0500000f


	//   ....[201]....
        /*0af0*/ 	.word	0x0500000f


	//   ....[202]....
        /*0af4*/ 	.word	0x0500000f


	//   ....[203]....
        /*0af8*/ 	.word	0x0500000f


	//   ....[204]....
        /*0afc*/ 	.word	0x0500000f


	//   ....[205]....
        /*0b00*/ 	.word	0x0500000f


	//   ....[206]....
        /*0b04*/ 	.word	0x0500000f


	//   ....[207]....
        /*0b08*/ 	.word	0x0500000f


	//   ....[208]....
        /*0b0c*/ 	.word	0x0500000f


	//   ....[209]....
        /*0b10*/ 	.word	0x0500000f


	//   ....[210]....
        /*0b14*/ 	.word	0x0500000f


	//   ....[211]....
        /*0b18*/ 	.word	0x0500000f


	//   ....[212]....
        /*0b1c*/ 	.word	0x0500000f


	//   ....[213]....
        /*0b20*/ 	.word	0x0500000f


	//   ....[214]....
        /*0b24*/ 	.word	0x0500000f


	//   ....[215]....
        /*0b28*/ 	.word	0x0500000f


	//   ....[216]....
        /*0b2c*/ 	.word	0x0500000f


	//   ....[217]....
        /*0b30*/ 	.word	0x0500000f


	//   ....[218]....
        /*0b34*/ 	.word	0x0500000f


	//   ....[219]....
        /*0b38*/ 	.word	0x0500000f


	//   ....[220]....
        /*0b3c*/ 	.word	0x0500000f


	//----- nvinfo : EIATTR_COOP_GROUP_INSTR_OFFSETS
	.align		4
.L_319:
        /*0b40*/ 	.byte	0x04, 0x28
        /*0b42*/ 	.short	(.L_321 - .L_320)


	//   ....[0]....
.L_320:
        /*0b44*/ 	.word	0x00000070


	//   ....[1]....
        /*0b48*/ 	.word	0x00000140


	//   ....[2]....
        /*0b4c*/ 	.word	0x00000190


	//   ....[3]....
        /*0b50*/ 	.word	0x000003c0


	//   ....[4]....
        /*0b54*/ 	.word	0x00000520


	//   ....[5]....
        /*0b58*/ 	.word	0x00000640


	//   ....[6]....
        /*0b5c*/ 	.word	0x000007a0


	//   ....[7]....
        /*0b60*/ 	.word	0x000032b0


	//   ....[8]....
        /*0b64*/ 	.word	0x000032c0


	//   ....[9]....
        /*0b68*/ 	.word	0x00004e90


	//   ....[10]....
        /*0b6c*/ 	.word	0x00004ea0


	//   ....[11]....
        /*0b70*/ 	.word	0x000068b0


	//   ....[12]....
        /*0b74*/ 	.word	0x000068c0


	//   ....[13]....
        /*0b78*/ 	.word	0x00006df0


	//   ....[14]....
        /*0b7c*/ 	.word	0x00006e10


	//   ....[15]....
        /*0b80*/ 	.word	0x00007570


	//   ....[16]....
        /*0b84*/ 	.word	0x00007cb0


	//   ....[17]....
        /*0b88*/ 	.word	0x00007cc0


	//   ....[18]....
        /*0b8c*/ 	.word	0x00007cd0


	//   ....[19]....
        /*0b90*/ 	.word	0x00007ce0


	//   ....[20]....
        /*0b94*/ 	.word	0x00009a00


	//   ....[21]....
        /*0b98*/ 	.word	0x00009a10


	//   ....[22]....
        /*0b9c*/ 	.word	0x00009a20


	//   ....[23]....
        /*0ba0*/ 	.word	0x00009a30


	//   ....[24]....
        /*0ba4*/ 	.word	0x0000bfc0


	//   ....[25]....
        /*0ba8*/ 	.word	0x0000c850


	//   ....[26]....
        /*0bac*/ 	.word	0x0000c870


	//   ....[27]....
        /*0bb0*/ 	.word	0x0000c890


	//   ....[28]....
        /*0bb4*/ 	.word	0x0000d250


	//   ....[29]....
        /*0bb8*/ 	.word	0x0000d270


	//   ....[30]....
        /*0bbc*/ 	.word	0x0000e2d0


	//   ....[31]....
        /*0bc0*/ 	.word	0x0000f3b0


	//   ....[32]....
        /*0bc4*/ 	.word	0x0000f430


	//   ....[33]....
        /*0bc8*/ 	.word	0x0000fcb0


	//   ....[34]....
        /*0bcc*/ 	.word	0x0000fd30


	//   ....[35]....
        /*0bd0*/ 	.word	0x00010720


	//   ....[36]....
        /*0bd4*/ 	.word	0x00010740


	//   ....[37]....
        /*0bd8*/ 	.word	0x00011930


	//   ....[38]....
        /*0bdc*/ 	.word	0x00012e60


	//   ....[39]....
        /*0be0*/ 	.word	0x00012ec0


	//   ....[40]....
        /*0be4*/ 	.word	0x00013290


	//   ....[41]....
        /*0be8*/ 	.word	0x000132b0


	//   ....[42]....
        /*0bec*/ 	.word	0x00014630


	//   ....[43]....
        /*0bf0*/ 	.word	0x00014860


	//   ....[44]....
        /*0bf4*/ 	.word	0x00014ce0


	//   ....[45]....
        /*0bf8*/ 	.word	0x00014d20


	//   ....[46]....
        /*0bfc*/ 	.word	0x00014d30


	//   ....[47]....
        /*0c00*/ 	.word	0x00015d50


	//   ....[48]....
        /*0c04*/ 	.word	0x00015d80


	//   ....[49]....
        /*0c08*/ 	.word	0x00015dc0


	//   ....[50]....
        /*0c0c*/ 	.word	0x00015df0


	//   ....[51]....
        /*0c10*/ 	.word	0x000162a0


	//   ....[52]....
        /*0c14*/ 	.word	0x000162c0


	//   ....[53]....
        /*0c18*/ 	.word	0x000163e0


	//   ....[54]....
        /*0c1c*/ 	.word	0x00016400


	//   ....[55]....
        /*0c20*/ 	.word	0x00016cf0


	//   ....[56]....
        /*0c24*/ 	.word	0x00016d00


	//   ....[57]....
        /*0c28*/ 	.word	0x00016e60


	//   ....[58]....
        /*0c2c*/ 	.word	0x00016e70


	//   ....[59]....
        /*0c30*/ 	.word	0x00017010


	//   ....[60]....
        /*0c34*/ 	.word	0x00017200


	//   ....[61]....
        /*0c38*/ 	.word	0x00017230


	//   ....[62]....
        /*0c3c*/ 	.word	0x00017260


	//   ....[63]....
        /*0c40*/ 	.word	0x00017290


	//   ....[64]....
        /*0c44*/ 	.word	0x000172c0


	//   ....[65]....
        /*0c48*/ 	.word	0x000172f0


	//   ....[66]....
        /*0c4c*/ 	.word	0x00017460


	//   ....[67]....
        /*0c50*/ 	.word	0x00017490


	//   ....[68]....
        /*0c54*/ 	.word	0x000174c0


	//   ....[69]....
        /*0c58*/ 	.word	0x000174f0


	//   ....[70]....
        /*0c5c*/ 	.word	0x00017520


	//   ....[71]....
        /*0c60*/ 	.word	0x00017550


	//   ....[72]....
        /*0c64*/ 	.word	0x000175f0


	//   ....[73]....
        /*0c68*/ 	.word	0x00017650


	//   ....[74]....
        /*0c6c*/ 	.word	0x000176f0


	//   ....[75]....
        /*0c70*/ 	.word	0x00018530


	//   ....[76]....
        /*0c74*/ 	.word	0x0001a770


	//   ....[77]....
        /*0c78*/ 	.word	0x0001a780


	//   ....[78]....
        /*0c7c*/ 	.word	0x0001a840


	//   ....[79]....
        /*0c80*/ 	.word	0x0001a850


	//   ....[80]....
        /*0c84*/ 	.word	0x0001a900


	//   ....[81]....
        /*0c88*/ 	.word	0x0001a910


	//   ....[82]....
        /*0c8c*/ 	.word	0x0001a920


	//   ....[83]....
        /*0c90*/ 	.word	0x0001a930


	//   ....[84]....
        /*0c94*/ 	.word	0x0001b330


	//   ....[85]....
        /*0c98*/ 	.word	0x0001b340


	//   ....[86]....
        /*0c9c*/ 	.word	0x0001b360


	//   ....[87]....
        /*0ca0*/ 	.word	0x0001b410


	//   ....[88]....
        /*0ca4*/ 	.word	0x0001b440


	//   ....[89]....
        /*0ca8*/ 	.word	0x0001b460


	//   ....[90]....
        /*0cac*/ 	.word	0x0001b4e0


	//   ....[91]....
        /*0cb0*/ 	.word	0x0001b4f0


	//   ....[92]....
        /*0cb4*/ 	.word	0x0001b5c0


	//   ....[93]....
        /*0cb8*/ 	.word	0x0001b600


	//   ....[94]....
        /*0cbc*/ 	.word	0x0001b610


	//   ....[95]....
        /*0cc0*/ 	.word	0x0001b690


	//   ....[96]....
        /*0cc4*/ 	.word	0x0001be80


	//   ....[97]....
        /*0cc8*/ 	.word	0x0001be90


	//   ....[98]....
        /*0ccc*/ 	.word	0x0001bef0


	//   ....[99]....
        /*0cd0*/ 	.word	0x0001bf40


	//   ....[100]....
        /*0cd4*/ 	.word	0x0001bf50


	//   ....[101]....
        /*0cd8*/ 	.word	0x0001bfb0


	//   ....[102]....
        /*0cdc*/ 	.word	0x0001bfe0


	//   ....[103]....
        /*0ce0*/ 	.word	0x0001c020


	//   ....[104]....
        /*0ce4*/ 	.word	0x0001c2e0


	//   ....[105]....
        /*0ce8*/ 	.word	0x0001c300


	//   ....[106]....
        /*0cec*/ 	.word	0x0001c3a0


	//   ....[107]....
        /*0cf0*/ 	.word	0x0001c3b0


	//   ....[108]....
        /*0cf4*/ 	.word	0x0001c440


	//   ....[109]....
        /*0cf8*/ 	.word	0x0001c450


	//   ....[110]....
        /*0cfc*/ 	.word	0x0001c460


	//   ....[111]....
        /*0d00*/ 	.word	0x0001c4f0


	//   ....[112]....
        /*0d04*/ 	.word	0x0001cad0


	//   ....[113]....
        /*0d08*/ 	.word	0x0001cae0


	//   ....[114]....
        /*0d0c*/ 	.word	0x0001cb70


	//   ....[115]....
        /*0d10*/ 	.word	0x0001cc10


	//   ....[116]....
        /*0d14*/ 	.word	0x0001cc30


	//   ....[117]....
        /*0d18*/ 	.word	0x0001ccb0


	//   ....[118]....
        /*0d1c*/ 	.word	0x0001ccd0


	//   ....[119]....
        /*0d20*/ 	.word	0x0001cce0


	//   ....[120]....
        /*0d24*/ 	.word	0x0001d0d0


	//   ....[121]....
        /*0d28*/ 	.word	0x0001d100


	//   ....[122]....
        /*0d2c*/ 	.word	0x0001d140


	//   ....[123]....
        /*0d30*/ 	.word	0x0001d170


	//   ....[124]....
        /*0d34*/ 	.word	0x0001d1a0


	//   ....[125]....
        /*0d38*/ 	.word	0x0001d1d0


	//   ....[126]....
        /*0d3c*/ 	.word	0x0001d200


	//   ....[127]....
        /*0d40*/ 	.word	0x0001d230


	//   ....[128]....
        /*0d44*/ 	.word	0x0001d3b0


	//   ....[129]....
        /*0d48*/ 	.word	0x0001d3e0


	//   ....[130]....
        /*0d4c*/ 	.word	0x0001d410


	//   ....[131]....
        /*0d50*/ 	.word	0x0001d440


	//   ....[132]....
        /*0d54*/ 	.word	0x0001d470


	//   ....[133]....
        /*0d58*/ 	.word	0x0001d4a0


	//   ....[134]....
        /*0d5c*/ 	.word	0x0001d560


	//   ....[135]....
        /*0d60*/ 	.word	0x0001d580


	//   ....[136]....
        /*0d64*/ 	.word	0x0001d5f0


	//   ....[137]....
        /*0d68*/ 	.word	0x0001dc90


	//   ....[138]....
        /*0d6c*/ 	.word	0x0001dfb0


	//   ....[139]....
        /*0d70*/ 	.word	0x0001e040


	//   ....[140]....
        /*0d74*/ 	.word	0x0001e130


	//   ....[141]....
        /*0d78*/ 	.word	0x0001e1c0


	//   ....[142]....
        /*0d7c*/ 	.word	0x0001e2a0


	//   ....[143]....
        /*0d80*/ 	.word	0x0001e330


	//   ....[144]....
        /*0d84*/ 	.word	0x0001e470


	//   ....[145]....
        /*0d88*/ 	.word	0x0001e510


	//   ....[146]....
        /*0d8c*/ 	.word	0x0001e5a0


	//   ....[147]....
        /*0d90*/ 	.word	0x0001e5f0


	//   ....[148]....
        /*0d94*/ 	.word	0x0001e640


	//   ....[149]....
        /*0d98*/ 	.word	0x0001e720


	//   ....[150]....
        /*0d9c*/ 	.word	0x0001e7b0


	//   ....[151]....
        /*0da0*/ 	.word	0x0001e800


	//   ....[152]....
        /*0da4*/ 	.word	0x0001e850


	//   ....[153]....
        /*0da8*/ 	.word	0x0001eb10


	//   ....[154]....
        /*0dac*/ 	.word	0x0001eb60


	//   ....[155]....
        /*0db0*/ 	.word	0x0001ebf0


	//   ....[156]....
        /*0db4*/ 	.word	0x0001ec80


	//   ....[157]....
        /*0db8*/ 	.word	0x0001ed40


	//   ....[158]....
        /*0dbc*/ 	.word	0x0001f020


	//   ....[159]....
        /*0dc0*/ 	.word	0x0001f110


	//   ....[160]....
        /*0dc4*/ 	.word	0x0001f1a0


	//   ....[161]....
        /*0dc8*/ 	.word	0x0001f200


	//   ....[162]....
        /*0dcc*/ 	.word	0x0001f320


	//   ....[163]....
        /*0dd0*/ 	.word	0x0001f380


	//   ....[164]....
        /*0dd4*/ 	.word	0x0001f4a0


	//   ....[165]....
        /*0dd8*/ 	.word	0x0001f500


	//   ....[166]....
        /*0ddc*/ 	.word	0x0001f5f0


	//   ....[167]....
        /*0de0*/ 	.word	0x0001f700


	//   ....[168]....
        /*0de4*/ 	.word	0x0001f770


	//   ....[169]....
        /*0de8*/ 	.word	0x0001f7d0


	//   ....[170]....
        /*0dec*/ 	.word	0x0001f870


	//   ....[171]....
        /*0df0*/ 	.word	0x0001f940


	//   ....[172]....
        /*0df4*/ 	.word	0x0001fa20


	//   ....[173]....
        /*0df8*/ 	.word	0x0001faf0


	//   ....[174]....
        /*0dfc*/ 	.word	0x0001fb80


	//   ....[175]....
        /*0e00*/ 	.word	0x0001fc50


	//   ....[176]....
        /*0e04*/ 	.word	0x0001fce0


	//   ....[177]....
        /*0e08*/ 	.word	0x0001fdc0


	//   ....[178]....
        /*0e0c*/ 	.word	0x0001fe80


	//   ....[179]....
        /*0e10*/ 	.word	0x00020000


	//   ....[180]....
        /*0e14*/ 	.word	0x000200d0


	//   ....[181]....
        /*0e18*/ 	.word	0x00020140


	//   ....[182]....
        /*0e1c*/ 	.word	0x00020270


	//   ....[183]....
        /*0e20*/ 	.word	0x000202d0


	//   ....[184]....
        /*0e24*/ 	.word	0x000203a0


	//   ....[185]....
        /*0e28*/ 	.word	0x00020490


	//   ....[186]....
        /*0e2c*/ 	.word	0x00020520


	//   ....[187]....
        /*0e30*/ 	.word	0x00020610


	//   ....[188]....
        /*0e34*/ 	.word	0x000206b0


	//   ....[189]....
        /*0e38*/ 	.word	0x00020710


	//   ....[190]....
        /*0e3c*/ 	.word	0x00020810


	//   ....[191]....
        /*0e40*/ 	.word	0x00020870


	//   ....[192]....
        /*0e44*/ 	.word	0x00020970


	//   ....[193]....
        /*0e48*/ 	.word	0x000209d0


	//   ....[194]....
        /*0e4c*/ 	.word	0x00020aa0


	//   ....[195]....
        /*0e50*/ 	.word	0x00020bf0


	//   ....[196]....
        /*0e54*/ 	.word	0x00020ca0


	//   ....[197]....
        /*0e58*/ 	.word	0x00020db0


	//   ....[198]....
        /*0e5c*/ 	.word	0x00020e90


	//   ....[199]....
        /*0e60*/ 	.word	0x00020ef0


	//   ....[200]....
        /*0e64*/ 	.word	0x00020fe0


	//   ....[201]....
        /*0e68*/ 	.word	0x00021040


	//   ....[202]....
        /*0e6c*/ 	.word	0x00021120


	//   ....[203]....
        /*0e70*/ 	.word	0x000211b0


	//   ....[204]....
        /*0e74*/ 	.word	0x00021250


	//   ....[205]....
        /*0e78*/ 	.word	0x00021370


	//   ....[206]....
        /*0e7c*/ 	.word	0x000213e0


	//   ....[207]....
        /*0e80*/ 	.word	0x00021450


	//   ....[208]....
        /*0e84*/ 	.word	0x000214c0


	//   ....[209]....
        /*0e88*/ 	.word	0x00021530


	//   ....[210]....
        /*0e8c*/ 	.word	0x000215b0


	//   ....[211]....
        /*0e90*/ 	.word	0x00021640


	//   ....[212]....
        /*0e94*/ 	.word	0x000216d0


	//   ....[213]....
        /*0e98*/ 	.word	0x00021740


	//   ....[214]....
        /*0e9c*/ 	.word	0x000217b0


	//   ....[215]....
        /*0ea0*/ 	.word	0x00021820


	//   ....[216]....
        /*0ea4*/ 	.word	0x000218a0


	//   ....[217]....
        /*0ea8*/ 	.word	0x00021910


	//   ....[218]....
        /*0eac*/ 	.word	0x000219b0


	//   ....[219]....
        /*0eb0*/ 	.word	0x00021a40


	//   ....[220]....
        /*0eb4*/ 	.word	0x00021b70


	//----- nvinfo : EIATTR_REG_RECONFIG
	.align		4
.L_321:
        /*0eb8*/ 	.byte	0x01, 0x54
	.zero		2


	//----- nvinfo : EIATTR_SYSCALL_OFFSETS
	.align		4
        /*0ebc*/ 	.byte	0x04, 0x46
        /*0ebe*/ 	.short	(.L_323 - .L_322)


	//   ....[0]....
.L_322:
        /*0ec0*/ 	.word	0x00001d30


	//   ....[1]....
        /*0ec4*/ 	.word	0x00001e80


	//   ....[2]....
        /*0ec8*/ 	.word	0x00007740


	//   ....[3]....
        /*0ecc*/ 	.word	0x00007a60


	//   ....[4]....
        /*0ed0*/ 	.word	0x00019cb0


	//   ....[5]....
        /*0ed4*/ 	.word	0x00019e00


	//   ....[6]....
        /*0ed8*/ 	.word	0x00019ef0


	//   ....[7]....
        /*0edc*/ 	.word	0x0001ada0


	//----- nvinfo : EIATTR_MBARRIER_INSTR_OFFSETS
	.align		4
.L_323:
        /*0ee0*/ 	.byte	0x04, 0x39
        /*0ee2*/ 	.short	(.L_325 - .L_324)


	//   ....[0]....
.L_324:
        /*0ee4*/ 	.word	0x00000270
        /*0ee8*/ 	.word	0x000000ff
        /*0eec*/ 	.word	0x0002d800
        /*0ef0*/ 	.short	0x0100
        /*0ef2*/ 	.byte	0x08
	.zero		1


	//   ....[1]....
        /*0ef4*/ 	.word	0x00000280
        /*0ef8*/ 	.word	0x000000ff
        /*0efc*/ 	.word	0x0002d820
        /*0f00*/ 	.short	0x0100
        /*0f02*/ 	.byte	0x08
	.zero		1


	//   ....[2]....
        /*0f04*/ 	.word	0x00000370
        /*0f08*/ 	.word	0x000000ff
        /*0f0c*/ 	.word	0x0002d830
        /*0f10*/ 	.short	0x0100
        /*0f12*/ 	.byte	0x08
	.zero		1


	//   ....[3]....
        /*0f14*/ 	.word	0x00000380
        /*0f18*/ 	.word	0x000000ff
        /*0f1c*/ 	.word	0x0002d840
        /*0f20*/ 	.short	0x0100
        /*0f22*/ 	.byte	0x08
	.zero		1


	//   ....[4]....
        /*0f24*/ 	.word	0x00000390
        /*0f28*/ 	.word	0x000000ff
        /*0f2c*/ 	.word	0x0002d838
        /*0f30*/ 	.short	0x0100
        /*0f32*/ 	.byte	0x08
	.zero		1


	//   ....[5]....
        /*0f34*/ 	.word	0x000003a0
        /*0f38*/ 	.word	0x000000ff
        /*0f3c*/ 	.word	0x0002d848
        /*0f40*/ 	.short	0x0100
        /*0f42*/ 	.byte	0x08
	.zero		1


	//   ....[6]....
        /*0f44*/ 	.word	0x000004d0
        /*0f48*/ 	.word	0x000000ff
        /*0f4c*/ 	.word	0x0002d850
        /*0f50*/ 	.short	0x0100
        /*0f52*/ 	.byte	0x08
	.zero		1


	//   ....[7]....
        /*0f54*/ 	.word	0x000004e0
        /*0f58*/ 	.word	0x000000ff
        /*0f5c*/ 	.word	0x0002d860
        /*0f60*/ 	.short	0x0100
        /*0f62*/ 	.byte	0x08
	.zero		1


	//   ....[8]....
        /*0f64*/ 	.word	0x000004f0
        /*0f68*/ 	.word	0x000000ff
        /*0f6c*/ 	.word	0x0002d858
        /*0f70*/ 	.short	0x0100
        /*0f72*/ 	.byte	0x08
	.zero		1


	//   ....[9]....
        /*0f74*/ 	.word	0x00000500
        /*0f78*/ 	.word	0x000000ff
        /*0f7c*/ 	.word	0x0002d868
        /*0f80*/ 	.short	0x0100
        /*0f82*/ 	.byte	0x08
	.zero		1


	//   ....[10]....
        /*0f84*/ 	.word	0x000005f0
        /*0f88*/ 	.word	0x000000ff
        /*0f8c*/ 	.word	0x0002d870
        /*0f90*/ 	.short	0x0100
        /*0f92*/ 	.byte	0x06
	.zero		1


	//   ....[11]....
        /*0f94*/ 	.word	0x00000600
        /*0f98*/ 	.word	0x000000ff
        /*0f9c*/ 	.word	0x0002d880
        /*0fa0*/ 	.short	0x0100
        /*0fa2*/ 	.byte	0x06
	.zero		1


	//   ....[12]....
        /*0fa4*/ 	.word	0x00000610
        /*0fa8*/ 	.word	0x000000ff
        /*0fac*/ 	.word	0x0002d878
        /*0fb0*/ 	.short	0x0100
        /*0fb2*/ 	.byte	0x06
	.zero		1


	//   ....[13]....
        /*0fb4*/ 	.word	0x00000620
        /*0fb8*/ 	.word	0x000000ff
        /*0fbc*/ 	.word	0x0002d888
        /*0fc0*/ 	.short	0x0100
        /*0fc2*/ 	.byte	0x06
	.zero		1


	//   ....[14]....
        /*0fc4*/ 	.word	0x00000750
        /*0fc8*/ 	.word	0x000000ff
        /*0fcc*/ 	.word	0x0002d890
        /*0fd0*/ 	.short	0x0100
        /*0fd2*/ 	.byte	0x08
	.zero		1


	//   ....[15]....
        /*0fd4*/ 	.word	0x00000760
        /*0fd8*/ 	.word	0x000000ff
        /*0fdc*/ 	.word	0x0002d8a0
        /*0fe0*/ 	.short	0x0100
        /*0fe2*/ 	.byte	0x08
	.zero		1


	//   ....[16]....
        /*0fe4*/ 	.word	0x00000770
        /*0fe8*/ 	.word	0x000000ff
        /*0fec*/ 	.word	0x0002d898
        /*0ff0*/ 	.short	0x0100
        /*0ff2*/ 	.byte	0x08
	.zero		1


	//   ....[17]....
        /*0ff4*/ 	.word	0x00000780
        /*0ff8*/ 	.word	0x000000ff
        /*0ffc*/ 	.word	0x0002d8a8
        /*1000*/ 	.short	0x0100
        /*1002*/ 	.byte	0x08
	.zero		1


	//   ....[18]....
        /*1004*/ 	.word	0x000008b0
        /*1008*/ 	.word	0x000000ff
        /*100c*/ 	.word	0x0002d8b0
        /*1010*/ 	.short	0x0100
        /*1012*/ 	.byte	0x08
	.zero		1


	//   ....[19]....
        /*1014*/ 	.word	0x000008c0
        /*1018*/ 	.word	0x000000ff
        /*101c*/ 	.word	0x0002d8c0
        /*1020*/ 	.short	0x0100
        /*1022*/ 	.byte	0x08
	.zero		1


	//   ....[20]....
        /*1024*/ 	.word	0x000008d0
        /*1028*/ 	.word	0x000000ff
        /*102c*/ 	.word	0x0002d8b8
        /*1030*/ 	.short	0x0100
        /*1032*/ 	.byte	0x08
	.zero		1


	//   ....[21]....
        /*1034*/ 	.word	0x000008e0
        /*1038*/ 	.word	0x000000ff
        /*103c*/ 	.word	0x0002d8c8
        /*1040*/ 	.short	0x0100
        /*1042*/ 	.byte	0x08
	.zero		1


	//   ....[22]....
        /*1044*/ 	.word	0x00003260
        /*1048*/ 	.word	0x00000020
        /*104c*/ 	.word	0x0002d890
        /*1050*/ 	.short	0x010a
        /*1052*/ 	.byte	0x3f
	.zero		1


	//   ....[23]....
        /*1054*/ 	.word	0x00004e40
        /*1058*/ 	.word	0x00000020
        /*105c*/ 	.word	0x0002d890
        /*1060*/ 	.short	0x010a
        /*1062*/ 	.byte	0x3f
	.zero		1


	//   ....[24]....
        /*1064*/ 	.word	0x00006700
        /*1068*/ 	.word	0x00000020
        /*106c*/ 	.word	0x0002d890
        /*1070*/ 	.short	0x010a
        /*1072*/ 	.byte	0x3f
	.zero		1


	//   ....[25]....
        /*1074*/ 	.word	0x00006c40
        /*1078*/ 	.word	0x0000000b
        /*107c*/ 	.word	0x00000000
        /*1080*/ 	.short	0x0101
        /*1082*/ 	.byte	0x3f
	.zero		1


	//   ....[26]....
        /*1084*/ 	.word	0x00006c80
        /*1088*/ 	.word	0x00000020
        /*108c*/ 	.word	0x0002d8b0
        /*1090*/ 	.short	0x010a
        /*1092*/ 	.byte	0x3f
	.zero		1


	//   ....[27]....
        /*1094*/ 	.word	0x00007180
        /*1098*/ 	.word	0x00000020
        /*109c*/ 	.word	0x00000000
        /*10a0*/ 	.short	0x0101
        /*10a2*/ 	.byte	0x3f
	.zero		1


	//   ....[28]....
        /*10a4*/ 	.word	0x000077e0
        /*10a8*/ 	.word	0x00000002
        /*10ac*/ 	.word	0x0002d800
        /*10b0*/ 	.short	0x010a
        /*10b2*/ 	.byte	0x3f
	.zero		1


	//   ....[29]....
        /*10b4*/ 	.word	0x00007830
        /*10b8*/ 	.word	0x00000002
        /*10bc*/ 	.word	0x0002d800
        /*10c0*/ 	.short	0x010a
        /*10c2*/ 	.byte	0x3f
	.zero		1


	//   ....[30]....
        /*10c4*/ 	.word	0x00008440
        /*10c8*/ 	.word	0x00000002
        /*10cc*/ 	.word	0x0002d800
        /*10d0*/ 	.short	0x010a
        /*10d2*/ 	.byte	0x3f
	.zero		1


	//   ....[31]....
        /*10d4*/ 	.word	0x00009f50
        /*10d8*/ 	.word	0x00000002
        /*10dc*/ 	.word	0x0002d800
        /*10e0*/ 	.short	0x010a
        /*10e2*/ 	.byte	0x3f
	.zero		1


	//   ....[32]....
        /*10e4*/ 	.word	0x0000b540
        /*10e8*/ 	.word	0x00000000
        /*10ec*/ 	.word	0x0002d830
        /*10f0*/ 	.short	0x010a
        /*10f2*/ 	.byte	0x3f
	.zero		1


	//   ....[33]....
        /*10f4*/ 	.word	0x0000b610
        /*10f8*/ 	.word	0x00000000
        /*10fc*/ 	.word	0x0002d830
        /*1100*/ 	.short	0x010a
        /*1102*/ 	.byte	0x3f
	.zero		1


	//   ....[34]....
        /*1104*/ 	.word	0x0000d6b0
        /*1108*/ 	.word	0x00000000
        /*110c*/ 	.word	0x00000000
        /*1110*/ 	.short	0x0101
        /*1112*/ 	.byte	0x3f
	.zero		1


	//   ....[35]....
        /*1114*/ 	.word	0x0000e420
        /*1118*/ 	.word	0x00000007
        /*111c*/ 	.word	0x0002d830
        /*1120*/ 	.short	0x010a
        /*1122*/ 	.byte	0x3f
	.zero		1


	//   ....[36]....
        /*1124*/ 	.word	0x0000e470
        /*1128*/ 	.word	0x00000007
        /*112c*/ 	.word	0x0002d830
        /*1130*/ 	.short	0x010a
        /*1132*/ 	.byte	0x3f
	.zero		1


	//   ....[37]....
        /*1134*/ 	.word	0x0000e910
        /*1138*/ 	.word	0x00000008
        /*113c*/ 	.word	0x0002d850
        /*1140*/ 	.short	0x010a
        /*1142*/ 	.byte	0x3f
	.zero		1


	//   ....[38]....
        /*1144*/ 	.word	0x0000e950
        /*1148*/ 	.word	0x00000008
        /*114c*/ 	.word	0x0002d850
        /*1150*/ 	.short	0x010a
        /*1152*/ 	.byte	0x3f
	.zero		1


	//   ....[39]....
        /*1154*/ 	.word	0x00010af0
        /*1158*/ 	.word	0x00000050
        /*115c*/ 	.word	0x00000000
        /*1160*/ 	.short	0x0101
        /*1162*/ 	.byte	0x3f
	.zero		1


	//   ....[40]....
        /*1164*/ 	.word	0x00011320
        /*1168*/ 	.word	0x00000005
        /*116c*/ 	.word	0x00000000
        /*1170*/ 	.short	0x0101
        /*1172*/ 	.byte	0x3f
	.zero		1


	//   ....[41]....
        /*1174*/ 	.word	0x00011a90
        /*1178*/ 	.word	0x00000007
        /*117c*/ 	.word	0x0002d830
        /*1180*/ 	.short	0x010a
        /*1182*/ 	.byte	0x3f
	.zero		1


	//   ....[42]....
        /*1184*/ 	.word	0x00011ae0
        /*1188*/ 	.word	0x00000007
        /*118c*/ 	.word	0x0002d830
        /*1190*/ 	.short	0x010a
        /*1192*/ 	.byte	0x3f
	.zero		1


	//   ....[43]....
        /*1194*/ 	.word	0x00011f80
        /*1198*/ 	.word	0x00000008
        /*119c*/ 	.word	0x0002d850
        /*11a0*/ 	.short	0x010a
        /*11a2*/ 	.byte	0x3f
	.zero		1


	//   ....[44]....
        /*11a4*/ 	.word	0x00011fc0
        /*11a8*/ 	.word	0x00000008
        /*11ac*/ 	.word	0x0002d850
        /*11b0*/ 	.short	0x010a
        /*11b2*/ 	.byte	0x3f
	.zero		1


	//   ....[45]....
        /*11b4*/ 	.word	0x000126e0
        /*11b8*/ 	.word	0x00000007
        /*11bc*/ 	.word	0x00000000
        /*11c0*/ 	.short	0x0101
        /*11c2*/ 	.byte	0x3f
	.zero		1


	//   ....[46]....
        /*11c4*/ 	.word	0x00014020
        /*11c8*/ 	.word	0x00000005
        /*11cc*/ 	.word	0x00000000
        /*11d0*/ 	.short	0x0101
        /*11d2*/ 	.byte	0x3f
	.zero		1


	//   ....[47]....
        /*11d4*/ 	.word	0x000146b0
        /*11d8*/ 	.word	0x00000006
        /*11dc*/ 	.word	0x0002d850
        /*11e0*/ 	.short	0x010a
        /*11e2*/ 	.byte	0x3f
	.zero		1


	//   ....[48]....
        /*11e4*/ 	.word	0x00014760
        /*11e8*/ 	.word	0x00000006
        /*11ec*/ 	.word	0x0002d850
        /*11f0*/ 	.short	0x010a
        /*11f2*/ 	.byte	0x3f
	.zero		1


	//   ....[49]....
        /*11f4*/ 	.word	0x00014f60
        /*11f8*/ 	.word	0x00000004
        /*11fc*/ 	.word	0x00000000
        /*1200*/ 	.short	0x0101
        /*1202*/ 	.byte	0x3f
	.zero		1


	//   ....[50]....
        /*1204*/ 	.word	0x000162b0
        /*1208*/ 	.word	0x00000000
        /*120c*/ 	.word	0x00000000
        /*1210*/ 	.short	0x0101
        /*1212*/ 	.byte	0x3f
	.zero		1


	//   ....[51]....
        /*1214*/ 	.word	0x00018610
        /*1218*/ 	.word	0x00000016
        /*121c*/ 	.word	0x0002d820
        /*1220*/ 	.short	0x010a
        /*1222*/ 	.byte	0x3f
	.zero		1


	//   ....[52]....
        /*1224*/ 	.word	0x000186d0
        /*1228*/ 	.word	0x00000008
        /*122c*/ 	.word	0x0002d8a0
        /*1230*/ 	.short	0x010a
        /*1232*/ 	.byte	0x3f
	.zero		1


	//   ....[53]....
        /*1234*/ 	.word	0x00018b00
        /*1238*/ 	.word	0x00000008
        /*123c*/ 	.word	0x0002d8c0
        /*1240*/ 	.short	0x010a
        /*1242*/ 	.byte	0x3f
	.zero		1


	//   ....[54]....
        /*1244*/ 	.word	0x00019060
        /*1248*/ 	.word	0x00000008
        /*124c*/ 	.word	0x0002d8a0
        /*1250*/ 	.short	0x010a
        /*1252*/ 	.byte	0x3f
	.zero		1


	//   ....[55]....
        /*1254*/ 	.word	0x00019480
        /*1258*/ 	.word	0x00000008
        /*125c*/ 	.word	0x0002d8c0
        /*1260*/ 	.short	0x010a
        /*1262*/ 	.byte	0x3f
	.zero		1


	//   ....[56]....
        /*1264*/ 	.word	0x0001a4f0
        /*1268*/ 	.word	0x00000000
        /*126c*/ 	.word	0x0002d840
        /*1270*/ 	.short	0x010a
        /*1272*/ 	.byte	0x3f
	.zero		1


	//   ....[57]....
        /*1274*/ 	.word	0x0001aa80
        /*1278*/ 	.word	0x00000000
        /*127c*/ 	.word	0x0002d830
        /*1280*/ 	.short	0x0107
        /*1282*/ 	.byte	0x3f
	.zero		1


	//   ....[58]....
        /*1284*/ 	.word	0x0001ab50
        /*1288*/ 	.word	0x00000000
        /*128c*/ 	.word	0x0002d830
        /*1290*/ 	.short	0x0101
        /*1292*/ 	.byte	0x3f
	.zero		1


	//   ....[59]....
        /*1294*/ 	.word	0x0001b760
        /*1298*/ 	.word	0x00000016
        /*129c*/ 	.word	0x0002d800
        /*12a0*/ 	.short	0x0107
        /*12a2*/ 	.byte	0x3f
	.zero		1


	//   ....[60]....
        /*12a4*/ 	.word	0x0001b850
        /*12a8*/ 	.word	0x00000016
        /*12ac*/ 	.word	0x0002d800
        /*12b0*/ 	.short	0x0101
        /*12b2*/ 	.byte	0x3f
	.zero		1


	//   ....[61]....
        /*12b4*/ 	.word	0x0001b870
        /*12b8*/ 	.word	0x00000016
        /*12bc*/ 	.word	0x0002d820
        /*12c0*/ 	.short	0x010a
        /*12c2*/ 	.byte	0x3f
	.zero		1


	//   ....[62]....
        /*12c4*/ 	.word	0x0001bc70
        /*12c8*/ 	.word	0x00000005
        /*12cc*/ 	.word	0x0002d840
        /*12d0*/ 	.short	0x010a
        /*12d2*/ 	.byte	0x3f
	.zero		1


	//   ....[63]....
        /*12d4*/ 	.word	0x0001c0e0
        /*12d8*/ 	.word	0x00000005
        /*12dc*/ 	.word	0x0002d830
        /*12e0*/ 	.short	0x0107
        /*12e2*/ 	.byte	0x3f
	.zero		1


	//   ....[64]....
        /*12e4*/ 	.word	0x0001c1a0
        /*12e8*/ 	.word	0x00000005
        /*12ec*/ 	.word	0x0002d830
        /*12f0*/ 	.short	0x0101
        /*12f2*/ 	.byte	0x3f
	.zero		1


	//   ....[65]....
        /*12f4*/ 	.word	0x0001c200
        /*12f8*/ 	.word	0x00000005
        /*12fc*/ 	.word	0x0002d860
        /*1300*/ 	.short	0x010a
        /*1302*/ 	.byte	0x3f
	.zero		1


	//   ....[66]....
        /*1304*/ 	.word	0x0001c6e0
        /*1308*/ 	.word	0x00000005
        /*130c*/ 	.word	0x0002d850
        /*1310*/ 	.short	0x0107
        /*1312*/ 	.byte	0x3f
	.zero		1


	//   ....[67]....
        /*1314*/ 	.word	0x0001c7e0
        /*1318*/ 	.word	0x00000005
        /*131c*/ 	.word	0x0002d850
        /*1320*/ 	.short	0x0101
        /*1322*/ 	.byte	0x3f
	.zero		1


	//   ....[68]....
        /*1324*/ 	.word	0x0001c9e0
        /*1328*/ 	.word	0x00000000
        /*132c*/ 	.word	0x0002d860
        /*1330*/ 	.short	0x010a
        /*1332*/ 	.byte	0x3f
	.zero		1


	//   ....[69]....
        /*1334*/ 	.word	0x0001ce10
        /*1338*/ 	.word	0x00000000
        /*133c*/ 	.word	0x0002d850
        /*1340*/ 	.short	0x0107
        /*1342*/ 	.byte	0x3f
	.zero		1


	//   ....[70]....
        /*1344*/ 	.word	0x0001cee0
        /*1348*/ 	.word	0x00000000
        /*134c*/ 	.word	0x0002d850
        /*1350*/ 	.short	0x0101
        /*1352*/ 	.byte	0x3f
	.zero		1


	//   ....[71]....
        /*1354*/ 	.word	0x0001dc10
        /*1358*/ 	.word	0x00000005
        /*135c*/ 	.word	0x0002d820
        /*1360*/ 	.short	0x010a
        /*1362*/ 	.byte	0x3f
	.zero		1


	//   ....[72]....
        /*1364*/ 	.word	0x0001dd80
        /*1368*/ 	.word	0x00000003
        /*136c*/ 	.word	0x0002d840
        /*1370*/ 	.short	0x010a
        /*1372*/ 	.byte	0x3f
	.zero		1


	//   ....[73]....
        /*1374*/ 	.word	0x0001de20
        /*1378*/ 	.word	0x00000019
        /*137c*/ 	.word	0x0002d840
        /*1380*/ 	.short	0x010a
        /*1382*/ 	.byte	0x3f
	.zero		1


	//   ....[74]....
        /*1384*/ 	.word	0x0001de60
        /*1388*/ 	.word	0x00000003
        /*138c*/ 	.word	0x0002d860
        /*1390*/ 	.short	0x010a
        /*1392*/ 	.byte	0x3f
	.zero		1


	//   ....[75]....
        /*1394*/ 	.word	0x0001dea0
        /*1398*/ 	.word	0x00000019
        /*139c*/ 	.word	0x0002d860
        /*13a0*/ 	.short	0x010a
        /*13a2*/ 	.byte	0x3f
	.zero		1


	//   ....[76]....
        /*13a4*/ 	.word	0x0001df00
        /*13a8*/ 	.word	0x00000020
        /*13ac*/ 	.word	0x0002d890
        /*13b0*/ 	.short	0x010a
        /*13b2*/ 	.byte	0x3f
	.zero		1


	//   ....[77]....
        /*13b4*/ 	.word	0x0001e080
        /*13b8*/ 	.word	0x00000020
        /*13bc*/ 	.word	0x0002d890
        /*13c0*/ 	.short	0x010a
        /*13c2*/ 	.byte	0x3f
	.zero		1


	//   ....[78]....
        /*13c4*/ 	.word	0x0001e200
        /*13c8*/ 	.word	0x00000020
        /*13cc*/ 	.word	0x0002d890
        /*13d0*/ 	.short	0x010a
        /*13d2*/ 	.byte	0x3f
	.zero		1


	//   ....[79]....
        /*13d4*/ 	.word	0x0001e370
        /*13d8*/ 	.word	0x00000020
        /*13dc*/ 	.word	0x0002d8b0
        /*13e0*/ 	.short	0x010a
        /*13e2*/ 	.byte	0x3f
	.zero		1


	//   ....[80]....
        /*13e4*/ 	.word	0x0001e680
        /*13e8*/ 	.word	0x00000002
        /*13ec*/ 	.word	0x0002d800
        /*13f0*/ 	.short	0x010a
        /*13f2*/ 	.byte	0x3f
	.zero		1


	//   ....[81]....
        /*13f4*/ 	.word	0x0001e890
        /*13f8*/ 	.word	0x00000002
        /*13fc*/ 	.word	0x0002d800
        /*1400*/ 	.short	0x010a
        /*1402*/ 	.byte	0x3f
	.zero		1


	//   ....[82]....
        /*1404*/ 	.word	0x0001e8e0
        /*1408*/ 	.word	0x00000000
        /*140c*/ 	.word	0x0002d830
        /*1410*/ 	.short	0x010a
        /*1412*/ 	.byte	0x3f
	.zero		1


	//   ....[83]....
        /*1414*/ 	.word	0x0001e930
        /*1418*/ 	.word	0x00000007
        /*141c*/ 	.word	0x0002d830
        /*1420*/ 	.short	0x010a
        /*1422*/ 	.byte	0x3f
	.zero		1


	//   ....[84]....
        /*1424*/ 	.word	0x0001e980
        /*1428*/ 	.word	0x00000008
        /*142c*/ 	.word	0x0002d850
        /*1430*/ 	.short	0x010a
        /*1432*/ 	.byte	0x3f
	.zero		1


	//   ....[85]....
        /*1434*/ 	.word	0x0001e9d0
        /*1438*/ 	.word	0x00000007
        /*143c*/ 	.word	0x0002d830
        /*1440*/ 	.short	0x010a
        /*1442*/ 	.byte	0x3f
	.zero		1


	//   ....[86]....
        /*1444*/ 	.word	0x0001ea20
        /*1448*/ 	.word	0x00000008
        /*144c*/ 	.word	0x0002d850
        /*1450*/ 	.short	0x010a
        /*1452*/ 	.byte	0x3f
	.zero		1


	//   ....[87]....
        /*1454*/ 	.word	0x0001ea70
        /*1458*/ 	.word	0x00000006
        /*145c*/ 	.word	0x0002d850
        /*1460*/ 	.short	0x010a
        /*1462*/ 	.byte	0x3f
	.zero		1


	//   ....[88]....
        /*1464*/ 	.word	0x0001ee00
        /*1468*/ 	.word	0x00000016
        /*146c*/ 	.word	0x0002d820
        /*1470*/ 	.short	0x010a
        /*1472*/ 	.byte	0x3f
	.zero		1


	//   ....[89]....
        /*1474*/ 	.word	0x0001ee50
        /*1478*/ 	.word	0x00000008
        /*147c*/ 	.word	0x0002d8a0
        /*1480*/ 	.short	0x010a
        /*1482*/ 	.byte	0x3f
	.zero		1


	//   ....[90]....
        /*1484*/ 	.word	0x0001eea0
        /*1488*/ 	.word	0x00000008
        /*148c*/ 	.word	0x0002d8c0
        /*1490*/ 	.short	0x010a
        /*1492*/ 	.byte	0x3f
	.zero		1


	//   ....[91]....
        /*1494*/ 	.word	0x0001eef0
        /*1498*/ 	.word	0x00000008
        /*149c*/ 	.word	0x0002d8a0
        /*14a0*/ 	.short	0x010a
        /*14a2*/ 	.byte	0x3f
	.zero		1


	//   ....[92]....
        /*14a4*/ 	.word	0x0001ef40
        /*14a8*/ 	.word	0x00000008
        /*14ac*/ 	.word	0x0002d8c0
        /*14b0*/ 	.short	0x010a
        /*14b2*/ 	.byte	0x3f
	.zero		1


	//   ....[93]....
        /*14b4*/ 	.word	0x0001f060
        /*14b8*/ 	.word	0x00000000
        /*14bc*/ 	.word	0x0002d840
        /*14c0*/ 	.short	0x010a
        /*14c2*/ 	.byte	0x3f
	.zero		1


	//   ....[94]....
        /*14c4*/ 	.word	0x0001ff00
        /*14c8*/ 	.word	0x00000016
        /*14cc*/ 	.word	0x0002d820
        /*14d0*/ 	.short	0x010a
        /*14d2*/ 	.byte	0x3f
	.zero		1


	//   ....[95]....
        /*14d4*/ 	.word	0x0001ff50
        /*14d8*/ 	.word	0x00000005
        /*14dc*/ 	.word	0x0002d840
        /*14e0*/ 	.short	0x010a
        /*14e2*/ 	.byte	0x3f
	.zero		1


	//   ....[96]....
        /*14e4*/ 	.word	0x00020560
        /*14e8*/ 	.word	0x00000005
        /*14ec*/ 	.word	0x0002d860
        /*14f0*/ 	.short	0x010a
        /*14f2*/ 	.byte	0x3f
	.zero		1


	//   ....[97]....
        /*14f4*/ 	.word	0x00020b40
        /*14f8*/ 	.word	0x00000000
        /*14fc*/ 	.word	0x0002d860
        /*1500*/ 	.short	0x010a
        /*1502*/ 	.byte	0x3f
	.zero		1


	//   ....[98]....
        /*1504*/ 	.word	0x00021a90
        /*1508*/ 	.word	0x00000005
        /*150c*/ 	.word	0x0002d820
        /*1510*/ 	.short	0x010a
        /*1512*/ 	.byte	0x3f
	.zero		1


	//   ....[99]....
        /*1514*/ 	.word	0x00021c30
        /*1518*/ 	.word	0x00000003
        /*151c*/ 	.word	0x0002d840
        /*1520*/ 	.short	0x010a
        /*1522*/ 	.byte	0x3f
	.zero		1


	//   ....[100]....
        /*1524*/ 	.word	0x00021c80
        /*1528*/ 	.word	0x00000019
        /*152c*/ 	.word	0x0002d840
        /*1530*/ 	.short	0x010a
        /*1532*/ 	.byte	0x3f
	.zero		1


	//   ....[101]....
        /*1534*/ 	.word	0x00021cd0
        /*1538*/ 	.word	0x00000003
        /*153c*/ 	.word	0x0002d860
        /*1540*/ 	.short	0x010a
        /*1542*/ 	.byte	0x3f
	.zero		1


	//----- nvinfo : EIATTR_NUM_MBARRIERS
	.align		4
.L_325:
        /*1544*/ 	.byte	0x03, 0x38
        /*1546*/ 	.short	0x0016


	//----- nvinfo : EIATTR_EXIT_INSTR_OFFSETS
	.align		4
        /*1548*/ 	.byte	0x04, 0x1c
        /*154a*/ 	.short	(.L_327 - .L_326)


	//   ....[0]....
.L_326:
        /*154c*/ 	.word	0x0001def0


	//----- nvinfo : EIATTR_MAX_THREADS
	.align		4
.L_327:
        /*1550*/ 	.byte	0x04, 0x05
        /*1552*/ 	.short	(.L_329 - .L_328)
.L_328:
        /*1554*/ 	.word	0x00000200
        /*1558*/ 	.word	0x00000001
        /*155c*/ 	.word	0x00000001


	//----- nvinfo : EIATTR_CRS_STACK_SIZE
	.align		4
.L_329:
        /*1560*/ 	.byte	0x04, 0x1e
        /*1562*/ 	.short	(.L_331 - .L_330)
.L_330:
        /*1564*/ 	.word	0x00000000


	//----- nvinfo : EIATTR_CBANK_PARAM_SIZE
	.align		4
.L_331:
        /*1568*/ 	.byte	0x03, 0x19
        /*156a*/ 	.short	0x0af0


	//----- nvinfo : EIATTR_PARAM_CBANK
	.align		4
        /*156c*/ 	.byte	0x04, 0x0a
        /*156e*/ 	.short	(.L_333 - .L_332)
	.align		4
.L_332:
        /*1570*/ 	.word	index@(.nv.constant0._ZN7cutlass13device_kernelIN5flash11enable_sm90INS1_16FlashAttnFwdSm90INS1_25CollectiveMainloopFwdSm90ILi2EN4cute5tupleIJNS5_1CILi1EEES8_S8_EEENS6_IJNS7_ILi192EEENS7_ILi128EEENS7_ILi96EEEEEELi96ENS_6half_tEfNS_4arch4Sm90ELb1ELb0ELb1ELb1ELb1ELb1ELb0ELb0ELb1ELb1ELb0ELb0EEENS1_21CollectiveEpilogueFwdINS6_IJSA_SC_SB_EEES9_SE_SG_Li384ELb1ELb1ELb0ELb0EEENS1_36VarlenDynamicPersistentTileSchedulerILi192ELi128ELi384ELi128ELb0ELb1ELb1ELb1ELb1ELb1EEEEEEEEEvNT_6ParamsE)
        /*1574*/ 	.short	0x0210
        /*1576*/ 	.short	0x0af0


	//----- nvinfo : EIATTR_SW_WAR
	.align		4
.L_333:
        /*1578*/ 	.byte	0x04, 0x36
        /*157a*/ 	.short	(.L_335 - .L_334)
.L_334:
        /*157c*/ 	.word	0x00000008
.L_335:


//--------------------- .nv.callgraph             --------------------------
	.section	.nv.callgraph,"",@"SHT_CUDA_CALLGRAPH"
	.align	4
	.sectionentsize	8
	.align		4
        /*0000*/ 	.word	0x00000000
	.align		4
        /*0004*/ 	.word	0xffffffff
	.align		4
        /*0008*/ 	.word	index@(_ZN7cutlass13device_kernelIN5flash11enable_sm90INS1_16FlashAttnFwdSm90INS1_25CollectiveMainloopFwdSm90ILi2EN4cute5tupleIJNS5_1CILi1EEES8_S8_EEENS6_IJNS7_ILi192EEENS7_ILi128EEENS7_ILi96EEEEEELi96ENS_6half_tEfNS_4arch4Sm90ELb0ELb0ELb1ELb0ELb1ELb0ELb0ELb0ELb1ELb1ELb0ELb0EEENS1_21CollectiveEpilogueFwdINS6_IJSA_SC_SB_EEES9_SE_SG_Li384ELb0ELb1ELb0ELb0EEENS1_29StaticPersistentTileSchedulerILb0EEEEEEEEEvNT_6ParamsE)
	.align		4
        /*000c*/ 	.word	index@(__assertfail)
	.align		4
        /*0010*/ 	.word	index@(_ZN7cutlass13device_kernelIN5flash11enable_sm90INS1_16FlashAttnFwdSm90INS1_25CollectiveMainloopFwdSm90ILi2EN4cute5tupleIJNS5_1CILi1EEES8_S8_EEENS6_IJNS7_ILi192EEENS7_ILi128EEENS7_ILi96EEEEEELi96ENS_6half_tEfNS_4arch4Sm90ELb0ELb0ELb1ELb1ELb1ELb0ELb0ELb0ELb1ELb1ELb0ELb0EEENS1_21CollectiveEpilogueFwdINS6_IJSA_SC_SB_EEES9_SE_SG_Li384ELb1ELb1ELb0ELb0EEENS1_36VarlenDynamicPersistentTileSchedulerILi192ELi128ELi384ELi128ELb0ELb1ELb1ELb0ELb1ELb1EEEEEEEEEvNT_6ParamsE)
	.align		4
        /*0014*/ 	.word	index@(__assertfail)
	.align		4
        /*0018*/ 	.word	index@(_ZN7cutlass13device_kernelIN5flash11enable_sm90INS1_16FlashAttnFwdSm90INS1_25CollectiveMainloopFwdSm90ILi2EN4cute5tupleIJNS5_1CILi1EEES8_S8_EEENS6_IJNS7_ILi192EEENS7_ILi128EEENS7_ILi96EEEEEELi96ENS_6half_tEfNS_4arch4Sm90ELb0ELb0ELb1ELb1ELb1ELb1ELb0ELb0ELb1ELb1ELb0ELb0EEENS1_21CollectiveEpilogueFwdINS6_IJSA_SC_SB_EEES9_SE_SG_Li384ELb1ELb1ELb0ELb0EEENS1_36VarlenDynamicPersistentTileSchedulerILi192ELi128ELi384ELi128ELb0ELb1ELb1ELb0ELb1ELb1EEEEEEEEEvNT_6ParamsE)
	.align		4
        /*001c*/ 	.word	index@(__assertfail)
	.align		4
        /*0020*/ 	.word	index@(_ZN7cutlass13device_kernelIN5flash11enable_sm90INS1_16FlashAttnFwdSm90INS1_25CollectiveMainloopFwdSm90ILi2EN4cute5tupleIJNS5_1CILi1EEES8_S8_EEENS6_IJNS7_ILi192EEENS7_ILi128EEENS7_ILi96EEEEEELi96ENS_6half_tEfNS_4arch4Sm90ELb0ELb1ELb1ELb0ELb1ELb0ELb0ELb0ELb1ELb1ELb0ELb0EEENS1_21CollectiveEpilogueFwdINS6_IJSA_SC_SB_EEES9_SE_SG_Li384ELb0ELb1ELb0ELb0EEENS1_30DynamicPersistentTileSchedulerILi384ELi128ELb0ELb1ELb1EEEEEEEEEvNT_6ParamsE)
	.align		4
        /*0024*/ 	.word	index@(__assertfail)
	.align		4
        /*0028*/ 	.word	index@(_ZN7cutlass13device_kernelIN5flash11enable_sm90INS1_16FlashAttnFwdSm90INS1_25CollectiveMainloopFwdSm90ILi2EN4cute5tupleIJNS5_1CILi1EEES8_S8_EEENS6_IJNS7_ILi192EEENS7_ILi128EEENS7_ILi96EEEEEELi96ENS_6half_tEfNS_4arch4Sm90ELb0ELb1ELb1ELb1ELb1ELb0ELb0ELb0ELb1ELb1ELb0ELb0EEENS1_21CollectiveEpilogueFwdINS6_IJSA_SC_SB_EEES9_SE_SG_Li384ELb1ELb1ELb0ELb0EEENS1_36VarlenDynamicPersistentTileSchedulerILi192ELi128ELi384ELi128ELb0ELb1ELb1ELb1ELb0ELb1EEEEEEEEEvNT_6ParamsE)
	.align		4
        /*002c*/ 	.word	index@(__assertfail)
	.align		4
        /*0030*/ 	.word	index@(_ZN7cutlass13device_kernelIN5flash11enable_sm90INS1_16FlashAttnFwdSm90INS1_25CollectiveMainloopFwdSm90ILi2EN4cute5tupleIJNS5_1CILi1EEES8_S8_EEENS6_IJNS7_ILi192EEENS7_ILi128EEENS7_ILi96EEEEEELi96ENS_6half_tEfNS_4arch4Sm90ELb0ELb1ELb1ELb1ELb1ELb1ELb0ELb0ELb1ELb1ELb0ELb0EEENS1_21CollectiveEpilogueFwdINS6_IJSA_SC_SB_EEES9_SE_SG_Li384ELb1ELb1ELb0ELb0EEENS1_36VarlenDynamicPersistentTileSchedulerILi192ELi128ELi384ELi128ELb0ELb1ELb1ELb1ELb0ELb1EEEEEEEEEvNT_6ParamsE)
	.align		4
        /*0034*/ 	.word	index@(__assertfail)
	.align		4
        /*0038*/ 	.word	index@(_ZN7cutlass13device_kernelIN5flash11enable_sm90INS1_16FlashAttnFwdSm90INS1_25CollectiveMainloopFwdSm90ILi2EN4cute5tupleIJNS5_1CILi1EEES8_S8_EEENS6_IJNS7_ILi192EEENS7_ILi128EEENS7_ILi96EEEEEELi96ENS_6half_tEfNS_4arch4Sm90ELb1ELb0ELb1ELb0ELb1ELb0ELb0ELb0ELb1ELb1ELb0ELb0EEENS1_21CollectiveEpilogueFwdINS6_IJSA_SC_SB_EEES9_SE_SG_Li384ELb0ELb1ELb0ELb0EEENS1_30DynamicPersistentTileSchedulerILi384ELi128ELb0ELb1ELb1EEEEEEEEEvNT_6ParamsE)
	.align		4
        /*003c*/ 	.word	index@(__assertfail)
	.align		4
        /*0040*/ 	.word	index@(_ZN7cutlass13device_kernelIN5flash11enable_sm90INS1_16FlashAttnFwdSm90INS1_25CollectiveMainloopFwdSm90ILi2EN4cute5tupleIJNS5_1CILi1EEES8_S8_EEENS6_IJNS7_ILi192EEENS7_ILi128EEENS7_ILi96EEEEEELi96ENS_6half_tEfNS_4arch4Sm90ELb1ELb0ELb1ELb1ELb1ELb0ELb0ELb0ELb1ELb1ELb0ELb0EEENS1_21CollectiveEpilogueFwdINS6_IJSA_SC_SB_EEES9_SE_SG_Li384ELb1ELb1ELb0ELb0EEENS1_36VarlenDynamicPersistentTileSchedulerILi192ELi128ELi384ELi128ELb0ELb1ELb1ELb1ELb1ELb1EEEEEEEEEvNT_6ParamsE)
	.align		4
        /*0044*/ 	.word	index@(__assertfail)
	.align		4
        /*0048*/ 	.word	index@(_ZN7cutlass13device_kernelIN5flash11enable_sm90INS1_16FlashAttnFwdSm90INS1_25CollectiveMainloopFwdSm90ILi2EN4cute5tupleIJNS5_1CILi1EEES8_S8_EEENS6_IJNS7_ILi192EEENS7_ILi128EEENS7_ILi96EEEEEELi96ENS_6half_tEfNS_4arch4Sm90ELb1ELb0ELb1ELb1ELb1ELb1ELb0ELb0ELb1ELb1ELb0ELb0EEENS1_21CollectiveEpilogueFwdINS6_IJSA_SC_SB_EEES9_SE_SG_Li384ELb1ELb1ELb0ELb0EEENS1_36VarlenDynamicPersistentTileSchedulerILi192ELi128ELi384ELi128ELb0ELb1ELb1ELb1ELb1ELb1EEEEEEEEEvNT_6ParamsE)
	.align		4
        /*004c*/ 	.word	index@(__assertfail)
	.align		4
        /*0050*/ 	.word	0x00000000
	.align		4
        /*0054*/ 	.word	0xfffffffe
	.align		4
        /*0058*/ 	.word	0x00000000
	.align		4
        /*005c*/ 	.word	0xfffffffd
	.align		4
        /*0060*/ 	.word	0x00000000
	.align		4
        /*0064*/ 	.word	0xfffffffc


//--------------------- .nv.constant4             --------------------------
	.section	.nv.constant4,"a",@progbits
	.align	8
	.align		8
.nv.constant4:
        /*0000*/ 	.dword	__assertfail
	.align		8
        /*0008*/ 	.dword	__unnamed_1
	.align		8
        /*0010*/ 	.dword	__unnamed_2
	.align		8
        /*0018*/ 	.dword	__unnamed_3
	.align		8
        /*0020*/ 	.dword	__unnamed_4
	.align		8
        /*0028*/ 	.dword	__unnamed_5
	.align		8
        /*0030*/ 	.dword	_ZN79_INTERNAL_953768fe_43_flash_fwd_hdim96_fp16_paged_softcap_sm90_cu_49158569_37494cuda3std3__45__cpo5beginE
	.align		8
        /*0038*/ 	.dword	_ZN79_INTERNAL_953768fe_43_flash_fwd_hdim96_fp16_paged_softcap_sm90_cu_49158569_37494cuda3std3__45__cpo3endE
	.align		8
        /*0040*/ 	.dword	_ZN79_INTERNAL_953768fe_43_flash_fwd_hdim96_fp16_paged_softcap_sm90_cu_49158569_37494cuda3std3__45__cpo6cbeginE
	.align		8
        /*0048*/ 	.dword	_ZN79_INTERNAL_953768fe_43_flash_fwd_hdim96_fp16_paged_softcap_sm90_cu_49158569_37494cuda3std3__45__cpo4cendE
	.align		8
        /*0050*/ 	.dword	_ZN79_INTERNAL_953768fe_43_flash_fwd_hdim96_fp16_paged_softcap_sm90_cu_49158569_37494cuda3std3__481_GLOBAL__N__953768fe_43_flash_fwd_hdim96_fp16_paged_softcap_sm90_cu_49158569_37496ignoreE
	.align		8
        /*0058*/ 	.dword	_ZN79_INTERNAL_953768fe_43_flash_fwd_hdim96_fp16_paged_softcap_sm90_cu_49158569_37494cuda3std3__419piecewise_constructE
	.align		8
        /*0060*/ 	.dword	_ZN79_INTERNAL_953768fe_43_flash_fwd_hdim96_fp16_paged_softcap_sm90_cu_49158569_37494cuda3std3__48in_placeE
	.align		8
        /*0068*/ 	.dword	_ZN79_INTERNAL_953768fe_43_flash_fwd_hdim96_fp16_paged_softcap_sm90_cu_49158569_37494cuda3std6ranges3__45__cpo4swapE
	.align		8
        /*0070*/ 	.dword	_ZN79_INTERNAL_953768fe_43_flash_fwd_hdim96_fp16_paged_softcap_sm90_cu_49158569_37494cuda3std6ranges3__45__cpo9iter_moveE
	.align		8
        /*0078*/ 	.dword	_ZN79_INTERNAL_953768fe_43_flash_fwd_hdim96_fp16_paged_softcap_sm90_cu_49158569_37494cute7productE
	.align		8
        /*0080*/ 	.dword	_ZN79_INTERNAL_953768fe_43_flash_fwd_hdim96_fp16_paged_softcap_sm90_cu_49158569_37494cute1_E
	.align		8
        /*0088*/ 	.dword	$str$23
	.align		8
        /*0090*/ 	.dword	$str$24


//--------------------- .text._ZN7cutlass13device_kernelIN5flash11enable_sm90INS1_16FlashAttnFwdSm90INS1_25CollectiveMainloopFwdSm90ILi2EN4cute5tupleIJNS5_1CILi1EEES8_S8_EEENS6_IJNS7_ILi192EEENS7_ILi128EEENS7_ILi96EEEEEELi96ENS_6half_tEfNS_4arch4Sm90ELb0ELb0ELb1ELb0ELb1ELb0ELb0ELb0ELb1ELb1ELb0ELb0EEENS1_21CollectiveEpilogueFwdINS6_IJSA_SC_SB_EEES9_SE_SG_Li384ELb0ELb1ELb0ELb0EEENS1_29StaticPersistentTileSchedulerILb0EEEEEEEEEvNT_6ParamsE --------------------------
	.section	.text._ZN7cutlass13device_kernelIN5flash11enable_sm90INS1_16FlashAttnFwdSm90INS1_25CollectiveMainloopFwdSm90ILi2EN4cute5tupleIJNS5_1CILi1EEES8_S8_EEENS6_IJNS7_ILi192EEENS7_ILi128EEENS7_ILi96EEEEEELi96ENS_6half_tEfNS_4arch4Sm90ELb0ELb0ELb1ELb0ELb1ELb0ELb0ELb0ELb1ELb1ELb0ELb0EEENS1_21CollectiveEpilogueFwdINS6_IJSA_SC_SB_EEES9_SE_SG_Li384ELb0ELb1ELb0ELb0EEENS1_29StaticPersistentTileSchedulerILb0EEEEEEEEEvNT_6ParamsE,"ax",@progbits
	.align	128
.text._ZN7cutlass13device_kernelIN5flash11enable_sm90INS1_16FlashAttnFwdSm90INS1_25CollectiveMainloopFwdSm90ILi2EN4cute5tupleIJNS5_1CILi1EEES8_S8_EEENS6_IJNS7_ILi192EEENS7_ILi128EEENS7_ILi96EEEEEELi96ENS_6half_tEfNS_4arch4Sm90ELb0ELb0ELb1ELb0ELb1ELb0ELb0ELb0ELb1ELb1ELb0ELb0EEENS1_21CollectiveEpilogueFwdINS6_IJSA_SC_SB_EEES9_SE_SG_Li384ELb0ELb1ELb0ELb0EEENS1_29StaticPersistentTileSchedulerILb0EEEEEEEEEvNT_6ParamsE:
        .type           _ZN7cutlass13device_kernelIN5flash11enable_sm90INS1_16FlashAttnFwdSm90INS1_25CollectiveMainloopFwdSm90ILi2EN4cute5tupleIJNS5_1CILi1EEES8_S8_EEENS6_IJNS7_ILi192EEENS7_ILi128EEENS7_ILi96EEEEEELi96ENS_6half_tEfNS_4arch4Sm90ELb0ELb0ELb1ELb0ELb1ELb0ELb0ELb0ELb1ELb1ELb0ELb0EEENS1_21CollectiveEpilogueFwdINS6_IJSA_SC_SB_EEES9_SE_SG_Li384ELb0ELb1ELb0ELb0EEENS1_29StaticPersistentTileSchedulerILb0EEEEEEEEEvNT_6ParamsE,@function
        .size           _ZN7cutlass13device_kernelIN5flash11enable_sm90INS1_16FlashAttnFwdSm90INS1_25CollectiveMainloopFwdSm90ILi2EN4cute5tupleIJNS5_1CILi1EEES8_S8_EEENS6_IJNS7_ILi192EEENS7_ILi128EEENS7_ILi96EEEEEELi96ENS_6half_tEfNS_4arch4Sm90ELb0ELb0ELb1ELb0ELb1ELb0ELb0ELb0ELb1ELb1ELb0ELb0EEENS1_21CollectiveEpilogueFwdINS6_IJSA_SC_SB_EEES9_SE_SG_Li384ELb0ELb1ELb0ELb0EEENS1_29StaticPersistentTileSchedulerILb0EEEEEEEEEvNT_6ParamsE,(.L_x_2728 - _ZN7cutlass13device_kernelIN5flash11enable_sm90INS1_16FlashAttnFwdSm90INS1_25CollectiveMainloopFwdSm90ILi2EN4cute5tupleIJNS5_1CILi1EEES8_S8_EEENS6_IJNS7_ILi192EEENS7_ILi128EEENS7_ILi96EEEEEELi96ENS_6half_tEfNS_4arch4Sm90ELb0ELb0ELb1ELb0ELb1ELb0ELb0ELb0ELb1ELb1ELb0ELb0EEENS1_21CollectiveEpilogueFwdINS6_IJSA_SC_SB_EEES9_SE_SG_Li384ELb0ELb1ELb0ELb0EEENS1_29StaticPersistentTileSchedulerILb0EEEEEEEEEvNT_6ParamsE)
        .other          _ZN7cutlass13device_kernelIN5flash11enable_sm90INS1_16FlashAttnFwdSm90INS1_25CollectiveMainloopFwdSm90ILi2EN4cute5tupleIJNS5_1CILi1EEES8_S8_EEENS6_IJNS7_ILi192EEENS7_ILi128EEENS7_ILi96EEEEEELi96ENS_6half_tEfNS_4arch4Sm90ELb0ELb0ELb1ELb0ELb1ELb0ELb0ELb0ELb1ELb1ELb0ELb0EEENS1_21CollectiveEpilogueFwdINS6_IJSA_SC_SB_EEES9_SE_SG_Li384ELb0ELb1ELb0ELb0EEENS1_29StaticPersistentTileSchedulerILb0EEEEEEEEEvNT_6ParamsE,@"STO_CUDA_ENTRY STV_DEFAULT"
_ZN7cutlass13device_kernelIN5flash11enable_sm90INS1_16FlashAttnFwdSm90INS1_25CollectiveMainloopFwdSm90ILi2EN4cute5tupleIJNS5_1CILi1EEES8_S8_EEENS6_IJNS7_ILi192EEENS7_ILi128EEENS7_ILi96EEEEEELi96ENS_6half_tEfNS_4arch4Sm90ELb0ELb0ELb1ELb0ELb1ELb0ELb0ELb0ELb1ELb1ELb0ELb0EEENS1_21CollectiveEpilogueFwdINS6_IJSA_SC_SB_EEES9_SE_SG_Li384ELb0ELb1ELb0ELb0EEENS1_29StaticPersistentTileSchedulerILb0EEEEEEEEEvNT_6ParamsE:
[----:B------:R-:W0:Y:S02]  /*0000*/  LDC R1, c[0x0][0x28] ;  /* 0x00000a00ff017b82 */ /* 0x000e240000000800 */
[----:B0-----:R-:W-:Y:S01]  /*0010*/  VIADD R1, R1, 0xffffffe8 ;  /* 0xffffffe801017836 */ /* 0x001fe20000000000 */
[----:B------:R-:W0:Y:S01]  /*0020*/  S2R R3, SR_TID.X ;  /* 0x0000000000037919 */ /* 0x000e220000002100 */
[----:B------:R-:W-:Y:S01]  /*0030*/  ELECT P0, URZ, PT ;  /* 0x00000000003f782f */ /* 0x000fe20003800000 */
[----:B------:R-:W-:Y:S01]  /*0040*/  UMOV UR4, 0x80 ;  /* 0x0000008000047882 */ /* 0x000fe20000000000 */
[----:B------:R-:W-:Y:S01]  /*0050*/  UMOV UR7, 0x180 ;  /* 0x0000018000077882 */ /* 0x000fe20000000000 */
[--C-:B0-----:R-:W-:Y:S02]  /*0060*/  SHF.R.U32.HI R0, RZ, 0x5, R3.reuse ;  /* 0x00000005ff007819 */ /* 0x101fe40000011603 */
[----:B------:R-:W-:-:S03]  /*0070*/  SHF.R.U32.HI R3, RZ, 0x7, R3 ;  /* 0x00000007ff037819 */ /* 0x000fc60000011603 */
[----:B------:R-:W0:Y:S04]  /*0080*/  SHFL.IDX PT, R2, R0, RZ, 0x1f ;  /* 0x00001fff00027589 */ /* 0x000e2800000e0000 */
[----:B------:R-:W1:Y:S01]  /*0090*/  SHFL.IDX PT, R3, R3, RZ, 0x1f ;  /* 0x00001fff03037589 */ /* 0x000e6200000e0000 */
[C---:B0-----:R-:W-:Y:S02]  /*00a0*/  ISETP.NE.OR P0, PT, R2.reuse, RZ, !P0 ;  /* 0x000000ff0200720c */ /* 0x041fe40004705670 */
[----:B------:R-:W-:-:S11]  /*00b0*/  ISETP.NE.AND P1, PT, R2, RZ, PT ;  /* 0x000000ff0200720c */ /* 0x000fd60003f25270 */
[----:B------:R-:W-:Y:S01]  /*00c0*/  VOTEU.ALL UP0, P0 ;  /* 0x00000000003f7886 */ /* 0x000fe20000000000 */
[----:B------:R-:W-:-:S04]  /*00d0*/  VOTEU.ALL UP1, P0 ;  /* 0x00000000003f7886 */ /* 0x000fc80000020000 */
[----:B------:R-:W0:Y:S01]  /*00e0*/  @!UP0 S2UR UR8, SR_CgaCtaId ;  /* 0x00000000000889c3 */ /* 0x000e220000008800 */
[----:B------:R-:W-:Y:S01]  /*00f0*/  @!UP0 UMOV UR6, 0x400 ;  /* 0x0000040000068882 */ /* 0x000fe20000000000 */
[----:B------:R-:W-:-:S04]  /*0100*/  @!UP0 UIADD3 UR4, -UR4, 0x100000, URZ ;  /* 0x0010000004048890 */ /* 0x000fc8000fffe13f */
[----:B------:R-:W-:Y:S02]  /*0110*/  @!UP0 USHF.L.U32 UR5, UR4, 0xb, URZ ;  /* 0x0000000b04058899 */ /* 0x000fe4000800063f */
[----:B------:R-:W-:Y:S02]  /*0120*/  @!UP0 USHF.L.U32 UR4, UR4, 0x1, URZ ;  /* 0x0000000104048899 */ /* 0x000fe4000800063f */
[----:B0-----:R-:W-:Y:S02]  /*0130*/  @!UP0 ULEA UR8, UR8, UR6, 0x18 ;  /* 0x0000000608088291 */ /* 0x001fe4000f8ec03f */
[----:B------:R-:W-:-:S04]  /*0140*/  @!UP0 UIADD3 UR6, -UR7, 0x100000, URZ ;  /* 0x0010000007068890 */ /* 0x000fc8000fffe13f */
[----:B------:R-:W-:Y:S02]  /*0150*/  @!UP0 USHF.L.U32 UR7, UR6, 0xb, URZ ;  /* 0x0000000b06078899 */ /* 0x000fe4000800063f */
[----:B------:R-:W-:Y:S01]  /*0160*/  @!UP0 USHF.L.U32 UR6, UR6, 0x1, URZ ;  /* 0x0000000106068899 */ /* 0x000fe2000800063f */
[----:B------:R-:W-:-:S05]  /*0170*/  VOTEU.ALL UP0, P0 ;  /* 0x00000000003f7886 */ /* 0x000fca0000000000 */
[----:B------:R0:W2:Y:S06]  /*0180*/  @!UP0 SYNCS.EXCH.64 URZ, [UR8+0x2d800], UR4 ;  /* 0x02d80004083f85b2 */ /* 0x0000ac0008000100 */
[----:B------:R0:W3:Y:S02]  /*0190*/  @!UP1 SYNCS.EXCH.64 URZ, [UR8+0x2d820], UR6 ;  /* 0x02d82006083f95b2 */ /* 0x0000e40008000100 */
[----:B01----:R-:W-:Y:S05]  /*01a0*/  @P1 BRA `(.L_x_0) ;  /* 0x0000000000481947 */ /* 0x003fea0003800000 */
[----:B------:R-:W0:Y:S01]  /*01b0*/  S2UR UR5, SR_CgaCtaId ;  /* 0x00000000000579c3 */ /* 0x000e220000008800 */
[----:B------:R-:W-:Y:S01]  /*01c0*/  UMOV UR4, 0x400 ;  /* 0x0000040000047882 */ /* 0x000fe20000000000 */
[----:B------:R-:W-:Y:S01]  /*01d0*/  UMOV UR6, 0x80 ;  /* 0x0000008000067882 */ /* 0x000fe20000000000 */
[----:B------:R-:W-:Y:S01]  /*01e0*/  UMOV UR7, 0x180 ;  /* 0x0000018000077882 */ /* 0x000fe20000000000 */
[----:B------:R-:W-:Y:S01]  /*01f0*/  ELECT P0, URZ, PT ;  /* 0x00000000003f782f */ /* 0x000fe20003800000 */
[----:B0-----:R-:W-:Y:S02]  /*0200*/  ULEA UR8, UR5, UR4, 0x18 ;  /* 0x0000000405087291 */ /* 0x001fe4000f8ec03f */
[----:B------:R-:W-:-:S04]  /*0210*/  UIADD3 UR4, -UR6, 0x100000, URZ ;  /* 0x0010000006047890 */ /* 0x000fc8000fffe13f */
[----:B------:R-:W-:Y:S02]  /*0220*/  USHF.L.U32 UR5, UR4, 0xb, URZ ;  /* 0x0000000b04057899 */ /* 0x000fe4000800063f */
[----:B------:R-:W-:Y:S02]  /*0230*/  USHF.L.U32 UR4, UR4, 0x1, URZ ;  /* 0x0000000104047899 */ /* 0x000fe4000800063f */
[----:B------:R-:W-:-:S04]  /*0240*/  UIADD3 UR6, -UR7, 0x100000, URZ ;  /* 0x0010000007067890 */ /* 0x000fc8000fffe13f */
[----:B------:R-:W-:Y:S02]  /*0250*/  USHF.L.U32 UR7, UR6, 0xb, URZ ;  /* 0x0000000b06077899 */ /* 0x000fe4000800063f */
[----:B------:R-:W-:Y:S01]  /*0260*/  USHF.L.U32 UR6, UR6, 0x1, URZ ;  /* 0x0000000106067899 */ /* 0x000fe2000800063f */
[----:B------:R-:W0:Y:S03]  /*0270*/  FENCE.VIEW.ASYNC.S ;  /* 0x00000000000073c6 */ /* 0x000e260000000000 */
[----:B0-----:R0:W1:Y:S08]  /*0280*/  SYNCS.EXCH.64 URZ, [UR8+0x2d830], UR4 ;  /* 0x02d83004083f75b2 */ /* 0x0010700008000100 */
[----:B------:R0:W4:Y:S01]  /*0290*/  SYNCS.EXCH.64 URZ, [UR8+0x2d840], UR6 ;  /* 0x02d84006083f75b2 */ /* 0x0001220008000100 */
[----:B------:R0:W0:Y:S01]  /*02a0*/  SYNCS.EXCH.64 URZ, [UR8+0x2d838], UR4 ;  /* 0x02d83804083f75b2 */ /* 0x0000220008000100 */
[----:B------:R0:W0:Y:S01]  /*02b0*/  SYNCS.EXCH.64 URZ, [UR8+0x2d848], UR6 ;  /* 0x02d84806083f75b2 */ /* 0x0000220008000100 */
[----:B------:R-:W-:Y:S01]  /*02c0*/  NOP ;  /* 0x0000000000007918 */ /* 0x000fe20000000000 */
.L_x_0:
[----:B------:R-:W5:Y:S01]  /*02d0*/  SHFL.IDX PT, R2, R0, RZ, 0x1f ;  /* 0x00001fff00027589 */ /* 0x000f6200000e0000 */
[----:B------:R-:W-:Y:S01]  /*02e0*/  NOP ;  /* 0x0000000000007918 */ /* 0x000fe20000000000 */
[----:B-----5:R-:W-:-:S13]  /*02f0*/  ISETP.NE.AND P0, PT, R2, RZ, PT ;  /* 0x000000ff0200720c */ /* 0x020fda0003f05270 */
[----:B------:R-:W-:Y:S05]  /*0300*/  @P0 BRA `(.L_x_1) ;  /* 0x0000000000480947 */ /* 0x000fea0003800000 */
[----:B0-----:R-:W0:Y:S01]  /*0310*/  S2UR UR5, SR_CgaCtaId ;  /* 0x00000000000579c3 */ /* 0x001e220000008800 */
        /* <DEDUP_REMOVED lines=12> */
[----:B0-----:R0:W0:Y:S08]  /*03e0*/  SYNCS.EXCH.64 URZ, [UR8+0x2d850], UR4 ;  /* 0x02d85004083f75b2 */ /* 0x0010300008000100 */
[----:B------:R0:W0:Y:S01]  /*03f0*/  SYNCS.EXCH.64 URZ, [UR8+0x2d860], UR6 ;  /* 0x02d86006083f75b2 */ /* 0x0000220008000100 */
[----:B------:R0:W0:Y:S01]  /*0400*/  SYNCS.EXCH.64 URZ, [UR8+0x2d858], UR4 ;  /* 0x02d85804083f75b2 */ /* 0x0000220008000100 */
[----:B------:R0:W0:Y:S01]  /*0410*/  SYNCS.EXCH.64 URZ, [UR8+0x2d868], UR6 ;  /* 0x02d86806083f75b2 */ /* 0x0000220008000100 */
[----:B------:R-:W-:Y:S01]  /*0420*/  NOP ;  /* 0x0000000000007918 */ /* 0x000fe20000000000 */
.L_x_1:
[----:B------:R-:W5:Y:S01]  /*0430*/  SHFL.IDX PT, R2, R0, RZ, 0x1f ;  /* 0x00001fff00027589 */ /* 0x000f6200000e0000 */
[----:B------:R-:W-:Y:S01]  /*0440*/  NOP ;  /* 0x0000000000007918 */ /* 0x000fe20000000000 */
[----:B-----5:R-:W-:-:S13]  /*0450*/  ISETP.NE.AND P0, PT, R2, RZ, PT ;  /* 0x000000ff0200720c */ /* 0x020fda0003f05270 */
[----:B------:R-:W-:Y:S05]  /*0460*/  @P0 BRA `(.L_x_2) ;  /* 0x0000000000380947 */ /* 0x000fea0003800000 */
[----:B0-----:R-:W0:Y:S01]  /*0470*/  S2UR UR5, SR_CgaCtaId ;  /* 0x00000000000579c3 */ /* 0x001e220000008800 */
[----:B------:R-:W-:Y:S01]  /*0480*/  UMOV UR4, 0x400 ;  /* 0x0000040000047882 */ /* 0x000fe20000000000 */
[----:B------:R-:W-:Y:S01]  /*0490*/  UMOV UR7, 0x80 ;  /* 0x0000008000077882 */ /* 0x000fe20000000000 */
[----:B------:R-:W-:Y:S01]  /*04a0*/  ELECT P0, URZ, PT ;  /* 0x00000000003f782f */ /* 0x000fe20003800000 */
[----:B0-----:R-:W-:Y:S02]  /*04b0*/  ULEA UR6, UR5, UR4, 0x18 ;  /* 0x0000000405067291 */ /* 0x001fe4000f8ec03f */
[----:B------:R-:W-:-:S04]  /*04c0*/  UIADD3 UR4, -UR7, 0x100000, URZ ;  /* 0x0010000007047890 */ /* 0x000fc8000fffe13f */
[----:B------:R-:W-:Y:S02]  /*04d0*/  USHF.L.U32 UR5, UR4, 0xb, URZ ;  /* 0x0000000b04057899 */ /* 0x000fe4000800063f */
[----:B------:R-:W-:Y:S01]  /*04e0*/  USHF.L.U32 UR4, UR4, 0x1, URZ ;  /* 0x0000000104047899 */ /* 0x000fe2000800063f */
[----:B------:R-:W0:Y:S11]  /*04f0*/  FENCE.VIEW.ASYNC.S ;  /* 0x00000000000073c6 */ /* 0x000e360000000000 */
[----:B0-----:R0:W0:Y:S01]  /*0500*/  SYNCS.EXCH.64 URZ, [UR6+0x2d870], UR4 ;  /* 0x02d87004063f75b2 */ /* 0x0010220008000100 */
[----:B------:R0:W0:Y:S01]  /*0510*/  SYNCS.EXCH.64 URZ, [UR6+0x2d880], UR4 ;  /* 0x02d88004063f75b2 */ /* 0x0000220008000100 */
[----:B------:R0:W0:Y:S01]  /*0520*/  SYNCS.EXCH.64 URZ, [UR6+0x2d878], UR4 ;  /* 0x02d87804063f75b2 */ /* 0x0000220008000100 */
[----:B------:R0:W0:Y:S01]  /*0530*/  SYNCS.EXCH.64 URZ, [UR6+0x2d888], UR4 ;  /* 0x02d88804063f75b2 */ /* 0x0000220008000100 */
[----:B------:R-:W-:Y:S01]  /*0540*/  NOP ;  /* 0x0000000000007918 */ /* 0x000fe20000000000 */
.L_x_2:
        /* <DEDUP_REMOVED lines=22> */
.L_x_3:
[----:B------:R-:W5:Y:S01]  /*06b0*/  SHFL.IDX PT, R2, R0, RZ, 0x1f ;  /* 0x00001fff00027589 */ /* 0x000f6200000e0000 */
[----:B------:R-:W-:Y:S01]  /*06c0*/  R2UR UR9, R3 ;  /* 0x00000000030972ca */ /* 0x000fe200000e0000 */
        /* <DEDUP_REMOVED lines=21> */
.L_x_4:
[----:B------:R-:W-:Y:S01]  /*0820*/  UISETP.NE.AND UP0, UPT, UR9, URZ, UPT ;  /* 0x0000003f0900728c */ /* 0x000fe2000bf05270 */
[----:B------:R-:W-:Y:S01]  /*0830*/  NOP ;  /* 0x0000000000007918 */ /* 0x000fe20000000000 */
[----:B------:R-:W-:Y:S01]  /*0840*/  UMOV UR42, 0x1 ;  /* 0x00000001002a7882 */ /* 0x000fe20000000000 */
[----:B------:R-:W-:Y:S01]  /*0850*/  ULDC.64 UR48, c[0x0][0x208] ;  /* 0x0000820000307ab9 */ /* 0x000fe20000000a00 */
[----:B------:R-:W-:Y:S01]  /*0860*/  USEL UR42, UR42, 0x2, !UP0 ;  /* 0x000000022a2a7887 */ /* 0x000fe2000c000000 */
[----:B01234-:R-:W-:Y:S01]  /*0870*/  BAR.SYNC.DEFER_BLOCKING 0x0 ;  /* 0x0000000000007b1d */ /* 0x01ffe20000010000 */
[----:B------:R-:W-:-:S13]  /*0880*/  PLOP3.LUT P0, PT, PT, PT, UP0, 0x80, 0x0 ;  /* 0x000000000000781c */ /* 0x000fda0003f0f008 */
[----:B------:R-:W-:Y:S05]  /*0890*/  @!P0 BRA `(.L_x_5) ;  /* 0x0000007400b88947 */ /* 0x000fea0003800000 */
.L_x_6:
[----:B------:R-:W-:-:S08]  /*08a0*/  NOP ;  /* 0x0000000000007918 */ /* 0x000fd00000000000 */
[----:B------:R-:W0:Y:S02]  /*08b0*/  USETMAXREG.TRY_ALLOC.CTAPOOL UP0, 0xa0 ;  /* 0x000000a0000079c8 */ /* 0x000e240008000600 */
[----:B0-----:R-:W-:-:S13]  /*08c0*/  PLOP3.LUT P0, PT, PT, PT, UP0, 0x80, 0x0 ;  /* 0x000000000000781c */ /* 0x001fda0003f0f008 */
[----:B------:R-:W-:Y:S05]  /*08d0*/  @!P0 BRA `(.L_x_6) ;  /* 0xfffffffc00f08947 */ /* 0x000fea000383ffff */
[----:B------:R-:W0:Y:S01]  /*08e0*/  S2R R2, SR_TID.X ;  /* 0x0000000000027919 */ /* 0x000e220000002100 */
[----:B------:R-:W1:Y:S08]  /*08f0*/  S2UR UR36, SR_CTAID.X ;  /* 0x00000000002479c3 */ /* 0x000e700000002500 */
[----:B------:R-:W-:Y:S06]  /*0900*/  BAR.ARV 0x8, 0x200 ;  /* 0x0208000000007b1d */ /* 0x000fec0000002000 */
[----:B0-----:R-:W-:-:S04]  /*0910*/  LOP3.LUT R0, R2, 0xffffff80, RZ, 0xc0, !PT ;  /* 0xffffff8002007812 */ /* 0x001fc800078ec0ff */
[----:B------:R-:W-:Y:S02]  /*0920*/  ISETP.NE.AND P0, PT, R0, 0x80, PT ;  /* 0x000000800000780c */ /* 0x000fe40003f05270 */
[----:B------:R-:W1:Y:S11]  /*0930*/  LDC R0, c[0x0][0xc34] ;  /* 0x00030d00ff007b82 */ /* 0x000e760000000800 */
[----:B------:R-:W-:Y:S06]  /*0940*/  @!P0 BAR.ARV 0x9, 0x100 ;  /* 0x0244000000008b1d */ /* 0x000fec0000002000 */
[----:B-1----:R-:W-:-:S13]  /*0950*/  ISETP.LE.AND P0, PT, R0, UR36, PT ;  /* 0x0000002400007c0c */ /* 0x002fda000bf03270 */
[----:B------:R-:W-:Y:S05]  /*0960*/  @P0 EXIT ;  /* 0x000000000000094d */ /* 0x000fea0003800000 */
[----:B------:R-:W-:Y:S01]  /*0970*/  VIADD R137, R2, 0xffffff80 ;  /* 0xffffff8002897836 */ /* 0x000fe20000000000 */
[----:B------:R-:W0:Y:S01]  /*0980*/  S2UR UR41, SR_CgaCtaId ;  /* 0x00000000002979c3 */ /* 0x000e220000008800 */
[----:B------:R-:W-:Y:S01]  /*0990*/  UMOV UR40, 0x400 ;  /* 0x0000040000287882 */ /* 0x000fe20000000000 */
[----:B------:R-:W-:Y:S01]  /*09a0*/  IMAD.MOV.U32 R11, RZ, RZ, -0x2 ;  /* 0xfffffffeff0b7424 */ /* 0x000fe200078e00ff */
[----:B------:R-:W-:Y:S01]  /*09b0*/  MOV R16, 0x40 ;  /* 0x0000004000107802 */ /* 0x000fe20000000f00 */
[----:B------:R-:W-:Y:S01]  /*09c0*/  ULOP3.LUT UR47, UR42, 0x1, URZ, 0xfc, !UPT ;  /* 0x000000012a2f7892 */ /* 0x000fe2000f8efc3f */
[----:B------:R-:W-:Y:S01]  /*09d0*/  SHF.R.S32.HI R0, RZ, 0x1f, R137 ;  /* 0x0000001fff007819 */ /* 0x000fe20000011489 */
[----:B------:R-:W-:Y:S01]  /*09e0*/  UMOV UR46, URZ ;  /* 0x0000003f002e7c82 */ /* 0x000fe20008000000 */
[----:B------:R-:W-:Y:S01]  /*09f0*/  UMOV UR45, URZ ;  /* 0x0000003f002d7c82 */ /* 0x000fe20008000000 */
[----:B------:R-:W-:Y:S01]  /*0a00*/  UMOV UR44, URZ ;  /* 0x0000003f002c7c82 */ /* 0x000fe20008000000 */
[----:B------:R-:W-:-:S02]  /*0a10*/  LEA.HI R2, R0, R137, RZ, 0x4 ;  /* 0x0000008900027211 */ /* 0x000fc400078f20ff */
[CC--:B------:R-:W-:Y:S02]  /*0a20*/  LEA.HI R140, R0.reuse, R137.reuse, RZ, 0x7 ;  /* 0x00000089008c7211 */ /* 0x0c0fe400078f38ff */
[CC--:B------:R-:W-:Y:S02]  /*0a30*/  LEA.HI R4, R0.reuse, R137.reuse, RZ, 0x5 ;  /* 0x0000008900047211 */ /* 0x0c0fe400078f28ff */
[----:B------:R-:W-:Y:S02]  /*0a40*/  LEA.HI R138, R0, R137, RZ, 0x2 ;  /* 0x00000089008a7211 */ /* 0x000fe400078f10ff */
[----:B------:R-:W-:Y:S02]  /*0a50*/  LOP3.LUT R0, R2, 0xfffffff0, RZ, 0xc0, !PT ;  /* 0xfffffff002007812 */ /* 0x000fe400078ec0ff */
[----:B------:R-:W-:Y:S02]  /*0a60*/  SHF.R.S32.HI R5, RZ, 0x4, R2 ;  /* 0x00000004ff057819 */ /* 0x000fe40000011402 */
[----:B------:R-:W-:Y:S01]  /*0a70*/  LOP3.LUT R6, R140, 0xffffff80, RZ, 0xc0, !PT ;  /* 0xffffff808c067812 */ /* 0x000fe200078ec0ff */
[C---:B------:R-:W-:Y:S01]  /*0a80*/  IMAD.IADD R0, R137.reuse, 0x1, -R0 ;  /* 0x0000000189007824 */ /* 0x040fe200078e0a00 */
[----:B------:R-:W-:Y:S01]  /*0a90*/  LEA.HI R2, R2, R5, RZ, 0x1 ;  /* 0x0000000502027211 */ /* 0x000fe200078f08ff */
[----:B0-----:R-:W-:Y:S01]  /*0aa0*/  ULEA UR40, UR41, UR40, 0x18 ;  /* 0x0000002829287291 */ /* 0x001fe2000f8ec03f */
[----:B------:R-:W-:Y:S01]  /*0ab0*/  SHF.R.S32.HI R140, RZ, 0x7, R140 ;  /* 0x00000007ff8c7819 */ /* 0x000fe2000001148c */
[----:B------:R-:W-:Y:S01]  /*0ac0*/  IMAD.IADD R139, R137, 0x1, -R6 ;  /* 0x00000001898b7824 */ /* 0x000fe200078e0a06 */
[----:B------:R-:W-:-:S02]  /*0ad0*/  SHF.R.S32.HI R3, RZ, 0x1f, R0 ;  /* 0x0000001fff037819 */ /* 0x000fc40000011400 */
[----:B------:R-:W-:Y:S02]  /*0ae0*/  LOP3.LUT R2, R2, 0x1ffffffe, RZ, 0xc0, !PT ;  /* 0x1ffffffe02027812 */ /* 0x000fe400078ec0ff */
[----:B------:R-:W-:Y:S02]  /*0af0*/  LEA.HI R3, R3, R0, RZ, 0x3 ;  /* 0x0000000003037211 */ /* 0x000fe400078f18ff */
[----:B------:R-:W-:Y:S01]  /*0b00*/  SHF.R.S32.HI R8, RZ, 0x1f, R139 ;  /* 0x0000001fff087819 */ /* 0x000fe2000001148b */
[----:B------:R-:W-:Y:S01]  /*0b10*/  IMAD.IADD R2, R5, 0x1, -R2 ;  /* 0x0000000105027824 */ /* 0x000fe200078e0a02 */
[----:B------:R-:W-:Y:S01]  /*0b20*/  SHF.R.S32.HI R5, RZ, 0x5, R4 ;  /* 0x00000005ff057819 */ /* 0x000fe20000011404 */
[C---:B------:R-:W-:Y:S01]  /*0b30*/  IMAD.SHL.U32 R4, R3.reuse, 0x40, RZ ;  /* 0x0000004003047824 */ /* 0x040fe200078e00ff */
[----:B------:R-:W-:Y:S01]  /*0b40*/  LOP3.LUT R3, R3, 0xfffffff8, RZ, 0xc0, !PT ;  /* 0xfffffff803037812 */ /* 0x000fe200078ec0ff */
[----:B------:R-:W-:Y:S01]  /*0b50*/  IMAD.SHL.U32 R2, R2, 0x8, RZ ;  /* 0x0000000802027824 */ /* 0x000fe200078e00ff */
[----:B------:R-:W-:Y:S01]  /*0b60*/  LOP3.LUT R6, R138, 0xfffffffc, RZ, 0xc0, !PT ;  /* 0xfffffffc8a067812 */ /* 0x000fe200078ec0ff */
[----:B------:R-:W-:Y:S01]  /*0b70*/  IMAD R143, R5, 0x10, R0 ;  /* 0x00000010058f7824 */ /* 0x000fe200078e0200 */
[----:B------:R-:W-:Y:S01]  /*0b80*/  LEA.HI R7, R8, R139, RZ, 0x2 ;  /* 0x0000008b08077211 */ /* 0x000fe200078f10ff */
[----:B------:R-:W-:Y:S01]  /*0b90*/  IMAD.IADD R3, R0, 0x1, -R3 ;  /* 0x0000000100037824 */ /* 0x000fe200078e0a03 */
[----:B------:R-:W-:-:S02]  /*0ba0*/  LOP3.LUT R4, R4, 0x7ffffe00, RZ, 0xc0, !PT ;  /* 0x7ffffe0004047812 */ /* 0x000fc400078ec0ff */
[----:B------:R-:W-:Y:S02]  /*0bb0*/  LEA R143, R143, R2, 0x5 ;  /* 0x000000028f8f7211 */ /* 0x000fe400078e28ff */
[C---:B------:R-:W-:Y:S01]  /*0bc0*/  R2P PR, R3.reuse, 0x6 ;  /* 0x0000000603007804 */ /* 0x040fe20000000000 */
[----:B------:R-:W-:Y:S01]  /*0bd0*/  IMAD.SHL.U32 R3, R3, 0x40, RZ ;  /* 0x0000004003037824 */ /* 0x000fe200078e00ff */
[----:B------:R-:W-:Y:S02]  /*0be0*/  IADD3 R137, R137, -R6, RZ ;  /* 0x8000000689897210 */ /* 0x000fe40007ffe0ff */
[--C-:B------:R-:W-:Y:S02]  /*0bf0*/  SHF.R.S32.HI R9, RZ, 0x2, R7.reuse ;  /* 0x00000002ff097819 */ /* 0x100fe40000011407 */
[----:B------:R-:W-:Y:S01]  /*0c00*/  LOP3.LUT R3, R3, 0x1c0, RZ, 0xc0, !PT ;  /* 0x000001c003037812 */ /* 0x000fe200078ec0ff */
[----:B------:R-:W-:Y:S01]  /*0c10*/  IMAD.SHL.U32 R22, R137, 0x8, RZ ;  /* 0x0000000889167824 */ /* 0x000fe200078e00ff */
[----:B------:R-:W-:-:S02]  /*0c20*/  SHF.R.S32.HI R6, RZ, 0x1f, R7 ;  /* 0x0000001fff067819 */ /* 0x000fc40000011407 */
[----:B------:R-:W-:Y:S01]  /*0c30*/  LOP3.LUT R2, R3, 0x8, R2, 0xf8, !PT ;  /* 0x0000000803027812 */ /* 0x000fe200078ef802 */
[C---:B------:R-:W-:Y:S01]  /*0c40*/  VIADD R136, R22.reuse, 0x20 ;  /* 0x0000002016887836 */ /* 0x040fe20000000000 */
[----:B------:R-:W-:Y:S01]  /*0c50*/  SHF.R.U32.HI R3, RZ, 0x3, R3 ;  /* 0x00000003ff037819 */ /* 0x000fe20000011603 */
[----:B------:R-:W-:Y:S01]  /*0c60*/  VIADD R23, R22, 0x40 ;  /* 0x0000004016177836 */ /* 0x000fe20000000000 */
[----:B------:R-:W-:Y:S02]  /*0c70*/  LEA R4, R5, R4, 0xa ;  /* 0x0000000405047211 */ /* 0x000fe400078e50ff */
[----:B------:R-:W-:Y:S02]  /*0c80*/  LOP3.LUT R3, R2, R3, RZ, 0x3c, !PT ;  /* 0x0000000302037212 */ /* 0x000fe400078e3cff */
[----:B------:R-:W-:Y:S02]  /*0c90*/  LOP3.LUT R0, R7, 0x7ffffffc, RZ, 0xc0, !PT ;  /* 0x7ffffffc07007812 */ /* 0x000fe400078ec0ff */
[----:B------:R-:W-:Y:S01]  /*0ca0*/  LEA.HI R10, R6, R9, RZ, 0x3 ;  /* 0x00000009060a7211 */ /* 0x000fe200078f18ff */
[----:B------:R-:W-:Y:S01]  /*0cb0*/  IMAD.IADD R2, R4, 0x1, R3 ;  /* 0x0000000104027824 */ /* 0x000fe200078e0203 */
[----:B------:R-:W-:Y:S01]  /*0cc0*/  LEA.HI R8, R8, R139, RZ, 0x5 ;  /* 0x0000008b08087211 */ /* 0x000fe200078f28ff */
[----:B------:R-:W-:Y:S01]  /*0cd0*/  IMAD.HI R6, R140, 0x55555556, RZ ;  /* 0x555555568c067827 */ /* 0x000fe200078e02ff */
[----:B------:R-:W-:-:S02]  /*0ce0*/  LOP3.LUT R10, R10, 0xfffffff8, RZ, 0xc0, !PT ;  /* 0xfffffff80a0a7812 */ /* 0x000fc400078ec0ff */
[----:B------:R-:W-:Y:S01]  /*0cf0*/  LEA R2, R2, UR40, 0x1 ;  /* 0x0000002802027c11 */ /* 0x000fe2000f8e08ff */
[----:B------:R-:W-:Y:S01]  /*0d00*/  IMAD.IADD R0, R139, 0x1, -R0 ;  /* 0x000000018b007824 */ /* 0x000fe200078e0a00 */
[----:B------:R-:W-:Y:S01]  /*0d10*/  LEA.HI R5, R6, R6, RZ, 0x1 ;  /* 0x0000000606057211 */ /* 0x000fe200078f08ff */
[----:B------:R-:W-:Y:S01]  /*0d20*/  IMAD.IADD R9, R9, 0x1, -R10 ;  /* 0x0000000109097824 */ /* 0x000fe200078e0a0a */
[----:B------:R-:W-:Y:S01]  /*0d30*/  SHF.R.S32.HI R8, RZ, 0x5, R8 ;  /* 0x00000005ff087819 */ /* 0x000fe20000011408 */
[----:B------:R-:W-:Y:S01]  /*0d40*/  IMAD R144, R0, R11, 0x80 ;  /* 0x0000008000907424 */ /* 0x000fe200078e020b */
[----:B------:R-:W-:Y:S01]  /*0d50*/  LEA.HI R0, R137, R137, RZ, 0x1 ;  /* 0x0000008989007211 */ /* 0x000fe200078f08ff */
[C---:B------:R-:W-:Y:S01]  /*0d60*/  VIADD R17, R2.reuse, 0x21800 ;  /* 0x0002180002117836 */ /* 0x040fe20000000000 */
[----:B------:R-:W-:Y:S01]  /*0d70*/  IADD3 R18, R2, 0x21820, RZ ;  /* 0x0002182002127810 */ /* 0x000fe20007ffe0ff */
[----:B------:R-:W-:Y:S01]  /*0d80*/  IMAD R5, R5, -0x3, R140 ;  /* 0xfffffffd05057824 */ /* 0x000fe200078e028c */
[----:B------:R-:W-:Y:S01]  /*0d90*/  LOP3.LUT R0, R0, 0x1ffffffe, RZ, 0xc0, !PT ;  /* 0x1ffffffe00007812 */ /* 0x000fe200078ec0ff */
[----:B------:R-:W-:Y:S01]  /*0da0*/  IMAD R8, R8, 0x10, R9 ;  /* 0x0000001008087824 */ /* 0x000fe200078e0209 */
[----:B------:R-:W-:Y:S01]  /*0db0*/  SEL R16, R16, 0xffffffc0, !P2 ;  /* 0xffffffc010107807 */ /* 0x000fe20005000000 */
[----:B------:R-:W-:Y:S01]  /*0dc0*/  @P1 VIADD R18, R17, 0xffffffe0 ;  /* 0xffffffe011121836 */ /* 0x000fe20000000000 */
[----:B------:R-:W-:Y:S01]  /*0dd0*/  SHF.R.S32.HI R138, RZ, 0x2, R138 ;  /* 0x00000002ff8a7819 */ /* 0x000fe2000001148a */
[----:B------:R-:W-:Y:S01]  /*0de0*/  IMAD R141, R5, 0x40, R8 ;  /* 0x00000040058d7824 */ /* 0x000fe200078e0208 */
[----:B------:R-:W-:Y:S01]  /*0df0*/  SHF.R.S32.HI R146, RZ, 0x1f, R136 ;  /* 0x0000001fff927819 */ /* 0x000fe20000011488 */
[----:B------:R-:W-:Y:S01]  /*0e00*/  IMAD.IADD R0, R137, 0x1, -R0 ;  /* 0x0000000189007824 */ /* 0x000fe200078e0a00 */
[----:B------:R-:W-:Y:S01]  /*0e10*/  SHF.R.S32.HI R145, RZ, 0x1f, R23 ;  /* 0x0000001fff917819 */ /* 0x000fe20000011417 */
[----:B------:R-:W-:Y:S01]  /*0e20*/  IMAD.IADD R17, R17, 0x1, R16 ;  /* 0x0000000111117824 */ /* 0x000fe200078e0210 */
[----:B------:R-:W-:Y:S01]  /*0e30*/  IADD3 R16, R16, R18, RZ ;  /* 0x0000001210107210 */ /* 0x000fe20007ffe0ff */
[----:B------:R-:W-:-:S02]  /*0e40*/  IMAD R142, R0, 0x8, R141 ;  /* 0x00000008008e7824 */ /* 0x000fc400078e028d */
[----:B------:R-:W-:-:S07]  /*0e50*/  VIADD R19, R18, 0x6000 ;  /* 0x0000600012137836 */ /* 0x000fce0000000000 */
.L_x_35:
[----:B0-----:R-:W0:Y:S01]  /*0e60*/  SHFL.IDX PT, R0, R140, RZ, 0x1f ;  /* 0x00001fff8c007589 */ /* 0x001e2200000e0000 */
[----:B------:R-:W-:Y:S01]  /*0e70*/  ULDC UR4, c[0x0][0xc38] ;  /* 0x00030e0000047ab9 */ /* 0x000fe20000000800 */
[----:B------:R-:W-:Y:S01]  /*0e80*/  ULDC.64 UR6, c[0x0][0x418] ;  /* 0x0001060000067ab9 */ /* 0x000fe20000000a00 */
[----:B------:R-:W-:Y:S02]  /*0e90*/  UISETP.NE.AND UP2, UPT, UR4, 0x1, UPT ;  /* 0x000000010400788c */ /* 0x000fe4000bf45270 */
[----:B------:R-:W-:Y:S01]  /*0ea0*/  UISETP.NE.U32.AND UP0, UPT, UR6, URZ, UPT ;  /* 0x0000003f0600728c */ /* 0x000fe2000bf05070 */
[----:B------:R-:W-:Y:S01]  /*0eb0*/  ULDC UR4, c[0x0][0xc44] ;  /* 0x0003110000047ab9 */ /* 0x000fe20000000800 */
[----:B------:R-:W-:Y:S01]  /*0ec0*/  UMOV UR43, UR36 ;  /* 0x00000024002b7c82 */ /* 0x000fe20008000000 */
[----:B------:R-:W-:Y:S02]  /*0ed0*/  UISETP.NE.AND UP1, UPT, UR4, 0x1, UPT ;  /* 0x000000010400788c */ /* 0x000fe4000bf25270 */
[----:B------:R-:W-:Y:S01]  /*0ee0*/  UISETP.NE.AND.EX UP0, UPT, UR7, URZ, UPT, UP0 ;  /* 0x0000003f0700728c */ /* 0x000fe2000bf05300 */
[----:B------:R-:W-:-:S03]  /*0ef0*/  ULDC UR51, c[0x0][0x424] ;  /* 0x0001090000337ab9 */ /* 0x000fc60000000800 */
[----:B------:R-:W-:Y:S01]  /*0f00*/  @UP2 ULDC UR4, c[0x0][0xc3c] ;  /* 0x00030f0000042ab9 */ /* 0x000fe20000000800 */
[----:B------:R-:W-:Y:S01]  /*0f10*/  @UP2 ULDC UR6, c[0x0][0xc40] ;  /* 0x0003100000062ab9 */ /* 0x000fe20000000800 */
[----:B------:R-:W-:Y:S02]  /*0f20*/  UIMAD.WIDE.U32 UR4, UR36, UR4, URZ ;  /* 0x00000004240472a5 */ /* 0x000fe4000f8e003f */
[----:B------:R-:W-:Y:S02]  /*0f30*/  USEL UR51, UR51, 0x1, UP0 ;  /* 0x0000000133337887 */ /* 0x000fe40008000000 */
[----:B------:R-:W-:Y:S01]  /*0f40*/  @UP2 USHF.R.U32.HI UR43, URZ, UR6, UR5 ;  /* 0x000000063f2b2299 */ /* 0x000fe20008011605 */
[----:B------:R-:W-:Y:S01]  /*0f50*/  @UP1 ULDC.64 UR8, c[0x0][0xc48] ;  /* 0x0003120000081ab9 */ /* 0x000fe20000000a00 */
[----:B0-----:R-:W-:Y:S02]  /*0f60*/  R2UR UR39, R0 ;  /* 0x00000000002772ca */ /* 0x001fe400000e0000 */
[----:B------:R-:W-:-:S02]  /*0f70*/  UIMAD.WIDE.U32 UR4, UR43, UR8, URZ ;  /* 0x000000082b0472a5 */ /* 0x000fc4000f8e003f */
[----:B------:R-:W-:Y:S01]  /*0f80*/  UIADD3 UR8, UR40, 0x21800, URZ ;  /* 0x0002180028087890 */ /* 0x000fe2000fffe03f */
[----:B------:R-:W-:Y:S01]  /*0f90*/  UMOV UR38, UR43 ;  /* 0x0000002b00267c82 */ /* 0x000fe20008000000 */
[----:B------:R-:W-:-:S03]  /*0fa0*/  @UP1 USHF.R.U32.HI UR38, URZ, UR9, UR5 ;  /* 0x000000093f261299 */ /* 0x000fc60008011605 */
[----:B------:R-:W-:Y:S01]  /*0fb0*/  ULDC UR4, c[0x0][0x2f0] ;  /* 0x0000bc0000047ab9 */ /* 0x000fe20000000800 */
[----:B------:R-:W-:Y:S02]  /*0fc0*/  ULOP3.LUT UP0, URZ, UR8, 0x3ff, URZ, 0xc0, !UPT ;  /* 0x000003ff083f7892 */ /* 0x000fe4000f80c03f */
[----:B------:R-:W-:Y:S02]  /*0fd0*/  UIMAD UR51, UR51, UR4, URZ ;  /* 0x00000004333372a4 */ /* 0x000fe4000f8e023f */
[----:B------:R-:W-:Y:S02]  /*0fe0*/  UIMAD.WIDE UR6, UR39, 0x55555556, URZ ;  /* 0x55555556270678a5 */ /* 0x000fe4000f8e023f */
[----:B------:R-:W-:Y:S01]  /*0ff0*/  UIADD3 UR4, UR51, 0x7f, URZ ;  /* 0x0000007f33047890 */ /* 0x000fe2000fffe03f */
[----:B------:R-:W-:Y:S01]  /*1000*/  PLOP3.LUT P0, PT, PT, PT, UP0, 0x80, 0x0 ;  /* 0x000000000000781c */ /* 0x000fe20003f0f008 */
[----:B------:R-:W-:Y:S02]  /*1010*/  ULEA.HI UR52, UR7, UR7, URZ, 0x1 ;  /* 0x0000000707347291 */ /* 0x000fe4000f8f083f */
[----:B------:R-:W-:-:S02]  /*1020*/  USHF.R.S32.HI UR5, URZ, 0x1f, UR4 ;  /* 0x0000001f3f057899 */ /* 0x000fc40008011404 */
[----:B------:R-:W-:Y:S02]  /*1030*/  UIMAD UR52, UR52, -0x3, UR39 ;  /* 0xfffffffd343478a4 */ /* 0x000fe4000f8e0227 */
[----:B------:R-:W-:Y:S02]  /*1040*/  ULEA.HI UR5, UR5, UR4, URZ, 0x7 ;  /* 0x0000000405057291 */ /* 0x000fe4000f8f383f */
[----:B------:R-:W-:Y:S02]  /*1050*/  ULEA UR8, UR52, UR8, 0xd ;  /* 0x0000000834087291 */ /* 0x000fe4000f8e683f */
[----:B------:R-:W-:Y:S02]  /*1060*/  USHF.R.S32.HI UR50, URZ, 0x7, UR5 ;  /* 0x000000073f327899 */ /* 0x000fe40008011405 */
[----:B------:R-:W-:-:S04]  /*1070*/  USHF.R.U32.HI UR8, URZ, 0x4, UR8 ;  /* 0x000000043f087899 */ /* 0x000fc80008011608 */
[----:B------:R-:W-:Y:S01]  /*1080*/  ULOP3.LUT UR37, UR8, 0x3fff, URZ, 0xc0, !UPT ;  /* 0x00003fff08257892 */ /* 0x000fe2000f8ec03f */
[----:B-1-345:R-:W-:Y:S11]  /*1090*/  @!P0 BRA `(.L_x_7) ;  /* 0x0000000000408947 */ /* 0x03aff60003800000 */
[----:B------:R-:W-:Y:S01]  /*10a0*/  MOV R0, 0x0 ;  /* 0x0000000000007802 */ /* 0x000fe20000000f00 */
[----:B------:R-:W-:Y:S01]  /*10b0*/  ULDC.64 UR4, c[0x4][0x88] ;  /* 0x0100220000047ab9 */ /* 0x000fe20000000a00 */
[----:B------:R-:W-:Y:S01]  /*10c0*/  ULDC.64 UR6, c[0x4][0x28] ;  /* 0x01000a0000067ab9 */ /* 0x000fe20000000a00 */
[----:B------:R-:W-:Y:S01]  /*10d0*/  IMAD.U32 R4, RZ, RZ, UR4 ;  /* 0x00000004ff047e24 */ /* 0x000fe2000f8e00ff */
[----:B------:R0:W1:Y:S01]  /*10e0*/  LDC.64 R14, c[0x4][R0] ;  /* 0x01000000000e7b82 */ /* 0x0000620000000a00 */
[----:B------:R-:W-:Y:S01]  /*10f0*/  IMAD.U32 R5, RZ, RZ, UR5 ;  /* 0x00000005ff057e24 */ /* 0x000fe2000f8e00ff */
[----:B------:R-:W-:Y:S01]  /*1100*/  ULDC.64 UR4, c[0x4][0x90] ;  /* 0x0100240000047ab9 */ /* 0x000fe20000000a00 */
[----:B------:R-:W-:Y:S01]  /*1110*/  IMAD.U32 R10, RZ, RZ, UR6 ;  /* 0x00000006ff0a7e24 */ /* 0x000fe2000f8e00ff */
[----:B------:R-:W-:Y:S01]  /*1120*/  MOV R7, UR5 ;  /* 0x0000000500077c02 */ /* 0x000fe20008000f00 */
[----:B------:R-:W-:Y:S01]  /*1130*/  IMAD.U32 R6, RZ, RZ, UR4 ;  /* 0x00000004ff067e24 */ /* 0x000fe2000f8e00ff */
[----:B------:R-:W-:Y:S01]  /*1140*/  MOV R13, RZ ;  /* 0x000000ff000d7202 */ /* 0x000fe20000000f00 */
[----:B------:R-:W-:-:S02]  /*1150*/  IMAD.U32 R11, RZ, RZ, UR7 ;  /* 0x00000007ff0b7e24 */ /* 0x000fc4000f8e00ff */
[----:B------:R-:W-:Y:S02]  /*1160*/  IMAD.MOV.U32 R8, RZ, RZ, 0x70 ;  /* 0x00000070ff087424 */ /* 0x000fe400078e00ff */
[----:B0-----:R-:W-:-:S07]  /*1170*/  IMAD.MOV.U32 R12, RZ, RZ, 0x1 ;  /* 0x00000001ff0c7424 */ /* 0x001fce00078e00ff */
[----:B------:R-:W-:-:S07]  /*1180*/  LEPC R20, `(.L_x_7) ;  /* 0x000000001014794e */ /* 0x000fce0000000000 */
[----:B-1----:R-:W-:Y:S05]  /*1190*/  CALL.ABS.NOINC R14 ;  /* 0x000000000e007343 */ /* 0x002fea0003c00000 */
.L_x_7:
[----:B------:R-:W-:Y:S01]  /*11a0*/  ULOP3.LUT UR4, UR46, 0x1, URZ, 0xc0, !UPT ;  /* 0x000000012e047892 */ /* 0x000fe2000f8ec03f */
[----:B------:R-:W-:-:S05]  /*11b0*/  IMAD.U32 R3, RZ, RZ, UR47 ;  /* 0x0000002fff037e24 */ /* 0x000fca000f8e00ff */
[----:B------:R-:W-:Y:S01]  /*11c0*/  IMAD.U32 R0, RZ, RZ, UR4 ;  /* 0x00000004ff007e24 */ /* 0x000fe2000f8e00ff */
[----:B------:R-:W-:-:S04]  /*11d0*/  ISETP.NE.AND P0, PT, R3, 0x3, PT ;  /* 0x000000030300780c */ /* 0x000fc80003f05270 */
[----:B------:R-:W-:-:S04]  /*11e0*/  SHF.L.U32 R0, R0, 0x1f, RZ ;  /* 0x0000001f00007819 */ /* 0x000fc800000006ff */
[----:B------:R-:W0:Y:S02]  /*11f0*/  SYNCS.PHASECHK.TRANS64.TRYWAIT P1, [UR40+0x2d800], R0 ;  /* 0x02d80000ff0075a7 */ /* 0x000e240008020168 */
[----:B0-----:R-:W-:Y:S05]  /*1200*/  @!P1 BRA `(.L_x_8) ;  /* 0x000000a400709947 */ /* 0x001fea0003800000 */
.L_x_85:
[----:B------:R-:W-:Y:S05]  /*1210*/  @!P0 BRA `(.L_x_9) ;  /* 0x0000000000048947 */ /* 0x000fea0003800000 */
[----:B------:R-:W-:Y:S01]  /*1220*/  BPT.TRAP 0x1 ;  /* 0x000000040000795c */ /* 0x000fe20000300000 */
.L_x_9:
[----:B0-----:R-:W-:Y:S02]  /*1230*/  IMAD.U32 R0, RZ, RZ, UR44 ;  /* 0x0000002cff007e24 */ /* 0x001fe4000f8e00ff */
[----:B------:R-:W-:-:S03]  /*1240*/  IMAD.U32 R3, RZ, RZ, UR45 ;  /* 0x0000002dff037e24 */ /* 0x000fc6000f8e00ff */
[----:B------:R-:W-:Y:S02]  /*1250*/  LEA R0, R0, UR40, 0x3 ;  /* 0x0000002800007c11 */ /* 0x000fe4000f8e18ff */
[----:B------:R-:W-:-:S04]  /*1260*/  SHF.L.U32 R3, R3, 0x1f, RZ ;  /* 0x0000001f03037819 */ /* 0x000fc800000006ff */
[----:B------:R0:W1:Y:S01]  /*1270*/  SYNCS.PHASECHK.TRANS64.TRYWAIT P1, [R0+URZ+0x2d830], R3 ;  /* 0x02d83003000075a7 */ /* 0x000062000802017f */
[----:B------:R-:W-:Y:S05]  /*1280*/  @!P0 BRA `(.L_x_10) ;  /* 0x0000000000048947 */ /* 0x000fea0003800000 */
[----:B------:R-:W-:Y:S01]  /*1290*/  BPT.TRAP 0x1 ;  /* 0x000000040000795c */ /* 0x000fe20000300000 */
.L_x_10:
[----:B------:R-:W-:Y:S01]  /*12a0*/  MOV R135, RZ ;  /* 0x000000ff00877202 */ /* 0x000fe20000000f00 */
[----:B-1----:R-:W-:Y:S06]  /*12b0*/  @P1 BRA `(.L_x_11) ;  /* 0x0000000000081947 */ /* 0x002fec0003800000 */
[----:B------:R-:W1:Y:S02]  /*12c0*/  SYNCS.PHASECHK.TRANS64.TRYWAIT P1, [R0+URZ+0x2d830], R3 ;  /* 0x02d83003000075a7 */ /* 0x000e64000802017f */
[----:B-1----:R-:W-:Y:S05]  /*12d0*/  @!P1 BRA `(.L_x_12) ;  /* 0x000000a400549947 */ /* 0x002fea0003800000 */
.L_x_11:
[----:B------:R-:W-:Y:S05]  /*12e0*/  WARPSYNC.ALL ;  /* 0x0000000000007948 */ /* 0x000fea0003800000 */
[----:B------:R-:W-:Y:S01]  /*12f0*/  UIADD3 UR4, UR40, 0x15400, URZ ;  /* 0x0001540028047890 */ /* 0x000fe2000fffe03f */
[----:B------:R-:W-:Y:S01]  /*1300*/  WARPGROUP.ARRIVE ;  /* 0x00000000000079c5 */ /* 0x000fe20000000000 */
[----:B------:R-:W-:Y:S02]  /*1310*/  ULEA UR52, UR52, UR40, 0xc ;  /* 0x0000002834347291 */ /* 0x000fe4000f8e603f */
[----:B------:R-:W-:Y:S02]  /*1320*/  USHF.R.U32.HI UR4, URZ, 0x4, UR4 ;  /* 0x000000043f047899 */ /* 0x000fe40008011604 */
[----:B------:R-:W-:-:S02]  /*1330*/  UIADD3 UR52, UR52, 0xc400, URZ ;  /* 0x0000c40034347890 */ /* 0x000fc4000fffe03f */
[----:B------:R-:W-:Y:S02]  /*1340*/  ULOP3.LUT UR4, UR4, 0x3fff, URZ, 0xc0, !UPT ;  /* 0x00003fff04047892 */ /* 0x000fe4000f8ec03f */
[----:B------:R-:W-:Y:S02]  /*1350*/  USHF.R.U32.HI UR52, URZ, 0x4, UR52 ;  /* 0x000000043f347899 */ /* 0x000fe40008011634 */
[----:B------:R-:W-:Y:S02]  /*1360*/  ULOP3.LUT UR32, UR4, 0x10000, URZ, 0xfc, !UPT ;  /* 0x0001000004207892 */ /* 0x000fe4000f8efc3f */
[----:B------:R-:W-:Y:S02]  /*1370*/  ULOP3.LUT UR52, UR52, 0x3fff, URZ, 0xc0, !UPT ;  /* 0x00003fff34347892 */ /* 0x000fe4000f8ec03f */
[----:B------:R-:W-:Y:S02]  /*1380*/  UIMAD UR6, UR44, 0x600, UR32 ;  /* 0x000006002c0678a4 */ /* 0x000fe4000f8e0220 */
[----:B------:R-:W-:Y:S01]  /*1390*/  ULOP3.LUT UR4, UR52, 0x10000, URZ, 0xfc, !UPT ;  /* 0x0001000034047892 */ /* 0x000fe2000f8efc3f */
[----:B------:R-:W-:Y:S01]  /*13a0*/  UMOV UR7, 0x80000020 ;  /* 0x8000002000077882 */ /* 0x000fe20000000000 */
[----:B------:R-:W-:-:S02]  /*13b0*/  UMOV UR5, 0x80000020 ;  /* 0x8000002000057882 */ /* 0x000fc40000000000 */
[----:B------:R-:W-:Y:S02]  /*13c0*/  UIADD3 UR8, UR4, 0x2, URZ ;  /* 0x0000000204087890 */ /* 0x000fe4000fffe03f */
[----:B------:R-:W-:Y:S01]  /*13d0*/  UIADD3 UR10, UR6, 0x2, URZ ;  /* 0x00000002060a7890 */ /* 0x000fe2000fffe03f */
[----:B------:R-:W-:Y:S02]  /*13e0*/  UMOV UR9, 0x80000020 ;  /* 0x8000002000097882 */ /* 0x000fe40000000000 */
[----:B------:R-:W-:Y:S01]  /*13f0*/  HGMMA.64x128x16.F32 R24, gdesc[UR4], RZ, !UPT, gsb0 ;  /* 0x01e00000041879f0 */ /* 0x000fe2000c0008ff */
[----:B------:R-:W-:Y:S01]  /*1400*/  UMOV UR11, 0x80000020 ;  /* 0x80000020000b7882 */ /* 0x000fe20000000000 */
[----:B------:R-:W-:Y:S02]  /*1410*/  UIADD3 UR12, UR4, 0x300, URZ ;  /* 0x00000300040c7890 */ /* 0x000fe4000fffe03f */
[----:B------:R-:W-:Y:S01]  /*1420*/  UIADD3 UR14, UR6, 0x200, URZ ;  /* 0x00000200060e7890 */ /* 0x000fe2000fffe03f */
[----:B------:R-:W-:Y:S01]  /*1430*/  UMOV UR13, 0x80000020 ;  /* 0x80000020000d7882 */ /* 0x000fe20000000000 */
[----:B------:R-:W-:Y:S01]  /*1440*/  UMOV UR15, 0x80000020 ;  /* 0x80000020000f7882 */ /* 0x000fe20000000000 */
[----:B------:R-:W-:-:S02]  /*1450*/  UIADD3 UR16, UR4, 0x302, URZ ;  /* 0x0000030204107890 */ /* 0x000fc4000fffe03f */
[----:B------:R-:W-:Y:S01]  /*1460*/  UIADD3 UR18, UR6, 0x202, URZ ;  /* 0x0000020206127890 */ /* 0x000fe2000fffe03f */
[----:B------:R-:W-:Y:S01]  /*1470*/  UMOV UR17, 0x80000020 ;  /* 0x8000002000117882 */ /* 0x000fe20000000000 */
[----:B------:R-:W-:Y:S01]  /*1480*/  UMOV UR19, 0x80000020 ;  /* 0x8000002000137882 */ /* 0x000fe20000000000 */
[----:B------:R-:W-:Y:S02]  /*1490*/  UIADD3 UR20, UR4, 0x600, URZ ;  /* 0x0000060004147890 */ /* 0x000fe4000fffe03f */
[----:B------:R-:W-:Y:S01]  /*14a0*/  UIADD3 UR22, UR6, 0x400, URZ ;  /* 0x0000040006167890 */ /* 0x000fe2000fffe03f */
[----:B------:R-:W-:Y:S01]  /*14b0*/  UMOV UR21, 0x80000020 ;  /* 0x8000002000157882 */ /* 0x000fe20000000000 */
[----:B------:R-:W-:Y:S01]  /*14c0*/  UMOV UR23, 0x80000020 ;  /* 0x8000002000177882 */ /* 0x000fe20000000000 */
[----:B------:R-:W-:Y:S02]  /*14d0*/  UIADD3 UR24, UR4, 0x602, URZ ;  /* 0x0000060204187890 */ /* 0x000fe4000fffe03f */
[----:B------:R-:W-:Y:S01]  /*14e0*/  UIADD3 UR26, UR6, 0x402, URZ ;  /* 0x00000402061a7890 */ /* 0x000fe2000fffe03f */
[----:B------:R-:W-:Y:S01]  /*14f0*/  UMOV UR25, 0x80000020 ;  /* 0x8000002000197882 */ /* 0x000fe20000000000 */
[----:B------:R-:W-:Y:S01]  /*1500*/  UMOV UR27, 0x80000020 ;  /* 0x80000020001b7882 */ /* 0x000fe20000000000 */
[----:B------:R-:W-:-:S02]  /*1510*/  WARPGROUP.DEPBAR.LE gsb0, 0x0 ;  /* 0x00008000000079c5 */ /* 0x000fc40000010000 */
[----:B------:R-:W-:-:S06]  /*1520*/  WARPGROUP.ARRIVE ;  /* 0x00000000000079c5 */ /* 0x000fcc0000000000 */
[----:B------:R-:W-:Y:S03]  /*1530*/  HGMMA.64x128x16.F32 R24, gdesc[UR8], R24, gsb0 ;  /* 0x01e00000081879f0 */ /* 0x000fe60008000818 */
[----:B------:R-:W-:Y:S02]  /*1540*/  WARPGROUP.DEPBAR.LE gsb0, 0x0 ;  /* 0x00008000000079c5 */ /* 0x000fe40000010000 */
[----:B------:R-:W-:-:S07]  /*1550*/  WARPGROUP.ARRIVE ;  /* 0x00000000000079c5 */ /* 0x000fce0000000000 */
        /* <DEDUP_REMOVED lines=11> */
[----:B------:R-:W-:Y:S05]  /*1610*/  @!P0 BRA `(.L_x_13) ;  /* 0x0000000000048947 */ /* 0x000fea0003800000 */
[----:B------:R-:W-:Y:S01]  /*1620*/  BPT.TRAP 0x1 ;  /* 0x000000040000795c */ /* 0x000fe20000300000 */
.L_x_13:
[----:B------:R-:W-:Y:S01]  /*1630*/  ULDC UR6, c[0x0][0x9d8] ;  /* 0x0002760000067ab9 */ /* 0x000fe20000000800 */
[----:B------:R-:W-:Y:S01]  /*1640*/  ULDC UR33, c[0x0][0x988] ;  /* 0x0002620000217ab9 */ /* 0x000fe20000000800 */
[----:B------:R-:W-:Y:S01]  /*1650*/  FMUL.FTZ R5, R24, UR6 ;  /* 0x0000000618057c20 */ /* 0x000fe20008410000 */
[----:B------:R-:W-:Y:S01]  /*1660*/  FMUL.FTZ R6, R25, UR6 ;  /* 0x0000000619067c20 */ /* 0x000fe20008410000 */
[----:B------:R-:W-:Y:S01]  /*1670*/  FMUL.FTZ R11, R28, UR6 ;  /* 0x000000061c0b7c20 */ /* 0x000fe20008410000 */
[----:B------:R-:W-:Y:S01]  /*1680*/  FMUL.FTZ R4, R27, UR6 ;  /* 0x000000061b047c20 */ /* 0x000fe20008410000 */
[----:B------:R-:W-:Y:S01]  /*1690*/  FMUL.FTZ R27, R47, UR6 ;  /* 0x000000062f1b7c20 */ /* 0x000fe20008410000 */
[----:B------:R-:W-:Y:S01]  /*16a0*/  FMUL.FTZ R47, R66, UR6 ;  /* 0x00000006422f7c20 */ /* 0x000fe20008410000 */
[----:B------:R-:W2:Y:S01]  /*16b0*/  MUFU.TANH R5, R5 ;  /* 0x0000000500057308 */ /* 0x000ea20000002400 */
[----:B------:R-:W-:Y:S01]  /*16c0*/  FMUL.FTZ R12, R29, UR6 ;  /* 0x000000061d0c7c20 */ /* 0x000fe20008410000 */
[----:B------:R-:W-:Y:S01]  /*16d0*/  FMUL.FTZ R25, R36, UR6 ;  /* 0x0000000624197c20 */ /* 0x000fe20008410000 */
[----:B------:R-:W-:Y:S01]  /*16e0*/  FMUL.FTZ R66, R69, UR6 ;  /* 0x0000000645427c20 */ /* 0x000fe20008410000 */
[----:B------:R-:W-:Y:S01]  /*16f0*/  FMUL.FTZ R36, R54, UR6 ;  /* 0x0000000636247c20 */ /* 0x000fe20008410000 */
[----:B------:R-:W-:Y:S01]  /*1700*/  FMUL.FTZ R69, R73, UR6 ;  /* 0x0000000649457c20 */ /* 0x000fe20008410000 */
[----:B------:R-:W-:-:S02]  /*1710*/  VIADD R73, R144, UR51 ;  /* 0x0000003390497c36 */ /* 0x000fc40008000000 */
[----:B------:R-:W-:Y:S01]  /*1720*/  FMUL.FTZ R15, R32, UR6 ;  /* 0x00000006200f7c20 */ /* 0x000fe20008410000 */
[----:B------:R-:W3:Y:S01]  /*1730*/  MUFU.TANH R6, R6 ;  /* 0x0000000600067308 */ /* 0x000ee20000002400 */
[----:B------:R-:W-:Y:S02]  /*1740*/  IMAD.U32 R54, RZ, RZ, UR50 ;  /* 0x00000032ff367e24 */ /* 0x000fe4000f8e00ff */
[----:B01----:R-:W-:Y:S01]  /*1750*/  FMUL.FTZ R3, R26, UR6 ;  /* 0x000000061a037c20 */ /* 0x003fe20008410000 */
[----:B------:R-:W-:Y:S01]  /*1760*/  FMUL.FTZ R20, R33, UR6 ;  /* 0x0000000621147c20 */ /* 0x000fe20008410000 */
[----:B------:R-:W-:Y:S01]  /*1770*/  FMUL.FTZ R33, R45, UR6 ;  /* 0x000000062d217c20 */ /* 0x000fe20008410000 */
[----:B------:R-:W-:Y:S02]  /*1780*/  IMAD R73, R54, -0x80, R73 ;  /* 0xffffff8036497824 */ /* 0x000fe400078e0249 */
[----:B------:R-:W-:Y:S01]  /*1790*/  FMUL.FTZ R45, R57, UR6 ;  /* 0x00000006392d7c20 */ /* 0x000fe20008410000 */
[----:B------:R-:W-:Y:S01]  /*17a0*/  FMUL.FTZ R7, R30, UR6 ;  /* 0x000000061e077c20 */ /* 0x000fe20008410000 */
[----:B------:R-:W0:Y:S01]  /*17b0*/  MUFU.TANH R11, R11 ;  /* 0x0000000b000b7308 */ /* 0x000e220000002400 */
[----:B------:R-:W-:Y:S01]  /*17c0*/  FMUL.FTZ R26, R37, UR6 ;  /* 0x00000006251a7c20 */ /* 0x000fe20008410000 */
[C---:B------:R-:W-:Y:S01]  /*17d0*/  ISETP.GT.AND P2, PT, R73.reuse, RZ, PT ;  /* 0x000000ff4900720c */ /* 0x040fe20003f44270 */
[----:B------:R-:W-:Y:S01]  /*17e0*/  FMUL.FTZ R28, R46, UR6 ;  /* 0x000000062e1c7c20 */ /* 0x000fe20008410000 */
[C---:B------:R-:W-:Y:S01]  /*17f0*/  ISETP.GT.AND P1, PT, R73.reuse, 0x1, PT ;  /* 0x000000014900780c */ /* 0x040fe20003f24270 */
[----:B------:R-:W-:Y:S01]  /*1800*/  FMUL.FTZ R46, R56, UR6 ;  /* 0x00000006382e7c20 */ /* 0x000fe20008410000 */
[----:B------:R-:W-:Y:S01]  /*1810*/  ISETP.GT.AND P6, PT, R73, 0x8, PT ;  /* 0x000000084900780c */ /* 0x000fe20003fc4270 */
[----:B------:R-:W-:Y:S01]  /*1820*/  FMUL.FTZ R8, R31, UR6 ;  /* 0x000000061f087c20 */ /* 0x000fe20008410000 */
[----:B------:R-:W1:Y:S01]  /*1830*/  MUFU.TANH R12, R12 ;  /* 0x0000000c000c7308 */ /* 0x000e620000002400 */
[----:B--2---:R-:W-:Y:S01]  /*1840*/  FSEL R54, R5, -INF , P2 ;  /* 0xff80000005367808 */ /* 0x004fe20001000000 */
[----:B------:R-:W-:Y:S01]  /*1850*/  FMUL.FTZ R30, R40, UR6 ;  /* 0x00000006281e7c20 */ /* 0x000fe20008410000 */
[----:B---3--:R-:W-:Y:S01]  /*1860*/  FSEL R57, R6, -INF , P1 ;  /* 0xff80000006397808 */ /* 0x008fe20000800000 */
[----:B------:R-:W-:Y:S01]  /*1870*/  FMUL.FTZ R14, R39, UR6 ;  /* 0x00000006270e7c20 */ /* 0x000fe20008410000 */
[----:B------:R-:W-:Y:S01]  /*1880*/  ISETP.GT.AND P5, PT, R73, 0x9, PT ;  /* 0x000000094900780c */ /* 0x000fe20003fa4270 */
[----:B------:R-:W-:Y:S01]  /*1890*/  FMUL.FTZ R39, R58, UR6 ;  /* 0x000000063a277c20 */ /* 0x000fe20008410000 */
[----:B------:R-:W-:Y:S01]  /*18a0*/  FMNMX.FTZ R5, R54, R57, !PT ;  /* 0x0000003936057209 */ /* 0x000fe20007810000 */
[----:B------:R-:W2:Y:S01]  /*18b0*/  MUFU.TANH R15, R15 ;  /* 0x0000000f000f7308 */ /* 0x000ea20000002400 */
[----:B0-----:R-:W-:Y:S01]  /*18c0*/  FSEL R56, R11, -INF , P6 ;  /* 0xff8000000b387808 */ /* 0x001fe20003000000 */
[----:B------:R-:W-:Y:S01]  /*18d0*/  FMUL.FTZ R9, R34, UR6 ;  /* 0x0000000622097c20 */ /* 0x000fe20008410000 */
[----:B------:R-:W-:Y:S01]  /*18e0*/  ISETP.GT.AND P4, PT, R73, 0x10, PT ;  /* 0x000000104900780c */ /* 0x000fe20003f84270 */
[----:B------:R-:W-:Y:S01]  /*18f0*/  FMUL.FTZ R29, R41, UR6 ;  /* 0x00000006291d7c20 */ /* 0x000fe20008410000 */
[----:B------:R-:W-:Y:S01]  /*1900*/  FMNMX.FTZ R5, R56, R5, !PT ;  /* 0x0000000538057209 */ /* 0x000fe20007810000 */
[----:B------:R-:W-:Y:S01]  /*1910*/  FMUL.FTZ R40, R59, UR6 ;  /* 0x000000063b287c20 */ /* 0x000fe20008410000 */
[----:B------:R-:W-:Y:S01]  /*1920*/  FMUL.FTZ R10, R35, UR6 ;  /* 0x00000006230a7c20 */ /* 0x000fe20008410000 */
[----:B------:R-:W0:Y:S01]  /*1930*/  MUFU.TANH R3, R3 ;  /* 0x0000000300037308 */ /* 0x000e220000002400 */
[----:B-1----:R-:W-:Y:S01]  /*1940*/  FSEL R58, R12, -INF , P5 ;  /* 0xff8000000c3a7808 */ /* 0x002fe20002800000 */
[----:B------:R-:W-:Y:S01]  /*1950*/  FMUL.FTZ R34, R44, UR6 ;  /* 0x000000062c227c20 */ /* 0x000fe20008410000 */
[----:B------:R-:W-:Y:S01]  /*1960*/  ISETP.GT.AND P3, PT, R73, 0x11, PT ;  /* 0x000000114900780c */ /* 0x000fe20003f64270 */
[----:B------:R-:W-:Y:S01]  /*1970*/  FMUL.FTZ R32, R50, UR6 ;  /* 0x0000000632207c20 */ /* 0x000fe20008410000 */
[----:B------:R-:W-:Y:S01]  /*1980*/  FMNMX.FTZ R6, R58, R5, !PT ;  /* 0x000000053a067209 */ /* 0x000fe20007810000 */
[----:B------:R-:W-:Y:S01]  /*1990*/  FMUL.FTZ R50, R60, UR6 ;  /* 0x000000063c327c20 */ /* 0x000fe20008410000 */
[----:B------:R-:W-:Y:S01]  /*19a0*/  FMUL.FTZ R13, R38, UR6 ;  /* 0x00000006260d7c20 */ /* 0x000fe20008410000 */
[----:B------:R-:W1:Y:S01]  /*19b0*/  MUFU.TANH R20, R20 ;  /* 0x0000001400147308 */ /* 0x000e620000002400 */
[----:B--2---:R-:W-:Y:S01]  /*19c0*/  FSEL R59, R15, -INF , P4 ;  /* 0xff8000000f3b7808 */ /* 0x004fe20002000000 */
[----:B------:R-:W-:Y:S01]  /*19d0*/  FMUL.FTZ R37, R49, UR6 ;  /* 0x0000000631257c20 */ /* 0x000fe20008410000 */
[----:B------:R-:W-:Y:S01]  /*19e0*/  FMUL.FTZ R49, R61, UR6 ;  /* 0x000000063d317c20 */ /* 0x000fe20008410000 */
[----:B------:R-:W-:Y:S01]  /*19f0*/  FMUL.FTZ R38, R48, UR6 ;  /* 0x0000000630267c20 */ /* 0x000fe20008410000 */
[----:B------:R-:W-:Y:S01]  /*1a00*/  FMNMX.FTZ R5, R59, R6, !PT ;  /* 0x000000063b057209 */ /* 0x000fe20007810000 */
[----:B------:R-:W-:Y:S01]  /*1a10*/  FMUL.FTZ R35, R55, UR6 ;  /* 0x0000000637237c20 */ /* 0x000fe20008410000 */
[----:B------:R-:W-:Y:S01]  /*1a20*/  FMUL.FTZ R55, R64, UR6 ;  /* 0x0000000640377c20 */ /* 0x000fe20008410000 */
[----:B------:R-:W2:Y:S01]  /*1a30*/  MUFU.TANH R4, R4 ;  /* 0x0000000400047308 */ /* 0x000ea20000002400 */
[----:B0-----:R-:W-:Y:S01]  /*1a40*/  FSEL R3, R3, -INF , P2 ;  /* 0xff80000003037808 */ /* 0x001fe20001000000 */
[----:B------:R-:W-:Y:S01]  /*1a50*/  FMUL.FTZ R21, R42, UR6 ;  /* 0x000000062a157c20 */ /* 0x000fe20008410000 */
[----:B------:R-:W-:Y:S01]  /*1a60*/  ISETP.GT.AND P2, PT, R73, 0x18, PT ;  /* 0x000000184900780c */ /* 0x000fe20003f44270 */
[----:B------:R-:W-:Y:S01]  /*1a70*/  FMUL.FTZ R48, R67, UR6 ;  /* 0x0000000643307c20 */ /* 0x000fe20008410000 */
[----:B------:R-:W-:Y:S01]  /*1a80*/  FMUL.FTZ R24, R43, UR6 ;  /* 0x000000062b187c20 */ /* 0x000fe20008410000 */
[----:B------:R-:W-:Y:S01]  /*1a90*/  FMUL.FTZ R42, R52, UR6 ;  /* 0x00000006342a7c20 */ /* 0x000fe20008410000 */
[----:B------:R-:W-:Y:S01]  /*1aa0*/  FMUL.FTZ R41, R53, UR6 ;  /* 0x0000000635297c20 */ /* 0x000fe20008410000 */
[----:B------:R-:W0:Y:S01]  /*1ab0*/  MUFU.TANH R25, R25 ;  /* 0x0000001900197308 */ /* 0x000e220000002400 */
[----:B-1----:R-:W-:Y:S01]  /*1ac0*/  FSEL R60, R20, -INF , P3 ;  /* 0xff800000143c7808 */ /* 0x002fe20001800000 */
[----:B------:R-:W-:Y:S01]  /*1ad0*/  FMUL.FTZ R53, R65, UR6 ;  /* 0x0000000641357c20 */ /* 0x000fe20008410000 */
[----:B------:R-:W-:Y:S01]  /*1ae0*/  FMUL.FTZ R65, R68, UR6 ;  /* 0x0000000644417c20 */ /* 0x000fe20008410000 */
[----:B------:R-:W-:Y:S01]  /*1af0*/  FMUL.FTZ R52, R70, UR6 ;  /* 0x0000000646347c20 */ /* 0x000fe20008410000 */
[----:B------:R-:W-:Y:S01]  /*1b00*/  FMNMX.FTZ R6, R60, R5, !PT ;  /* 0x000000053c067209 */ /* 0x000fe20007810000 */
[----:B------:R-:W-:Y:S01]  /*1b10*/  FMUL.FTZ R31, R51, UR6 ;  /* 0x00000006331f7c20 */ /* 0x000fe20008410000 */
[----:B------:R-:W-:Y:S01]  /*1b20*/  FMUL.FTZ R51, R71, UR6 ;  /* 0x0000000647337c20 */ /* 0x000fe20008410000 */
[----:B------:R-:W1:Y:S01]  /*1b30*/  MUFU.TANH R7, R7 ;  /* 0x0000000700077308 */ /* 0x000e620000002400 */
[----:B--2---:R-:W-:Y:S01]  /*1b40*/  FSEL R4, R4, -INF , P1 ;  /* 0xff80000004047808 */ /* 0x004fe20000800000 */
[----:B------:R-:W-:Y:S01]  /*1b50*/  FMUL.FTZ R44, R62, UR6 ;  /* 0x000000063e2c7c20 */ /* 0x000fe20008410000 */
[----:B------:R-:W-:Y:S01]  /*1b60*/  ISETP.GT.AND P1, PT, R73, 0x19, PT ;  /* 0x000000194900780c */ /* 0x000fe20003f24270 */
[----:B------:R-:W-:Y:S01]  /*1b70*/  FMUL.FTZ R43, R63, UR6 ;  /* 0x000000063f2b7c20 */ /* 0x000fe20008410000 */
[----:B------:R-:W-:Y:S01]  /*1b80*/  FMUL.FTZ R72, R72, UR6 ;  /* 0x0000000648487c20 */ /* 0x000fe20008410000 */
[----:B------:R-:W-:Y:S01]  /*1b90*/  FMUL.FTZ R76, R76, UR6 ;  /* 0x000000064c4c7c20 */ /* 0x000fe20008410000 */
[----:B------:R-:W-:Y:S01]  /*1ba0*/  FMUL.FTZ R62, R75, UR6 ;  /* 0x000000064b3e7c20 */ /* 0x000fe20008410000 */
[----:B------:R-:W2:Y:S01]  /*1bb0*/  MUFU.TANH R26, R26 ;  /* 0x0000001a001a7308 */ /* 0x000ea20000002400 */
[----:B0-----:R-:W-:Y:S01]  /*1bc0*/  FSEL R61, R25, -INF , P2 ;  /* 0xff800000193d7808 */ /* 0x001fe20001000000 */
[----:B------:R-:W-:Y:S01]  /*1bd0*/  FMUL.FTZ R75, R77, UR6 ;  /* 0x000000064d4b7c20 */ /* 0x000fe20008410000 */
[----:B------:R-:W-:Y:S01]  /*1be0*/  FMUL.FTZ R63, R74, UR6 ;  /* 0x000000064a3f7c20 */ /* 0x000fe20008410000 */
[----:B------:R-:W-:Y:S01]  /*1bf0*/  FMUL.FTZ R74, R80, UR6 ;  /* 0x00000006504a7c20 */ /* 0x000fe20008410000 */
[----:B------:R-:W-:Y:S01]  /*1c00*/  FMUL.FTZ R77, R81, UR6 ;  /* 0x00000006514d7c20 */ /* 0x000fe20008410000 */
        /* <DEDUP_REMOVED lines=9> */
[----:B------:R-:W-:Y:S01]  /*1ca0*/  P2R R88, PR, RZ, 0x1 ;  /* 0x00000001ff587803 */ /* 0x000fe20000000000 */
[----:B------:R-:W1:Y:S01]  /*1cb0*/  MUFU.TANH R30, R30 ;  /* 0x0000001e001e7308 */ /* 0x000e620000002400 */
[----:B--2---:R-:W-:Y:S01]  /*1cc0*/  FSEL R64, R26, -INF , P1 ;  /* 0xff8000001a407808 */ /* 0x004fe20000800000 */
[----:B------:R-:W-:Y:S01]  /*1cd0*/  FMUL.FTZ R83, R83, UR6 ;  /* 0x0000000653537c20 */ /* 0x000fe20008410000 */
[----:B------:R-:W-:Y:S01]  /*1ce0*/  FMUL.FTZ R86, R86, UR6 ;  /* 0x0000000656567c20 */ /* 0x000fe20008410000 */
[----:B------:R-:W-:Y:S01]  /*1cf0*/  FMUL.FTZ R87, R87, UR6 ;  /* 0x0000000657577c20 */ /* 0x000fe20008410000 */
[----:B------:R-:W-:Y:S01]  /*1d00*/  R2UR UR6, R0 ;  /* 0x00000000000672ca */ /* 0x000fe200000e0000 */
[----:B------:R-:W-:Y:S01]  /*1d10*/  UISETP.GE.AND UP0, UPT, UR51, 0x81, UPT ;  /* 0x000000813300788c */ /* 0x000fe2000bf06270 */
[--C-:B------:R-:W-:Y:S01]  /*1d20*/  IMAD.MOV.U32 R134, RZ, RZ, R135.reuse ;  /* 0x000000ffff867224 */ /* 0x100fe200078e0087 */
[----:B------:R-:W2:Y:S01]  /*1d30*/  MUFU.TANH R9, R9 ;  /* 0x0000000900097308 */ /* 0x000ea20000002400 */
[----:B0-----:R-:W-:Y:S01]  /*1d40*/  FSEL R6, R8, -INF , P5 ;  /* 0xff80000008067808 */ /* 0x001fe20002800000 */
[--C-:B------:R-:W-:Y:S01]  /*1d50*/  IMAD.MOV.U32 R133, RZ, RZ, R135.reuse ;  /* 0x000000ffff857224 */ /* 0x100fe200078e0087 */
[----:B------:R-:W-:Y:S01]  /*1d60*/  ISETP.GT.AND P5, PT, R73, 0x21, PT ;  /* 0x000000214900780c */ /* 0x000fe20003fa4270 */
[--C-:B------:R-:W-:Y:S01]  /*1d70*/  IMAD.MOV.U32 R131, RZ, RZ, R135.reuse ;  /* 0x000000ffff837224 */ /* 0x100fe200078e0087 */
[----:B------:R-:W-:Y:S01]  /*1d80*/  FMNMX.FTZ R8, R64, R7, !PT ;  /* 0x0000000740087209 */ /* 0x000fe20007810000 */
[--C-:B------:R-:W-:Y:S01]  /*1d90*/  IMAD.MOV.U32 R130, RZ, RZ, R135.reuse ;  /* 0x000000ffff827224 */ /* 0x100fe200078e0087 */
[-C--:B------:R-:W-:Y:S01]  /*1da0*/  MOV R132, R135.reuse ;  /* 0x0000008700847202 */ /* 0x080fe20000000f00 */
[----:B------:R-:W0:Y:S01]  /*1db0*/  MUFU.TANH R29, R29 ;  /* 0x0000001d001d7308 */ /* 0x000e220000002400 */
[----:B-1----:R-:W-:Y:S01]  /*1dc0*/  FSEL R67, R30, -INF , P6 ;  /* 0xff8000001e437808 */ /* 0x002fe20003000000 */
[----:B------:R-:W-:Y:S01]  /*1dd0*/  UIADD3 UR6, UR6, 0x2d840, URZ ;  /* 0x0002d84006067890 */ /* 0x000fe2000fffe03f */
[--C-:B------:R-:W-:Y:S01]  /*1de0*/  IMAD.MOV.U32 R129, RZ, RZ, R135.reuse ;  /* 0x000000ffff817224 */ /* 0x100fe200078e0087 */
[-C--:B------:R-:W-:Y:S01]  /*1df0*/  MOV R127, R135.reuse ;  /* 0x00000087007f7202 */ /* 0x080fe20000000f00 */
[--C-:B------:R-:W-:Y:S01]  /*1e00*/  IMAD.MOV.U32 R128, RZ, RZ, R135.reuse ;  /* 0x000000ffff807224 */ /* 0x100fe200078e0087 */
[----:B------:R-:W-:Y:S01]  /*1e10*/  UPRMT UR6, UR41, 0x654, UR6 ;  /* 0x0000065429067896 */ /* 0x000fe20008000006 */
[--C-:B------:R-:W-:Y:S01]  /*1e20*/  IMAD.MOV.U32 R126, RZ, RZ, R135.reuse ;  /* 0x000000ffff7e7224 */ /* 0x100fe200078e0087 */
[----:B------:R-:W1:Y:S01]  /*1e30*/  MUFU.TANH R10, R10 ;  /* 0x0000000a000a7308 */ /* 0x000e620000002400 */
[----:B--2---:R-:W-:Y:S01]  /*1e40*/  FSEL R7, R9, -INF , P4 ;  /* 0xff80000009077808 */ /* 0x004fe20002000000 */
[--C-:B------:R-:W-:Y:S01]  /*1e50*/  IMAD.MOV.U32 R125, RZ, RZ, R135.reuse ;  /* 0x000000ffff7d7224 */ /* 0x100fe200078e0087 */
[----:B------:R-:W-:Y:S01]  /*1e60*/  ISETP.GT.AND P4, PT, R73, 0x28, PT ;  /* 0x000000284900780c */ /* 0x000fe20003f84270 */
[--C-:B------:R-:W-:Y:S01]  /*1e70*/  IMAD.MOV.U32 R124, RZ, RZ, R135.reuse ;  /* 0x000000ffff7c7224 */ /* 0x100fe200078e0087 */
[----:B------:R-:W-:Y:S01]  /*1e80*/  FMNMX.FTZ R9, R67, R8, !PT ;  /* 0x0000000843097209 */ /* 0x000fe20007810000 */
[--C-:B------:R-:W-:Y:S01]  /*1e90*/  IMAD.MOV.U32 R123, RZ, RZ, R135.reuse ;  /* 0x000000ffff7b7224 */ /* 0x100fe200078e0087 */
[----:B------:R-:W-:Y:S01]  /*1ea0*/  SYNCS.ARRIVE.TRANS64.RED.A1T0 RZ, [UR6], RZ ;  /* 0x000000ffffff79a7 */ /* 0x000fe20008100406 */
[----:B------:R-:W2:Y:S01]  /*1eb0*/  MUFU.TANH R34, R34 ;  /* 0x0000002200227308 */ /* 0x000ea20000002400 */
[----:B0-----:R-:W-:Y:S01]  /*1ec0*/  FSEL R68, R29, -INF , P5 ;  /* 0xff8000001d447808 */ /* 0x001fe20002800000 */
[--C-:B------:R-:W-:Y:S01]  /*1ed0*/  IMAD.MOV.U32 R121, RZ, RZ, R135.reuse ;  /* 0x000000ffff797224 */ /* 0x100fe200078e0087 */
[----:B------:R-:W-:Y:S01]  /*1ee0*/  MOV R122, R135 ;  /* 0x00000087007a7202 */ /* 0x000fe20000000f00 */
[--C-:B------:R-:W-:Y:S01]  /*1ef0*/  IMAD.MOV.U32 R120, RZ, RZ, R135.reuse ;  /* 0x000000ffff787224 */ /* 0x100fe200078e0087 */
[----:B------:R-:W-:Y:S01]  /*1f00*/  FMNMX.FTZ R11, R68, R9, !PT ;  /* 0x00000009440b7209 */ /* 0x000fe20007810000 */
[--C-:B------:R-:W-:Y:S01]  /*1f10*/  IMAD.MOV.U32 R119, RZ, RZ, R135.reuse ;  /* 0x000000ffff777224 */ /* 0x100fe200078e0087 */
[-C--:B------:R-:W-:Y:S01]  /*1f20*/  MOV R117, R135.reuse ;  /* 0x0000008700757202 */ /* 0x080fe20000000f00 */
[----:B------:R-:W0:Y:S01]  /*1f30*/  MUFU.TANH R13, R13 ;  /* 0x0000000d000d7308 */ /* 0x000e220000002400 */
[----:B-1----:R-:W-:Y:S01]  /*1f40*/  FSEL R8, R10, -INF , P3 ;  /* 0xff8000000a087808 */ /* 0x002fe20001800000 */
[--C-:B------:R-:W-:Y:S01]  /*1f50*/  IMAD.MOV.U32 R118, RZ, RZ, R135.reuse ;  /* 0x000000ffff767224 */ /* 0x100fe200078e0087 */
[----:B------:R-:W-:Y:S01]  /*1f60*/  ISETP.GT.AND P3, PT, R73, 0x29, PT ;  /* 0x000000294900780c */ /* 0x000fe20003f64270 */
[--C-:B------:R-:W-:Y:S01]  /*1f70*/  IMAD.MOV.U32 R116, RZ, RZ, R135.reuse ;  /* 0x000000ffff747224 */ /* 0x100fe200078e0087 */
[-C--:B------:R-:W-:Y:S01]  /*1f80*/  MOV R112, R135.reuse ;  /* 0x0000008700707202 */ /* 0x080fe20000000f00 */
[--C-:B------:R-:W-:Y:S01]  /*1f90*/  IMAD.MOV.U32 R115, RZ, RZ, R135.reuse ;  /* 0x000000ffff737224 */ /* 0x100fe200078e0087 */
[-C--:B------:R-:W-:Y:S01]  /*1fa0*/  MOV R107, R135.reuse ;  /* 0x00000087006b7202 */ /* 0x080fe20000000f00 */
[----:B------:R-:W1:Y:S01]  /*1fb0*/  MUFU.TANH R33, R33 ;  /* 0x0000002100217308 */ /* 0x000e620000002400 */
[----:B--2---:R-:W-:Y:S01]  /*1fc0*/  FSEL R70, R34, -INF , P4 ;  /* 0xff80000022467808 */ /* 0x004fe20002000000 */
[--C-:B------:R-:W-:Y:S01]  /*1fd0*/  IMAD.MOV.U32 R114, RZ, RZ, R135.reuse ;  /* 0x000000ffff727224 */ /* 0x100fe200078e0087 */
[----:B------:R-:W-:Y:S01]  /*1fe0*/  MOV R102, R135 ;  /* 0x0000008700667202 */ /* 0x000fe20000000f00 */
[--C-:B------:R-:W-:Y:S01]  /*1ff0*/  IMAD.MOV.U32 R113, RZ, RZ, R135.reuse ;  /* 0x000000ffff717224 */ /* 0x100fe200078e0087 */
[----:B------:R-:W-:Y:S01]  /*2000*/  FMNMX.FTZ R12, R70, R11, !PT ;  /* 0x0000000b460c7209 */ /* 0x000fe20007810000 */
[--C-:B------:R-:W-:Y:S01]  /*2010*/  IMAD.MOV.U32 R111, RZ, RZ, R135.reuse ;  /* 0x000000ffff6f7224 */ /* 0x100fe200078e0087 */
[-C--:B------:R-:W-:Y:S01]  /*2020*/  MOV R97, R135.reuse ;  /* 0x0000008700617202 */ /* 0x080fe20000000f00 */
[----:B------:R-:W2:Y:S01]  /*2030*/  MUFU.TANH R14, R14 ;  /* 0x0000000e000e7308 */ /* 0x000ea20000002400 */
[----:B0-----:R-:W-:Y:S01]  /*2040*/  FSEL R9, R13, -INF , P2 ;  /* 0xff8000000d097808 */ /* 0x001fe20001000000 */
[--C-:B------:R-:W-:Y:S01]  /*2050*/  IMAD.MOV.U32 R110, RZ, RZ, R135.reuse ;  /* 0x000000ffff6e7224 */ /* 0x100fe200078e0087 */
[----:B------:R-:W-:Y:S01]  /*2060*/  ISETP.GT.AND P2, PT, R73, 0x30, PT ;  /* 0x000000304900780c */ /* 0x000fe20003f44270 */
[--C-:B------:R-:W-:Y:S01]  /*2070*/  IMAD.MOV.U32 R109, RZ, RZ, R135.reuse ;  /* 0x000000ffff6d7224 */ /* 0x100fe200078e0087 */
[----:B------:R-:W-:Y:S01]  /*2080*/  MOV R92, R135 ;  /* 0x00000087005c7202 */ /* 0x000fe20000000f00 */
[----:B------:R-:W-:-:S02]  /*2090*/  IMAD.MOV.U32 R108, RZ, RZ, R135 ;  /* 0x000000ffff6c7224 */ /* 0x000fc400078e0087 */
[----:B------:R-:W0:Y:S01]  /*20a0*/  MUFU.TANH R38, R38 ;  /* 0x0000002600267308 */ /* 0x000e220000002400 */
[----:B-1----:R-:W-:Y:S01]  /*20b0*/  FSEL R71, R33, -INF , P3 ;  /* 0xff80000021477808 */ /* 0x002fe20001800000 */
[--C-:B------:R-:W-:Y:S02]  /*20c0*/  IMAD.MOV.U32 R106, RZ, RZ, R135.reuse ;  /* 0x000000ffff6a7224 */ /* 0x100fe400078e0087 */
[--C-:B------:R-:W-:Y:S01]  /*20d0*/  IMAD.MOV.U32 R105, RZ, RZ, R135.reuse ;  /* 0x000000ffff697224 */ /* 0x100fe200078e0087 */
[----:B------:R-:W-:Y:S01]  /*20e0*/  FMNMX.FTZ R13, R71, R12, !PT ;  /* 0x0000000c470d7209 */ /* 0x000fe20007810000 */
[--C-:B------:R-:W-:Y:S02]  /*20f0*/  IMAD.MOV.U32 R104, RZ, RZ, R135.reuse ;  /* 0x000000ffff687224 */ /* 0x100fe400078e0087 */
[----:B------:R-:W1:Y:S01]  /*2100*/  MUFU.TANH R21, R21 ;  /* 0x0000001500157308 */ /* 0x000e620000002400 */
[----:B--2---:R-:W-:Y:S01]  /*2110*/  FSEL R10, R14, -INF , P1 ;  /* 0xff8000000e0a7808 */ /* 0x004fe20000800000 */
[--C-:B------:R-:W-:Y:S01]  /*2120*/  IMAD.MOV.U32 R103, RZ, RZ, R135.reuse ;  /* 0x000000ffff677224 */ /* 0x100fe200078e0087 */
[----:B------:R-:W-:Y:S01]  /*2130*/  ISETP.GT.AND P1, PT, R73, 0x31, PT ;  /* 0x000000314900780c */ /* 0x000fe20003f24270 */
[----:B------:R-:W-:-:S02]  /*2140*/  IMAD.MOV.U32 R101, RZ, RZ, R135 ;  /* 0x000000ffff657224 */ /* 0x000fc400078e0087 */
[--C-:B------:R-:W-:Y:S02]  /*2150*/  IMAD.MOV.U32 R100, RZ, RZ, R135.reuse ;  /* 0x000000ffff647224 */ /* 0x100fe400078e0087 */
[----:B------:R-:W2:Y:S01]  /*2160*/  MUFU.TANH R37, R37 ;  /* 0x0000002500257308 */ /* 0x000ea20000002400 */
[----:B0-----:R-:W-:Y:S01]  /*2170*/  FSEL R38, R38, -INF , P2 ;  /* 0xff80000026267808 */ /* 0x001fe20001000000 */
[--C-:B------:R-:W-:Y:S02]  /*2180*/  IMAD.MOV.U32 R99, RZ, RZ, R135.reuse ;  /* 0x000000ffff637224 */ /* 0x100fe400078e0087 */
[--C-:B------:R-:W-:Y:S01]  /*2190*/  IMAD.MOV.U32 R98, RZ, RZ, R135.reuse ;  /* 0x000000ffff627224 */ /* 0x100fe200078e0087 */
[----:B------:R-:W-:Y:S01]  /*21a0*/  FMNMX.FTZ R14, R38, R13, !PT ;  /* 0x0000000d260e7209 */ /* 0x000fe20007810000 */
[--C-:B------:R-:W-:Y:S02]  /*21b0*/  IMAD.MOV.U32 R96, RZ, RZ, R135.reuse ;  /* 0x000000ffff607224 */ /* 0x100fe400078e0087 */
[----:B------:R-:W0:Y:S01]  /*21c0*/  MUFU.TANH R24, R24 ;  /* 0x0000001800187308 */ /* 0x000e220000002400 */
[----:B-1----:R-:W-:Y:S01]  /*21d0*/  FSEL R11, R21, -INF , P6 ;  /* 0xff800000150b7808 */ /* 0x002fe20003000000 */
[--C-:B------:R-:W-:Y:S01]  /*21e0*/  IMAD.MOV.U32 R95, RZ, RZ, R135.reuse ;  /* 0x000000ffff5f7224 */ /* 0x100fe200078e0087 */
[----:B------:R-:W-:Y:S01]  /*21f0*/  ISETP.GT.AND P6, PT, R73, 0x38, PT ;  /* 0x000000384900780c */ /* 0x000fe20003fc4270 */
[----:B------:R-:W-:-:S02]  /*2200*/  IMAD.MOV.U32 R94, RZ, RZ, R135 ;  /* 0x000000ffff5e7224 */ /* 0x000fc400078e0087 */
[--C-:B------:R-:W-:Y:S02]  /*2210*/  IMAD.MOV.U32 R93, RZ, RZ, R135.reuse ;  /* 0x000000ffff5d7224 */ /* 0x100fe400078e0087 */
[----:B------:R-:W1:Y:S01]  /*2220*/  MUFU.TANH R42, R42 ;  /* 0x0000002a002a7308 */ /* 0x000e620000002400 */
[----:B--2---:R-:W-:Y:S01]  /*2230*/  FSEL R37, R37, -INF , P1 ;  /* 0xff80000025257808 */ /* 0x004fe20000800000 */
[--C-:B------:R-:W-:Y:S02]  /*2240*/  IMAD.MOV.U32 R91, RZ, RZ, R135.reuse ;  /* 0x000000ffff5b7224 */ /* 0x100fe400078e0087 */
[----:B------:R-:W-:Y:S01]  /*2250*/  IMAD.MOV.U32 R89, RZ, RZ, R135 ;  /* 0x000000ffff597224 */ /* 0x000fe200078e0087 */
[----:B------:R-:W-:-:S03]  /*2260*/  FMNMX.FTZ R15, R37, R14, !PT ;  /* 0x0000000e250f7209 */ /* 0x000fc60007810000 */
[----:B------:R-:W2:Y:S01]  /*2270*/  MUFU.TANH R28, R28 ;  /* 0x0000001c001c7308 */ /* 0x000ea20000002400 */
[----:B0-----:R-:W-:Y:S02]  /*2280*/  FSEL R12, R24, -INF , P5 ;  /* 0xff800000180c7808 */ /* 0x001fe40002800000 */
[----:B------:R-:W-:-:S05]  /*2290*/  ISETP.GT.AND P5, PT, R73, 0x39, PT ;  /* 0x000000394900780c */ /* 0x000fca0003fa4270 */
[----:B------:R-:W0:Y:S01]  /*22a0*/  MUFU.TANH R41, R41 ;  /* 0x0000002900297308 */ /* 0x000e220000002400 */
[----:B-1----:R-:W-:-:S04]  /*22b0*/  FSEL R42, R42, -INF , P6 ;  /* 0xff8000002a2a7808 */ /* 0x002fc80003000000 */
[----:B------:R-:W-:-:S03]  /*22c0*/  FMNMX.FTZ R20, R42, R15, !PT ;  /* 0x0000000f2a147209 */ /* 0x000fc60007810000 */
[----:B------:R-:W1:Y:S01]  /*22d0*/  MUFU.TANH R27, R27 ;  /* 0x0000001b001b7308 */ /* 0x000e620000002400 */
[----:B--2---:R-:W-:Y:S02]  /*22e0*/  FSEL R13, R28, -INF , P4 ;  /* 0xff8000001c0d7808 */ /* 0x004fe40002000000 */
[----:B------:R-:W-:-:S05]  /*22f0*/  ISETP.GT.AND P4, PT, R73, 0x40, PT ;  /* 0x000000404900780c */ /* 0x000fca0003f84270 */
[----:B------:R-:W2:Y:S01]  /*2300*/  MUFU.TANH R46, R46 ;  /* 0x0000002e002e7308 */ /* 0x000ea20000002400 */
[----:B0-----:R-:W-:-:S04]  /*2310*/  FSEL R41, R41, -INF , P5 ;  /* 0xff80000029297808 */ /* 0x001fc80002800000 */
[----:B------:R-:W-:-:S03]  /*2320*/  FMNMX.FTZ R21, R41, R20, !PT ;  /* 0x0000001429157209 */ /* 0x000fc60007810000 */
[----:B------:R-:W0:Y:S01]  /*2330*/  MUFU.TANH R32, R32 ;  /* 0x0000002000207308 */ /* 0x000e220000002400 */
[----:B-1----:R-:W-:Y:S02]  /*2340*/  FSEL R14, R27, -INF , P3 ;  /* 0xff8000001b0e7808 */ /* 0x002fe40001800000 */
[----:B------:R-:W-:-:S05]  /*2350*/  ISETP.GT.AND P3, PT, R73, 0x41, PT ;  /* 0x000000414900780c */ /* 0x000fca0003f64270 */
[----:B------:R-:W1:Y:S01]  /*2360*/  MUFU.TANH R45, R45 ;  /* 0x0000002d002d7308 */ /* 0x000e620000002400 */
[----:B--2---:R-:W-:-:S04]  /*2370*/  FSEL R46, R46, -INF , P4 ;  /* 0xff8000002e2e7808 */ /* 0x004fc80002000000 */
        /* <DEDUP_REMOVED lines=82> */
[----:B------:R-:W-:Y:S01]  /*28a0*/  MUFU.TANH R78, R78 ;  /* 0x0000004e004e7308 */ /* 0x000fe20000002400 */
[----:B0-----:R-:W-:-:S04]  /*28b0*/  FSEL R51, R80, -INF , P2 ;  /* 0xff80000050337808 */ /* 0x001fc80001000000 */
[----:B------:R-:W-:-:S03]  /*28c0*/  FMNMX.FTZ R36, R51, R36, !PT ;  /* 0x0000002433247209 */ /* 0x000fc60007810000 */
[----:B------:R-:W-:Y:S01]  /*28d0*/  MUFU.TANH R79, R79 ;  /* 0x0000004f004f7308 */ /* 0x000fe20000002400 */
[----:B-1----:R-:W-:-:S04]  /*28e0*/  FSEL R81, R81, -INF , P1 ;  /* 0xff80000051517808 */ /* 0x002fc80000800000 */
[----:B------:R-:W-:-:S03]  /*28f0*/  FMNMX.FTZ R36, R81, R36, !PT ;  /* 0x0000002451247209 */ /* 0x000fc60007810000 */
[----:B------:R-:W0:Y:S02]  /*2900*/  MUFU.TANH R62, R82 ;  /* 0x00000052003e7308 */ /* 0x000e240000002400 */
[----:B------:R-:W1:Y:S06]  /*2910*/  SHFL.BFLY PT, R39, R36, 0x2, 0x1f ;  /* 0x0c401f0024277f89 */ /* 0x000e6c00000e0000 */
[----:B------:R-:W2:Y:S08]  /*2920*/  MUFU.TANH R63, R83 ;  /* 0x00000053003f7308 */ /* 0x000eb00000002400 */
[----:B------:R-:W-:Y:S01]  /*2930*/  MUFU.TANH R86, R86 ;  /* 0x0000005600567308 */ /* 0x000fe20000002400 */
[----:B0-----:R-:W-:-:S07]  /*2940*/  FSEL R62, R62, -INF , P4 ;  /* 0xff8000003e3e7808 */ /* 0x001fce0002000000 */
[----:B------:R-:W0:Y:S01]  /*2950*/  MUFU.TANH R87, R87 ;  /* 0x0000005700577308 */ /* 0x000e220000002400 */
[----:B--2---:R-:W-:Y:S02]  /*2960*/  FSEL R63, R63, -INF , P3 ;  /* 0xff8000003f3f7808 */ /* 0x004fe40001800000 */
[----:B-1----:R-:W-:Y:S02]  /*2970*/  FMNMX.FTZ R39, R36, R39, !PT ;  /* 0x0000002724277209 */ /* 0x002fe40007810000 */
[----:B------:R-:W-:-:S03]  /*2980*/  FMNMX.FTZ R36, R3, R4, !PT ;  /* 0x0000000403247209 */ /* 0x000fc60007810000 */
[----:B------:R-:W1:Y:S02]  /*2990*/  SHFL.BFLY PT, R40, R39, 0x1, 0x1f ;  /* 0x0c201f0027287f89 */ /* 0x000e6400000e0000 */
[----:B-1----:R-:W-:Y:S02]  /*29a0*/  FMNMX.FTZ R69, R39, R40, !PT ;  /* 0x0000002827457209 */ /* 0x002fe40007810000 */
[----:B------:R-:W-:Y:S02]  /*29b0*/  FMNMX.FTZ R39, R5, R36, !PT ;  /* 0x0000002405277209 */ /* 0x000fe40007810000 */
[C---:B------:R-:W-:Y:S01]  /*29c0*/  FSETP.NEU.FTZ.AND P0, PT, R69.reuse, -INF , PT ;  /* 0xff8000004500780b */ /* 0x040fe20003f1d000 */
[----:B------:R-:W-:Y:S01]  /*29d0*/  FMUL.FTZ R48, R69, UR33 ;  /* 0x0000002145307c20 */ /* 0x000fe20008410000 */
[----:B------:R-:W-:-:S04]  /*29e0*/  FMNMX.FTZ R52, R6, R39, !PT ;  /* 0x0000002706347209 */ /* 0x000fc80007810000 */
[----:B------:R-:W-:Y:S02]  /*29f0*/  FMNMX.FTZ R39, R7, R52, !PT ;  /* 0x0000003407277209 */ /* 0x000fe40007810000 */
[----:B------:R-:W-:Y:S02]  /*2a00*/  FSEL R48, R48, RZ, P0 ;  /* 0x000000ff30307208 */ /* 0x000fe40000000000 */
[----:B------:R-:W-:Y:S02]  /*2a10*/  FMNMX.FTZ R52, R8, R39, !PT ;  /* 0x0000002708347209 */ /* 0x000fe40007810000 */
[----:B------:R-:W-:Y:S01]  /*2a20*/  ISETP.NE.AND P0, PT, R88, RZ, PT ;  /* 0x000000ff5800720c */ /* 0x000fe20003f05270 */
[--C-:B------:R-:W-:Y:S01]  /*2a30*/  FFMA.FTZ R44, R57, UR33, -R48.reuse ;  /* 0x00000021392c7c23 */ /* 0x100fe20008010830 */
[----:B------:R-:W-:Y:S01]  /*2a40*/  FMNMX.FTZ R57, R9, R52, !PT ;  /* 0x0000003409397209 */ /* 0x000fe20007810000 */
[--C-:B------:R-:W-:Y:S01]  /*2a50*/  FFMA.FTZ R43, R54, UR33, -R48.reuse ;  /* 0x00000021362b7c23 */ /* 0x100fe20008010830 */
[--C-:B------:R-:W-:Y:S01]  /*2a60*/  FFMA.FTZ R36, R59, UR33, -R48.reuse ;  /* 0x000000213b247c23 */ /* 0x100fe20008010830 */
        /* <DEDUP_REMOVED lines=8> */
[----:B------:R1:W-:Y:S01]  /*2af0*/  MUFU.EX2 R39, R60 ;  /* 0x0000003c00277308 */ /* 0x0003e20000000800 */
[----:B------:R-:W-:Y:S01]  /*2b00*/  FMNMX.FTZ R54, R12, R57, !PT ;  /* 0x000000390c367209 */ /* 0x000fe20007810000 */
[--C-:B------:R-:W-:Y:S01]  /*2b10*/  FFMA.FTZ R71, R71, UR33, -R48.reuse ;  /* 0x0000002147477c23 */ /* 0x100fe20008010830 */
[--C-:B------:R-:W-:Y:S01]  /*2b20*/  FFMA.FTZ R38, R38, UR33, -R48.reuse ;  /* 0x0000002126267c23 */ /* 0x100fe20008010830 */
[--C-:B------:R-:W-:Y:S01]  /*2b30*/  FFMA.FTZ R37, R37, UR33, -R48.reuse ;  /* 0x0000002125257c23 */ /* 0x100fe20008010830 */
[----:B------:R-:W-:Y:S01]  /*2b40*/  FMNMX.FTZ R59, R13, R54, !PT ;  /* 0x000000360d3b7209 */ /* 0x000fe20007810000 */
[--C-:B------:R-:W-:Y:S01]  /*2b50*/  FFMA.FTZ R54, R67, UR33, -R48.reuse ;  /* 0x0000002143367c23 */ /* 0x100fe20008010830 */
[--C-:B------:R-:W-:Y:S01]  /*2b60*/  FFMA.FTZ R42, R42, UR33, -R48.reuse ;  /* 0x000000212a2a7c23 */ /* 0x100fe20008010830 */
[----:B------:R-:W-:Y:S01]  /*2b70*/  MUFU.EX2 R57, R64 ;  /* 0x0000004000397308 */ /* 0x000fe20000000800 */
[----:B------:R-:W-:Y:S01]  /*2b80*/  FMNMX.FTZ R56, R14, R59, !PT ;  /* 0x0000003b0e387209 */ /* 0x000fe20007810000 */
[--C-:B------:R-:W-:Y:S01]  /*2b90*/  FFMA.FTZ R41, R41, UR33, -R48.reuse ;  /* 0x0000002129297c23 */ /* 0x100fe20008010830 */
[----:B-1----:R-:W-:Y:S01]  /*2ba0*/  FSEL R60, R79, -INF , P5 ;  /* 0xff8000004f3c7808 */ /* 0x002fe20002800000 */
[--C-:B------:R-:W-:Y:S01]  /*2bb0*/  FFMA.FTZ R46, R46, UR33, -R48.reuse ;  /* 0x000000212e2e7c23 */ /* 0x100fe20008010830 */
[----:B------:R-:W-:Y:S01]  /*2bc0*/  FMNMX.FTZ R59, R15, R56, !PT ;  /* 0x000000380f3b7209 */ /* 0x000fe20007810000 */
[--C-:B------:R-:W-:Y:S01]  /*2bd0*/  FFMA.FTZ R45, R45, UR33, -R48.reuse ;  /* 0x000000212d2d7c23 */ /* 0x100fe20008010830 */
[--C-:B------:R-:W-:Y:S01]  /*2be0*/  FFMA.FTZ R50, R50, UR33, -R48.reuse ;  /* 0x0000002132327c23 */ /* 0x100fe20008010830 */
[----:B------:R-:W-:Y:S01]  /*2bf0*/  MUFU.EX2 R43, R43 ;  /* 0x0000002b002b7308 */ /* 0x000fe20000000800 */
[----:B------:R-:W-:Y:S01]  /*2c00*/  FMNMX.FTZ R56, R20, R59, !PT ;  /* 0x0000003b14387209 */ /* 0x000fe20007810000 */
[--C-:B------:R-:W-:Y:S01]  /*2c10*/  FFMA.FTZ R66, R66, UR33, -R48.reuse ;  /* 0x0000002142427c23 */ /* 0x100fe20008010830 */
[----:B------:R-:W-:-:S02]  /*2c20*/  FFMA.FTZ R51, R51, UR33, -R48 ;  /* 0x0000002133337c23 */ /* 0x000fc40008010830 */
[----:B------:R-:W-:Y:S01]  /*2c30*/  FMNMX.FTZ R61, R21, R56, !PT ;  /* 0x00000038153d7209 */ /* 0x000fe20007810000 */
[----:B------:R-:W-:Y:S01]  /*2c40*/  FFMA.FTZ R56, R70, UR33, -R48 ;  /* 0x0000002146387c23 */ /* 0x000fe20008010830 */
[----:B0-----:R-:W-:Y:S01]  /*2c50*/  FSEL R70, R87, -INF , P1 ;  /* 0xff80000057467808 */ /* 0x001fe20000800000 */
[----:B------:R0:W-:Y:S01]  /*2c60*/  MUFU.EX2 R59, R68 ;  /* 0x00000044003b7308 */ /* 0x0001e20000000800 */
[----:B------:R-:W-:-:S04]  /*2c70*/  FMNMX.FTZ R58, R24, R61, !PT ;  /* 0x0000003d183a7209 */ /* 0x000fc80007810000 */
[----:B------:R-:W-:-:S03]  /*2c80*/  FMNMX.FTZ R61, R25, R58, !PT ;  /* 0x0000003a193d7209 */ /* 0x000fc60007810000 */
[----:B------:R-:W1:Y:S01]  /*2c90*/  MUFU.EX2 R44, R44 ;  /* 0x0000002c002c7308 */ /* 0x000e620000000800 */
[----:B------:R-:W-:Y:S02]  /*2ca0*/  FMNMX.FTZ R67, R26, R61, !PT ;  /* 0x0000003d1a437209 */ /* 0x000fe40007810000 */
[----:B0-----:R-:W-:Y:S02]  /*2cb0*/  FSEL R68, R86, -INF , P2 ;  /* 0xff80000056447808 */ /* 0x001fe40001000000 */
[----:B------:R-:W-:-:S03]  /*2cc0*/  FMNMX.FTZ R58, R28, R67, !PT ;  /* 0x000000431c3a7209 */ /* 0x000fc60007810000 */
[----:B------:R0:W-:Y:S01]  /*2cd0*/  MUFU.EX2 R61, R71 ;  /* 0x00000047003d7308 */ /* 0x0001e20000000800 */
[----:B------:R-:W-:-:S04]  /*2ce0*/  FMNMX.FTZ R58, R29, R58, !PT ;  /* 0x0000003a1d3a7209 */ /* 0x000fc80007810000 */
[----:B------:R-:W-:-:S03]  /*2cf0*/  FMNMX.FTZ R67, R27, R58, !PT ;  /* 0x0000003a1b437209 */ /* 0x000fc60007810000 */
[----:B------:R-:W-:Y:S01]  /*2d00*/  MUFU.EX2 R40, R40 ;  /* 0x0000002800287308 */ /* 0x000fe20000000800 */
[----:B------:R-:W-:-:S04]  /*2d10*/  FMNMX.FTZ R58, R30, R67, !PT ;  /* 0x000000431e3a7209 */ /* 0x000fc80007810000 */
[----:B------:R-:W-:-:S03]  /*2d20*/  FMNMX.FTZ R67, R31, R58, !PT ;  /* 0x0000003a1f437209 */ /* 0x000fc60007810000 */
[----:B------:R-:W-:Y:S01]  /*2d30*/  MUFU.EX2 R47, R47 ;  /* 0x0000002f002f7308 */ /* 0x000fe20000000800 */
[----:B------:R-:W-:-:S04]  /*2d40*/  FMNMX.FTZ R58, R32, R67, !PT ;  /* 0x00000043203a7209 */ /* 0x000fc80007810000 */
[----:B------:R-:W-:Y:S02]  /*2d50*/  FMNMX.FTZ R67, R33, R58, !PT ;  /* 0x0000003a21437209 */ /* 0x000fe40007810000 */
[----:B------:R-:W-:Y:S01]  /*2d60*/  FSEL R58, R78, -INF , P6 ;  /* 0xff8000004e3a7808 */ /* 0x000fe20003000000 */
[----:B------:R-:W-:Y:S01]  /*2d70*/  MUFU.EX2 R36, R36 ;  /* 0x0000002400247308 */ /* 0x000fe20000000800 */
[----:B------:R-:W-:-:S04]  /*2d80*/  FMNMX.FTZ R67, R34, R67, !PT ;  /* 0x0000004322437209 */ /* 0x000fc80007810000 */
[----:B------:R-:W-:-:S03]  /*2d90*/  FMNMX.FTZ R67, R58, R67, !PT ;  /* 0x000000433a437209 */ /* 0x000fc60007810000 */
[----:B------:R-:W-:Y:S01]  /*2da0*/  MUFU.EX2 R52, R52 ;  /* 0x0000003400347308 */ /* 0x000fe20000000800 */
[----:B------:R-:W-:-:S04]  /*2db0*/  FMNMX.FTZ R67, R60, R67, !PT ;  /* 0x000000433c437209 */ /* 0x000fc80007810000 */
[----:B------:R-:W-:-:S03]  /*2dc0*/  FMNMX.FTZ R64, R62, R67, !PT ;  /* 0x000000433e407209 */ /* 0x000fc60007810000 */
[----:B------:R-:W2:Y:S01]  /*2dd0*/  MUFU.EX2 R54, R54 ;  /* 0x0000003600367308 */ /* 0x000ea20000000800 */
[----:B------:R-:W-:Y:S01]  /*2de0*/  FMNMX.FTZ R67, R63, R64, !PT ;  /* 0x000000403f437209 */ /* 0x000fe20007810000 */
[--C-:B------:R-:W-:Y:S01]  /*2df0*/  FFMA.FTZ R64, R53, UR33, -R48.reuse ;  /* 0x0000002135407c23 */ /* 0x100fe20008010830 */
[--C-:B------:R-:W-:Y:S01]  /*2e00*/  FFMA.FTZ R53, R65, UR33, -R48.reuse ;  /* 0x0000002141357c23 */ /* 0x100fe20008010830 */
[--C-:B------:R-:W-:Y:S01]  /*2e10*/  FFMA.FTZ R65, R74, UR33, -R48.reuse ;  /* 0x000000214a417c23 */ /* 0x100fe20008010830 */
[----:B------:R-:W-:Y:S01]  /*2e20*/  FMNMX.FTZ R67, R68, R67, !PT ;  /* 0x0000004344437209 */ /* 0x000fe20007810000 */
[--C-:B------:R-:W-:Y:S02]  /*2e30*/  FFMA.FTZ R74, R77, UR33, -R48.reuse ;  /* 0x000000214d4a7c23 */ /* 0x100fe40008010830 */
[----:B------:R-:W-:Y:S01]  /*2e40*/  MUFU.EX2 R56, R56 ;  /* 0x0000003800387308 */ /* 0x000fe20000000800 */
[----:B0-----:R-:W-:Y:S01]  /*2e50*/  FMNMX.FTZ R71, R70, R67, !PT ;  /* 0x0000004346477209 */ /* 0x001fe20007810000 */
[--C-:B------:R-:W-:Y:S01]  /*2e60*/  FFMA.FTZ R67, R49, UR33, -R48.reuse ;  /* 0x0000002131437c23 */ /* 0x100fe20008010830 */
[--C-:B------:R-:W-:Y:S01]  /*2e70*/  FFMA.FTZ R49, R55, UR33, -R48.reuse ;  /* 0x0000002137317c23 */ /* 0x100fe20008010830 */
[--C-:B------:R-:W-:Y:S01]  /*2e80*/  FFMA.FTZ R55, R72, UR33, -R48.reuse ;  /* 0x0000002148377c23 */ /* 0x100fe20008010830 */
[--C-:B------:R-:W-:Y:S01]  /*2e90*/  FFMA.FTZ R72, R35, UR33, -R48.reuse ;  /* 0x0000002123487c23 */ /* 0x100fe20008010830 */
[----:B------:R-:W0:Y:S01]  /*2ea0*/  SHFL.BFLY PT, R78, R71, 0x2, 0x1f ;  /* 0x0c401f00474e7f89 */ /* 0x000e2200000e0000 */
[--C-:B------:R-:W-:Y:S01]  /*2eb0*/  FFMA.FTZ R35, R76, UR33, -R48.reuse ;  /* 0x000000214c237c23 */ /* 0x100fe20008010830 */
[----:B------:R-:W-:Y:S08]  /*2ec0*/  MUFU.EX2 R38, R38 ;  /* 0x0000002600267308 */ /* 0x000ff00000000800 */
[----:B------:R-:W-:Y:S08]  /*2ed0*/  MUFU.EX2 R37, R37 ;  /* 0x0000002500257308 */ /* 0x000ff00000000800 */
[----:B------:R-:W-:Y:S01]  /*2ee0*/  MUFU.EX2 R42, R42 ;  /* 0x0000002a002a7308 */ /* 0x000fe20000000800 */
[----:B0-----:R-:W-:Y:S01]  /*2ef0*/  FMNMX.FTZ R73, R71, R78, !PT ;  /* 0x0000004e47497209 */ /* 0x001fe20007810000 */
[--C-:B------:R-:W-:Y:S01]  /*2f00*/  FFMA.FTZ R78, R75, UR33, -R48.reuse ;  /* 0x000000214b4e7c23 */ /* 0x100fe20008010830 */
[----:B------:R-:W-:-:S05]  /*2f10*/  FFMA.FTZ R48, R81, UR33, -R48 ;  /* 0x0000002151307c23 */ /* 0x000fca0008010830 */
[----:B------:R-:W-:Y:S01]  /*2f20*/  MUFU.EX2 R41, R41 ;  /* 0x0000002900297308 */ /* 0x000fe20000000800 */
[----:B------:R-:W0:Y:S07]  /*2f30*/  SHFL.BFLY PT, R80, R73, 0x1, 0x1f ;  /* 0x0c201f0049507f89 */ /* 0x000e2e00000e0000 */
[----:B------:R-:W-:Y:S08]  /*2f40*/  MUFU.EX2 R46, R46 ;  /* 0x0000002e002e7308 */ /* 0x000ff00000000800 */
[----:B------:R-:W-:Y:S08]  /*2f50*/  MUFU.EX2 R45, R45 ;  /* 0x0000002d002d7308 */ /* 0x000ff00000000800 */
[----:B------:R-:W-:Y:S01]  /*2f60*/  MUFU.EX2 R50, R50 ;  /* 0x0000003200327308 */ /* 0x000fe20000000800 */
[----:B0-----:R-:W-:-:S04]  /*2f70*/  FMNMX.FTZ R76, R73, R80, !PT ;  /* 0x00000050494c7209 */ /* 0x001fc80007810000 */
[C---:B------:R-:W-:Y:S01]  /*2f80*/  FSETP.NEU.FTZ.AND P1, PT, R76.reuse, -INF , PT ;  /* 0xff8000004c00780b */ /* 0x040fe20003f3d000 */
[----:B------:R-:W-:Y:S02]  /*2f90*/  FMUL.FTZ R71, R76, UR33 ;  /* 0x000000214c477c20 */ /* 0x000fe40008410000 */
[----:B------:R-:W-:Y:S03]  /*2fa0*/  MUFU.EX2 R67, R67 ;  /* 0x0000004300437308 */ /* 0x000fe60000000800 */
[----:B------:R-:W-:Y:S02]  /*2fb0*/  FSEL R71, R71, RZ, P1 ;  /* 0x000000ff47477208 */ /* 0x000fe40000800000 */
[----:B------:R-:W-:-:S03]  /*2fc0*/  PLOP3.LUT P1, PT, PT, PT, UP0, 0x80, 0x0 ;  /* 0x000000000000781c */ /* 0x000fc60003f2f008 */
[----:B------:R-:W-:Y:S01]  /*2fd0*/  MUFU.EX2 R49, R49 ;  /* 0x0000003100317308 */ /* 0x000fe20000000800 */
[--C-:B------:R-:W-:Y:S01]  /*2fe0*/  FFMA.FTZ R73, R3, UR33, -R71.reuse ;  /* 0x0000002103497c23 */ /* 0x100fe20008010847 */
[--C-:B------:R-:W-:Y:S01]  /*2ff0*/  FFMA.FTZ R4, R4, UR33, -R71.reuse ;  /* 0x0000002104047c23 */ /* 0x100fe20008010847 */
[--C-:B------:R-:W-:Y:S01]  /*3000*/  FFMA.FTZ R5, R5, UR33, -R71.reuse ;  /* 0x0000002105057c23 */ /* 0x100fe20008010847 */
[--C-:B------:R-:W-:Y:S01]  /*3010*/  FFMA.FTZ R6, R6, UR33, -R71.reuse ;  /* 0x0000002106067c23 */ /* 0x100fe20008010847 */
[--C-:B------:R-:W-:Y:S01]  /*3020*/  FFMA.FTZ R3, R7, UR33, -R71.reuse ;  /* 0x0000002107037c23 */ /* 0x100fe20008010847 */
[--C-:B------:R-:W-:Y:S01]  /*3030*/  FFMA.FTZ R80, R8, UR33, -R71.reuse ;  /* 0x0000002108507c23 */ /* 0x100fe20008010847 */
[--C-:B------:R-:W-:Y:S01]  /*3040*/  FFMA.FTZ R82, R10, UR33, -R71.reuse ;  /* 0x000000210a527c23 */ /* 0x100fe20008010847 */
[----:B------:R0:W-:Y:S01]  /*3050*/  MUFU.EX2 R81, R73 ;  /* 0x0000004900517308 */ /* 0x0001e20000000800 */
[--C-:B------:R-:W-:Y:S01]  /*3060*/  FFMA.FTZ R77, R11, UR33, -R71.reuse ;  /* 0x000000210b4d7c23 */ /* 0x100fe20008010847 */
[--C-:B------:R-:W-:Y:S01]  /*3070*/  FFMA.FTZ R84, R12, UR33, -R71.reuse ;  /* 0x000000210c547c23 */ /* 0x100fe20008010847 */
[--C-:B------:R-:W-:Y:S01]  /*3080*/  FFMA.FTZ R79, R13, UR33, -R71.reuse ;  /* 0x000000210d4f7c23 */ /* 0x100fe20008010847 */
[--C-:B------:R-:W-:Y:S01]  /*3090*/  FFMA.FTZ R86, R14, UR33, -R71.reuse ;  /* 0x000000210e567c23 */ /* 0x100fe20008010847 */
[--C-:B------:R-:W-:Y:S01]  /*30a0*/  FFMA.FTZ R75, R15, UR33, -R71.reuse ;  /* 0x000000210f4b7c23 */ /* 0x100fe20008010847 */
[--C-:B------:R-:W-:Y:S01]  /*30b0*/  FFMA.FTZ R20, R20, UR33, -R71.reuse ;  /* 0x0000002114147c23 */ /* 0x100fe20008010847 */
[--C-:B------:R-:W-:Y:S01]  /*30c0*/  FFMA.FTZ R21, R21, UR33, -R71.reuse ;  /* 0x0000002115157c23 */ /* 0x100fe20008010847 */
[----:B------:R1:W3:Y:S01]  /*30d0*/  MUFU.EX2 R88, R4 ;  /* 0x0000000400587308 */ /* 0x0002e20000000800 */
[--C-:B0-----:R-:W-:Y:S01]  /*30e0*/  FFMA.FTZ R73, R9, UR33, -R71.reuse ;  /* 0x0000002109497c23 */ /* 0x101fe20008010847 */
[--C-:B------:R-:W-:Y:S01]  /*30f0*/  FFMA.FTZ R24, R24, UR33, -R71.reuse ;  /* 0x0000002118187c23 */ /* 0x100fe20008010847 */
[--C-:B------:R-:W-:Y:S01]  /*3100*/  FFMA.FTZ R25, R25, UR33, -R71.reuse ;  /* 0x0000002119197c23 */ /* 0x100fe20008010847 */
[--C-:B------:R-:W-:Y:S01]  /*3110*/  FFMA.FTZ R26, R26, UR33, -R71.reuse ;  /* 0x000000211a1a7c23 */ /* 0x100fe20008010847 */
[--C-:B------:R-:W-:Y:S01]  /*3120*/  FFMA.FTZ R32, R32, UR33, -R71.reuse ;  /* 0x0000002120207c23 */ /* 0x100fe20008010847 */
[--C-:B------:R-:W-:Y:S01]  /*3130*/  FFMA.FTZ R0, R28, UR33, -R71.reuse ;  /* 0x000000211c007c23 */ /* 0x100fe20008010847 */
[--C-:B------:R-:W-:Y:S01]  /*3140*/  FFMA.FTZ R28, R30, UR33, -R71.reuse ;  /* 0x000000211e1c7c23 */ /* 0x100fe20008010847 */
[----:B------:R0:W4:Y:S01]  /*3150*/  MUFU.EX2 R83, R5 ;  /* 0x0000000500537308 */ /* 0x0001220000000800 */
[----:B-1----:R-:W-:Y:S01]  /*3160*/  F2FP.F16.F32.PACK_AB R4, R44, R43 ;  /* 0x0000002b2c04723e */ /* 0x002fe200000000ff */
[--C-:B------:R-:W-:Y:S01]  /*3170*/  FFMA.FTZ R30, R31, UR33, -R71.reuse ;  /* 0x000000211f1e7c23 */ /* 0x100fe20008010847 */
[--C-:B------:R-:W-:Y:S01]  /*3180*/  FFMA.FTZ R29, R29, UR33, -R71.reuse ;  /* 0x000000211d1d7c23 */ /* 0x100fe20008010847 */
[--C-:B------:R-:W-:Y:S01]  /*3190*/  FFMA.FTZ R27, R27, UR33, -R71.reuse ;  /* 0x000000211b1b7c23 */ /* 0x100fe20008010847 */
[--C-:B------:R-:W-:Y:S01]  /*31a0*/  FFMA.FTZ R33, R33, UR33, -R71.reuse ;  /* 0x0000002121217c23 */ /* 0x100fe20008010847 */
[--C-:B------:R-:W-:Y:S01]  /*31b0*/  FFMA.FTZ R34, R34, UR33, -R71.reuse ;  /* 0x0000002122227c23 */ /* 0x100fe20008010847 */
[----:B--2---:R-:W-:Y:S01]  /*31c0*/  F2FP.F16.F32.PACK_AB R12, R59, R54 ;  /* 0x000000363b0c723e */ /* 0x004fe200000000ff */
[----:B------:R1:W2:Y:S01]  /*31d0*/  MUFU.EX2 R90, R6 ;  /* 0x00000006005a7308 */ /* 0x0002a20000000800 */
[----:B0-----:R-:W-:Y:S01]  /*31e0*/  FADD.FTZ R5, R43, R44 ;  /* 0x0000002c2b057221 */ /* 0x001fe20000010000 */
[----:B---3--:R-:W-:Y:S01]  /*31f0*/  FADD.FTZ R8, R81, R88 ;  /* 0x0000005851087221 */ /* 0x008fe20000010000 */
[--C-:B------:R-:W-:Y:S01]  /*3200*/  FFMA.FTZ R58, R58, UR33, -R71.reuse ;  /* 0x000000213a3a7c23 */ /* 0x100fe20008010847 */
[--C-:B------:R-:W-:Y:S01]  /*3210*/  FFMA.FTZ R62, R62, UR33, -R71.reuse ;  /* 0x000000213e3e7c23 */ /* 0x100fe20008010847 */
[--C-:B------:R-:W-:Y:S01]  /*3220*/  FFMA.FTZ R63, R63, UR33, -R71.reuse ;  /* 0x000000213f3f7c23 */ /* 0x100fe20008010847 */
[--C-:B------:R-:W-:Y:S01]  /*3230*/  FFMA.FTZ R68, R68, UR33, -R71.reuse ;  /* 0x0000002144447c23 */ /* 0x100fe20008010847 */
[----:B------:R-:W-:Y:S01]  /*3240*/  FFMA.FTZ R60, R60, UR33, -R71 ;  /* 0x000000213c3c7c23 */ /* 0x000fe20008010847 */
[----:B------:R-:W0:Y:S01]  /*3250*/  MUFU.EX2 R3, R3 ;  /* 0x0000000300037308 */ /* 0x000e220000000800 */
[----:B-1----:R-:W-:Y:S01]  /*3260*/  FADD.FTZ R6, R40, R5 ;  /* 0x0000000528067221 */ /* 0x002fe20000010000 */
[----:B----4-:R-:W-:Y:S01]  /*3270*/  FADD.FTZ R7, R83, R8 ;  /* 0x0000000853077221 */ /* 0x010fe20000010000 */
[----:B------:R-:W-:Y:S01]  /*3280*/  F2FP.F16.F32.PACK_AB R5, R88, R81 ;  /* 0x000000515805723e */ /* 0x000fe200000000ff */
[----:B------:R-:W-:Y:S01]  /*3290*/  FFMA.FTZ R70, R70, UR33, -R71 ;  /* 0x0000002146467c23 */ /* 0x000fe20008010847 */
[C---:B------:R-:W-:Y:S01]  /*32a0*/  FADD.FTZ R9, R47.reuse, R6 ;  /* 0x000000062f097221 */ /* 0x040fe20000010000 */
[----:B------:R-:W-:Y:S01]  /*32b0*/  F2FP.F16.F32.PACK_AB R6, R47, R40 ;  /* 0x000000282f06723e */ /* 0x000fe200000000ff */
[----:B------:R-:W-:Y:S01]  /*32c0*/  IMAD.MOV.U32 R88, RZ, RZ, R135 ;  /* 0x000000ffff587224 */ /* 0x000fe200078e0087 */
[----:B------:R-:W1:Y:S01]  /*32d0*/  MUFU.EX2 R80, R80 ;  /* 0x0000005000507308 */ /* 0x000e620000000800 */
[----:B------:R-:W-:Y:S01]  /*32e0*/  FADD.FTZ R10, R36, R9 ;  /* 0x00000009240a7221 */ /* 0x000fe20000010000 */
[C---:B--2---:R-:W-:Y:S01]  /*32f0*/  FADD.FTZ R8, R90.reuse, R7 ;  /* 0x000000075a087221 */ /* 0x044fe20000010000 */
[----:B------:R-:W-:Y:S01]  /*3300*/  F2FP.F16.F32.PACK_AB R7, R90, R83 ;  /* 0x000000535a07723e */ /* 0x000fe200000000ff */
[----:B------:R-:W-:-:S02]  /*3310*/  IMAD.MOV.U32 R90, RZ, RZ, R135 ;  /* 0x000000ffff5a7224 */ /* 0x000fc400078e0087 */
[----:B------:R-:W-:Y:S02]  /*3320*/  FADD.FTZ R11, R39, R10 ;  /* 0x0000000a270b7221 */ /* 0x000fe40000010000 */
[----:B------:R-:W2:Y:S01]  /*3330*/  MUFU.EX2 R73, R73 ;  /* 0x0000004900497308 */ /* 0x000ea20000000800 */
[----:B0-----:R-:W-:Y:S01]  /*3340*/  FADD.FTZ R9, R3, R8 ;  /* 0x0000000803097221 */ /* 0x001fe20000010000 */
[----:B------:R-:W-:Y:S01]  /*3350*/  FADD.FTZ R10, R52, R11 ;  /* 0x0000000b340a7221 */ /* 0x000fe20000010000 */
[----:B------:R0:W-:Y:S03]  /*3360*/  STSM.16.M88.4 [R2+0x21800], R4 ;  /* 0x0218000402007844 */ /* 0x0001e60000000200 */
[----:B------:R-:W-:Y:S02]  /*3370*/  FADD.FTZ R11, R57, R10 ;  /* 0x0000000a390b7221 */ /* 0x000fe40000010000 */
[----:B------:R-:W3:Y:S01]  /*3380*/  MUFU.EX2 R82, R82 ;  /* 0x0000005200527308 */ /* 0x000ee20000000800 */
[----:B-1----:R-:W-:Y:S01]  /*3390*/  FADD.FTZ R8, R80, R9 ;  /* 0x0000000950087221 */ /* 0x002fe20000010000 */
[----:B------:R-:W-:-:S04]  /*33a0*/  FADD.FTZ R10, R54, R11 ;  /* 0x0000000b360a7221 */ /* 0x000fc80000010000 */
[----:B------:R-:W-:Y:S02]  /*33b0*/  FADD.FTZ R11, R59, R10 ;  /* 0x0000000a3b0b7221 */ /* 0x000fe40000010000 */
[----:B------:R-:W1:Y:S01]  /*33c0*/  MUFU.EX2 R77, R77 ;  /* 0x0000004d004d7308 */ /* 0x000e620000000800 */
[----:B--2---:R-:W-:Y:S01]  /*33d0*/  FADD.FTZ R9, R73, R8 ;  /* 0x0000000849097221 */ /* 0x004fe20000010000 */
[----:B------:R-:W-:-:S04]  /*33e0*/  FADD.FTZ R10, R56, R11 ;  /* 0x0000000b380a7221 */ /* 0x000fc80000010000 */
[----:B------:R-:W-:Y:S02]  /*33f0*/  FADD.FTZ R11, R61, R10 ;  /* 0x0000000a3d0b7221 */ /* 0x000fe40000010000 */
[----:B------:R-:W2:Y:S01]  /*3400*/  MUFU.EX2 R84, R84 ;  /* 0x0000005400547308 */ /* 0x000ea20000000800 */
[----:B---3--:R-:W-:-:S07]  /*3410*/  FADD.FTZ R8, R82, R9 ;  /* 0x0000000952087221 */ /* 0x008fce0000010000 */
[----:B------:R-:W3:Y:S01]  /*3420*/  MUFU.EX2 R79, R79 ;  /* 0x0000004f004f7308 */ /* 0x000ee20000000800 */
[----:B-1----:R-:W-:-:S07]  /*3430*/  FADD.FTZ R9, R77, R8 ;  /* 0x000000084d097221 */ /* 0x002fce0000010000 */
[----:B------:R-:W1:Y:S01]  /*3440*/  MUFU.EX2 R86, R86 ;  /* 0x0000005600567308 */ /* 0x000e620000000800 */
[C---:B--2---:R-:W-:Y:S01]  /*3450*/  FADD.FTZ R8, R84.reuse, R9 ;  /* 0x0000000954087221 */ /* 0x044fe20000010000 */
[----:B------:R-:W-:-:S06]  /*3460*/  F2FP.F16.F32.PACK_AB R13, R84, R77 ;  /* 0x0000004d540d723e */ /* 0x000fcc00000000ff */
[----:B------:R-:W2:Y:S01]  /*3470*/  MUFU.EX2 R75, R75 ;  /* 0x0000004b004b7308 */ /* 0x000ea20000000800 */
[----:B---3--:R-:W-:Y:S01]  /*3480*/  FADD.FTZ R9, R79, R8 ;  /* 0x000000084f097221 */ /* 0x008fe20000010000 */
[----:B------:R-:W-:-:S04]  /*3490*/  FADD.FTZ R8, R38, R11 ;  /* 0x0000000b26087221 */ /* 0x000fc80000010000 */
[----:B------:R-:W-:Y:S01]  /*34a0*/  FADD.FTZ R11, R37, R8 ;  /* 0x00000008250b7221 */ /* 0x000fe20000010000 */
[----:B------:R-:W-:Y:S01]  /*34b0*/  F2FP.F16.F32.PACK_AB R8, R39, R36 ;  /* 0x000000242708723e */ /* 0x000fe200000000ff */
[----:B------:R-:W3:Y:S01]  /*34c0*/  MUFU.EX2 R20, R20 ;  /* 0x0000001400147308 */ /* 0x000ee20000000800 */
[----:B-1----:R-:W-:Y:S01]  /*34d0*/  FADD.FTZ R10, R86, R9 ;  /* 0x00000009560a7221 */ /* 0x002fe20000010000 */
[----:B------:R-:W-:Y:S01]  /*34e0*/  FADD.FTZ R14, R42, R11 ;  /* 0x0000000b2a0e7221 */ /* 0x000fe20000010000 */
[----:B------:R-:W-:Y:S02]  /*34f0*/  F2FP.F16.F32.PACK_AB R11, R82, R73 ;  /* 0x00000049520b723e */ /* 0x000fe400000000ff */
[----:B------:R-:W-:-:S03]  /*3500*/  F2FP.F16.F32.PACK_AB R15, R86, R79 ;  /* 0x0000004f560f723e */ /* 0x000fc600000000ff */
[----:B------:R-:W0:Y:S01]  /*3510*/  MUFU.EX2 R21, R21 ;  /* 0x0000001500157308 */ /* 0x000e220000000800 */
[----:B--2---:R-:W-:Y:S01]  /*3520*/  FADD.FTZ R9, R75, R10 ;  /* 0x0000000a4b097221 */ /* 0x004fe20000010000 */
[----:B------:R-:W-:-:S06]  /*3530*/  F2FP.F16.F32.PACK_AB R10, R57, R52 ;  /* 0x00000034390a723e */ /* 0x000fcc00000000ff */
[----:B------:R-:W1:Y:S08]  /*3540*/  MUFU.EX2 R24, R24 ;  /* 0x0000001800187308 */ /* 0x000e700000000800 */
[----:B------:R-:W2:Y:S08]  /*3550*/  MUFU.EX2 R25, R25 ;  /* 0x0000001900197308 */ /* 0x000eb00000000800 */
[----:B------:R-:W4:Y:S08]  /*3560*/  MUFU.EX2 R26, R26 ;  /* 0x0000001a001a7308 */ /* 0x000f300000000800 */
[----:B------:R3:W-:Y:S08]  /*3570*/  MUFU.EX2 R31, R32 ;  /* 0x00000020001f7308 */ /* 0x0007f00000000800 */
[----:B------:R-:W5:Y:S01]  /*3580*/  MUFU.EX2 R0, R0 ;  /* 0x0000000000007308 */ /* 0x000f620000000800 */
[----:B---3--:R-:W-:Y:S01]  /*3590*/  FADD.FTZ R32, R20, R9 ;  /* 0x0000000914207221 */ /* 0x008fe20000010000 */
[----:B------:R-:W-:Y:S01]  /*35a0*/  FADD.FTZ R9, R41, R14 ;  /* 0x0000000e29097221 */ /* 0x000fe20000010000 */
[----:B------:R-:W-:-:S02]  /*35b0*/  F2FP.F16.F32.PACK_AB R14, R61, R56 ;  /* 0x000000383d0e723e */ /* 0x000fc400000000ff */
[----:B0-----:R-:W-:Y:S01]  /*35c0*/  FADD.FTZ R5, R21, R32 ;  /* 0x0000002015057221 */ /* 0x001fe20000010000 */
[----:B------:R-:W-:Y:S01]  /*35d0*/  FADD.FTZ R6, R46, R9 ;  /* 0x000000092e067221 */ /* 0x000fe20000010000 */
[----:B------:R-:W-:Y:S01]  /*35e0*/  F2FP.F16.F32.PACK_AB R9, R80, R3 ;  /* 0x000000035009723e */ /* 0x000fe200000000ff */
[----:B------:R-:W0:Y:S01]  /*35f0*/  MUFU.EX2 R29, R29 ;  /* 0x0000001d001d7308 */ /* 0x000e220000000800 */
[----:B-1----:R-:W-:Y:S01]  /*3600*/  FADD.FTZ R4, R24, R5 ;  /* 0x0000000518047221 */ /* 0x002fe20000010000 */
[----:B------:R-:W-:Y:S01]  /*3610*/  FADD.FTZ R5, R45, R6 ;  /* 0x000000062d057221 */ /* 0x000fe20000010000 */
[----:B------:R-:W-:Y:S01]  /*3620*/  F2FP.F16.F32.PACK_AB R6, R41, R42 ;  /* 0x0000002a2906723e */ /* 0x000fe200000000ff */
[----:B------:R1:W-:Y:S01]  /*3630*/  STSM.16.M88.4 [R18], R8 ;  /* 0x0000000812007844 */ /* 0x0003e20000000200 */
[----:B--2---:R-:W-:Y:S01]  /*3640*/  FADD.FTZ R3, R25, R4 ;  /* 0x0000000419037221 */ /* 0x004fe20000010000 */
[----:B------:R-:W-:Y:S02]  /*3650*/  FADD.FTZ R4, R50, R5 ;  /* 0x0000000532047221 */ /* 0x000fe40000010000 */
[----:B------:R-:W2:Y:S01]  /*3660*/  MUFU.EX2 R64, R64 ;  /* 0x0000004000407308 */ /* 0x000ea20000000800 */
[----:B----4-:R-:W-:Y:S01]  /*3670*/  FADD.FTZ R5, R26, R3 ;  /* 0x000000031a057221 */ /* 0x010fe20000010000 */
[----:B------:R-:W-:Y:S01]  /*3680*/  FADD.FTZ R4, R67, R4 ;  /* 0x0000000443047221 */ /* 0x000fe20000010000 */
[----:B------:R3:W-:Y:S02]  /*3690*/  STSM.16.M88.4 [R17], R12 ;  /* 0x0000000c11007844 */ /* 0x0007e40000000200 */
[----:B-----5:R-:W-:Y:S01]  /*36a0*/  FADD.FTZ R32, R0, R5 ;  /* 0x0000000500207221 */ /* 0x020fe20000010000 */
[----:B------:R-:W-:Y:S01]  /*36b0*/  FADD.FTZ R5, R49, R4 ;  /* 0x0000000431057221 */ /* 0x000fe20000010000 */
[----:B------:R-:W-:Y:S01]  /*36c0*/  F2FP.F16.F32.PACK_AB R4, R37, R38 ;  /* 0x000000262504723e */ /* 0x000fe200000000ff */
[----:B------:R-:W4:Y:S01]  /*36d0*/  MUFU.EX2 R27, R27 ;  /* 0x0000001b001b7308 */ /* 0x000f220000000800 */
[----:B0-----:R-:W-:Y:S01]  /*36e0*/  FADD.FTZ R32, R29, R32 ;  /* 0x000000201d207221 */ /* 0x001fe20000010000 */
[----:B-1----:R-:W-:-:S02]  /*36f0*/  F2FP.F16.F32.PACK_AB R8, R45, R46 ;  /* 0x0000002e2d08723e */ /* 0x002fc400000000ff */
[----:B------:R-:W-:-:S04]  /*3700*/  F2FP.F16.F32.PACK_AB R10, R67, R50 ;  /* 0x00000032430a723e */ /* 0x000fc800000000ff */
[----:B------:R-:W0:Y:S01]  /*3710*/  MUFU.EX2 R53, R53 ;  /* 0x0000003500357308 */ /* 0x000e220000000800 */
[----:B--2---:R-:W-:Y:S01]  /*3720*/  FADD.FTZ R36, R64, R5 ;  /* 0x0000000540247221 */ /* 0x004fe20000010000 */
[----:B------:R-:W-:-:S06]  /*3730*/  F2FP.F16.F32.PACK_AB R5, R20, R75 ;  /* 0x0000004b1405723e */ /* 0x000fcc00000000ff */
[----:B------:R-:W1:Y:S01]  /*3740*/  MUFU.EX2 R28, R28 ;  /* 0x0000001c001c7308 */ /* 0x000e620000000800 */
[----:B----4-:R-:W-:-:S07]  /*3750*/  FADD.FTZ R7, R27, R32 ;  /* 0x000000201b077221 */ /* 0x010fce0000010000 */
[----:B------:R-:W3:Y:S01]  /*3760*/  MUFU.EX2 R66, R66 ;  /* 0x0000004200427308 */ /* 0x000ee20000000800 */
[----:B0-----:R-:W-:-:S07]  /*3770*/  FADD.FTZ R11, R53, R36 ;  /* 0x00000024350b7221 */ /* 0x001fce0000010000 */
[----:B------:R-:W0:Y:S01]  /*3780*/  MUFU.EX2 R30, R30 ;  /* 0x0000001e001e7308 */ /* 0x000e220000000800 */
[----:B-1----:R-:W-:Y:S01]  /*3790*/  FADD.FTZ R9, R28, R7 ;  /* 0x000000071c097221 */ /* 0x002fe20000010000 */
[----:B------:R-:W-:-:S05]  /*37a0*/  F2FP.F16.F32.PACK_AB R7, R24, R21 ;  /* 0x000000151807723e */ /* 0x000fca00000000ff */
[----:B------:R1:W-:Y:S01]  /*37b0*/  STSM.16.M88.4 [R16], R4 ;  /* 0x0000000410007844 */ /* 0x0003e20000000200 */
[----:B------:R-:W2:Y:S01]  /*37c0*/  MUFU.EX2 R55, R55 ;  /* 0x0000003700377308 */ /* 0x000ea20000000800 */
[----:B---3--:R-:W-:Y:S01]  /*37d0*/  FADD.FTZ R14, R66, R11 ;  /* 0x0000000b420e7221 */ /* 0x008fe20000010000 */
[----:B------:R-:W-:-:S06]  /*37e0*/  F2FP.F16.F32.PACK_AB R11, R29, R0 ;  /* 0x000000001d0b723e */ /* 0x000fcc00000000ff */
[----:B------:R-:W3:Y:S01]  /*37f0*/  MUFU.EX2 R72, R72 ;  /* 0x0000004800487308 */ /* 0x000ee20000000800 */
[----:B0-----:R-:W-:Y:S01]  /*3800*/  FADD.FTZ R12, R30, R9 ;  /* 0x000000091e0c7221 */ /* 0x001fe20000010000 */
[----:B------:R-:W-:-:S03]  /*3810*/  F2FP.F16.F32.PACK_AB R9, R26, R25 ;  /* 0x000000191a09723e */ /* 0x000fc600000000ff */
[----:B------:R-:W-:Y:S02]  /*3820*/  FADD.FTZ R12, R31, R12 ;  /* 0x0000000c1f0c7221 */ /* 0x000fe40000010000 */
[----:B------:R0:W-:Y:S01]  /*3830*/  STSM.16.M88.4 [R2+0x27800], R8 ;  /* 0x0278000802007844 */ /* 0x0001e20000000200 */
[----:B------:R-:W4:Y:S01]  /*3840*/  MUFU.EX2 R33, R33 ;  /* 0x0000002100217308 */ /* 0x000f220000000800 */
[----:B--2---:R-:W-:Y:S01]  /*3850*/  FADD.FTZ R13, R55, R14 ;  /* 0x0000000e370d7221 */ /* 0x004fe20000010000 */
[----:B------:R-:W-:-:S06]  /*3860*/  F2FP.F16.F32.PACK_AB R14, R66, R53 ;  /* 0x00000035420e723e */ /* 0x000fcc00000000ff */
[----:B------:R-:W2:Y:S01]  /*3870*/  MUFU.EX2 R35, R35 ;  /* 0x0000002300237308 */ /* 0x000ea20000000800 */
[C---:B---3--:R-:W-:Y:S01]  /*3880*/  FADD.FTZ R0, R72.reuse, R13 ;  /* 0x0000000d48007221 */ /* 0x048fe20000010000 */
[----:B------:R-:W-:-:S06]  /*3890*/  F2FP.F16.F32.PACK_AB R24, R72, R55 ;  /* 0x000000374818723e */ /* 0x000fcc00000000ff */
[----:B------:R-:W3:Y:S01]  /*38a0*/  MUFU.EX2 R34, R34 ;  /* 0x0000002200227308 */ /* 0x000ee20000000800 */
[----:B----4-:R-:W-:Y:S01]  /*38b0*/  FADD.FTZ R13, R33, R12 ;  /* 0x0000000c210d7221 */ /* 0x010fe20000010000 */
[----:B------:R-:W-:-:S06]  /*38c0*/  F2FP.F16.F32.PACK_AB R12, R64, R49 ;  /* 0x00000031400c723e */ /* 0x000fcc00000000ff */
[----:B------:R-:W4:Y:S01]  /*38d0*/  MUFU.EX2 R78, R78 ;  /* 0x0000004e004e7308 */ /* 0x000f220000000800 */
[----:B--2---:R-:W-:-:S07]  /*38e0*/  FADD.FTZ R15, R35, R0 ;  /* 0x00000000230f7221 */ /* 0x004fce0000010000 */
[----:B------:R-:W2:Y:S01]  /*38f0*/  MUFU.EX2 R58, R58 ;  /* 0x0000003a003a7308 */ /* 0x000ea20000000800 */
[C---:B---3--:R-:W-:Y:S01]  /*3900*/  FADD.FTZ R13, R34.reuse, R13 ;  /* 0x0000000d220d7221 */ /* 0x048fe20000010000 */
[----:B------:R-:W-:-:S06]  /*3910*/  F2FP.F16.F32.PACK_AB R25, R34, R33 ;  /* 0x000000212219723e */ /* 0x000fcc00000000ff */
[----:B------:R-:W3:Y:S01]  /*3920*/  MUFU.EX2 R65, R65 ;  /* 0x0000004100417308 */ /* 0x000ee20000000800 */
[C---:B----4-:R-:W-:Y:S01]  /*3930*/  FADD.FTZ R20, R78.reuse, R15 ;  /* 0x0000000f4e147221 */ /* 0x050fe20000010000 */
[----:B------:R-:W-:Y:S02]  /*3940*/  F2FP.F16.F32.PACK_AB R15, R31, R30 ;  /* 0x0000001e1f0f723e */ /* 0x000fe400000000ff */
[----:B------:R-:W-:-:S04]  /*3950*/  F2FP.F16.F32.PACK_AB R26, R78, R35 ;  /* 0x000000234e1a723e */ /* 0x000fc800000000ff */
[----:B------:R-:W1:Y:S01]  /*3960*/  MUFU.EX2 R74, R74 ;  /* 0x0000004a004a7308 */ /* 0x000e620000000800 */
[----:B--2---:R-:W-:-:S07]  /*3970*/  FADD.FTZ R0, R58, R13 ;  /* 0x0000000d3a007221 */ /* 0x004fce0000010000 */
[----:B------:R-:W2:Y:S01]  /*3980*/  MUFU.EX2 R3, R60 ;  /* 0x0000003c00037308 */ /* 0x000ea20000000800 */
[----:B---3--:R-:W-:-:S07]  /*3990*/  FADD.FTZ R13, R65, R20 ;  /* 0x00000014410d7221 */ /* 0x008fce0000010000 */
[----:B------:R-:W-:Y:S01]  /*39a0*/  MUFU.EX2 R51, R51 ;  /* 0x0000003300337308 */ /* 0x000fe20000000800 */
[----:B-1----:R-:W-:Y:S01]  /*39b0*/  FADD.FTZ R4, R74, R13 ;  /* 0x0000000d4a047221 */ /* 0x002fe20000010000 */
[----:B------:R-:W-:Y:S02]  /*39c0*/  F2FP.F16.F32.PACK_AB R13, R28, R27 ;  /* 0x0000001b1c0d723e */ /* 0x000fe400000000ff */
[----:B0-----:R-:W-:-:S03]  /*39d0*/  F2FP.F16.F32.PACK_AB R8, R74, R65 ;  /* 0x000000414a08723e */ /* 0x001fc600000000ff */
[----:B------:R0:W-:Y:S01]  /*39e0*/  STSM.16.M88.4 [R19], R12 ;  /* 0x0000000c13007844 */ /* 0x0001e20000000200 */
[----:B------:R-:W1:Y:S01]  /*39f0*/  MUFU.EX2 R48, R48 ;  /* 0x0000003000307308 */ /* 0x000e620000000800 */
[C---:B--2---:R-:W-:Y:S01]  /*3a00*/  F2FP.F16.F32.PACK_AB R27, R3.reuse, R58 ;  /* 0x0000003a031b723e */ /* 0x044fe200000000ff */
[----:B------:R-:W-:-:S04]  /*3a10*/  FADD.FTZ R5, R3, R0 ;  /* 0x0000000003057221 */ /* 0x000fc80000010000 */
[----:B------:R0:W-:Y:S02]  /*3a20*/  STSM.16.M88.4 [R17+0x6000], R24 ;  /* 0x0060001811007844 */ /* 0x0001e40000000200 */
[----:B------:R-:W2:Y:S08]  /*3a30*/  MUFU.EX2 R62, R62 ;  /* 0x0000003e003e7308 */ /* 0x000eb00000000800 */
[----:B------:R-:W3:Y:S01]  /*3a40*/  MUFU.EX2 R63, R63 ;  /* 0x0000003f003f7308 */ /* 0x000ee20000000800 */
[----:B-1----:R-:W-:Y:S01]  /*3a50*/  F2FP.F16.F32.PACK_AB R10, R48, R51 ;  /* 0x00000033300a723e */ /* 0x002fe200000000ff */
[----:B------:R-:W-:-:S06]  /*3a60*/  FADD.FTZ R51, R51, R4 ;  /* 0x0000000433337221 */ /* 0x000fcc0000010000 */
[----:B------:R-:W-:Y:S01]  /*3a70*/  MUFU.EX2 R68, R68 ;  /* 0x0000004400447308 */ /* 0x000fe20000000800 */
[----:B--2---:R-:W-:-:S07]  /*3a80*/  FADD.FTZ R0, R62, R5 ;  /* 0x000000053e007221 */ /* 0x004fce0000010000 */
[----:B------:R-:W1:Y:S01]  /*3a90*/  MUFU.EX2 R21, R70 ;  /* 0x0000004600157308 */ /* 0x000e620000000800 */
[C---:B---3--:R-:W-:Y:S01]  /*3aa0*/  F2FP.F16.F32.PACK_AB R9, R63.reuse, R62 ;  /* 0x0000003e3f09723e */ /* 0x048fe200000000ff */
[----:B------:R-:W-:Y:S01]  /*3ab0*/  FADD.FTZ R3, R63, R0 ;  /* 0x000000003f037221 */ /* 0x000fe20000010000 */
[----:B-1----:R-:W-:-:S03]  /*3ac0*/  F2FP.F16.F32.PACK_AB R11, R21, R68 ;  /* 0x00000044150b723e */ /* 0x002fc600000000ff */
[----:B------:R-:W-:Y:S01]  /*3ad0*/  FADD.FTZ R68, R68, R3 ;  /* 0x0000000344447221 */ /* 0x000fe20000010000 */
[----:B------:R-:W-:Y:S01]  /*3ae0*/  FADD.FTZ R3, R48, R51 ;  /* 0x0000003330037221 */ /* 0x000fe20000010000 */
[----:B------:R0:W-:Y:S02]  /*3af0*/  STSM.16.M88.4 [R16+0x6000], R8 ;  /* 0x0060000810007844 */ /* 0x0001e40000000200 */
[----:B------:R-:W-:Y:S01]  /*3b00*/  FADD.FTZ R5, R21, R68 ;  /* 0x0000004415057221 */ /* 0x000fe20000010000 */
[----:B------:R1:W-:Y:S06]  /*3b10*/  MEMBAR.ALL.CTA ;  /* 0x0000000000007992 */ /* 0x0003ec0000008000 */
[----:B-1----:R-:W1:Y:S02]  /*3b20*/  FENCE.VIEW.ASYNC.S ;  /* 0x00000000000073c6 */ /* 0x002e640000000000 */
[----:B-1----:R-:W-:Y:S01]  /*3b30*/  NOP ;  /* 0x0000000000007918 */ /* 0x002fe20000000000 */
[----:B------:R-:W-:Y:S05]  /*3b40*/  @!P1 BRA `(.L_x_14) ;  /* 0x0000002800a89947 */ /* 0x000fea0003800000 */
[----:B------:R-:W-:Y:S01]  /*3b50*/  MOV R4, R76 ;  /* 0x0000004c00047202 */ /* 0x000fe20000000f00 */
[----:B------:R-:W-:Y:S01]  /*3b60*/  IMAD.MOV.U32 R0, RZ, RZ, R69 ;  /* 0x000000ffff007224 */ /* 0x000fe200078e0045 */
[----:B------:R-:W-:Y:S02]  /*3b70*/  CS2R R134, SRZ ;  /* 0x0000000000867805 */ /* 0x000fe4000001ff00 */
[----:B------:R-:W-:Y:S02]  /*3b80*/  CS2R R132, SRZ ;  /* 0x0000000000847805 */ /* 0x000fe4000001ff00 */
[----:B------:R-:W-:Y:S02]  /*3b90*/  CS2R R130, SRZ ;  /* 0x0000000000827805 */ /* 0x000fe4000001ff00 */
[----:B------:R-:W-:Y:S02]  /*3ba0*/  CS2R R128, SRZ ;  /* 0x0000000000807805 */ /* 0x000fe4000001ff00 */
[----:B------:R-:W-:-:S02]  /*3bb0*/  CS2R R126, SRZ ;  /* 0x00000000007e7805 */ /* 0x000fc4000001ff00 */
[----:B------:R-:W-:Y:S02]  /*3bc0*/  CS2R R124, SRZ ;  /* 0x00000000007c7805 */ /* 0x000fe4000001ff00 */
        /* <DEDUP_REMOVED lines=17> */
[----:B------:R-:W-:Y:S01]  /*3ce0*/  CS2R R88, SRZ ;  /* 0x0000000000587805 */ /* 0x000fe2000001ff00 */
[----:B------:R-:W-:Y:S01]  /*3cf0*/  UIADD3 UR50, UR50, -0x2, URZ ;  /* 0xfffffffe32327890 */ /* 0x000fe2000fffe03f */
[----:B------:R-:W-:Y:S01]  /*3d00*/  UMOV UR28, UR45 ;  /* 0x0000002d001c7c82 */ /* 0x000fe20008000000 */
[----:B------:R-:W-:Y:S01]  /*3d10*/  UMOV UR35, UR44 ;  /* 0x0000002c00237c82 */ /* 0x000fe20008000000 */
[----:B------:R-:W-:Y:S01]  /*3d20*/  ULDC UR34, c[0x0][0x9d8] ;  /* 0x0002760000227ab9 */ /* 0x000fe20000000800 */
[----:B------:R-:W-:-:S08]  /*3d30*/  ULDC UR33, c[0x0][0x988] ;  /* 0x0002620000217ab9 */ /* 0x000fd00000000800 */
.L_x_25:
[----:B------:R-:W-:Y:S01]  /*3d40*/  ISETP.NE.AND P2, PT, RZ, UR39, PT ;  /* 0x00000027ff007c0c */ /* 0x000fe2000bf45270 */
[----:B------:R-:W-:-:S04]  /*3d50*/  UISETP.NE.AND UP0, UPT, UR35, 0x1, UPT ;  /* 0x000000012300788c */ /* 0x000fc8000bf05270 */
[----:B------:R-:W-:-:S04]  /*3d60*/  USEL UR45, URZ, 0x1, UP0 ;  /* 0x000000013f2d7887 */ /* 0x000fc80008000000 */
[----:B------:R-:W-:-:S04]  /*3d70*/  ULOP3.LUT UR45, UR28, UR45, URZ, 0x3c, !UPT ;  /* 0x0000002d1c2d7292 */ /* 0x000fc8000f8e3c3f */
[----:B------:R-:W-:Y:S08]  /*3d80*/  @P2 BRA `(.L_x_15) ;  /* 0x0000000000382947 */ /* 0x000ff00003800000 */
[----:B------:R-:W-:Y:S05]  /*3d90*/  @!P0 BRA `(.L_x_16) ;  /* 0x0000000000048947 */ /* 0x000fea0003800000 */
[----:B------:R-:W-:Y:S01]  /*3da0*/  BPT.TRAP 0x1 ;  /* 0x000000040000795c */ /* 0x000fe20000300000 */
.L_x_16:
[----:B------:R-:W-:Y:S01]  /*3db0*/  UIADD3 UR6, UR35, 0x1, URZ ;  /* 0x0000000123067890 */ /* 0x000fe2000fffe03f */
[----:B------:R-:W-:-:S03]  /*3dc0*/  IMAD.U32 R6, RZ, RZ, UR45 ;  /* 0x0000002dff067e24 */ /* 0x000fc6000f8e00ff */
[----:B------:R-:W-:Y:S02]  /*3dd0*/  UISETP.NE.AND UP0, UPT, UR6, 0x2, UPT ;  /* 0x000000020600788c */ /* 0x000fe4000bf05270 */
[----:B------:R-:W-:Y:S02]  /*3de0*/  SHF.L.U32 R6, R6, 0x1f, RZ ;  /* 0x0000001f06067819 */ /* 0x000fe400000006ff */
[----:B------:R-:W-:-:S04]  /*3df0*/  USEL UR6, UR6, URZ, UP0 ;  /* 0x0000003f06067287 */ /* 0x000fc80008000000 */
[----:B------:R-:W-:-:S09]  /*3e00*/  ULEA UR6, UR6, UR40, 0x3 ;  /* 0x0000002806067291 */ /* 0x000fd2000f8e183f */
[----:B------:R1:W2:Y:S01]  /*3e10*/  SYNCS.PHASECHK.TRANS64.TRYWAIT P1, [UR6+0x2d830], R6 ;  /* 0x02d83006ff0075a7 */ /* 0x0002a20008020146 */
[----:B------:R-:W-:Y:S05]  /*3e20*/  @!P0 BRA `(.L_x_17) ;  /* 0x0000000000048947 */ /* 0x000fea0003800000 */
[----:B------:R-:W-:Y:S01]  /*3e30*/  BPT.TRAP 0x1 ;  /* 0x000000040000795c */ /* 0x000fe20000300000 */
.L_x_17:
[----:B--2---:R-:W-:Y:S05]  /*3e40*/  @P1 BRA `(.L_x_15) ;  /* 0x0000000000081947 */ /* 0x004fea0003800000 */
[----:B------:R-:W2:Y:S02]  /*3e50*/  SYNCS.PHASECHK.TRANS64.TRYWAIT P1, [UR6+0x2d830], R6 ;  /* 0x02d83006ff0075a7 */ /* 0x000ea40008020146 */
[----:B--2---:R-:W-:Y:S05]  /*3e60*/  @!P1 BRA `(.L_x_18) ;  /* 0x0000007800849947 */ /* 0x004fea0003800000 */
.L_x_15:
[----:B--2---:R-:W2:Y:S01]  /*3e70*/  S2R R7, SR_TID.X ;  /* 0x0000000000077919 */ /* 0x004ea20000002100 */
[----:B------:R-:W-:Y:S01]  /*3e80*/  UIADD3 UR44, UR35, 0x1, URZ ;  /* 0x00000001232c7890 */ /* 0x000fe2000fffe03f */
[----:B------:R-:W-:Y:S01]  /*3e90*/  UMOV UR7, 0x80000020 ;  /* 0x8000002000077882 */ /* 0x000fe20000000000 */
[----:B------:R-:W-:Y:S02]  /*3ea0*/  UMOV UR11, 0x80000020 ;  /* 0x80000020000b7882 */ /* 0x000fe40000000000 */
[----:B------:R-:W-:Y:S01]  /*3eb0*/  UISETP.NE.AND UP0, UPT, UR44, 0x2, UPT ;  /* 0x000000022c00788c */ /* 0x000fe2000bf05270 */
[----:B------:R-:W-:Y:S01]  /*3ec0*/  UMOV UR15, 0x80000020 ;  /* 0x80000020000f7882 */ /* 0x000fe20000000000 */
[----:B------:R-:W-:Y:S02]  /*3ed0*/  UMOV UR19, 0x80000020 ;  /* 0x8000002000137882 */ /* 0x000fe40000000000 */
[----:B------:R-:W-:Y:S01]  /*3ee0*/  USEL UR44, UR44, URZ, UP0 ;  /* 0x0000003f2c2c7287 */ /* 0x000fe20008000000 */
[----:B------:R-:W-:Y:S01]  /*3ef0*/  UMOV UR23, 0x80000020 ;  /* 0x8000002000177882 */ /* 0x000fe20000000000 */
[----:B------:R-:W-:-:S02]  /*3f00*/  UMOV UR27, 0x80000020 ;  /* 0x80000020001b7882 */ /* 0x000fc40000000000 */
[----:B------:R-:W-:-:S04]  /*3f10*/  UIMAD UR6, UR44, 0x600, UR32 ;  /* 0x000006002c0678a4 */ /* 0x000fc8000f8e0220 */
[----:B------:R-:W-:Y:S02]  /*3f20*/  UIADD3 UR10, UR6, 0x2, URZ ;  /* 0x00000002060a7890 */ /* 0x000fe4000fffe03f */
[----:B------:R-:W-:Y:S02]  /*3f30*/  UIADD3 UR14, UR6, 0x200, URZ ;  /* 0x00000200060e7890 */ /* 0x000fe4000fffe03f */
[----:B------:R-:W-:Y:S02]  /*3f40*/  UIADD3 UR18, UR6, 0x202, URZ ;  /* 0x0000020206127890 */ /* 0x000fe4000fffe03f */
[----:B------:R-:W-:Y:S02]  /*3f50*/  UIADD3 UR22, UR6, 0x400, URZ ;  /* 0x0000040006167890 */ /* 0x000fe4000fffe03f */
[----:B------:R-:W-:Y:S01]  /*3f60*/  UIADD3 UR26, UR6, 0x402, URZ ;  /* 0x00000402061a7890 */ /* 0x000fe2000fffe03f */
[----:B--2---:R-:W-:-:S05]  /*3f70*/  SHF.R.U32.HI R7, RZ, 0x7, R7 ;  /* 0x00000007ff077819 */ /* 0x004fca0000011607 */
[----:B-1----:R-:W-:-:S05]  /*3f80*/  VIADD R6, R7, 0x8 ;  /* 0x0000000807067836 */ /* 0x002fca0000000000 */
[----:B------:R1:W-:Y:S06]  /*3f90*/  BAR.SYNC.DEFER_BLOCKING R6, 0x100 ;  /* 0x000400060000751d */ /* 0x0003ec0000010000 */
[----:B0-----:R-:W-:-:S06]  /*3fa0*/  WARPGROUP.ARRIVE ;  /* 0x00000000000079c5 */ /* 0x001fcc0000000000 */
[----:B------:R-:W-:Y:S03]  /*3fb0*/  HGMMA.64x128x16.F32 R24, gdesc[UR4], RZ, !UPT, gsb0 ;  /* 0x01e00000041879f0 */ /* 0x000fe6000c0008ff */
        /* <DEDUP_REMOVED lines=16> */
[----:B-1----:R-:W-:Y:S05]  /*40c0*/  @P2 BRA `(.L_x_19) ;  /* 0x00000000002c2947 */ /* 0x002fea0003800000 */
[----:B------:R-:W-:Y:S05]  /*40d0*/  @!P0 BRA `(.L_x_20) ;  /* 0x0000000000048947 */ /* 0x000fea0003800000 */
[----:B------:R-:W-:Y:S01]  /*40e0*/  BPT.TRAP 0x1 ;  /* 0x000000040000795c */ /* 0x000fe20000300000 */
.L_x_20:
[----:B------:R-:W-:Y:S01]  /*40f0*/  ULEA UR6, UR35, UR40, 0x3 ;  /* 0x0000002823067291 */ /* 0x000fe2000f8e183f */
[----:B------:R-:W-:-:S05]  /*4100*/  IMAD.U32 R6, RZ, RZ, UR28 ;  /* 0x0000001cff067e24 */ /* 0x000fca000f8e00ff */
[----:B------:R-:W-:-:S04]  /*4110*/  SHF.L.U32 R6, R6, 0x1f, RZ ;  /* 0x0000001f06067819 */ /* 0x000fc800000006ff */
[----:B------:R0:W1:Y:S01]  /*4120*/  SYNCS.PHASECHK.TRANS64.TRYWAIT P1, [UR6+0x2d850], R6 ;  /* 0x02d85006ff0075a7 */ /* 0x0000620008020146 */
[----:B------:R-:W-:Y:S05]  /*4130*/  @!P0 BRA `(.L_x_21) ;  /* 0x0000000000048947 */ /* 0x000fea0003800000 */
[----:B------:R-:W-:Y:S01]  /*4140*/  BPT.TRAP 0x1 ;  /* 0x000000040000795c */ /* 0x000fe20000300000 */
.L_x_21:
[----:B-1----:R-:W-:Y:S05]  /*4150*/  @P1 BRA `(.L_x_19) ;  /* 0x0000000000081947 */ /* 0x002fea0003800000 */
[----:B------:R-:W1:Y:S02]  /*4160*/  SYNCS.PHASECHK.TRANS64.TRYWAIT P1, [UR6+0x2d850], R6 ;  /* 0x02d85006ff0075a7 */ /* 0x000e640008020146 */
[----:B-1----:R-:W-:Y:S05]  /*4170*/  @!P1 BRA `(.L_x_22) ;  /* 0x0000007400d89947 */ /* 0x002fea0003800000 */
.L_x_19:
[----:B------:R-:W-:Y:S01]  /*4180*/  UIADD3 UR6, UR40, 0x400, URZ ;  /* 0x0000040028067890 */ /* 0x000fe2000fffe03f */
[----:B------:R-:W-:Y:S01]  /*4190*/  WARPGROUP.ARRIVE ;  /* 0x00000000000079c5 */ /* 0x000fe20000000000 */
[----:B------:R-:W-:Y:S01]  /*41a0*/  UMOV UR29, 0x40000040 ;  /* 0x40000040001d7882 */ /* 0x000fe20000000000 */
[----:B------:R-:W-:Y:S01]  /*41b0*/  UMOV UR31, 0x80000020 ;  /* 0x80000020001f7882 */ /* 0x000fe20000000000 */
[----:B------:R-:W-:-:S03]  /*41c0*/  USHF.R.U32.HI UR6, URZ, 0x4, UR6 ;  /* 0x000000043f067899 */ /* 0x000fc60008011606 */
[----:B------:R-:W1:Y:S01]  /*41d0*/  S2R R8, SR_TID.X ;  /* 0x0000000000087919 */ /* 0x000e620000002100 */
[----:B------:R-:W-:-:S04]  /*41e0*/  ULOP3.LUT UR6, UR6, 0x3fff, URZ, 0xc0, !UPT ;  /* 0x00003fff06067892 */ /* 0x000fc8000f8ec03f */
[----:B------:R-:W-:Y:S02]  /*41f0*/  ULOP3.LUT UR7, UR6, 0x2000000, URZ, 0xfc, !UPT ;  /* 0x0200000006077892 */ /* 0x000fe4000f8efc3f */
[----:B------:R-:W-:Y:S02]  /*4200*/  ULOP3.LUT UR6, UR37, 0x10000, URZ, 0xfc, !UPT ;  /* 0x0001000025067892 */ /* 0x000fe4000f8efc3f */
[----:B------:R-:W-:-:S05]  /*4210*/  UIMAD UR7, UR35, 0x600, UR7 ;  /* 0x00000600230778a4 */ /* 0x000fca000f8e0207 */
[----:B------:R-:W-:Y:S02]  /*4220*/  UMOV UR28, UR6 ;  /* 0x00000006001c7c82 */ /* 0x000fe40008000000 */
[----:B------:R-:W-:Y:S02]  /*4230*/  UMOV UR30, UR7 ;  /* 0x00000007001e7c82 */ /* 0x000fe40008000000 */
[----:B------:R-:W-:Y:S01]  /*4240*/  HGMMA.64x96x16.F32 R88, gdesc[UR28].tnspB, R88, gsb0 ;  /* 0x416000001c5879f0 */ /* 0x000fe20008000858 */
[----:B------:R-:W-:Y:S02]  /*4250*/  UIADD3 UR28, UR6, 0x2, URZ ;  /* 0x00000002061c7890 */ /* 0x000fe4000fffe03f */
[----:B------:R-:W-:Y:S01]  /*4260*/  UIADD3 UR30, UR7, 0x40, URZ ;  /* 0x00000040071e7890 */ /* 0x000fe2000fffe03f */
[----:B------:R-:W-:Y:S01]  /*4270*/  UMOV UR29, 0x40000040 ;  /* 0x40000040001d7882 */ /* 0x000fe20000000000 */
[----:B------:R-:W-:Y:S01]  /*4280*/  UMOV UR31, 0x80000020 ;  /* 0x80000020001f7882 */ /* 0x000fe20000000000 */
[----:B-1----:R-:W-:-:S02]  /*4290*/  SHF.R.U32.HI R7, RZ, 0x7, R8 ;  /* 0x00000007ff077819 */ /* 0x002fc40000011608 */
[----:B------:R-:W-:Y:S02]  /*42a0*/  ISETP.GE.U32.AND P1, PT, R8, 0x180, PT ;  /* 0x000001800800780c */ /* 0x000fe40003f26070 */
[----:B0-----:R-:W-:-:S04]  /*42b0*/  IADD3 R6, R7, 0x9, RZ ;  /* 0x0000000907067810 */ /* 0x001fc80007ffe0ff */
[----:B------:R-:W-:Y:S01]  /*42c0*/  SEL R6, R6, 0x9, !P1 ;  /* 0x0000000906067807 */ /* 0x000fe20004800000 */
[----:B------:R-:W-:Y:S02]  /*42d0*/  WARPGROUP.DEPBAR.LE gsb0, 0x0 ;  /* 0x00008000000079c5 */ /* 0x000fe40000010000 */
[----:B------:R-:W-:-:S06]  /*42e0*/  WARPGROUP.ARRIVE ;  /* 0x00000000000079c5 */ /* 0x000fcc0000000000 */
[----:B------:R-:W-:Y:S01]  /*42f0*/  HGMMA.64x96x16.F32 R88, gdesc[UR28].tnspB, R88, gsb0 ;  /* 0x416000001c5879f0 */ /* 0x000fe20008000858 */
[----:B------:R-:W-:Y:S02]  /*4300*/  UIADD3 UR28, UR6, 0x4, URZ ;  /* 0x00000004061c7890 */ /* 0x000fe4000fffe03f */
[----:B------:R-:W-:Y:S01]  /*4310*/  UIADD3 UR30, UR7, 0x80, URZ ;  /* 0x00000080071e7890 */ /* 0x000fe2000fffe03f */
[----:B------:R-:W-:Y:S01]  /*4320*/  UMOV UR29, 0x40000040 ;  /* 0x40000040001d7882 */ /* 0x000fe20000000000 */
[----:B------:R-:W-:Y:S01]  /*4330*/  UMOV UR31, 0x80000020 ;  /* 0x80000020001f7882 */ /* 0x000fe20000000000 */
        /* <DEDUP_REMOVED lines=37> */
[----:B------:R-:W-:Y:S03]  /*4590*/  HGMMA.64x96x16.F32 R88, gdesc[UR28].tnspB, R88, gsb0 ;  /* 0x416000001c5879f0 */ /* 0x000fe60008000858 */
[----:B------:R-:W-:Y:S02]  /*45a0*/  WARPGROUP.DEPBAR.LE gsb0, 0x0 ;  /* 0x00008000000079c5 */ /* 0x000fe40000010000 */
[----:B------:R0:W-:Y:S06]  /*45b0*/  BAR.ARV R6, 0x100 ;  /* 0x000400060000751d */ /* 0x0001ec0000002000 */
[----:B------:R-:W-:Y:S05]  /*45c0*/  @!P0 BRA `(.L_x_23) ;  /* 0x0000000000048947 */ /* 0x000fea0003800000 */
[----:B------:R-:W-:Y:S01]  /*45d0*/  BPT.TRAP 0x1 ;  /* 0x000000040000795c */ /* 0x000fe20000300000 */
.L_x_23:
[----:B0-----:R-:W-:Y:S01]  /*45e0*/  FMUL.FTZ R6, R24, UR34 ;  /* 0x0000002218067c20 */ /* 0x001fe20008410000 */
[----:B------:R-:W-:Y:S01]  /*45f0*/  FMUL.FTZ R8, R26, UR34 ;  /* 0x000000221a087c20 */ /* 0x000fe20008410000 */
[----:B------:R-:W-:Y:S01]  /*4600*/  FMUL.FTZ R7, R25, UR34 ;  /* 0x0000002219077c20 */ /* 0x000fe20008410000 */
[----:B------:R-:W-:Y:S01]  /*4610*/  FMUL.FTZ R9, R27, UR34 ;  /* 0x000000221b097c20 */ /* 0x000fe20008410000 */
[----:B------:R-:W-:Y:S01]  /*4620*/  FMUL.FTZ R10, R28, UR34 ;  /* 0x000000221c0a7c20 */ /* 0x000fe20008410000 */
[----:B------:R-:W-:Y:S01]  /*4630*/  FMUL.FTZ R12, R30, UR34 ;  /* 0x000000221e0c7c20 */ /* 0x000fe20008410000 */
[----:B------:R-:W0:Y:S01]  /*4640*/  MUFU.TANH R6, R6 ;  /* 0x0000000600067308 */ /* 0x000e220000002400 */
[----:B------:R-:W-:Y:S01]  /*4650*/  FMUL.FTZ R11, R29, UR34 ;  /* 0x000000221d0b7c20 */ /* 0x000fe20008410000 */
[----:B------:R-:W-:Y:S01]  /*4660*/  FMUL.FTZ R13, R31, UR34 ;  /* 0x000000221f0d7c20 */ /* 0x000fe20008410000 */
[----:B------:R-:W-:Y:S01]  /*4670*/  FMUL.FTZ R14, R32, UR34 ;  /* 0x00000022200e7c20 */ /* 0x000fe20008410000 */
[----:B------:R-:W-:Y:S01]  /*4680*/  FMUL.FTZ R20, R34, UR34 ;  /* 0x0000002222147c20 */ /* 0x000fe20008410000 */
[----:B------:R-:W-:Y:S01]  /*4690*/  FMUL.FTZ R15, R33, UR34 ;  /* 0x00000022210f7c20 */ /* 0x000fe20008410000 */
[----:B------:R-:W-:Y:S01]  /*46a0*/  FMUL.FTZ R28, R40, UR34 ;  /* 0x00000022281c7c20 */ /* 0x000fe20008410000 */
[----:B------:R-:W-:Y:S01]  /*46b0*/  FMUL.FTZ R40, R52, UR34 ;  /* 0x0000002234287c20 */ /* 0x000fe20008410000 */
[----:B------:R-:W1:Y:S01]  /*46c0*/  MUFU.TANH R8, R8 ;  /* 0x0000000800087308 */ /* 0x000e620000002400 */
[----:B------:R-:W-:Y:S01]  /*46d0*/  FMUL.FTZ R52, R64, UR34 ;  /* 0x0000002240347c20 */ /* 0x000fe20008410000 */
[----:B------:R-:W-:Y:S01]  /*46e0*/  FMUL.FTZ R21, R35, UR34 ;  /* 0x0000002223157c20 */ /* 0x000fe20008410000 */
[----:B------:R-:W-:Y:S01]  /*46f0*/  FMUL.FTZ R30, R42, UR34 ;  /* 0x000000222a1e7c20 */ /* 0x000fe20008410000 */
[----:B------:R-:W-:Y:S01]  /*4700*/  FMUL.FTZ R24, R36, UR34 ;  /* 0x0000002224187c20 */ /* 0x000fe20008410000 */
[----:B------:R-:W-:Y:S01]  /*4710*/  FMUL.FTZ R27, R39, UR34 ;  /* 0x00000022271b7c20 */ /* 0x000fe20008410000 */
[----:B------:R-:W-:Y:S01]  /*4720*/  FMUL.FTZ R42, R54, UR34 ;  /* 0x00000022362a7c20 */ /* 0x000fe20008410000 */
[----:B------:R-:W-:Y:S01]  /*4730*/  FMUL.FTZ R39, R51, UR34 ;  /* 0x0000002233277c20 */ /* 0x000fe20008410000 */
[----:B------:R-:W2:Y:S01]  /*4740*/  MUFU.TANH R7, R7 ;  /* 0x0000000700077308 */ /* 0x000ea20000002400 */
[----:B0-----:R-:W-:Y:S01]  /*4750*/  FMNMX.FTZ R64, R6, R0, !PT ;  /* 0x0000000006407209 */ /* 0x001fe20007810000 */
[----:B------:R-:W-:Y:S01]  /*4760*/  FMUL.FTZ R54, R66, UR34 ;  /* 0x0000002242367c20 */ /* 0x000fe20008410000 */
[----:B------:R-:W-:Y:S01]  /*4770*/  FMUL.FTZ R51, R63, UR34 ;  /* 0x000000223f337c20 */ /* 0x000fe20008410000 */
[----:B------:R-:W-:Y:S01]  /*4780*/  FMUL.FTZ R26, R38, UR34 ;  /* 0x00000022261a7c20 */ /* 0x000fe20008410000 */
[----:B------:R-:W-:Y:S01]  /*4790*/  FMUL.FTZ R29, R41, UR34 ;  /* 0x00000022291d7c20 */ /* 0x000fe20008410000 */
[----:B------:R-:W-:Y:S01]  /*47a0*/  FMUL.FTZ R25, R37, UR34 ;  /* 0x0000002225197c20 */ /* 0x000fe20008410000 */
[----:B------:R-:W-:Y:S01]  /*47b0*/  FMUL.FTZ R41, R53, UR34 ;  /* 0x0000002235297c20 */ /* 0x000fe20008410000 */
[----:B------:R-:W0:Y:S01]  /*47c0*/  MUFU.TANH R9, R9 ;  /* 0x0000000900097308 */ /* 0x000e220000002400 */
[----:B-1----:R-:W-:Y:S01]  /*47d0*/  FMNMX.FTZ R66, R8, R4, !PT ;  /* 0x0000000408427209 */ /* 0x002fe20007810000 */
[----:B------:R-:W-:Y:S01]  /*47e0*/  FMUL.FTZ R53, R65, UR34 ;  /* 0x0000002241357c20 */ /* 0x000fe20008410000 */
[----:B------:R-:W-:Y:S01]  /*47f0*/  FMUL.FTZ R31, R43, UR34 ;  /* 0x000000222b1f7c20 */ /* 0x000fe20008410000 */
[----:B------:R-:W-:Y:S01]  /*4800*/  FMUL.FTZ R43, R55, UR34 ;  /* 0x00000022372b7c20 */ /* 0x000fe20008410000 */
[----:B------:R-:W-:Y:S01]  /*4810*/  FMUL.FTZ R55, R67, UR34 ;  /* 0x0000002243377c20 */ /* 0x000fe20008410000 */
[----:B------:R-:W-:Y:S01]  /*4820*/  FMUL.FTZ R32, R44, UR34 ;  /* 0x000000222c207c20 */ /* 0x000fe20008410000 */
[----:B------:R-:W-:Y:S01]  /*4830*/  FMUL.FTZ R44, R56, UR34 ;  /* 0x00000022382c7c20 */ /* 0x000fe20008410000 */
[----:B------:R-:W1:Y:S01]  /*4840*/  MUFU.TANH R10, R10 ;  /* 0x0000000a000a7308 */ /* 0x000e620000002400 */
[----:B--2---:R-:W-:Y:S01]  /*4850*/  FMNMX.FTZ R63, R7, R64, !PT ;  /* 0x00000040073f7209 */ /* 0x004fe20007810000 */
        /* <DEDUP_REMOVED lines=26> */
[----:B------:R-:W-:-:S04]  /*4a00*/  ULEA UR6, UR44, UR40, 0x3 ;  /* 0x000000282c067291 */ /* 0x000fc8000f8e183f */
[----:B------:R-:W2:Y:S01]  /*4a10*/  MUFU.TANH R14, R14 ;  /* 0x0000000e000e7308 */ /* 0x000ea20000002400 */
[----:B0-----:R-:W-:Y:S01]  /*4a20*/  FMNMX.FTZ R65, R11, R64, !PT ;  /* 0x000000400b417209 */ /* 0x001fe20007810000 */
[----:B------:R-:W-:Y:S01]  /*4a30*/  FMUL.FTZ R64, R76, UR34 ;  /* 0x000000224c407c20 */ /* 0x000fe20008410000 */
[----:B------:R-:W-:-:S04]  /*4a40*/  UIADD3 UR6, UR6, 0x2d840, URZ ;  /* 0x0002d84006067890 */ /* 0x000fc8000fffe03f */
[----:B------:R-:W-:Y:S01]  /*4a50*/  UPRMT UR6, UR41, 0x654, UR6 ;  /* 0x0000065429067896 */ /* 0x000fe20008000006 */
[----:B------:R-:W0:Y:S01]  /*4a60*/  MUFU.TANH R20, R20 ;  /* 0x0000001400147308 */ /* 0x000e220000002400 */
[----:B-1----:R-:W-:-:S07]  /*4a70*/  FMNMX.FTZ R67, R13, R66, !PT ;  /* 0x000000420d437209 */ /* 0x002fce0007810000 */
[----:B------:R-:W1:Y:S01]  /*4a80*/  MUFU.TANH R15, R15 ;  /* 0x0000000f000f7308 */ /* 0x000e620000002400 */
[----:B--2---:R-:W-:Y:S01]  /*4a90*/  FMNMX.FTZ R66, R14, R65, !PT ;  /* 0x000000410e427209 */ /* 0x004fe20007810000 */
[----:B------:R-:W-:Y:S06]  /*4aa0*/  SYNCS.ARRIVE.TRANS64.RED.A1T0 RZ, [UR6], RZ ;  /* 0x000000ffffff79a7 */ /* 0x000fec0008100406 */
[----:B------:R-:W2:Y:S01]  /*4ab0*/  MUFU.TANH R21, R21 ;  /* 0x0000001500157308 */ /* 0x000ea20000002400 */
[----:B0-----:R-:W-:-:S07]  /*4ac0*/  FMNMX.FTZ R68, R20, R67, !PT ;  /* 0x0000004314447209 */ /* 0x001fce0007810000 */
[----:B------:R-:W0:Y:S01]  /*4ad0*/  MUFU.TANH R24, R24 ;  /* 0x0000001800187308 */ /* 0x000e220000002400 */
[----:B-1----:R-:W-:-:S07]  /*4ae0*/  FMNMX.FTZ R65, R15, R66, !PT ;  /* 0x000000420f417209 */ /* 0x002fce0007810000 */
[----:B------:R-:W1:Y:S01]  /*4af0*/  MUFU.TANH R26, R26 ;  /* 0x0000001a001a7308 */ /* 0x000e620000002400 */
[----:B--2---:R-:W-:-:S07]  /*4b00*/  FMNMX.FTZ R67, R21, R68, !PT ;  /* 0x0000004415437209 */ /* 0x004fce0007810000 */
[----:B------:R-:W2:Y:S01]  /*4b10*/  MUFU.TANH R25, R25 ;  /* 0x0000001900197308 */ /* 0x000ea20000002400 */
[----:B0-----:R-:W-:Y:S01]  /*4b20*/  FMNMX.FTZ R66, R24, R65, !PT ;  /* 0x0000004118427209 */ /* 0x001fe20007810000 */
[----:B------:R-:W-:-:S06]  /*4b30*/  FMUL.FTZ R65, R77, UR34 ;  /* 0x000000224d417c20 */ /* 0x000fcc0008410000 */
[----:B------:R-:W0:Y:S01]  /*4b40*/  MUFU.TANH R27, R27 ;  /* 0x0000001b001b7308 */ /* 0x000e220000002400 */
[----:B-1----:R-:W-:-:S07]  /*4b50*/  FMNMX.FTZ R68, R26, R67, !PT ;  /* 0x000000431a447209 */ /* 0x002fce0007810000 */
[----:B------:R-:W1:Y:S01]  /*4b60*/  MUFU.TANH R28, R28 ;  /* 0x0000001c001c7308 */ /* 0x000e620000002400 */
[----:B--2---:R-:W-:Y:S01]  /*4b70*/  FMNMX.FTZ R67, R25, R66, !PT ;  /* 0x0000004219437209 */ /* 0x004fe20007810000 */
[----:B------:R-:W-:-:S06]  /*4b80*/  FMUL.FTZ R66, R78, UR34 ;  /* 0x000000224e427c20 */ /* 0x000fcc0008410000 */
[----:B------:R-:W2:Y:S01]  /*4b90*/  MUFU.TANH R30, R30 ;  /* 0x0000001e001e7308 */ /* 0x000ea20000002400 */
[----:B0-----:R-:W-:-:S07]  /*4ba0*/  FMNMX.FTZ R69, R27, R68, !PT ;  /* 0x000000441b457209 */ /* 0x001fce0007810000 */
[----:B------:R-:W0:Y:S01]  /*4bb0*/  MUFU.TANH R29, R29 ;  /* 0x0000001d001d7308 */ /* 0x000e220000002400 */
[----:B-1----:R-:W-:-:S07]  /*4bc0*/  FMNMX.FTZ R68, R28, R67, !PT ;  /* 0x000000431c447209 */ /* 0x002fce0007810000 */
[----:B------:R-:W1:Y:S01]  /*4bd0*/  MUFU.TANH R31, R31 ;  /* 0x0000001f001f7308 */ /* 0x000e620000002400 */
[----:B--2---:R-:W-:-:S07]  /*4be0*/  FMNMX.FTZ R70, R30, R69, !PT ;  /* 0x000000451e467209 */ /* 0x004fce0007810000 */
[----:B------:R-:W2:Y:S01]  /*4bf0*/  MUFU.TANH R32, R32 ;  /* 0x0000002000207308 */ /* 0x000ea20000002400 */
[----:B0-----:R-:W-:-:S07]  /*4c00*/  FMNMX.FTZ R67, R29, R68, !PT ;  /* 0x000000441d437209 */ /* 0x001fce0007810000 */
        /* <DEDUP_REMOVED lines=8> */
[----:B-1----:R-:W-:Y:S01]  /*4c90*/  FMNMX.FTZ R69, R33, R68, !PT ;  /* 0x0000004421457209 */ /* 0x002fe20007810000 */
[----:B------:R-:W-:-:S06]  /*4ca0*/  FMUL.FTZ R68, R80, UR34 ;  /* 0x0000002250447c20 */ /* 0x000fcc0008410000 */
        /* <DEDUP_REMOVED lines=84> */
[----:B-1----:R-:W-:-:S05]  /*51f0*/  FMNMX.FTZ R79, R74, R69, !PT ;  /* 0x000000454a4f7209 */ /* 0x002fca0007810000 */
[----:B------:R-:W1:Y:S01]  /*5200*/  SHFL.BFLY PT, R76, R79, 0x2, 0x1f ;  /* 0x0c401f004f4c7f89 */ /* 0x000e6200000e0000 */
[----:B--2---:R-:W-:-:S04]  /*5210*/  FMNMX.FTZ R78, R75, R78, !PT ;  /* 0x0000004e4b4e7209 */ /* 0x004fc80007810000 */
[----:B0-----:R-:W-:-:S05]  /*5220*/  FMNMX.FTZ R78, R77, R78, !PT ;  /* 0x0000004e4d4e7209 */ /* 0x001fca0007810000 */
[----:B------:R-:W0:Y:S01]  /*5230*/  SHFL.BFLY PT, R69, R78, 0x2, 0x1f ;  /* 0x0c401f004e457f89 */ /* 0x000e2200000e0000 */
[----:B-1----:R-:W-:Y:S02]  /*5240*/  FMNMX.FTZ R80, R79, R76, !PT ;  /* 0x0000004c4f507209 */ /* 0x002fe40007810000 */
[----:B0-----:R-:W-:-:S03]  /*5250*/  FMNMX.FTZ R81, R78, R69, !PT ;  /* 0x000000454e517209 */ /* 0x001fc60007810000 */
[----:B------:R-:W0:Y:S04]  /*5260*/  SHFL.BFLY PT, R69, R80, 0x1, 0x1f ;  /* 0x0c201f0050457f89 */ /* 0x000e2800000e0000 */
[----:B------:R-:W1:Y:S01]  /*5270*/  SHFL.BFLY PT, R76, R81, 0x1, 0x1f ;  /* 0x0c201f00514c7f89 */ /* 0x000e6200000e0000 */
[----:B0-----:R-:W-:Y:S02]  /*5280*/  FMNMX.FTZ R69, R80, R69, !PT ;  /* 0x0000004550457209 */ /* 0x001fe40007810000 */
[----:B-1----:R-:W-:-:S03]  /*5290*/  FMNMX.FTZ R76, R81, R76, !PT ;  /* 0x0000004c514c7209 */ /* 0x002fc60007810000 */
[C---:B------:R-:W-:Y:S01]  /*52a0*/  FADD.FTZ R0, -R69.reuse, R0 ;  /* 0x0000000045007221 */ /* 0x040fe20000010100 */
[----:B------:R-:W-:-:S03]  /*52b0*/  FMUL.FTZ R79, R69, UR33 ;  /* 0x00000021454f7c20 */ /* 0x000fc60008410000 */
[----:B------:R-:W-:Y:S01]  /*52c0*/  FMUL.FTZ R82, R0, UR33 ;  /* 0x0000002100527c20 */ /* 0x000fe20008410000 */
[C---:B------:R-:W-:Y:S01]  /*52d0*/  FADD.FTZ R0, -R76.reuse, R4 ;  /* 0x000000044c007221 */ /* 0x040fe20000010100 */
[----:B------:R-:W-:Y:S01]  /*52e0*/  FMUL.FTZ R80, R76, UR33 ;  /* 0x000000214c507c20 */ /* 0x000fe20008410000 */
[--C-:B------:R-:W-:Y:S01]  /*52f0*/  FFMA.FTZ R6, R6, UR33, -R79.reuse ;  /* 0x0000002106067c23 */ /* 0x100fe2000801084f */
[--C-:B------:R-:W-:Y:S01]  /*5300*/  FFMA.FTZ R7, R7, UR33, -R79.reuse ;  /* 0x0000002107077c23 */ /* 0x100fe2000801084f */
[----:B------:R-:W-:Y:S01]  /*5310*/  FMUL.FTZ R0, R0, UR33 ;  /* 0x0000002100007c20 */ /* 0x000fe20008410000 */
[--C-:B------:R-:W-:Y:S01]  /*5320*/  FFMA.FTZ R78, R8, UR33, -R80.reuse ;  /* 0x00000021084e7c23 */ /* 0x100fe20008010850 */
[--C-:B------:R-:W-:Y:S01]  /*5330*/  FFMA.FTZ R9, R9, UR33, -R80.reuse ;  /* 0x0000002109097c23 */ /* 0x100fe20008010850 */
        /* <DEDUP_REMOVED lines=8> */
[----:B------:R-:W0:Y:S01]  /*53c0*/  MUFU.EX2 R6, R6 ;  /* 0x0000000600067308 */ /* 0x000e220000000800 */
[--C-:B------:R-:W-:Y:S01]  /*53d0*/  FFMA.FTZ R84, R21, UR33, -R80.reuse ;  /* 0x0000002115547c23 */ /* 0x100fe20008010850 */
[--C-:B------:R-:W-:Y:S01]  /*53e0*/  FFMA.FTZ R21, R30, UR33, -R80.reuse ;  /* 0x000000211e157c23 */ /* 0x100fe20008010850 */
[--C-:B------:R-:W-:Y:S01]  /*53f0*/  FFMA.FTZ R30, R31, UR33, -R80.reuse ;  /* 0x000000211f1e7c23 */ /* 0x100fe20008010850 */
[--C-:B------:R-:W-:Y:S01]  /*5400*/  FFMA.FTZ R31, R34, UR33, -R80.reuse ;  /* 0x00000021221f7c23 */ /* 0x100fe20008010850 */
[--C-:B------:R-:W-:Y:S01]  /*5410*/  FFMA.FTZ R24, R24, UR33, -R79.reuse ;  /* 0x0000002118187c23 */ /* 0x100fe2000801084f */
        /* <DEDUP_REMOVED lines=8> */
[----:B------:R-:W-:Y:S01]  /*54a0*/  FFMA.FTZ R39, R42, UR33, -R80 ;  /* 0x000000212a277c23 */ /* 0x000fe20008010850 */
[--C-:B------:R-:W-:Y:S01]  /*54b0*/  FFMA.FTZ R32, R32, UR33, -R79.reuse ;  /* 0x0000002120207c23 */ /* 0x100fe2000801084f */
[----:B------:R-:W1:Y:S01]  /*54c0*/  MUFU.EX2 R78, R78 ;  /* 0x0000004e004e7308 */ /* 0x000e620000000800 */
[----:B0-----:R-:W-:Y:S01]  /*54d0*/  FFMA.FTZ R8, R4, R3, R6 ;  /* 0x0000000304087223 */ /* 0x001fe20000010006 */
        /* <DEDUP_REMOVED lines=13> */
[----:B------:R-:W-:Y:S01]  /*55b0*/  FFMA.FTZ R47, R50, UR33, -R80 ;  /* 0x00000021322f7c23 */ /* 0x000fe20008010850 */
[----:B------:R-:W2:Y:S01]  /*55c0*/  MUFU.EX2 R9, R9 ;  /* 0x0000000900097308 */ /* 0x000ea20000000800 */
[----:B-1----:R-:W-:Y:S01]  /*55d0*/  FFMA.FTZ R34, R0, R5, R78 ;  /* 0x0000000500227223 */ /* 0x002fe2000001004e */
[--C-:B------:R-:W-:Y:S01]  /*55e0*/  FFMA.FTZ R49, R49, UR33, -R79.reuse ;  /* 0x0000002131317c23 */ /* 0x100fe2000801084f */
[--C-:B------:R-:W-:Y:S01]  /*55f0*/  FFMA.FTZ R52, R52, UR33, -R79.reuse ;  /* 0x0000002134347c23 */ /* 0x100fe2000801084f */
[--C-:B------:R-:W-:Y:S01]  /*5600*/  FFMA.FTZ R53, R53, UR33, -R79.reuse ;  /* 0x0000002135357c23 */ /* 0x100fe2000801084f */
[--C-:B------:R-:W-:Y:S01]  /*5610*/  FFMA.FTZ R56, R56, UR33, -R79.reuse ;  /* 0x0000002138387c23 */ /* 0x100fe2000801084f */
[--C-:B------:R-:W-:Y:S01]  /*5620*/  FFMA.FTZ R57, R57, UR33, -R79.reuse ;  /* 0x0000002139397c23 */ /* 0x100fe2000801084f */
[--C-:B------:R-:W-:Y:S01]  /*5630*/  FFMA.FTZ R60, R60, UR33, -R79.reuse ;  /* 0x000000213c3c7c23 */ /* 0x100fe2000801084f */
[----:B------:R-:W1:Y:S01]  /*5640*/  MUFU.EX2 R10, R10 ;  /* 0x0000000a000a7308 */ /* 0x000e620000000800 */
[----:B0-----:R-:W-:Y:S01]  /*5650*/  FADD.FTZ R3, R7, R8 ;  /* 0x0000000807037221 */ /* 0x001fe20000010000 */
[--C-:B------:R-:W-:Y:S01]  /*5660*/  FFMA.FTZ R61, R61, UR33, -R79.reuse ;  /* 0x000000213d3d7c23 */ /* 0x100fe2000801084f */
[--C-:B------:R-:W-:Y:S01]  /*5670*/  FFMA.FTZ R64, R64, UR33, -R79.reuse ;  /* 0x0000002140407c23 */ /* 0x100fe2000801084f */
[--C-:B------:R-:W-:Y:S01]  /*5680*/  FFMA.FTZ R65, R65, UR33, -R79.reuse ;  /* 0x0000002141417c23 */ /* 0x100fe2000801084f */
[--C-:B------:R-:W-:Y:S01]  /*5690*/  FFMA.FTZ R68, R68, UR33, -R79.reuse ;  /* 0x0000002144447c23 */ /* 0x100fe2000801084f */
[--C-:B------:R-:W-:Y:S01]  /*56a0*/  FFMA.FTZ R70, R70, UR33, -R79.reuse ;  /* 0x0000002146467c23 */ /* 0x100fe2000801084f */
[--C-:B------:R-:W-:Y:S01]  /*56b0*/  FFMA.FTZ R73, R73, UR33, -R79.reuse ;  /* 0x0000002149497c23 */ /* 0x100fe2000801084f */
[----:B------:R-:W0:Y:S01]  /*56c0*/  MUFU.EX2 R12, R12 ;  /* 0x0000000c000c7308 */ /* 0x000e220000000800 */
[----:B--2---:R-:W-:Y:S01]  /*56d0*/  FADD.FTZ R5, R9, R34 ;  /* 0x0000002209057221 */ /* 0x004fe20000010000 */
[----:B------:R-:W-:Y:S01]  /*56e0*/  FFMA.FTZ R74, R74, UR33, -R79 ;  /* 0x000000214a4a7c23 */ /* 0x000fe2000801084f */
[--C-:B------:R-:W-:Y:S01]  /*56f0*/  FFMA.FTZ R79, R51, UR33, -R80.reuse ;  /* 0x00000021334f7c23 */ /* 0x100fe20008010850 */
[--C-:B------:R-:W-:Y:S01]  /*5700*/  FFMA.FTZ R51, R59, UR33, -R80.reuse ;  /* 0x000000213b337c23 */ /* 0x100fe20008010850 */
[--C-:B------:R-:W-:Y:S01]  /*5710*/  FFMA.FTZ R35, R62, UR33, -R80.reuse ;  /* 0x000000213e237c23 */ /* 0x100fe20008010850 */
[--C-:B------:R-:W-:Y:S01]  /*5720*/  FFMA.FTZ R50, R63, UR33, -R80.reuse ;  /* 0x000000213f327c23 */ /* 0x100fe20008010850 */
[--C-:B------:R-:W-:Y:S01]  /*5730*/  FFMA.FTZ R63, R67, UR33, -R80.reuse ;  /* 0x00000021433f7c23 */ /* 0x100fe20008010850 */
[----:B------:R-:W2:Y:S01]  /*5740*/  MUFU.EX2 R11, R11 ;  /* 0x0000000b000b7308 */ /* 0x000ea20000000800 */
[----:B-1----:R-:W-:Y:S01]  /*5750*/  FADD.FTZ R8, R10, R3 ;  /* 0x000000030a087221 */ /* 0x002fe20000010000 */
[--C-:B------:R-:W-:Y:S01]  /*5760*/  FFMA.FTZ R43, R71, UR33, -R80.reuse ;  /* 0x00000021472b7c23 */ /* 0x100fe20008010850 */
[----:B------:R-:W-:-:S05]  /*5770*/  FFMA.FTZ R59, R75, UR33, -R80 ;  /* 0x000000214b3b7c23 */ /* 0x000fca0008010850 */
[----:B------:R-:W1:Y:S01]  /*5780*/  MUFU.EX2 R85, R85 ;  /* 0x0000005500557308 */ /* 0x000e620000000800 */
[----:B0-----:R-:W-:-:S07]  /*5790*/  FADD.FTZ R34, R12, R5 ;  /* 0x000000050c227221 */ /* 0x001fce0000010000 */
[----:B------:R-:W0:Y:S01]  /*57a0*/  MUFU.EX2 R14, R14 ;  /* 0x0000000e000e7308 */ /* 0x000e220000000800 */
[----:B--2---:R-:W-:-:S07]  /*57b0*/  FADD.FTZ R3, R11, R8 ;  /* 0x000000080b037221 */ /* 0x004fce0000010000 */
[----:B------:R-:W2:Y:S01]  /*57c0*/  MUFU.EX2 R13, R13 ;  /* 0x0000000d000d7308 */ /* 0x000ea20000000800 */
[----:B-1----:R-:W-:Y:S01]  /*57d0*/  FADD.FTZ R8, R85, R34 ;  /* 0x0000002255087221 */ /* 0x002fe20000010000 */
[--C-:B------:R-:W-:Y:S01]  /*57e0*/  FFMA.FTZ R34, R54, UR33, -R80.reuse ;  /* 0x0000002136227c23 */ /* 0x100fe20008010850 */
[--C-:B------:R-:W-:Y:S01]  /*57f0*/  FFMA.FTZ R54, R55, UR33, -R80.reuse ;  /* 0x0000002137367c23 */ /* 0x100fe20008010850 */
[----:B------:R-:W-:-:S04]  /*5800*/  FFMA.FTZ R55, R58, UR33, -R80 ;  /* 0x000000213a377c23 */ /* 0x000fc80008010850 */
[----:B------:R-:W1:Y:S01]  /*5810*/  MUFU.EX2 R15, R15 ;  /* 0x0000000f000f7308 */ /* 0x000e620000000800 */
[----:B0-----:R-:W-:-:S07]  /*5820*/  FADD.FTZ R42, R14, R3 ;  /* 0x000000030e2a7221 */ /* 0x001fce0000010000 */
[----:B------:R-:W0:Y:S01]  /*5830*/  MUFU.EX2 R84, R84 ;  /* 0x0000005400547308 */ /* 0x000e220000000800 */
[----:B--2---:R-:W-:-:S07]  /*5840*/  FADD.FTZ R3, R13, R8 ;  /* 0x000000080d037221 */ /* 0x004fce0000010000 */
[----:B------:R-:W2:Y:S01]  /*5850*/  MUFU.EX2 R24, R24 ;  /* 0x0000001800187308 */ /* 0x000ea20000000800 */
[----:B-1----:R-:W-:-:S07]  /*5860*/  FADD.FTZ R5, R15, R42 ;  /* 0x0000002a0f057221 */ /* 0x002fce0000010000 */
        /* <DEDUP_REMOVED lines=39> */
[----:B--2---:R-:W-:Y:S01]  /*5ae0*/  FADD.FTZ R3, R41, R42 ;  /* 0x0000002a29037221 */ /* 0x004fe20000010000 */
[--C-:B------:R-:W-:Y:S01]  /*5af0*/  FFMA.FTZ R42, R66, UR33, -R80.reuse ;  /* 0x00000021422a7c23 */ /* 0x100fe20008010850 */
[----:B------:R-:W-:-:S05]  /*5b00*/  FFMA.FTZ R66, R77, UR33, -R80 ;  /* 0x000000214d427c23 */ /* 0x000fca0008010850 */
        /* <DEDUP_REMOVED lines=15> */
[----:B0-----:R-:W-:Y:S01]  /*5c00*/  FADD.FTZ R3, R49, R58 ;  /* 0x0000003a31037221 */ /* 0x001fe20000010000 */
[----:B------:R-:W-:-:S06]  /*5c10*/  FFMA.FTZ R58, R72, UR33, -R80 ;  /* 0x00000021483a7c23 */ /* 0x000fcc0008010850 */
        /* <DEDUP_REMOVED lines=45> */
[----:B-1----:R-:W-:Y:S01]  /*5ef0*/  FADD.FTZ R5, R59, R62 ;  /* 0x0000003e3b057221 */ /* 0x002fe20000010000 */
[----:B0-----:R-:W-:-:S03]  /*5f00*/  FADD.FTZ R3, R74, R3 ;  /* 0x000000034a037221 */ /* 0x001fc60000010000 */
[----:B--2---:R-:W-:Y:S01]  /*5f10*/  FADD.FTZ R5, R66, R5 ;  /* 0x0000000542057221 */ /* 0x004fe20000010000 */
[----:B------:R-:W-:Y:S06]  /*5f20*/  @!P0 BRA `(.L_x_24) ;  /* 0x0000000000048947 */ /* 0x000fec0003800000 */
[----:B------:R-:W-:Y:S01]  /*5f30*/  BPT.TRAP 0x1 ;  /* 0x000000040000795c */ /* 0x000fe20000300000 */
.L_x_24:
[----:B------:R-:W-:Y:S01]  /*5f40*/  ULEA UR6, UR35, UR40, 0x3 ;  /* 0x0000002823067291 */ /* 0x000fe2000f8e183f */
[----:B------:R-:W-:Y:S01]  /*5f50*/  F2FP.F16.F32.PACK_AB R10, R11, R10 ;  /* 0x0000000a0b0a723e */ /* 0x000fe200000000ff */
[----:B------:R-:W-:Y:S01]  /*5f60*/  UMOV UR28, UR45 ;  /* 0x0000002d001c7c82 */ /* 0x000fe20008000000 */
[----:B------:R-:W-:Y:S01]  /*5f70*/  F2FP.F16.F32.PACK_AB R11, R85, R12 ;  /* 0x0000000c550b723e */ /* 0x000fe200000000ff */
[----:B------:R-:W-:Y:S01]  /*5f80*/  UIADD3 UR6, UR6, 0x2d860, URZ ;  /* 0x0002d86006067890 */ /* 0x000fe2000fffe03f */
[----:B------:R-:W-:Y:S01]  /*5f90*/  F2FP.F16.F32.PACK_AB R8, R7, R6 ;  /* 0x000000060708723e */ /* 0x000fe200000000ff */
[----:B------:R-:W-:Y:S01]  /*5fa0*/  UMOV UR35, UR44 ;  /* 0x0000002c00237c82 */ /* 0x000fe20008000000 */
[----:B------:R-:W-:Y:S01]  /*5fb0*/  F2FP.F16.F32.PACK_AB R9, R9, R78 ;  /* 0x0000004e0909723e */ /* 0x000fe200000000ff */
[----:B------:R-:W-:Y:S01]  /*5fc0*/  UPRMT UR6, UR41, 0x654, UR6 ;  /* 0x0000065429067896 */ /* 0x000fe20008000006 */
[----:B------:R-:W-:Y:S01]  /*5fd0*/  F2FP.F16.F32.PACK_AB R12, R15, R14 ;  /* 0x0000000e0f0c723e */ /* 0x000fe200000000ff */
[----:B------:R-:W-:Y:S01]  /*5fe0*/  FMUL.FTZ R88, R88, R4 ;  /* 0x0000000458587220 */ /* 0x000fe20000410000 */
[----:B------:R-:W-:Y:S01]  /*5ff0*/  F2FP.F16.F32.PACK_AB R28, R29, R28 ;  /* 0x0000001c1d1c723e */ /* 0x000fe200000000ff */
[-C--:B------:R-:W-:Y:S01]  /*6000*/  FMUL.FTZ R89, R89, R4.reuse ;  /* 0x0000000459597220 */ /* 0x080fe20000410000 */
[----:B------:R-:W-:Y:S01]  /*6010*/  F2FP.F16.F32.PACK_AB R13, R84, R13 ;  /* 0x0000000d540d723e */ /* 0x000fe200000000ff */
[----:B------:R-:W-:Y:S01]  /*6020*/  FMUL.FTZ R92, R92, R4 ;  /* 0x000000045c5c7220 */ /* 0x000fe20000410000 */
[----:B------:R-:W-:Y:S01]  /*6030*/  F2FP.F16.F32.PACK_AB R14, R25, R24 ;  /* 0x00000018190e723e */ /* 0x000fe200000000ff */
[----:B------:R-:W-:Y:S01]  /*6040*/  FMUL.FTZ R93, R93, R4 ;  /* 0x000000045d5d7220 */ /* 0x000fe20000410000 */
[----:B------:R-:W-:Y:S01]  /*6050*/  F2FP.F16.F32.PACK_AB R15, R83, R20 ;  /* 0x00000014530f723e */ /* 0x000fe200000000ff */
[----:B------:R-:W-:Y:S01]  /*6060*/  SYNCS.ARRIVE.TRANS64.RED.A1T0 RZ, [UR6], RZ ;  /* 0x000000ffffff79a7 */ /* 0x000fe20008100406 */
[----:B------:R-:W-:Y:S01]  /*6070*/  F2FP.F16.F32.PACK_AB R29, R30, R21 ;  /* 0x000000151e1d723e */ /* 0x000fe200000000ff */
[----:B------:R1:W-:Y:S01]  /*6080*/  STSM.16.M88.4 [R2+0x21800], R8 ;  /* 0x0218000802007844 */ /* 0x0003e20000000200 */
[----:B------:R-:W-:Y:S01]  /*6090*/  F2FP.F16.F32.PACK_AB R36, R37, R36 ;  /* 0x000000242524723e */ /* 0x000fe200000000ff */
[----:B------:R-:W-:Y:S01]  /*60a0*/  UIADD3 UR6, UR50, -0x1, URZ ;  /* 0xffffffff32067890 */ /* 0x000fe2000fffe03f */
[----:B------:R-:W-:Y:S01]  /*60b0*/  F2FP.F16.F32.PACK_AB R30, R33, R32 ;  /* 0x00000020211e723e */ /* 0x000fe200000000ff */
[----:B------:R1:W-:Y:S01]  /*60c0*/  STSM.16.M88.4 [R18], R12 ;  /* 0x0000000c12007844 */ /* 0x0003e20000000200 */
[----:B------:R-:W-:Y:S01]  /*60d0*/  F2FP.F16.F32.PACK_AB R31, R82, R31 ;  /* 0x0000001f521f723e */ /* 0x000fe200000000ff */
[----:B------:R-:W-:Y:S01]  /*60e0*/  FMUL.FTZ R96, R96, R4 ;  /* 0x0000000460607220 */ /* 0x000fe20000410000 */
[----:B------:R-:W-:Y:S01]  /*60f0*/  F2FP.F16.F32.PACK_AB R37, R38, R26 ;  /* 0x0000001a2625723e */ /* 0x000fe200000000ff */
[----:B------:R-:W-:Y:S01]  /*6100*/  FMUL.FTZ R97, R97, R4 ;  /* 0x0000000461617220 */ /* 0x000fe20000410000 */
[----:B------:R-:W-:Y:S01]  /*6110*/  F2FP.F16.F32.PACK_AB R44, R45, R44 ;  /* 0x0000002c2d2c723e */ /* 0x000fe200000000ff */
[----:B------:R1:W-:Y:S01]  /*6120*/  STSM.16.M88.4 [R17], R28 ;  /* 0x0000001c11007844 */ /* 0x0003e20000000200 */
[----:B------:R-:W-:Y:S01]  /*6130*/  F2FP.F16.F32.PACK_AB R38, R41, R40 ;  /* 0x000000282926723e */ /* 0x000fe200000000ff */
[-C--:B------:R-:W-:Y:S01]  /*6140*/  FMUL.FTZ R100, R100, R4.reuse ;  /* 0x0000000464647220 */ /* 0x080fe20000410000 */
[----:B------:R-:W-:Y:S01]  /*6150*/  F2FP.F16.F32.PACK_AB R39, R81, R39 ;  /* 0x000000275127723e */ /* 0x000fe200000000ff */
[-C--:B------:R-:W-:Y:S01]  /*6160*/  FMUL.FTZ R101, R101, R4.reuse ;  /* 0x0000000465657220 */ /* 0x080fe20000410000 */
[----:B------:R-:W-:Y:S01]  /*6170*/  F2FP.F16.F32.PACK_AB R45, R46, R27 ;  /* 0x0000001b2e2d723e */ /* 0x000fe200000000ff */
[----:B------:R-:W-:Y:S01]  /*6180*/  FMUL.FTZ R104, R104, R4 ;  /* 0x0000000468687220 */ /* 0x000fe20000410000 */
[----:B------:R-:W-:Y:S01]  /*6190*/  F2FP.F16.F32.PACK_AB R52, R53, R52 ;  /* 0x000000343534723e */ /* 0x000fe200000000ff */
[----:B------:R1:W-:Y:S01]  /*61a0*/  STSM.16.M88.4 [R16], R36 ;  /* 0x0000002410007844 */ /* 0x0003e20000000200 */
[----:B------:R-:W-:Y:S01]  /*61b0*/  F2FP.F16.F32.PACK_AB R46, R49, R48 ;  /* 0x00000030312e723e */ /* 0x000fe200000000ff */
[-C--:B------:R-:W-:Y:S01]  /*61c0*/  FMUL.FTZ R105, R105, R4.reuse ;  /* 0x0000000469697220 */ /* 0x080fe20000410000 */
[----:B------:R-:W-:Y:S01]  /*61d0*/  F2FP.F16.F32.PACK_AB R47, R79, R47 ;  /* 0x0000002f4f2f723e */ /* 0x000fe200000000ff */
[----:B------:R-:W-:Y:S01]  /*61e0*/  FMUL.FTZ R108, R108, R4 ;  /* 0x000000046c6c7220 */ /* 0x000fe20000410000 */
[----:B------:R-:W-:Y:S01]  /*61f0*/  F2FP.F16.F32.PACK_AB R53, R54, R34 ;  /* 0x000000223635723e */ /* 0x000fe200000000ff */
[----:B------:R-:W-:Y:S01]  /*6200*/  FMUL.FTZ R109, R109, R4 ;  /* 0x000000046d6d7220 */ /* 0x000fe20000410000 */
[----:B------:R-:W-:Y:S01]  /*6210*/  F2FP.F16.F32.PACK_AB R54, R57, R56 ;  /* 0x000000383936723e */ /* 0x000fe200000000ff */
[----:B------:R1:W-:Y:S01]  /*6220*/  STSM.16.M88.4 [R2+0x27800], R44 ;  /* 0x0278002c02007844 */ /* 0x0003e20000000200 */
[----:B------:R-:W-:Y:S01]  /*6230*/  F2FP.F16.F32.PACK_AB R55, R51, R55 ;  /* 0x000000373337723e */ /* 0x000fe200000000ff */
[----:B------:R-:W-:Y:S01]  /*6240*/  FMUL.FTZ R112, R112, R4 ;  /* 0x0000000470707220 */ /* 0x000fe20000410000 */
[----:B------:R-:W-:Y:S01]  /*6250*/  F2FP.F16.F32.PACK_AB R60, R61, R60 ;  /* 0x0000003c3d3c723e */ /* 0x000fe200000000ff */
[----:B------:R-:W-:Y:S01]  /*6260*/  FMUL.FTZ R113, R113, R4 ;  /* 0x0000000471717220 */ /* 0x000fe20000410000 */
[----:B------:R-:W-:Y:S01]  /*6270*/  F2FP.F16.F32.PACK_AB R61, R50, R35 ;  /* 0x00000023323d723e */ /* 0x000fe200000000ff */
[----:B------:R1:W-:Y:S01]  /*6280*/  STSM.16.M88.4 [R19], R52 ;  /* 0x0000003413007844 */ /* 0x0003e20000000200 */
[----:B------:R-:W-:Y:S01]  /*6290*/  F2FP.F16.F32.PACK_AB R62, R65, R64 ;  /* 0x00000040413e723e */ /* 0x000fe200000000ff */
[----:B------:R-:W-:Y:S01]  /*62a0*/  FMUL.FTZ R116, R116, R4 ;  /* 0x0000000474747220 */ /* 0x000fe20000410000 */
[----:B------:R-:W-:Y:S01]  /*62b0*/  F2FP.F16.F32.PACK_AB R63, R63, R42 ;  /* 0x0000002a3f3f723e */ /* 0x000fe200000000ff */
[-C--:B------:R-:W-:Y:S01]  /*62c0*/  FMUL.FTZ R117, R117, R4.reuse ;  /* 0x0000000475757220 */ /* 0x080fe20000410000 */
[----:B------:R-:W-:Y:S01]  /*62d0*/  F2FP.F16.F32.PACK_AB R57, R58, R43 ;  /* 0x0000002b3a39723e */ /* 0x000fe200000000ff */
[----:B------:R-:W-:Y:S01]  /*62e0*/  FMUL.FTZ R120, R120, R4 ;  /* 0x0000000478787220 */ /* 0x000fe20000410000 */
[----:B------:R-:W-:Y:S01]  /*62f0*/  F2FP.F16.F32.PACK_AB R56, R70, R68 ;  /* 0x000000444638723e */ /* 0x000fe200000000ff */
[----:B------:R1:W-:Y:S01]  /*6300*/  STSM.16.M88.4 [R17+0x6000], R60 ;  /* 0x0060003c11007844 */ /* 0x0003e20000000200 */
[----:B------:R-:W-:Y:S01]  /*6310*/  F2FP.F16.F32.PACK_AB R58, R74, R73 ;  /* 0x000000494a3a723e */ /* 0x000fe200000000ff */
[-C--:B------:R-:W-:Y:S01]  /*6320*/  FMUL.FTZ R121, R121, R4.reuse ;  /* 0x0000000479797220 */ /* 0x080fe20000410000 */
[----:B------:R-:W-:Y:S01]  /*6330*/  F2FP.F16.F32.PACK_AB R59, R66, R59 ;  /* 0x0000003b423b723e */ /* 0x000fe200000000ff */
[-C--:B------:R-:W-:Y:S01]  /*6340*/  FMUL.FTZ R124, R124, R4.reuse ;  /* 0x000000047c7c7220 */ /* 0x080fe20000410000 */
[----:B------:R-:W-:Y:S01]  /*6350*/  ISETP.LT.AND P1, PT, RZ, UR50, PT ;  /* 0x00000032ff007c0c */ /* 0x000fe2000bf21270 */
[----:B------:R-:W-:Y:S01]  /*6360*/  UMOV UR50, UR6 ;  /* 0x0000000600327c82 */ /* 0x000fe20008000000 */
[-C--:B------:R-:W-:Y:S01]  /*6370*/  FMUL.FTZ R125, R125, R4.reuse ;  /* 0x000000047d7d7220 */ /* 0x080fe20000410000 */
[----:B------:R1:W-:Y:S01]  /*6380*/  STSM.16.M88.4 [R16+0x6000], R56 ;  /* 0x0060003810007844 */ /* 0x0003e20000000200 */
[-C--:B------:R-:W-:Y:S01]  /*6390*/  FMUL.FTZ R128, R128, R4.reuse ;  /* 0x0000000480807220 */ /* 0x080fe20000410000 */
[-C--:B------:R-:W-:Y:S01]  /*63a0*/  FMUL.FTZ R129, R129, R4.reuse ;  /* 0x0000000481817220 */ /* 0x080fe20000410000 */
[-C--:B------:R-:W-:Y:S01]  /*63b0*/  FMUL.FTZ R132, R132, R4.reuse ;  /* 0x0000000484847220 */ /* 0x080fe20000410000 */
[----:B------:R-:W-:Y:S01]  /*63c0*/  @!PT LDS RZ, [RZ] ;  /* 0x00000000fffff984 */ /* 0x000fe20000000800 */
[----:B------:R-:W-:Y:S01]  /*63d0*/  @!PT LDS RZ, [RZ] ;  /* 0x00000000fffff984 */ /* 0x000fe20000000800 */
[----:B------:R-:W-:Y:S01]  /*63e0*/  @!PT LDS RZ, [RZ] ;  /* 0x00000000fffff984 */ /* 0x000fe20000000800 */
[----:B------:R-:W-:Y:S01]  /*63f0*/  @!PT LDS RZ, [RZ] ;  /* 0x00000000fffff984 */ /* 0x000fe20000000800 */
[----:B------:R0:W-:Y:S06]  /*6400*/  MEMBAR.ALL.CTA ;  /* 0x0000000000007992 */ /* 0x0001ec0000008000 */
[----:B0-----:R-:W0:Y:S01]  /*6410*/  FENCE.VIEW.ASYNC.S ;  /* 0x00000000000073c6 */ /* 0x001e220000000000 */
[----:B------:R-:W-:Y:S01]  /*6420*/  FMUL.FTZ R133, R133, R4 ;  /* 0x0000000485857220 */ /* 0x000fe20000410000 */
[-C--:B------:R-:W-:Y:S01]  /*6430*/  FMUL.FTZ R90, R90, R0.reuse ;  /* 0x000000005a5a7220 */ /* 0x080fe20000410000 */
        /* <DEDUP_REMOVED lines=22> */
[----:B------:R-:W-:Y:S01]  /*65a0*/  FMUL.FTZ R135, R135, R0 ;  /* 0x0000000087877220 */ /* 0x000fe20000410000 */
[----:B------:R-:W-:-:S02]  /*65b0*/  IMAD.MOV.U32 R4, RZ, RZ, R76 ;  /* 0x000000ffff047224 */ /* 0x000fc400078e004c */
[----:B------:R-:W-:Y:S01]  /*65c0*/  IMAD.MOV.U32 R0, RZ, RZ, R69 ;  /* 0x000000ffff007224 */ /* 0x000fe200078e0045 */
[----:B0-----:R-:W-:Y:S01]  /*65d0*/  NOP ;  /* 0x0000000000007918 */ /* 0x001fe20000000000 */
[----:B-1----:R-:W-:Y:S05]  /*65e0*/  @P1 BRA `(.L_x_25) ;  /* 0xffffffd400d41947 */ /* 0x002fea000383ffff */
.L_x_14:
[----:B------:R-:W-:Y:S06]  /*65f0*/  BAR.ARV 0x8, 0x200 ;  /* 0x0208000000007b1d */ /* 0x000fec0000002000 */
[----:B------:R-:W-:Y:S05]  /*6600*/  @!P0 BRA `(.L_x_26) ;  /* 0x0000000000048947 */ /* 0x000fea0003800000 */
[----:B------:R-:W-:Y:S01]  /*6610*/  BPT.TRAP 0x1 ;  /* 0x000000040000795c */ /* 0x000fe20000300000 */
.L_x_26:
[----:B------:R-:W-:Y:S01]  /*6620*/  ULEA UR8, UR44, UR40, 0x3 ;  /* 0x000000282c087291 */ /* 0x000fe2000f8e183f */
[----:B------:R-:W-:-:S05]  /*6630*/  IMAD.U32 R0, RZ, RZ, UR45 ;  /* 0x0000002dff007e24 */ /* 0x000fca000f8e00ff */
[----:B------:R-:W-:-:S04]  /*6640*/  SHF.L.U32 R0, R0, 0x1f, RZ ;  /* 0x0000001f00007819 */ /* 0x000fc800000006ff */
[----:B------:R1:W2:Y:S01]  /*6650*/  SYNCS.PHASECHK.TRANS64.TRYWAIT P1, [UR8+0x2d850], R0 ;  /* 0x02d85000ff0075a7 */ /* 0x0002a20008020148 */
[----:B------:R-:W-:Y:S05]  /*6660*/  @!P0 BRA `(.L_x_27) ;  /* 0x0000000000048947 */ /* 0x000fea0003800000 */
[----:B------:R-:W-:Y:S01]  /*6670*/  BPT.TRAP 0x1 ;  /* 0x000000040000795c */ /* 0x000fe20000300000 */
.L_x_27:
[----:B--2---:R-:W-:Y:S05]  /*6680*/  @P1 BRA `(.L_x_28) ;  /* 0x0000000000081947 */ /* 0x004fea0003800000 */
[----:B------:R-:W2:Y:S02]  /*6690*/  SYNCS.PHASECHK.TRANS64.TRYWAIT P1, [UR8+0x2d850], R0 ;  /* 0x02d85000ff0075a7 */ /* 0x000ea40008020148 */
[----:B--2---:R-:W-:Y:S05]  /*66a0*/  @!P1 BRA `(.L_x_29) ;  /* 0x0000005000a49947 */ /* 0x004fea0003800000 */
.L_x_28:
[----:B------:R-:W-:Y:S01]  /*66b0*/  UIADD3 UR4, UR40, 0x400, URZ ;  /* 0x0000040028047890 */ /* 0x000fe2000fffe03f */
[----:B------:R-:W-:Y:S01]  /*66c0*/  WARPGROUP.ARRIVE ;  /* 0x00000000000079c5 */ /* 0x000fe20000000000 */
[----:B------:R-:W-:Y:S01]  /*66d0*/  ULOP3.LUT UR37, UR37, 0x10000, URZ, 0xfc, !UPT ;  /* 0x0001000025257892 */ /* 0x000fe2000f8efc3f */
[----:B-12---:R-:W1:Y:S01]  /*66e0*/  SHFL.BFLY PT, R0, R3, 0x2, 0x1f ;  /* 0x0c401f0003007f89 */ /* 0x006e6200000e0000 */
[----:B------:R-:W-:Y:S01]  /*66f0*/  USHF.R.U32.HI UR4, URZ, 0x4, UR4 ;  /* 0x000000043f047899 */ /* 0x000fe20008011604 */
[----:B------:R-:W-:Y:S01]  /*6700*/  IMAD.MOV.U32 R55, RZ, RZ, RZ ;  /* 0x000000ffff377224 */ /* 0x000fe200078e00ff */
[----:B------:R-:W-:Y:S01]  /*6710*/  UMOV UR5, 0x40000040 ;  /* 0x4000004000057882 */ /* 0x000fe20000000000 */
[----:B------:R-:W-:Y:S01]  /*6720*/  UMOV UR7, 0x80000020 ;  /* 0x8000002000077882 */ /* 0x000fe20000000000 */
[----:B------:R-:W-:Y:S01]  /*6730*/  ULOP3.LUT UR4, UR4, 0x3fff, URZ, 0xc0, !UPT ;  /* 0x00003fff04047892 */ /* 0x000fe2000f8ec03f */
[----:B------:R-:W2:Y:S01]  /*6740*/  SHFL.BFLY PT, R4, R5, 0x2, 0x1f ;  /* 0x0c401f0005047f89 */ /* 0x000ea200000e0000 */
[----:B0-----:R-:W-:Y:S01]  /*6750*/  MOV R8, RZ ;  /* 0x000000ff00087202 */ /* 0x001fe20000000f00 */
[----:B------:R-:W-:Y:S01]  /*6760*/  IMAD.U32 R12, RZ, RZ, UR33 ;  /* 0x00000021ff0c7e24 */ /* 0x000fe2000f8e00ff */
[----:B------:R-:W-:-:S04]  /*6770*/  ULOP3.LUT UR4, UR4, 0x2000000, URZ, 0xfc, !UPT ;  /* 0x0200000004047892 */ /* 0x000fc8000f8efc3f */
[----:B------:R-:W-:-:S03]  /*6780*/  UIMAD UR9, UR44, 0x600, UR4 ;  /* 0x000006002c0978a4 */ /* 0x000fc6000f8e0204 */
[----:B------:R-:W-:-:S04]  /*6790*/  UMOV UR4, UR37 ;  /* 0x0000002500047c82 */ /* 0x000fc80008000000 */
[----:B------:R-:W-:Y:S02]  /*67a0*/  UMOV UR6, UR9 ;  /* 0x0000000900067c82 */ /* 0x000fe40008000000 */
[----:B------:R-:W-:Y:S01]  /*67b0*/  HGMMA.64x96x16.F32 R88, gdesc[UR4].tnspB, R88, gsb0 ;  /* 0x41600000045879f0 */ /* 0x000fe20008000858 */
[----:B------:R-:W-:Y:S01]  /*67c0*/  UIADD3 UR4, UR37, 0x2, URZ ;  /* 0x0000000225047890 */ /* 0x000fe2000fffe03f */
[----:B-1----:R-:W-:Y:S01]  /*67d0*/  FADD.FTZ R0, R0, R3 ;  /* 0x0000000300007221 */ /* 0x002fe20000010000 */
[----:B------:R-:W-:Y:S01]  /*67e0*/  UIADD3 UR6, UR9, 0x40, URZ ;  /* 0x0000004009067890 */ /* 0x000fe2000fffe03f */
[----:B------:R-:W-:Y:S01]  /*67f0*/  IMAD.MOV.U32 R3, RZ, RZ, -0x800000 ;  /* 0xff800000ff037424 */ /* 0x000fe200078e00ff */
[----:B------:R-:W-:Y:S01]  /*6800*/  UMOV UR5, 0x40000040 ;  /* 0x4000004000057882 */ /* 0x000fe20000000000 */
[----:B------:R-:W-:Y:S01]  /*6810*/  UMOV UR7, 0x80000020 ;  /* 0x8000002000077882 */ /* 0x000fe20000000000 */
[----:B------:R-:W0:Y:S01]  /*6820*/  SHFL.BFLY PT, R7, R0, 0x1, 0x1f ;  /* 0x0c201f0000077f89 */ /* 0x000e2200000e0000 */
[----:B--2---:R-:W-:-:S05]  /*6830*/  FADD.FTZ R4, R4, R5 ;  /* 0x0000000504047221 */ /* 0x004fca0000010000 */
[----:B------:R-:W1:Y:S01]  /*6840*/  SHFL.BFLY PT, R9, R4, 0x1, 0x1f ;  /* 0x0c201f0004097f89 */ /* 0x000e6200000e0000 */
[----:B0-----:R-:W-:Y:S01]  /*6850*/  FADD.FTZ R10, R0, R7 ;  /* 0x00000007000a7221 */ /* 0x001fe20000010000 */
[----:B------:R-:W-:Y:S02]  /*6860*/  IMAD.U32 R7, RZ, RZ, UR33 ;  /* 0x00000021ff077e24 */ /* 0x000fe4000f8e00ff */
[----:B------:R-:W-:Y:S02]  /*6870*/  IMAD.MOV.U32 R0, RZ, RZ, -0x800000 ;  /* 0xff800000ff007424 */ /* 0x000fe400078e00ff */
[----:B------:R-:W-:Y:S01]  /*6880*/  FSETP.NE.FTZ.AND P1, PT, R10, RZ, PT ;  /* 0x000000ff0a00720b */ /* 0x000fe20003f35000 */
[----:B-1----:R-:W-:-:S05]  /*6890*/  FADD.FTZ R9, R4, R9 ;  /* 0x0000000904097221 */ /* 0x002fca0000010000 */
[----:B------:R-:W-:-:S07]  /*68a0*/  FSETP.NE.FTZ.AND P2, PT, R9, RZ, PT ;  /* 0x000000ff0900720b */ /* 0x000fce0003f55000 */
[----:B------:R-:W0:Y:S01]  /*68b0*/  @P1 MUFU.LG2 R5, R10 ;  /* 0x0000000a00051308 */ /* 0x000e220000000c00 */
[----:B------:R-:W-:-:S05]  /*68c0*/  @P1 FMUL.FTZ R4, R7, 0.69314718246459960938 ;  /* 0x3f31721807041820 */ /* 0x000fca0000410000 */
[----:B------:R-:W-:Y:S02]  /*68d0*/  @P2 FMUL.FTZ R12, R12, 0.69314718246459960938 ;  /* 0x3f3172180c0c2820 */ /* 0x000fe40000410000 */
[----:B------:R-:W1:Y:S08]  /*68e0*/  @P2 MUFU.LG2 R6, R9 ;  /* 0x0000000900062308 */ /* 0x000e700000000c00 */
[----:B------:R2:W3:Y:S01]  /*68f0*/  @P1 MUFU.RCP R55, R10 ;  /* 0x0000000a00371308 */ /* 0x0004e20000001000 */
[----:B0-----:R-:W-:-:S04]  /*6900*/  @P1 FMUL.FTZ R5, R5, 0.69314718246459960938 ;  /* 0x3f31721805051820 */ /* 0x001fc80000410000 */
[----:B------:R-:W-:-:S03]  /*6910*/  @P1 FFMA.FTZ R3, R4, R69, R5 ;  /* 0x0000004504031223 */ /* 0x000fc60000010005 */
[----:B------:R2:W0:Y:S01]  /*6920*/  @P2 MUFU.RCP R8, R9 ;  /* 0x0000000900082308 */ /* 0x0004220000001000 */
[----:B-1----:R-:W-:-:S04]  /*6930*/  @P2 FMUL.FTZ R7, R6, 0.69314718246459960938 ;  /* 0x3f31721806072820 */ /* 0x002fc80000410000 */
[----:B------:R-:W-:Y:S01]  /*6940*/  @P2 FFMA.FTZ R0, R12, R76, R7 ;  /* 0x0000004c0c002223 */ /* 0x000fe20000010007 */
        /* <DEDUP_REMOVED lines=46> */
[----:B0-23--:R-:W-:Y:S05]  /*6c30*/  @!P0 BRA `(.L_x_30) ;  /* 0x0000000000048947 */ /* 0x00dfea0003800000 */
[----:B------:R-:W-:Y:S01]  /*6c40*/  BPT.TRAP 0x1 ;  /* 0x000000040000795c */ /* 0x000fe20000300000 */
.L_x_30:
[----:B------:R-:W0:Y:S01]  /*6c50*/  S2UR UR6, SR_SWINHI ;  /* 0x00000000000679c3 */ /* 0x000e220000002f00 */
[-C--:B------:R-:W-:Y:S01]  /*6c60*/  FMUL.FTZ R6, R93, R55.reuse ;  /* 0x000000375d067220 */ /* 0x080fe20000410000 */
[----:B------:R-:W-:Y:S01]  /*6c70*/  ULDC UR7, c[0x0][0xc44] ;  /* 0x0003110000077ab9 */ /* 0x000fe20000000800 */
[----:B------:R-:W-:Y:S01]  /*6c80*/  IMAD R61, RZ, RZ, -UR43 ;  /* 0x8000002bff3d7e24 */ /* 0x000fe2000f8e02ff */
[----:B------:R-:W-:Y:S01]  /*6c90*/  UIADD3 UR8, UR8, 0x2d860, URZ ;  /* 0x0002d86008087890 */ /* 0x000fe2000fffe03f */
[----:B------:R-:W-:Y:S01]  /*6ca0*/  IMAD R9, R138, 0x20, R22 ;  /* 0x000000208a097824 */ /* 0x000fe200078e0216 */
[----:B------:R-:W-:Y:S01]  /*6cb0*/  ULDC.64 UR10, c[0x0][0xb90] ;  /* 0x0002e400000a7ab9 */ /* 0x000fe20000000a00 */
[-C--:B------:R-:W-:Y:S01]  /*6cc0*/  FMUL.FTZ R62, R95, R8.reuse ;  /* 0x000000085f3e7220 */ /* 0x080fe20000410000 */
[----:B------:R-:W1:Y:S01]  /*6cd0*/  LDC R60, c[0x0][0xbe8] ;  /* 0x0002fa00ff3c7b82 */ /* 0x000e620000000800 */
[----:B------:R-:W-:Y:S01]  /*6ce0*/  UPRMT UR8, UR41, 0x654, UR8 ;  /* 0x0000065429087896 */ /* 0x000fe20008000008 */
[-C--:B------:R-:W-:Y:S01]  /*6cf0*/  FMUL.FTZ R7, R89, R55.reuse ;  /* 0x0000003759077220 */ /* 0x080fe20000410000 */
[-C--:B------:R-:W-:Y:S01]  /*6d00*/  FMUL.FTZ R63, R92, R55.reuse ;  /* 0x000000375c3f7220 */ /* 0x080fe20000410000 */
[----:B------:R-:W-:Y:S01]  /*6d10*/  FMUL.FTZ R28, R88, R55 ;  /* 0x00000037581c7220 */ /* 0x000fe20000410000 */
[-C--:B------:R-:W-:Y:S01]  /*6d20*/  FMUL.FTZ R82, R91, R8.reuse ;  /* 0x000000085b527220 */ /* 0x080fe20000410000 */
[-C--:B------:R-:W-:Y:S01]  /*6d30*/  FMUL.FTZ R85, R94, R8.reuse ;  /* 0x000000085e557220 */ /* 0x080fe20000410000 */
[-C--:B------:R-:W-:Y:S01]  /*6d40*/  FMUL.FTZ R87, R90, R8.reuse ;  /* 0x000000085a577220 */ /* 0x080fe20000410000 */
[----:B------:R-:W2:Y:S01]  /*6d50*/  LDC R26, c[0x0][0xc38] ;  /* 0x00030e00ff1a7b82 */ /* 0x000ea20000000800 */
[----:B------:R-:W-:Y:S01]  /*6d60*/  F2FP.F16.F32.PACK_AB R6, R6, R63 ;  /* 0x0000003f0606723e */ /* 0x000fe200000000ff */
[-C--:B------:R-:W-:Y:S01]  /*6d70*/  FMUL.FTZ R78, R99, R8.reuse ;  /* 0x00000008634e7220 */ /* 0x080fe20000410000 */
[-C--:B------:R-:W-:Y:S01]  /*6d80*/  FMUL.FTZ R83, R98, R8.reuse ;  /* 0x0000000862537220 */ /* 0x080fe20000410000 */
[-C--:B------:R-:W-:Y:S01]  /*6d90*/  FMUL.FTZ R80, R103, R8.reuse ;  /* 0x0000000867507220 */ /* 0x080fe20000410000 */
[-C--:B------:R-:W-:Y:S01]  /*6da0*/  FMUL.FTZ R81, R102, R8.reuse ;  /* 0x0000000866517220 */ /* 0x080fe20000410000 */
[-C--:B------:R-:W-:Y:S01]  /*6db0*/  FMUL.FTZ R70, R107, R8.reuse ;  /* 0x000000086b467220 */ /* 0x080fe20000410000 */
[-C--:B------:R-:W-:Y:S01]  /*6dc0*/  FMUL.FTZ R79, R106, R8.reuse ;  /* 0x000000086a4f7220 */ /* 0x080fe20000410000 */
[----:B------:R-:W-:Y:S01]  /*6dd0*/  UMOV UR4, UR40 ;  /* 0x0000002800047c82 */ /* 0x000fe20008000000 */
[----:B0-----:R-:W-:Y:S01]  /*6de0*/  UMOV UR5, UR6 ;  /* 0x0000000600057c82 */ /* 0x001fe20008000000 */
[----:B------:R-:W-:Y:S01]  /*6df0*/  SYNCS.ARRIVE.TRANS64.RED.A1T0 RZ, [UR8], RZ ;  /* 0x000000ffffff79a7 */ /* 0x000fe20008100408 */
[----:B------:R-:W-:Y:S01]  /*6e00*/  MOV R36, UR4 ;  /* 0x0000000400247c02 */ /* 0x000fe20008000f00 */
[----:B------:R-:W-:Y:S01]  /*6e10*/  IMAD.U32 R37, RZ, RZ, UR5 ;  /* 0x00000005ff257e24 */ /* 0x000fe2000f8e00ff */
[----:B------:R-:W-:Y:S01]  /*6e20*/  UIADD3 UR4, -UR38, URZ, URZ ;  /* 0x0000003f26047290 */ /* 0x000fe2000fffe13f */
[-C--:B------:R-:W-:Y:S01]  /*6e30*/  FMUL.FTZ R71, R111, R8.reuse ;  /* 0x000000086f477220 */ /* 0x080fe20000410000 */
[----:B------:R-:W-:Y:S01]  /*6e40*/  FMUL.FTZ R76, R110, R8 ;  /* 0x000000086e4c7220 */ /* 0x000fe20000410000 */
[----:B------:R-:W-:Y:S01]  /*6e50*/  IMAD.WIDE R4, R143, 0x2, R36 ;  /* 0x000000028f047825 */ /* 0x000fe200078e0224 */
[----:B------:R-:W-:-:S03]  /*6e60*/  UIMAD UR7, UR7, UR4, UR43 ;  /* 0x00000004070772a4 */ /* 0x000fc6000f8e022b */
[-C--:B------:R-:W-:Y:S01]  /*6e70*/  FMUL.FTZ R68, R115, R8.reuse ;  /* 0x0000000873447220 */ /* 0x080fe20000410000 */
[-C--:B------:R-:W-:Y:S01]  /*6e80*/  FMUL.FTZ R77, R114, R8.reuse ;  /* 0x00000008724d7220 */ /* 0x080fe20000410000 */
[----:B------:R-:W-:Y:S01]  /*6e90*/  IMAD.WIDE R36, R9, 0x2, R36 ;  /* 0x0000000209247825 */ /* 0x000fe200078e0224 */
[C---:B------:R-:W-:Y:S01]  /*6ea0*/  IADD3 R31, P1, R4.reuse, 0x6000, RZ ;  /* 0x00006000041f7810 */ /* 0x040fe20007f3e0ff */
[----:B------:R-:W-:Y:S01]  /*6eb0*/  USHF.R.S32.HI UR12, URZ, 0x1f, UR7 ;  /* 0x0000001f3f0c7899 */ /* 0x000fe20008011407 */
[----:B------:R-:W-:Y:S01]  /*6ec0*/  IADD3 R27, P3, R4, 0x3000, RZ ;  /* 0x00003000041b7810 */ /* 0x000fe20007f7e0ff */
[----:B------:R-:W-:Y:S01]  /*6ed0*/  UIMAD.WIDE.U32 UR4, UR7, UR10, URZ ;  /* 0x0000000a070472a5 */ /* 0x000fe2000f8e003f */
[----:B--2---:R-:W-:Y:S01]  /*6ee0*/  IMAD R61, R26, R61, UR36 ;  /* 0x000000241a3d7e24 */ /* 0x004fe2000f8e023d */
[----:B------:R-:W-:Y:S01]  /*6ef0*/  IADD3 R25, P0, R4, 0x6020, RZ ;  /* 0x0000602004197810 */ /* 0x000fe20007f1e0ff */
[----:B------:R-:W-:Y:S01]  /*6f00*/  IMAD.X R11, RZ, RZ, R5, P1 ;  /* 0x000000ffff0b7224 */ /* 0x000fe200008e0605 */
[----:B-1----:R-:W-:Y:S01]  /*6f10*/  ISETP.NE.AND P1, PT, R60, 0x1, PT ;  /* 0x000000013c00780c */ /* 0x002fe20003f25270 */
[----:B------:R-:W-:Y:S01]  /*6f20*/  UIMAD UR6, UR12, UR10, URZ ;  /* 0x0000000a0c0672a4 */ /* 0x000fe2000f8e023f */
[----:B------:R-:W-:Y:S01]  /*6f30*/  LOP3.LUT R14, R27, 0x180, RZ, 0xc0, !PT ;  /* 0x000001801b0e7812 */ /* 0x000fe200078ec0ff */
[----:B------:R-:W-:Y:S01]  /*6f40*/  IMAD R95, R61, 0xc0, R142 ;  /* 0x000000c03d5f7824 */ /* 0x000fe200078e028e */
[----:B------:R-:W-:Y:S01]  /*6f50*/  LOP3.LUT R24, R25, 0x180, RZ, 0xc0, !PT ;  /* 0x0000018019187812 */ /* 0x000fe200078ec0ff */
[----:B------:R-:W-:Y:S01]  /*6f60*/  UIMAD UR6, UR7, UR11, UR6 ;  /* 0x0000000b070672a4 */ /* 0x000fe2000f8e0206 */
[----:B------:R-:W-:Y:S01]  /*6f70*/  SHF.R.U64 R14, R14, 0x3, RZ ;  /* 0x000000030e0e7819 */ /* 0x000fe200000012ff */
[----:B------:R-:W-:Y:S01]  /*6f80*/  IMAD.MOV.U32 R89, RZ, RZ, R95 ;  /* 0x000000ffff597224 */ /* 0x000fe200078e005f */
[----:B------:R-:W-:Y:S01]  /*6f90*/  SHF.R.U64 R24, R24, 0x3, RZ ;  /* 0x0000000318187819 */ /* 0x000fe200000012ff */
[----:B------:R-:W-:Y:S01]  /*6fa0*/  UIADD3 UR6, UR5, UR6, URZ ;  /* 0x0000000605067290 */ /* 0x000fe2000fffe03f */
[----:B------:R-:W-:Y:S01]  /*6fb0*/  LOP3.LUT R14, R14, R27, RZ, 0x3c, !PT ;  /* 0x0000001b0e0e7212 */ /* 0x000fe200078e3cff */
[----:B------:R-:W-:Y:S01]  /*6fc0*/  IMAD.U32 R39, RZ, RZ, UR5 ;  /* 0x00000005ff277e24 */ /* 0x000fe2000f8e00ff */
[----:B------:R-:W0:Y:S01]  /*6fd0*/  LDC.64 R26, c[0x0][0xb98] ;  /* 0x0002e600ff1a7b82 */ /* 0x000e220000000a00 */
[----:B------:R-:W-:Y:S01]  /*6fe0*/  LOP3.LUT R9, R4, 0x180, RZ, 0xc0, !PT ;  /* 0x0000018004097812 */ /* 0x000fe200078ec0ff */
[----:B------:R-:W-:Y:S01]  /*6ff0*/  USHF.R.S32.HI UR10, URZ, 0x1f, UR38 ;  /* 0x0000001f3f0a7899 */ /* 0x000fe20008011426 */
[----:B------:R-:W-:Y:S01]  /*7000*/  LOP3.LUT R24, R24, R25, RZ, 0x3c, !PT ;  /* 0x0000001918187212 */ /* 0x000fe200078e3cff */
[----:B------:R-:W-:Y:S01]  /*7010*/  IMAD.X R25, RZ, RZ, R5, P0 ;  /* 0x000000ffff197224 */ /* 0x000fe200000e0605 */
[----:B------:R-:W-:Y:S01]  /*7020*/  SHF.R.U64 R9, R9, 0x3, RZ ;  /* 0x0000000309097819 */ /* 0x000fe200000012ff */
[----:B------:R-:W-:Y:S01]  /*7030*/  IMAD.U32 R38, RZ, RZ, UR4 ;  /* 0x00000004ff267e24 */ /* 0x000fe2000f8e00ff */
[----:B------:R-:W-:Y:S01]  /*7040*/  IADD3 R35, P0, R36, 0x1800, RZ ;  /* 0x0000180024237810 */ /* 0x000fe20007f1e0ff */
[----:B------:R-:W1:Y:S01]  /*7050*/  @P1 LDC R84, c[0x0][0xbec] ;  /* 0x0002fb00ff541b82 */ /* 0x000e620000000800 */
[C---:B------:R-:W-:Y:S01]  /*7060*/  IADD3 R29, P2, R4.reuse, 0x3020, RZ ;  /* 0x00003020041d7810 */ /* 0x040fe20007f5e0ff */
[-C--:B------:R-:W-:Y:S01]  /*7070*/  FMUL.FTZ R69, R119, R8.reuse ;  /* 0x0000000877457220 */ /* 0x080fe20000410000 */
[----:B------:R-:W-:Y:S01]  /*7080*/  IADD3 R21, P4, R4, 0x20, RZ ;  /* 0x0000002004157810 */ /* 0x000fe20007f9e0ff */
[----:B------:R-:W-:Y:S01]  /*7090*/  FMUL.FTZ R74, R118, R8 ;  /* 0x00000008764a7220 */ /* 0x000fe20000410000 */
[----:B------:R-:W-:Y:S01]  /*70a0*/  LOP3.LUT R4, R9, R4, RZ, 0x3c, !PT ;  /* 0x0000000409047212 */ /* 0x000fe200078e3cff */
[-C--:B------:R-:W-:Y:S01]  /*70b0*/  FMUL.FTZ R66, R123, R8.reuse ;  /* 0x000000087b427220 */ /* 0x080fe20000410000 */
[----:B------:R-:W-:Y:S01]  /*70c0*/  LOP3.LUT R34, R35, 0x180, RZ, 0xc0, !PT ;  /* 0x0000018023227812 */ /* 0x000fe200078ec0ff */
[----:B------:R-:W2:Y:S01]  /*70d0*/  @P1 LDC R93, c[0x0][0xbf0] ;  /* 0x0002fc00ff5d1b82 */ /* 0x000ea20000000800 */
[----:B------:R-:W-:Y:S01]  /*70e0*/  MOV R39, UR6 ;  /* 0x0000000600277c02 */ /* 0x000fe20008000f00 */
[-C--:B------:R-:W-:Y:S01]  /*70f0*/  FMUL.FTZ R75, R122, R8.reuse ;  /* 0x000000087a4b7220 */ /* 0x080fe20000410000 */
[----:B------:R-:W-:Y:S01]  /*7100*/  IADD3 R91, P5, R36, 0x7800, RZ ;  /* 0x00007800245b7810 */ /* 0x000fe20007fbe0ff */
[-C--:B------:R-:W-:Y:S01]  /*7110*/  FMUL.FTZ R67, R127, R8.reuse ;  /* 0x000000087f437220 */ /* 0x080fe20000410000 */
[----:B------:R-:W-:Y:S01]  /*7120*/  LOP3.LUT R10, R31, 0x180, RZ, 0xc0, !PT ;  /* 0x000001801f0a7812 */ /* 0x000fe200078ec0ff */
[----:B------:R-:W-:Y:S01]  /*7130*/  FMUL.FTZ R72, R126, R8 ;  /* 0x000000087e487220 */ /* 0x000fe20000410000 */
[----:B------:R-:W-:Y:S01]  /*7140*/  MOV R86, R4 ;  /* 0x0000000400567202 */ /* 0x000fe20000000f00 */
[----:B0-----:R-:W-:Y:S01]  /*7150*/  IMAD.WIDE.U32 R38, R26, UR38, R38 ;  /* 0x000000261a267c25 */ /* 0x001fe2000f8e0026 */
[----:B------:R-:W-:-:S03]  /*7160*/  F2FP.F16.F32.PACK_AB R4, R7, R28 ;  /* 0x0000001c0704723e */ /* 0x000fc600000000ff */
[-C--:B------:R-:W-:Y:S01]  /*7170*/  FMUL.FTZ R64, R131, R8.reuse ;  /* 0x0000000883407220 */ /* 0x080fe20000410000 */
[----:B------:R-:W-:Y:S01]  /*7180*/  SHF.R.U64 R34, R34, 0x3, RZ ;  /* 0x0000000322227819 */ /* 0x000fe200000012ff */
[----:B------:R-:W-:Y:S01]  /*7190*/  FMUL.FTZ R73, R130, R8 ;  /* 0x0000000882497220 */ /* 0x000fe20000410000 */
[----:B------:R-:W-:Y:S01]  /*71a0*/  F2FP.F16.F32.PACK_AB R7, R62, R85 ;  /* 0x000000553e07723e */ /* 0x000fe200000000ff */
[----:B------:R-:W-:Y:S01]  /*71b0*/  IMAD R62, R26, UR10, RZ ;  /* 0x0000000a1a3e7c24 */ /* 0x000fe2000f8e02ff */
[----:B------:R-:W-:Y:S01]  /*71c0*/  SHF.R.U64 R10, R10, 0x3, RZ ;  /* 0x000000030a0a7819 */ /* 0x000fe200000012ff */
[----:B-1----:R-:W-:Y:S01]  /*71d0*/  @P1 IMAD.HI.U32 R84, R95, R84, RZ ;  /* 0x000000545f541227 */ /* 0x002fe200078e00ff */
[----:B------:R-:W-:-:S03]  /*71e0*/  LOP3.LUT R34, R34, R35, RZ, 0x3c, !PT ;  /* 0x0000002322227212 */ /* 0x000fc600078e3cff */
[-C--:B------:R-:W-:Y:S01]  /*71f0*/  FMUL.FTZ R65, R135, R8.reuse ;  /* 0x0000000887417220 */ /* 0x080fe20000410000 */
[----:B------:R-:W-:Y:S01]  /*7200*/  FMUL.FTZ R134, R134, R8 ;  /* 0x0000000886867220 */ /* 0x000fe20000410000 */
[----:B------:R-:W-:Y:S01]  /*7210*/  IMAD.X R15, RZ, RZ, R5, P3 ;  /* 0x000000ffff0f7224 */ /* 0x000fe200018e0605 */
[----:B------:R-:W-:Y:S01]  /*7220*/  LOP3.LUT R10, R10, R31, RZ, 0x3c, !PT ;  /* 0x0000001f0a0a7212 */ /* 0x000fe200078e3cff */
[----:B------:R-:W-:Y:S01]  /*7230*/  IMAD.X R35, RZ, RZ, R37, P0 ;  /* 0x000000ffff237224 */ /* 0x000fe200000e0625 */
[----:B------:R-:W-:Y:S01]  /*7240*/  LOP3.LUT R8, R29, 0x180, RZ, 0xc0, !PT ;  /* 0x000001801d087812 */ /* 0x000fe200078ec0ff */
[----:B------:R-:W-:Y:S01]  /*7250*/  IMAD R27, R27, UR38, R62 ;  /* 0x000000261b1b7c24 */ /* 0x000fe2000f8e023e */
[----:B--2---:R-:W-:Y:S01]  /*7260*/  @P1 SHF.R.U32.HI R89, RZ, R93, R84 ;  /* 0x0000005dff591219 */ /* 0x004fe20000011654 */
[----:B------:R-:W-:Y:S01]  /*7270*/  IMAD.X R9, RZ, RZ, R5, P4 ;  /* 0x000000ffff097224 */ /* 0x000fe200020e0605 */
[----:B------:R-:W-:Y:S01]  /*7280*/  LOP3.LUT R84, R91, 0x180, RZ, 0xc0, !PT ;  /* 0x000001805b547812 */ /* 0x000fe200078ec0ff */
[----:B------:R-:W-:Y:S01]  /*7290*/  ULDC.64 UR4, c[0x0][0xb88] ;  /* 0x0002e20000047ab9 */ /* 0x000fe20000000a00 */
[----:B------:R-:W-:Y:S01]  /*72a0*/  IADD3 R31, P3, R36, 0x4800, RZ ;  /* 0x00004800241f7810 */ /* 0x000fe20007f7e0ff */
[----:B------:R-:W-:Y:S01]  /*72b0*/  IMAD.MOV R63, RZ, RZ, -R89 ;  /* 0x000000ffff3f7224 */ /* 0x000fe200078e0a59 */
[----:B------:R-:W-:Y:S01]  /*72c0*/  SHF.R.U64 R28, R84, 0x3, RZ ;  /* 0x00000003541c7819 */ /* 0x000fe200000012ff */
[----:B------:R-:W-:Y:S01]  /*72d0*/  ULDC UR6, c[0x0][0xa88] ;  /* 0x0002a20000067ab9 */ /* 0x000fe20000000800 */
[----:B------:R-:W-:Y:S01]  /*72e0*/  MOV R84, R24 ;  /* 0x0000001800547202 */ /* 0x000fe20000000f00 */
[C---:B------:R-:W-:Y:S01]  /*72f0*/  IMAD R63, R60.reuse, R63, R95 ;  /* 0x0000003f3c3f7224 */ /* 0x040fe200078e025f */
[----:B------:R-:W-:Y:S01]  /*7300*/  SHF.R.S32.HI R25, RZ, 0x1f, R89 ;  /* 0x0000001fff197819 */ /* 0x000fe20000011459 */
[----:B------:R-:W-:Y:S01]  /*7310*/  IMAD R62, R60, UR6, RZ ;  /* 0x000000063c3e7c24 */ /* 0x000fe2000f8e02ff */
[----:B------:R-:W-:Y:S01]  /*7320*/  IADD3 R24, P0, R89, R38, RZ ;  /* 0x0000002659187210 */ /* 0x000fe20007f1e0ff */
[-C--:B------:R-:W-:Y:S01]  /*7330*/  FMUL.FTZ R40, R97, R55.reuse ;  /* 0x0000003761287220 */ /* 0x080fe20000410000 */
[----:B------:R-:W-:Y:S01]  /*7340*/  SHF.R.S32.HI R26, RZ, 0x1f, R63 ;  /* 0x0000001fff1a7819 */ /* 0x000fe2000001143f */
[----:B------:R-:W-:Y:S01]  /*7350*/  FMUL.FTZ R51, R96, R55 ;  /* 0x0000003760337220 */ /* 0x000fe20000410000 */
[----:B------:R-:W-:Y:S01]  /*7360*/  IADD3.X R13, RZ, R5, RZ, P2, !PT ;  /* 0x00000005ff0d7210 */ /* 0x000fe200017fe4ff */
[----:B------:R-:W-:Y:S01]  /*7370*/  FMUL.FTZ R48, R101, R55 ;  /* 0x0000003765307220 */ /* 0x000fe20000410000 */
[----:B------:R-:W-:Y:S01]  /*7380*/  F2FP.F16.F32.PACK_AB R5, R82, R87 ;  /* 0x000000575205723e */ /* 0x000fe200000000ff */
[----:B------:R-:W-:Y:S01]  /*7390*/  BAR.SYNC.DEFER_BLOCKING 0x1, 0x180 ;  /* 0x0046000000007b1d */ /* 0x000fe20000010000 */
[----:B------:R-:W-:Y:S01]  /*73a0*/  SHF.R.U64 R8, R8, 0x3, RZ ;  /* 0x0000000308087819 */ /* 0x000fe200000012ff */
[----:B------:R-:W-:Y:S01]  /*73b0*/  IMAD R26, R26, UR4, RZ ;  /* 0x000000041a1a7c24 */ /* 0x000fe2000f8e02ff */
[----:B------:R-:W-:Y:S01]  /*73c0*/  LOP3.LUT R30, R31, 0x180, RZ, 0xc0, !PT ;  /* 0x000001801f1e7812 */ /* 0x000fe200078ec0ff */
[----:B------:R-:W-:Y:S01]  /*73d0*/  FMUL.FTZ R53, R100, R55 ;  /* 0x0000003764357220 */ /* 0x000fe20000410000 */
[----:B------:R-:W-:Y:S01]  /*73e0*/  IADD3.X R25, R25, R39, R27, P0, !PT ;  /* 0x0000002719197210 */ /* 0x000fe200007fe41b */
[-C--:B------:R-:W-:Y:S01]  /*73f0*/  FMUL.FTZ R49, R105, R55.reuse ;  /* 0x0000003769317220 */ /* 0x080fe20000410000 */
[----:B------:R-:W-:Y:S01]  /*7400*/  IADD3 R33, P2, R36, 0x3000, RZ ;  /* 0x0000300024217810 */ /* 0x000fe20007f5e0ff */
[----:B------:R-:W-:Y:S01]  /*7410*/  FMUL.FTZ R50, R104, R55 ;  /* 0x0000003768327220 */ /* 0x000fe20000410000 */
[----:B------:R-:W-:Y:S01]  /*7420*/  LOP3.LUT R12, R8, R29, RZ, 0x3c, !PT ;  /* 0x0000001d080c7212 */ /* 0x000fe200078e3cff */
[----:B------:R-:W-:Y:S01]  /*7430*/  IMAD.WIDE.U32 R24, R63, UR4, R24 ;  /* 0x000000043f187c25 */ /* 0x000fe2000f8e0018 */
[----:B------:R-:W-:-:S03]  /*7440*/  SHF.R.U64 R30, R30, 0x3, RZ ;  /* 0x000000031e1e7819 */ /* 0x000fc600000012ff */
[-C--:B------:R-:W-:Y:S01]  /*7450*/  FMUL.FTZ R46, R109, R55.reuse ;  /* 0x000000376d2e7220 */ /* 0x080fe20000410000 */
[----:B------:R-:W-:Y:S01]  /*7460*/  LOP3.LUT R8, R21, 0x180, RZ, 0xc0, !PT ;  /* 0x0000018015087812 */ /* 0x000fe200078ec0ff */
[-C--:B------:R-:W-:Y:S01]  /*7470*/  FMUL.FTZ R59, R108, R55.reuse ;  /* 0x000000376c3b7220 */ /* 0x080fe20000410000 */
[----:B------:R-:W-:Y:S01]  /*7480*/  LOP3.LUT R32, R33, 0x180, RZ, 0xc0, !PT ;  /* 0x0000018021207812 */ /* 0x000fe200078ec0ff */
[----:B------:R-:W-:Y:S01]  /*7490*/  FMUL.FTZ R47, R113, R55 ;  /* 0x00000037712f7220 */ /* 0x000fe20000410000 */
[----:B------:R-:W-:Y:S01]  /*74a0*/  MOV R85, R10 ;  /* 0x0000000a00557202 */ /* 0x000fe20000000f00 */
[----:B------:R-:W-:Y:S01]  /*74b0*/  IMAD R11, R61, 0xc0, R141 ;  /* 0x000000c03d0b7824 */ /* 0x000fe200078e028d */
[----:B------:R-:W-:Y:S01]  /*74c0*/  LOP3.LUT R30, R30, R31, RZ, 0x3c, !PT ;  /* 0x0000001f1e1e7212 */ /* 0x000fe200078e3cff */
[-C--:B------:R-:W-:Y:S01]  /*74d0*/  FMUL.FTZ R58, R112, R55.reuse ;  /* 0x00000037703a7220 */ /* 0x080fe20000410000 */
[----:B------:R-:W-:Y:S01]  /*74e0*/  SHF.R.U64 R8, R8, 0x3, RZ ;  /* 0x0000000308087819 */ /* 0x000fe200000012ff */
[----:B------:R-:W-:Y:S01]  /*74f0*/  FMUL.FTZ R44, R117, R55 ;  /* 0x00000037752c7220 */ /* 0x000fe20000410000 */
[----:B------:R-:W-:Y:S01]  /*7500*/  SHF.R.U64 R32, R32, 0x3, RZ ;  /* 0x0000000320207819 */ /* 0x000fe200000012ff */
[----:B------:R0:W-:Y:S01]  /*7510*/  STSM.16.M88.4 [R86], R4 ;  /* 0x0000000456007844 */ /* 0x0001e20000000200 */
[----:B------:R-:W-:Y:S01]  /*7520*/  IADD3.X R31, RZ, R37, RZ, P3, !PT ;  /* 0x00000025ff1f7210 */ /* 0x000fe20001ffe4ff */
[-C--:B------:R-:W-:Y:S01]  /*7530*/  FMUL.FTZ R57, R116, R55.reuse ;  /* 0x0000003774397220 */ /* 0x080fe20000410000 */
[----:B------:R-:W-:Y:S01]  /*7540*/  LOP3.LUT P0, RZ, R139, 0x3, RZ, 0xc0, !PT ;  /* 0x000000038bff7812 */ /* 0x000fe2000780c0ff */
[----:B------:R-:W-:Y:S01]  /*7550*/  FMUL.FTZ R45, R121, R55 ;  /* 0x00000037792d7220 */ /* 0x000fe20000410000 */
[----:B------:R-:W-:Y:S01]  /*7560*/  LOP3.LUT R8, R8, R21, RZ, 0x3c, !PT ;  /* 0x0000001508087212 */ /* 0x000fe200078e3cff */
[----:B------:R-:W-:Y:S01]  /*7570*/  FMUL.FTZ R56, R120, R55 ;  /* 0x0000003778387220 */ /* 0x000fe20000410000 */
[----:B------:R-:W-:Y:S01]  /*7580*/  LOP3.LUT R32, R32, R33, RZ, 0x3c, !PT ;  /* 0x0000002120207212 */ /* 0x000fe200078e3cff */
[----:B------:R-:W-:-:S02]  /*7590*/  IMAD.X R33, RZ, RZ, R37, P2 ;  /* 0x000000ffff217224 */ /* 0x000fc400010e0625 */
[-C--:B------:R-:W-:Y:S01]  /*75a0*/  FMUL.FTZ R41, R125, R55.reuse ;  /* 0x000000377d297220 */ /* 0x080fe20000410000 */
[-C--:B------:R-:W-:Y:S01]  /*75b0*/  FMUL.FTZ R54, R124, R55.reuse ;  /* 0x000000377c367220 */ /* 0x080fe20000410000 */
[-C--:B------:R-:W-:Y:S01]  /*75c0*/  FMUL.FTZ R43, R129, R55.reuse ;  /* 0x00000037812b7220 */ /* 0x080fe20000410000 */
[-C--:B------:R-:W-:Y:S01]  /*75d0*/  FMUL.FTZ R52, R128, R55.reuse ;  /* 0x0000003780347220 */ /* 0x080fe20000410000 */
[-C--:B------:R-:W-:Y:S01]  /*75e0*/  FMUL.FTZ R42, R133, R55.reuse ;  /* 0x00000037852a7220 */ /* 0x080fe20000410000 */
[-C--:B------:R-:W-:Y:S01]  /*75f0*/  ISETP.GE.OR P2, PT, R11, R62.reuse, P0 ;  /* 0x0000003e0b00720c */ /* 0x080fe20000746670 */
[----:B------:R-:W-:Y:S01]  /*7600*/  FMUL.FTZ R55, R132, R55 ;  /* 0x0000003784377220 */ /* 0x000fe20000410000 */
[----:B0-----:R-:W-:Y:S01]  /*7610*/  IMAD R7, R63, UR5, R26 ;  /* 0x000000053f077c24 */ /* 0x001fe2000f8e021a */
[----:B------:R-:W-:Y:S01]  /*7620*/  ULDC.64 UR4, c[0x0][0xb50] ;  /* 0x0002d40000047ab9 */ /* 0x000fe20000000a00 */
[----:B------:R-:W-:Y:S01]  /*7630*/  VIADD R5, R11, 0x8 ;  /* 0x000000080b057836 */ /* 0x000fe20000000000 */
[C---:B------:R-:W-:Y:S01]  /*7640*/  LEA R26, P3, R24.reuse, UR4, 0x2 ;  /* 0x00000004181a7c11 */ /* 0x040fe2000f8610ff */
[----:B------:R-:W-:Y:S01]  /*7650*/  ULDC.64 UR8, c[0x0][0xae8] ;  /* 0x0002ba0000087ab9 */ /* 0x000fe20000000a00 */
[----:B------:R-:W-:Y:S01]  /*7660*/  IADD3 R7, R25, R7, RZ ;  /* 0x0000000719077210 */ /* 0x000fe20007ffe0ff */
[----:B------:R-:W-:Y:S01]  /*7670*/  IMAD.X R29, RZ, RZ, R37, P5 ;  /* 0x000000ffff1d7224 */ /* 0x000fe200028e0625 */
[----:B------:R-:W-:Y:S01]  /*7680*/  ISETP.GE.OR P0, PT, R5, R62, P0 ;  /* 0x0000003e0500720c */ /* 0x000fe20000706670 */
[----:B------:R-:W-:Y:S01]  /*7690*/  SHFL.IDX PT, R82, R26, 0x1, 0x1c1f ;  /* 0x003c1f001a527f89 */ /* 0x000fe200000e0000 */
[----:B------:R-:W-:-:S02]  /*76a0*/  LEA.HI.X R27, R24, UR5, R7, 0x2, P3 ;  /* 0x00000005181b7c11 */ /* 0x000fc400098f1407 */
[----:B------:R-:W-:Y:S02]  /*76b0*/  MOV R63, R8 ;  /* 0x00000008003f7202 */ /* 0x000fe40000000f00 */
[----:B------:R-:W-:Y:S02]  /*76c0*/  F2FP.F16.F32.PACK_AB R4, R40, R51 ;  /* 0x000000332804723e */ /* 0x000fe400000000ff */
[----:B------:R-:W-:Y:S02]  /*76d0*/  F2FP.F16.F32.PACK_AB R5, R78, R83 ;  /* 0x000000534e05723e */ /* 0x000fe400000000ff */
[----:B------:R-:W-:Y:S01]  /*76e0*/  F2FP.F16.F32.PACK_AB R6, R48, R53 ;  /* 0x000000353006723e */ /* 0x000fe200000000ff */
[----:B------:R-:W-:Y:S01]  /*76f0*/  SHFL.IDX PT, R83, R27, 0x1, 0x1c1f ;  /* 0x003c1f001b537f89 */ /* 0x000fe200000e0000 */
[----:B------:R-:W-:Y:S02]  /*7700*/  F2FP.F16.F32.PACK_AB R7, R80, R81 ;  /* 0x000000515007723e */ /* 0x000fe400000000ff */
[----:B------:R-:W-:Y:S01]  /*7710*/  MOV R86, R12 ;  /* 0x0000000c00567202 */ /* 0x000fe20000000f00 */
[----:B------:R0:W-:Y:S01]  /*7720*/  SHFL.IDX PT, R80, R26, RZ, 0x1c1f ;  /* 0x001c1fff1a507589 */ /* 0x0001e200000e0000 */
[----:B------:R-:W-:-:S02]  /*7730*/  MOV R87, R14 ;  /* 0x0000000e00577202 */ /* 0x000fc40000000f00 */
[----:B------:R-:W-:Y:S01]  /*7740*/  F2FP.F16.F32.PACK_AB R8, R49, R50 ;  /* 0x000000323108723e */ /* 0x000fe200000000ff */
[----:B------:R1:W2:Y:S01]  /*7750*/  SHFL.IDX PT, R81, R27, RZ, 0x1c1f ;  /* 0x001c1fff1b517589 */ /* 0x0002a200000e0000 */
[----:B------:R-:W-:Y:S02]  /*7760*/  F2FP.F16.F32.PACK_AB R9, R70, R79 ;  /* 0x0000004f4609723e */ /* 0x000fe400000000ff */
[----:B------:R-:W-:Y:S01]  /*7770*/  F2FP.F16.F32.PACK_AB R10, R46, R59 ;  /* 0x0000003b2e0a723e */ /* 0x000fe200000000ff */
[----:B------:R-:W-:Y:S01]  /*7780*/  STSM.16.M88.4 [R63], R4 ;  /* 0x000000043f007844 */ /* 0x000fe20000000200 */
[----:B------:R-:W-:Y:S02]  /*7790*/  F2FP.F16.F32.PACK_AB R11, R71, R76 ;  /* 0x0000004c470b723e */ /* 0x000fe400000000ff */
[----:B------:R-:W-:Y:S02]  /*77a0*/  F2FP.F16.F32.PACK_AB R12, R47, R58 ;  /* 0x0000003a2f0c723e */ /* 0x000fe400000000ff */
[----:B------:R-:W-:Y:S01]  /*77b0*/  F2FP.F16.F32.PACK_AB R13, R68, R77 ;  /* 0x0000004d440d723e */ /* 0x000fe200000000ff */
[----:B------:R-:W-:Y:S01]  /*77c0*/  STSM.16.M88.4 [R87], R8 ;  /* 0x0000000857007844 */ /* 0x000fe20000000200 */
[----:B------:R-:W-:-:S02]  /*77d0*/  F2FP.F16.F32.PACK_AB R14, R44, R57 ;  /* 0x000000392c0e723e */ /* 0x000fc400000000ff */
[----:B------:R-:W-:Y:S02]  /*77e0*/  F2FP.F16.F32.PACK_AB R15, R69, R74 ;  /* 0x0000004a450f723e */ /* 0x000fe400000000ff */
[----:B------:R-:W-:Y:S02]  /*77f0*/  F2FP.F16.F32.PACK_AB R24, R45, R56 ;  /* 0x000000382d18723e */ /* 0x000fe400000000ff */
[----:B------:R-:W-:Y:S01]  /*7800*/  F2FP.F16.F32.PACK_AB R25, R66, R75 ;  /* 0x0000004b4219723e */ /* 0x000fe200000000ff */
[----:B------:R3:W-:Y:S01]  /*7810*/  STSM.16.M88.4 [R86], R12 ;  /* 0x0000000c56007844 */ /* 0x0007e20000000200 */
[----:B0-----:R-:W-:Y:S02]  /*7820*/  F2FP.F16.F32.PACK_AB R26, R41, R54 ;  /* 0x00000036291a723e */ /* 0x001fe400000000ff */
[----:B-1----:R-:W-:Y:S02]  /*7830*/  F2FP.F16.F32.PACK_AB R27, R67, R72 ;  /* 0x00000048431b723e */ /* 0x002fe400000000ff */
[----:B------:R-:W-:-:S02]  /*7840*/  F2FP.F16.F32.PACK_AB R40, R43, R52 ;  /* 0x000000342b28723e */ /* 0x000fc400000000ff */
[----:B------:R-:W-:Y:S01]  /*7850*/  F2FP.F16.F32.PACK_AB R41, R64, R73 ;  /* 0x000000494029723e */ /* 0x000fe200000000ff */
[----:B------:R0:W-:Y:S01]  /*7860*/  STSM.16.M88.4 [R85], R24 ;  /* 0x0000001855007844 */ /* 0x0001e20000000200 */
[----:B------:R-:W-:Y:S02]  /*7870*/  F2FP.F16.F32.PACK_AB R42, R42, R55 ;  /* 0x000000372a2a723e */ /* 0x000fe400000000ff */
[----:B------:R-:W-:Y:S02]  /*7880*/  F2FP.F16.F32.PACK_AB R43, R65, R134 ;  /* 0x00000086412b723e */ /* 0x000fe400000000ff */
[----:B------:R-:W-:Y:S02]  /*7890*/  IADD3 R21, P4, R36, 0x6000, RZ ;  /* 0x0000600024157810 */ /* 0x000fe40007f9e0ff */
[----:B------:R-:W-:Y:S01]  /*78a0*/  LOP3.LUT R28, R28, R91, RZ, 0x3c, !PT ;  /* 0x0000005b1c1c7212 */ /* 0x000fe200078e3cff */
[----:B------:R-:W-:Y:S01]  /*78b0*/  STSM.16.M88.4 [R84], R40 ;  /* 0x0000002854007844 */ /* 0x000fe20000000200 */
[----:B---3--:R-:W1:Y:S01]  /*78c0*/  @P1 LDC R13, c[0x0][0xbec] ;  /* 0x0002fb00ff0d1b82 */ /* 0x008e620000000800 */
[----:B------:R-:W-:-:S07]  /*78d0*/  LOP3.LUT R20, R21, 0x180, RZ, 0xc0, !PT ;  /* 0x0000018015147812 */ /* 0x000fce00078ec0ff */
[----:B------:R-:W-:Y:S01]  /*78e0*/  BAR.SYNC.DEFER_BLOCKING 0x1, 0x180 ;  /* 0x0046000000007b1d */ /* 0x000fe20000010000 */
[----:B------:R-:W-:Y:S01]  /*78f0*/  UIMAD UR6, UR12, UR8, URZ ;  /* 0x000000080c0672a4 */ /* 0x000fe2000f8e023f */
[----:B------:R-:W-:-:S06]  /*7900*/  SHF.R.U64 R20, R20, 0x3, RZ ;  /* 0x0000000314147819 */ /* 0x000fcc00000012ff */
[----:B0-----:R-:W0:Y:S08]  /*7910*/  @P1 LDC R25, c[0x0][0xbf0] ;  /* 0x0002fc00ff191b82 */ /* 0x001e300000000800 */
[----:B------:R-:W3:Y:S01]  /*7920*/  LDC.64 R14, c[0x0][0xae0] ;  /* 0x0002b800ff0e7b82 */ /* 0x000ee20000000a00 */
[----:B--2---:R-:W-:Y:S01]  /*7930*/  @!P2 ST.E desc[UR48][R80.64], R3 ;  /* 0x000000035000a985 */ /* 0x004fe2000c101930 */
[----:B------:R-:W-:Y:S01]  /*7940*/  UIMAD.WIDE.U32 UR4, UR7, UR8, URZ ;  /* 0x00000008070472a5 */ /* 0x000fe2000f8e003f */
[----:B------:R-:W-:-:S02]  /*7950*/  LOP3.LUT R20, R20, R21, RZ, 0x3c, !PT ;  /* 0x0000001514147212 */ /* 0x000fc400078e3cff */
[----:B------:R2:W-:Y:S01]  /*7960*/  @!P0 ST.E desc[UR48][R82.64], R0 ;  /* 0x0000000052008985 */ /* 0x0005e2000c101930 */
[----:B------:R-:W-:Y:S01]  /*7970*/  UIMAD UR6, UR7, UR9, UR6 ;  /* 0x00000009070672a4 */ /* 0x000fe2000f8e0206 */
[----:B------:R-:W-:Y:S02]  /*7980*/  LOP3.LUT R21, R36, 0x180, RZ, 0xc0, !PT ;  /* 0x0000018024157812 */ /* 0x000fe400078ec0ff */
[----:B------:R-:W-:Y:S01]  /*7990*/  ULDC.64 UR8, c[0x0][0xaf0] ;  /* 0x0002bc0000087ab9 */ /* 0x000fe20000000a00 */
[----:B--2---:R-:W-:Y:S01]  /*79a0*/  IMAD R0, R137, 0x60, R138 ;  /* 0x0000006089007824 */ /* 0x004fe200078e028a */
[----:B------:R-:W-:Y:S01]  /*79b0*/  UIADD3 UR5, UR5, UR6, URZ ;  /* 0x0000000605057290 */ /* 0x000fe2000fffe03f */
[----:B------:R-:W-:Y:S01]  /*79c0*/  SHF.R.U64 R21, R21, 0x3, RZ ;  /* 0x0000000315157819 */ /* 0x000fe200000012ff */
[----:B------:R2:W5:Y:S01]  /*79d0*/  LD.E.128 R44, desc[UR48][R34.64] ;  /* 0x00000030222c7980 */ /* 0x000562000c101d00 */
[----:B------:R-:W-:Y:S01]  /*79e0*/  IMAD R24, R61, 0xc0, R0 ;  /* 0x000000c03d187824 */ /* 0x000fe200078e0200 */
[----:B------:R-:W-:Y:S01]  /*79f0*/  UIMAD UR6, UR10, UR8, URZ ;  /* 0x000000080a0672a4 */ /* 0x000fe2000f8e023f */
[----:B------:R-:W-:Y:S01]  /*7a00*/  LOP3.LUT R36, R21, R36, RZ, 0x3c, !PT ;  /* 0x0000002415247212 */ /* 0x000fe200078e3cff */
[----:B------:R-:W-:Y:S01]  /*7a10*/  IMAD.X R21, RZ, RZ, R37, P4 ;  /* 0x000000ffff157224 */ /* 0x000fe200020e0625 */
[----:B------:R2:W5:Y:S01]  /*7a20*/  LD.E.128 R48, desc[UR48][R32.64] ;  /* 0x0000003020307980 */ /* 0x000562000c101d00 */
[----:B-1----:R-:W-:-:S03]  /*7a30*/  @P1 IMAD.HI.U32 R0, R24, R13, RZ ;  /* 0x0000000d18001227 */ /* 0x002fc600078e00ff */
[----:B------:R2:W5:Y:S01]  /*7a40*/  LD.E.128 R4, desc[UR48][R30.64] ;  /* 0x000000301e047980 */ /* 0x000562000c101d00 */
[----:B------:R-:W-:Y:S01]  /*7a50*/  IMAD.MOV.U32 R12, RZ, RZ, R24 ;  /* 0x000000ffff0c7224 */ /* 0x000fe200078e0018 */
[----:B0-----:R-:W-:Y:S01]  /*7a60*/  @P1 SHF.R.U32.HI R12, RZ, R25, R0 ;  /* 0x00000019ff0c1219 */ /* 0x001fe20000011600 */
[----:B------:R-:W-:Y:S01]  /*7a70*/  UIMAD UR6, UR38, UR9, UR6 ;  /* 0x00000009260672a4 */ /* 0x000fe2000f8e0206 */
[----:B------:R-:W5:Y:S02]  /*7a80*/  LD.E.128 R36, desc[UR48][R36.64] ;  /* 0x0000003024247980 */ /* 0x000f64000c101d00 */
[--C-:B------:R-:W-:Y:S01]  /*7a90*/  SHF.R.S32.HI R3, RZ, 0x1f, R12.reuse ;  /* 0x0000001fff037819 */ /* 0x100fe2000001140c */
[----:B------:R-:W-:Y:S01]  /*7aa0*/  UIMAD.WIDE.U32 UR38, UR38, UR8, UR4 ;  /* 0x00000008262672a5 */ /* 0x000fe2000f8e0004 */
[----:B------:R-:W-:Y:S01]  /*7ab0*/  IMAD.MOV R13, RZ, RZ, -R12 ;  /* 0x000000ffff0d7224 */ /* 0x000fe200078e0a0c */
[----:B------:R2:W5:Y:S01]  /*7ac0*/  LD.E.128 R52, desc[UR48][R20.64] ;  /* 0x0000003014347980 */ /* 0x000562000c101d00 */
[----:B------:R-:W-:Y:S01]  /*7ad0*/  ULDC.64 UR4, c[0x0][0xad8] ;  /* 0x0002b60000047ab9 */ /* 0x000fe20000000a00 */
[-C--:B---3--:R-:W-:Y:S01]  /*7ae0*/  IMAD R0, R3, R14.reuse, RZ ;  /* 0x0000000e03007224 */ /* 0x088fe200078e02ff */
[----:B------:R-:W-:Y:S01]  /*7af0*/  UIADD3 UR39, UR39, UR6, URZ ;  /* 0x0000000627277290 */ /* 0x000fe2000fffe03f */
[----:B------:R-:W-:Y:S01]  /*7b00*/  IMAD R3, R60, R13, R24 ;  /* 0x0000000d3c037224 */ /* 0x000fe200078e0218 */
[----:B------:R2:W5:Y:S01]  /*7b10*/  LD.E.128 R8, desc[UR48][R28.64] ;  /* 0x000000301c087980 */ /* 0x000562000c101d00 */
[C---:B------:R-:W-:Y:S01]  /*7b20*/  IMAD R15, R12.reuse, R15, R0 ;  /* 0x0000000f0c0f7224 */ /* 0x040fe200078e0200 */
[----:B------:R-:W-:Y:S01]  /*7b30*/  UIADD3 UR44, UR44, 0x1, URZ ;  /* 0x000000012c2c7890 */ /* 0x000fe2000fffe03f */
[----:B------:R-:W-:Y:S01]  /*7b40*/  @!PT LDS RZ, [RZ] ;  /* 0x00000000fffff984 */ /* 0x000fe20000000800 */
[----:B------:R-:W-:Y:S01]  /*7b50*/  @!PT LDS RZ, [RZ] ;  /* 0x00000000fffff984 */ /* 0x000fe20000000800 */
[----:B------:R-:W-:Y:S01]  /*7b60*/  @!PT LDS RZ, [RZ] ;  /* 0x00000000fffff984 */ /* 0x000fe20000000800 */
[----:B------:R-:W-:Y:S01]  /*7b70*/  @!PT LDS RZ, [RZ] ;  /* 0x00000000fffff984 */ /* 0x000fe20000000800 */
[----:B------:R0:W-:Y:S06]  /*7b80*/  MEMBAR.ALL.CTA ;  /* 0x0000000000007992 */ /* 0x0001ec0000008000 */
[----:B0-----:R-:W0:Y:S01]  /*7b90*/  FENCE.VIEW.ASYNC.S ;  /* 0x00000000000073c6 */ /* 0x001e220000000000 */
[----:B------:R-:W-:Y:S01]  /*7ba0*/  SHF.R.S32.HI R0, RZ, 0x1f, R3 ;  /* 0x0000001fff007819 */ /* 0x000fe20000011403 */
[----:B------:R-:W-:Y:S01]  /*7bb0*/  IMAD.WIDE.U32 R12, R12, R14, UR38 ;  /* 0x000000260c0c7e25 */ /* 0x000fe2000f8e000e */
[----:B------:R-:W-:-:S03]  /*7bc0*/  ULDC.64 UR6, c[0x0][0xa80] ;  /* 0x0002a00000067ab9 */ /* 0x000fc60000000a00 */
[----:B------:R-:W-:Y:S02]  /*7bd0*/  IMAD.IADD R13, R13, 0x1, R15 ;  /* 0x000000010d0d7824 */ /* 0x000fe400078e020f */
[----:B------:R-:W-:Y:S02]  /*7be0*/  IMAD R0, R0, UR4, RZ ;  /* 0x0000000400007c24 */ /* 0x000fe4000f8e02ff */
[----:B------:R-:W-:Y:S02]  /*7bf0*/  IMAD R61, R61, 0xc0, R138 ;  /* 0x000000c03d3d7824 */ /* 0x000fe400078e028a */
[C---:B------:R-:W-:Y:S02]  /*7c00*/  IMAD R15, R3.reuse, UR5, R0 ;  /* 0x00000005030f7c24 */ /* 0x040fe4000f8e0200 */
[----:B------:R-:W-:Y:S01]  /*7c10*/  IMAD.WIDE.U32 R12, R3, UR4, R12 ;  /* 0x00000004030c7c25 */ /* 0x000fe2000f8e000c */
[----:B------:R-:W-:Y:S01]  /*7c20*/  UIADD3 UR4, UR40, 0x2d820, URZ ;  /* 0x0002d82028047890 */ /* 0x000fe2000fffe03f */
[----:B------:R-:W-:-:S02]  /*7c30*/  ISETP.GE.AND P0, PT, R61, R62, PT ;  /* 0x0000003e3d00720c */ /* 0x000fc40003f06270 */
[----:B------:R-:W-:Y:S01]  /*7c40*/  IMAD.IADD R3, R13, 0x1, R15 ;  /* 0x000000010d037824 */ /* 0x000fe200078e020f */
[----:B------:R-:W-:Y:S01]  /*7c50*/  UPRMT UR4, URZ, 0x654, UR4 ;  /* 0x000006543f047896 */ /* 0x000fe20008000004 */
[----:B------:R-:W-:Y:S01]  /*7c60*/  LEA R0, P1, R12, UR6, 0x1 ;  /* 0x000000060c007c11 */ /* 0x000fe2000f8208ff */
[----:B------:R-:W-:-:S03]  /*7c70*/  UISETP.NE.AND UP0, UPT, UR44, 0x2, UPT ;  /* 0x000000022c00788c */ /* 0x000fc6000bf05270 */
[----:B------:R-:W-:Y:S01]  /*7c80*/  LEA.HI.X R26, R12, UR7, R3, 0x1, P1 ;  /* 0x000000070c1a7c11 */ /* 0x000fe200088f0c03 */
[----:B------:R-:W-:Y:S01]  /*7c90*/  USEL UR6, URZ, 0x1, UP0 ;  /* 0x000000013f067887 */ /* 0x000fe20008000000 */
[----:B------:R-:W-:Y:S01]  /*7ca0*/  ULDC UR5, c[0x0][0xc] ;  /* 0x0000030000057ab9 */ /* 0x000fe20000000800 */
[----:B------:R-:W-:Y:S01]  /*7cb0*/  USEL UR44, UR44, URZ, UP0 ;  /* 0x0000003f2c2c7287 */ /* 0x000fe20008000000 */
[----:B0-----:R2:W0:Y:S01]  /*7cc0*/  SHFL.IDX PT, R14, R0, RZ, 0x1c1f ;  /* 0x001c1fff000e7589 */ /* 0x00142200000e0000 */
[----:B------:R-:W-:Y:S01]  /*7cd0*/  UIADD3 UR36, UR5, UR36, URZ ;  /* 0x0000002405247290 */ /* 0x000fe2000fffe03f */
[----:B------:R-:W-:Y:S01]  /*7ce0*/  SYNCS.ARRIVE.TRANS64.RED.A1T0 RZ, [UR4], RZ ;  /* 0x000000ffffff79a7 */ /* 0x000fe20008100404 */
[----:B------:R-:W-:Y:S01]  /*7cf0*/  ULOP3.LUT UR45, UR45, UR6, URZ, 0x3c, !UPT ;  /* 0x000000062d2d7292 */ /* 0x000fe2000f8e3c3f */
[----:B------:R2:W1:Y:S01]  /*7d00*/  SHFL.IDX PT, R15, R26, RZ, 0x1c1f ;  /* 0x001c1fff1a0f7589 */ /* 0x00046200000e0000 */
[----:B------:R-:W-:Y:S04]  /*7d10*/  BSSY B0, `(.L_x_31) ;  /* 0x000000e000007945 */ /* 0x000fe80003800000 */
[----:B------:R-:W-:Y:S06]  /*7d20*/  @P0 BRA `(.L_x_32) ;  /* 0x0000000000300947 */ /* 0x000fec0003800000 */
[----:B------:R-:W-:Y:S02]  /*7d30*/  ULDC UR4, c[0x0][0xac8] ;  /* 0x0002b20000047ab9 */ /* 0x000fe40000000800 */
[----:B------:R-:W-:Y:S02]  /*7d40*/  ISETP.GE.AND P1, PT, R136, UR4, PT ;  /* 0x0000000488007c0c */ /* 0x000fe4000bf26270 */
[----:B------:R-:W-:Y:S02]  /*7d50*/  ISETP.GE.AND P2, PT, R23, UR4, PT ;  /* 0x0000000417007c0c */ /* 0x000fe4000bf46270 */
[----:B------:R-:W-:-:S09]  /*7d60*/  ISETP.GE.AND P0, PT, R22, UR4, PT ;  /* 0x0000000416007c0c */ /* 0x000fd2000bf06270 */
[-C--:B0-2---:R-:W-:Y:S02]  /*7d70*/  @!P1 LEA R20, P3, R136, R14.reuse, 0x1 ;  /* 0x0000000e88149211 */ /* 0x085fe400078608ff */
[C---:B------:R-:W-:Y:S02]  /*7d80*/  @!P2 LEA R24, P4, R23.reuse, R14, 0x1 ;  /* 0x0000000e1718a211 */ /* 0x040fe400078808ff */
[----:B-1----:R-:W-:Y:S01]  /*7d90*/  @!P0 IMAD.WIDE R12, R22, 0x2, R14 ;  /* 0x00000002160c8825 */ /* 0x002fe200078e020e */
[-C--:B------:R-:W-:Y:S02]  /*7da0*/  @!P1 LEA.HI.X R21, R136, R15.reuse, R146, 0x1, P3 ;  /* 0x0000000f88159211 */ /* 0x080fe400018f0c92 */
[----:B------:R-:W-:Y:S02]  /*7db0*/  @!P2 LEA.HI.X R25, R23, R15, R145, 0x1, P4 ;  /* 0x0000000f1719a211 */ /* 0x000fe400020f0c91 */
[----:B-----5:R3:W-:Y:S04]  /*7dc0*/  @!P0 ST.E.128 desc[UR48][R12.64], R36 ;  /* 0x000000240c008985 */ /* 0x0207e8000c101d30 */
[----:B------:R3:W-:Y:S04]  /*7dd0*/  @!P1 ST.E.128 desc[UR48][R20.64], R48 ;  /* 0x0000003014009985 */ /* 0x0007e8000c101d30 */
[----:B------:R3:W-:Y:S02]  /*7de0*/  @!P2 ST.E.128 desc[UR48][R24.64], R52 ;  /* 0x000000341800a985 */ /* 0x0007e4000c101d30 */
.L_x_32:
[----:B------:R-:W-:Y:S05]  /*7df0*/  BSYNC B0 ;  /* 0x0000000000007941 */ /* 0x000fea0003800000 */
.L_x_31:
[----:B------:R-:W-:Y:S01]  /*7e00*/  IADD3 R3, R61, 0x60, RZ ;  /* 0x000000603d037810 */ /* 0x000fe20007ffe0ff */
[----:B-1----:R1:W4:Y:S01]  /*7e10*/  SHFL.IDX PT, R15, R26, 0x1, 0x1c1f ;  /* 0x003c1f001a0f7f89 */ /* 0x00232200000e0000 */
[----:B------:R-:W-:Y:S01]  /*7e20*/  UIADD3 UR46, UR46, 0x1, URZ ;  /* 0x000000012e2e7890 */ /* 0x000fe2000fffe03f */
[----:B------:R-:W-:Y:S01]  /*7e30*/  BSSY B0, `(.L_x_33) ;  /* 0x0000010000007945 */ /* 0x000fe20003800000 */
[----:B------:R-:W-:Y:S01]  /*7e40*/  ISETP.GE.AND P0, PT, R3, R62, PT ;  /* 0x0000003e0300720c */ /* 0x000fe20003f06270 */
[----:B0-----:R1:W0:-:S12]  /*7e50*/  SHFL.IDX PT, R14, R0, 0x1, 0x1c1f ;  /* 0x003c1f00000e7f89 */ /* 0x00121800000e0000 */
[----:B-1----:R-:W-:Y:S05]  /*7e60*/  @P0 BRA `(.L_x_34) ;  /* 0x0000000000300947 */ /* 0x002fea0003800000 */
[----:B------:R-:W-:Y:S02]  /*7e70*/  ULDC UR4, c[0x0][0xac8] ;  /* 0x0002b20000047ab9 */ /* 0x000fe40000000800 */
[----:B------:R-:W-:Y:S02]  /*7e80*/  ISETP.GE.AND P3, PT, R136, UR4, PT ;  /* 0x0000000488007c0c */ /* 0x000fe4000bf66270 */
[----:B------:R-:W-:Y:S02]  /*7e90*/  ISETP.GE.AND P4, PT, R23, UR4, PT ;  /* 0x0000000417007c0c */ /* 0x000fe4000bf86270 */
[----:B------:R-:W-:-:S09]  /*7ea0*/  ISETP.GE.AND P2, PT, R22, UR4, PT ;  /* 0x0000000416007c0c */ /* 0x000fd2000bf46270 */
[-C--:B0-23--:R-:W-:Y:S02]  /*7eb0*/  @!P3 LEA R20, P0, R136, R14.reuse, 0x1 ;  /* 0x0000000e8814b211 */ /* 0x08dfe400078008ff */
[C---:B------:R-:W-:Y:S02]  /*7ec0*/  @!P4 LEA R24, P1, R23.reuse, R14, 0x1 ;  /* 0x0000000e1718c211 */ /* 0x040fe400078208ff */
[----:B----4-:R-:W-:Y:S01]  /*7ed0*/  @!P2 IMAD.WIDE R12, R22, 0x2, R14 ;  /* 0x00000002160ca825 */ /* 0x010fe200078e020e */
[-C--:B------:R-:W-:Y:S02]  /*7ee0*/  @!P3 LEA.HI.X R21, R136, R15.reuse, R146, 0x1, P0 ;  /* 0x0000000f8815b211 */ /* 0x080fe400000f0c92 */
[----:B------:R-:W-:Y:S02]  /*7ef0*/  @!P4 LEA.HI.X R25, R23, R15, R145, 0x1, P1 ;  /* 0x0000000f1719c211 */ /* 0x000fe400008f0c91 */
[----:B-----5:R1:W-:Y:S04]  /*7f00*/  @!P2 ST.E.128 desc[UR48][R12.64], R44 ;  /* 0x0000002c0c00a985 */ /* 0x0203e8000c101d30 */
[----:B------:R1:W-:Y:S04]  /*7f10*/  @!P3 ST.E.128 desc[UR48][R20.64], R4 ;  /* 0x000000041400b985 */ /* 0x0003e8000c101d30 */
[----:B------:R1:W-:Y:S02]  /*7f20*/  @!P4 ST.E.128 desc[UR48][R24.64], R8 ;  /* 0x000000081800c985 */ /* 0x0003e4000c101d30 */
.L_x_34:
[----:B------:R-:W-:Y:S05]  /*7f30*/  BSYNC B0 ;  /* 0x0000000000007941 */ /* 0x000fea0003800000 */
.L_x_33:
[----:B--2---:R-:W2:Y:S02]  /*7f40*/  LDC R0, c[0x0][0xc34] ;  /* 0x00030d00ff007b82 */ /* 0x004ea40000000800 */
[----:B--2---:R-:W-:-:S13]  /*7f50*/  ISETP.LE.AND P0, PT, R0, UR36, PT ;  /* 0x0000002400007c0c */ /* 0x004fda000bf03270 */
[----:B------:R-:W-:Y:S05]  /*7f60*/  @!P0 BRA `(.L_x_35) ;  /* 0xffffff8c00bc8947 */ /* 0x000fea000383ffff */
[----:B------:R-:W-:Y:S05]  /*7f70*/  EXIT ;  /* 0x000000000000794d */ /* 0x000fea0003800000 */
.L_x_5:
[----:B------:R-:W-:-:S08]  /*7f80*/  NOP ;  /* 0x0000000000007918 */ /* 0x000fd00000000000 */
[----:B------:R-:W0:-:S00]  /*7f90*/  USETMAXREG.DEALLOC.CTAPOOL 0x20 ;  /* 0x00000020000079c8 */ /* 0x000e0000080e0500 */
[----:B------:R-:W1:Y:S01]  /*7fa0*/  S2UR UR10, SR_CTAID.X ;  /* 0x00000000000a79c3 */ /* 0x000e620000002500 */
[----:B0-----:R-:W-:Y:S02]  /*7fb0*/  IMAD.MOV.U32 R0, RZ, RZ, 0x1 ;  /* 0x00000001ff007424 */ /* 0x001fe400078e00ff */
[----:B------:R-:W-:Y:S02]  /*7fc0*/  IMAD.MOV.U32 R23, RZ, RZ, RZ ;  /* 0x000000ffff177224 */ /* 0x000fe400078e00ff */
[----:B------:R-:W-:-:S03]  /*7fd0*/  IMAD.MOV.U32 R25, RZ, RZ, 0x1 ;  /* 0x00000001ff197424 */ /* 0x000fc600078e00ff */
[----:B------:R-:W1:Y:S02]  /*7fe0*/  LDC R2, c[0x0][0xc34] ;  /* 0x00030d00ff027b82 */ /* 0x000e640000000800 */
[----:B-1----:R-:W-:-:S13]  /*7ff0*/  ISETP.LE.AND P0, PT, R2, UR10, PT ;  /* 0x0000000a02007c0c */ /* 0x002fda000bf03270 */
[----:B------:R-:W-:Y:S05]  /*8000*/  @P0 BRA `(.L_x_36) ;  /* 0x00000034001c0947 */ /* 0x000fea0003800000 */
[----:B------:R-:W0:Y:S01]  /*8010*/  S2R R5, SR_TID.X ;  /* 0x0000000000057919 */ /* 0x000e220000002100 */
[----:B------:R-:W-:Y:S01]  /*8020*/  ULDC.64 UR6, c[0x0][0x2f0] ;  /* 0x0000bc0000067ab9 */ /* 0x000fe20000000a00 */
[----:B------:R-:W-:Y:S01]  /*8030*/  ULDC UR9, c[0x0][0x2b8] ;  /* 0x0000ae0000097ab9 */ /* 0x000fe20000000800 */
[----:B------:R-:W-:Y:S01]  /*8040*/  LOP3.LUT R16, R16, 0xfffffffd, RZ, 0xc0, !PT ;  /* 0xfffffffd10107812 */ /* 0x000fe200078ec0ff */
[----:B------:R-:W-:Y:S01]  /*8050*/  ULDC.64 UR4, c[0x0][0x418] ;  /* 0x0001060000047ab9 */ /* 0x000fe20000000a00 */
[----:B------:R-:W1:Y:S01]  /*8060*/  S2UR UR8, SR_CgaCtaId ;  /* 0x00000000000879c3 */ /* 0x000e620000008800 */
[----:B------:R-:W-:Y:S01]  /*8070*/  UISETP.NE.U32.AND UP0, UPT, UR4, URZ, UPT ;  /* 0x0000003f0400728c */ /* 0x000fe2000bf05070 */
[----:B------:R-:W-:Y:S01]  /*8080*/  IMAD.MOV.U32 R25, RZ, RZ, 0x1 ;  /* 0x00000001ff197424 */ /* 0x000fe200078e00ff */
[----:B------:R-:W-:Y:S01]  /*8090*/  UMOV UR37, 0x400 ;  /* 0x0000040000257882 */ /* 0x000fe20000000000 */
[----:B------:R-:W-:Y:S01]  /*80a0*/  ULDC UR4, c[0x0][0x424] ;  /* 0x0001090000047ab9 */ /* 0x000fe20000000800 */
[----:B------:R-:W-:Y:S01]  /*80b0*/  UISETP.NE.AND.EX UP0, UPT, UR5, URZ, UPT, UP0 ;  /* 0x0000003f0500728c */ /* 0x000fe2000bf05300 */
[----:B------:R-:W-:Y:S01]  /*80c0*/  IMAD.MOV.U32 R23, RZ, RZ, RZ ;  /* 0x000000ffff177224 */ /* 0x000fe200078e00ff */
[----:B------:R-:W-:Y:S01]  /*80d0*/  ULDC UR38, c[0x0][0x448] ;  /* 0x0001120000267ab9 */ /* 0x000fe20000000800 */
[----:B------:R-:W-:-:S02]  /*80e0*/  ULOP3.LUT UR40, UR42, 0x2, URZ, 0xfc, !UPT ;  /* 0x000000022a287892 */ /* 0x000fc4000f8efc3f */
[----:B------:R-:W-:Y:S01]  /*80f0*/  USEL UR4, UR4, 0x1, UP0 ;  /* 0x0000000104047887 */ /* 0x000fe20008000000 */
[----:B------:R-:W-:-:S03]  /*8100*/  ULDC UR41, c[0x0][0xc] ;  /* 0x0000030000297ab9 */ /* 0x000fc60000000800 */
[----:B------:R-:W-:-:S03]  /*8110*/  UIMAD UR36, UR4, UR6, URZ ;  /* 0x00000006042472a4 */ /* 0x000fc6000f8e023f */
[----:B------:R-:W-:Y:S01]  /*8120*/  ULDC UR4, c[0x0][0x288] ;  /* 0x0000a20000047ab9 */ /* 0x000fe20000000800 */
[----:B------:R-:W-:Y:S02]  /*8130*/  UIADD3 UR5, UR36, 0x7f, URZ ;  /* 0x0000007f24057890 */ /* 0x000fe4000fffe03f */
[----:B------:R-:W-:Y:S02]  /*8140*/  UIMAD UR38, UR38, UR4, URZ ;  /* 0x00000004262672a4 */ /* 0x000fe4000f8e023f */
[----:B------:R-:W-:Y:S02]  /*8150*/  USHF.R.S32.HI UR6, URZ, 0x1f, UR5 ;  /* 0x0000001f3f067899 */ /* 0x000fe40008011405 */
[----:B-1----:R-:W-:Y:S02]  /*8160*/  ULEA UR37, UR8, UR37, 0x18 ;  /* 0x0000002508257291 */ /* 0x002fe4000f8ec03f */
[----:B------:R-:W-:Y:S01]  /*8170*/  ULEA.HI UR6, UR6, UR5, URZ, 0x7 ;  /* 0x0000000506067291 */ /* 0x000fe2000f8f383f */
[----:B0-----:R-:W-:-:S03]  /*8180*/  IMAD.SHL.U32 R28, R5, 0x8, RZ ;  /* 0x00000008051c7824 */ /* 0x001fc600078e00ff */
[----:B------:R-:W-:Y:S02]  /*8190*/  ULEA.HI.SX32 UR43, UR6, 0xffffffff, 0x19 ;  /* 0xffffffff062b7891 */ /* 0x000fe4000f8fca3f */
[C---:B------:R-:W-:Y:S01]  /*81a0*/  LOP3.LUT R0, R28.reuse, 0xd8, RZ, 0xc0, !PT ;  /* 0x000000d81c007812 */ /* 0x040fe200078ec0ff */
[----:B------:R-:W-:Y:S01]  /*81b0*/  ULEA.HI.SX32 UR39, UR6, 0xfffffffe, 0x19 ;  /* 0xfffffffe06277891 */ /* 0x000fe2000f8fca3f */
[----:B------:R-:W-:Y:S01]  /*81c0*/  LOP3.LUT R4, R28, 0x18, RZ, 0xc0, !PT ;  /* 0x000000181c047812 */ /* 0x000fe200078ec0ff */
[----:B------:R-:W-:Y:S01]  /*81d0*/  USHF.L.U32 UR5, UR43, 0x7, URZ ;  /* 0x000000072b057899 */ /* 0x000fe2000800063f */
[----:B------:R-:W-:Y:S02]  /*81e0*/  LOP3.LUT R3, R0, 0x18, R5, 0x78, !PT ;  /* 0x0000001800037812 */ /* 0x000fe400078e7805 */
[C---:B------:R-:W-:Y:S02]  /*81f0*/  LOP3.LUT R0, R4.reuse, 0x20, RZ, 0xfc, !PT ;  /* 0x0000002004007812 */ /* 0x040fe400078efcff */
[----:B------:R-:W-:-:S02]  /*8200*/  LOP3.LUT R2, R4, 0x40, RZ, 0xfc, !PT ;  /* 0x0000004004027812 */ /* 0x000fc400078efcff */
[C---:B------:R-:W-:Y:S02]  /*8210*/  ISETP.GE.AND P0, PT, R0.reuse, UR7, PT ;  /* 0x0000000700007c0c */ /* 0x040fe4000bf06270 */
[----:B------:R-:W-:Y:S02]  /*8220*/  ISETP.GE.AND P1, PT, R0, UR9, PT ;  /* 0x0000000900007c0c */ /* 0x000fe4000bf26270 */
[----:B------:R-:W-:Y:S02]  /*8230*/  ISETP.GE.AND P2, PT, R2, UR7, PT ;  /* 0x0000000702007c0c */ /* 0x000fe4000bf46270 */
[----:B------:R-:W-:Y:S01]  /*8240*/  LOP3.LUT R28, R3, 0x320, R28, 0xf8, !PT ;  /* 0x00000320031c7812 */ /* 0x000fe200078ef81c */
[----:B------:R-:W-:-:S05]  /*8250*/  IMAD.U32 R3, RZ, RZ, UR10 ;  /* 0x0000000aff037e24 */ /* 0x000fca000f8e00ff */
[----:B------:R0:W-:Y:S01]  /*8260*/  STL [R1+0xc], R3 ;  /* 0x00000c0301007387 */ /* 0x0001e20000100800 */
[----:B------:R-:W-:Y:S02]  /*8270*/  @P0 LOP3.LUT R16, R16, 0x2, RZ, 0xfc, !PT ;  /* 0x0000000210100812 */ /* 0x000fe400078efcff */
[----:B------:R-:W-:Y:S01]  /*8280*/  ISETP.GE.AND P0, PT, R0, UR7, PT ;  /* 0x0000000700007c0c */ /* 0x000fe2000bf06270 */
[----:B------:R1:W-:Y:S01]  /*8290*/  STL [R1+0x10], RZ ;  /* 0x000010ff01007387 */ /* 0x0003e20000100800 */
[----:B------:R-:W-:Y:S02]  /*82a0*/  LOP3.LUT R16, R16, 0xfffffdff, RZ, 0xc0, !PT ;  /* 0xfffffdff10107812 */ /* 0x000fe400078ec0ff */
[----:B------:R-:W-:Y:S02]  /*82b0*/  SHF.R.U32.HI R0, RZ, 0x2, R5 ;  /* 0x00000002ff007819 */ /* 0x000fe40000011605 */
[----:B------:R-:W-:Y:S02]  /*82c0*/  @P1 LOP3.LUT R16, R16, 0x200, RZ, 0xfc, !PT ;  /* 0x0000020010101812 */ /* 0x000fe400078efcff */
[----:B------:R-:W-:-:S02]  /*82d0*/  ISETP.GE.AND P1, PT, R2, UR9, PT ;  /* 0x0000000902007c0c */ /* 0x000fc4000bf26270 */
[----:B------:R-:W-:Y:S02]  /*82e0*/  LOP3.LUT R16, R16, 0xffffffef, RZ, 0xc0, !PT ;  /* 0xffffffef10107812 */ /* 0x000fe400078ec0ff */
[----:B0-----:R-:W-:Y:S01]  /*82f0*/  LOP3.LUT R3, R0, 0x1f, RZ, 0xc0, !PT ;  /* 0x0000001f00037812 */ /* 0x001fe200078ec0ff */
[----:B------:R-:W-:Y:S01]  /*8300*/  IMAD.U32 R0, RZ, RZ, UR5 ;  /* 0x00000005ff007e24 */ /* 0x000fe2000f8e00ff */
[----:B------:R-:W-:Y:S02]  /*8310*/  @P0 LOP3.LUT R16, R16, 0x10, RZ, 0xfc, !PT ;  /* 0x0000001010100812 */ /* 0x000fe400078efcff */
[----:B------:R-:W-:Y:S02]  /*8320*/  ISETP.GE.AND P0, PT, R2, UR7, PT ;  /* 0x0000000702007c0c */ /* 0x000fe4000bf06270 */
[----:B------:R-:W-:Y:S02]  /*8330*/  LOP3.LUT R16, R16, 0xfffffffe, RZ, 0xc0, !PT ;  /* 0xfffffffe10107812 */ /* 0x000fe400078ec0ff */
[----:B------:R-:W-:-:S02]  /*8340*/  SHF.L.U32 R2, R5, 0x5, RZ ;  /* 0x0000000505027819 */ /* 0x000fc400000006ff */
[----:B------:R-:W-:Y:S02]  /*8350*/  @P2 LOP3.LUT R16, R16, 0x1, RZ, 0xfc, !PT ;  /* 0x0000000110102812 */ /* 0x000fe400078efcff */
[----:B------:R-:W-:Y:S02]  /*8360*/  LOP3.LUT R2, R2, 0x60, RZ, 0xc0, !PT ;  /* 0x0000006002027812 */ /* 0x000fe400078ec0ff */
[----:B------:R-:W-:Y:S02]  /*8370*/  LOP3.LUT R16, R16, 0xfffffeff, RZ, 0xc0, !PT ;  /* 0xfffffeff10107812 */ /* 0x000fe400078ec0ff */
[----:B------:R-:W-:Y:S02]  /*8380*/  LOP3.LUT R5, R3, R2, RZ, 0xfc, !PT ;  /* 0x0000000203057212 */ /* 0x000fe400078efcff */
[----:B------:R-:W-:Y:S02]  /*8390*/  @P1 LOP3.LUT R16, R16, 0x100, RZ, 0xfc, !PT ;  /* 0x0000010010101812 */ /* 0x000fe400078efcff */
[----:B------:R-:W-:-:S02]  /*83a0*/  ISETP.GE.AND P1, PT, R4, UR7, PT ;  /* 0x0000000704007c0c */ /* 0x000fc4000bf26270 */
[----:B------:R-:W-:Y:S02]  /*83b0*/  LOP3.LUT R16, R16, 0xfffffff7, RZ, 0xc0, !PT ;  /* 0xfffffff710107812 */ /* 0x000fe400078ec0ff */
[----:B------:R-:W-:Y:S02]  /*83c0*/  LEA R5, R28, UR37, 0x1 ;  /* 0x000000251c057c11 */ /* 0x000fe4000f8e08ff */
[----:B------:R-:W-:Y:S02]  /*83d0*/  @P0 LOP3.LUT R16, R16, 0x8, RZ, 0xfc, !PT ;  /* 0x0000000810100812 */ /* 0x000fe400078efcff */
[----:B------:R-:W-:Y:S02]  /*83e0*/  ISETP.GE.AND P0, PT, R4, UR7, PT ;  /* 0x0000000704007c0c */ /* 0x000fe4000bf06270 */
[----:B------:R-:W-:Y:S02]  /*83f0*/  LOP3.LUT R16, R16, 0xfffffffb, RZ, 0xc0, !PT ;  /* 0xfffffffb10107812 */ /* 0x000fe400078ec0ff */
[----:B------:R-:W-:-:S02]  /*8400*/  LOP3.LUT R2, R3, UR5, R2, 0xfe, !PT ;  /* 0x0000000503027c12 */ /* 0x000fc4000f8efe02 */
[----:B------:R-:W-:-:S07]  /*8410*/  IADD3 R0, -R3, UR36, -R0 ;  /* 0x0000002403007c10 */ /* 0x000fce000fffe900 */
[----:B------:R-:W-:Y:S02]  /*8420*/  @P0 LOP3.LUT R16, R16, 0x4, RZ, 0xfc, !PT ;  /* 0x0000000410100812 */ /* 0x000fe400078efcff */
[----:B------:R-:W-:Y:S02]  /*8430*/  ISETP.GE.AND P0, PT, R4, UR9, PT ;  /* 0x0000000904007c0c */ /* 0x000fe4000bf06270 */
[----:B------:R-:W-:-:S04]  /*8440*/  LOP3.LUT R16, R16, 0xfffffbff, RZ, 0xc0, !PT ;  /* 0xfffffbff10107812 */ /* 0x000fc800078ec0ff */
[----:B------:R-:W-:-:S04]  /*8450*/  LOP3.LUT R16, R16, 0xffffffdf, RZ, 0xc0, !PT ;  /* 0xffffffdf10107812 */ /* 0x000fc800078ec0ff */
[----:B------:R-:W-:-:S04]  /*8460*/  @P1 LOP3.LUT R16, R16, 0x20, RZ, 0xfc, !PT ;  /* 0x0000002010101812 */ /* 0x000fc800078efcff */
[----:B-1----:R-:W-:-:S07]  /*8470*/  @P0 LOP3.LUT R16, R16, 0x400, RZ, 0xfc, !PT ;  /* 0x0000040010100812 */ /* 0x002fce00078efcff */
.L_x_71:
[----:B------:R-:W2:Y:S01]  /*8480*/  LDL R2, [R1+0xc] ;  /* 0x00000c0001027983 */ /* 0x000ea20000100800 */
[----:B------:R-:W0:Y:S01]  /*8490*/  LDC R0, c[0x0][0xc38] ;  /* 0x00030e00ff007b82 */ /* 0x000e220000000800 */
[----:B------:R-:W-:Y:S05]  /*84a0*/  YIELD ;  /* 0x0000000000007946 */ /* 0x000fea0003800000 */
[----:B------:R-:W-:Y:S01]  /*84b0*/  ULDC.64 UR4, c[0x0][0xa28] ;  /* 0x00028a0000047ab9 */ /* 0x000fe20000000a00 */
[----:B------:R-:W-:Y:S01]  /*84c0*/  IMAD.MOV.U32 R18, RZ, RZ, RZ ;  /* 0x000000ffff127224 */ /* 0x000fe200078e00ff */
[----:B0-----:R-:W-:-:S13]  /*84d0*/  ISETP.NE.AND P0, PT, R0, 0x1, PT ;  /* 0x000000010000780c */ /* 0x001fda0003f05270 */
[----:B------:R-:W2:Y:S08]  /*84e0*/  @P0 LDC R0, c[0x0][0xc3c] ;  /* 0x00030f00ff000b82 */ /* 0x000eb00000000800 */
[----:B------:R-:W0:Y:S01]  /*84f0*/  @P0 LDC R3, c[0x0][0xc40] ;  /* 0x00031000ff030b82 */ /* 0x000e220000000800 */
[----:B--2---:R-:W-:Y:S01]  /*8500*/  @P0 IMAD.HI.U32 R0, R2, R0, RZ ;  /* 0x0000000002000227 */ /* 0x004fe200078e00ff */
[----:B------:R-:W-:-:S04]  /*8510*/  MOV R24, R2 ;  /* 0x0000000200187202 */ /* 0x000fc80000000f00 */
[----:B0-----:R-:W-:Y:S02]  /*8520*/  @P0 SHF.R.U32.HI R24, RZ, R3, R0 ;  /* 0x00000003ff180219 */ /* 0x001fe40000011600 */
[----:B------:R-:W0:Y:S03]  /*8530*/  LDC R0, c[0x0][0xc44] ;  /* 0x00031100ff007b82 */ /* 0x000e260000000800 */
[----:B------:R-:W-:Y:S01]  /*8540*/  IMAD.MOV.U32 R19, RZ, RZ, R24 ;  /* 0x000000ffff137224 */ /* 0x000fe200078e0018 */
[----:B0-----:R-:W-:-:S13]  /*8550*/  ISETP.NE.AND P0, PT, R0, 0x1, PT ;  /* 0x000000010000780c */ /* 0x001fda0003f05270 */
[----:B------:R-:W0:Y:S02]  /*8560*/  @P0 LDC.64 R2, c[0x0][0xc48] ;  /* 0x00031200ff020b82 */ /* 0x000e240000000a00 */
[----:B0-----:R-:W-:-:S05]  /*8570*/  @P0 IMAD.HI.U32 R2, R24, R2, RZ ;  /* 0x0000000218020227 */ /* 0x001fca00078e00ff */
[----:B------:R-:W-:Y:S02]  /*8580*/  @P0 SHF.R.U32.HI R19, RZ, R3, R2 ;  /* 0x00000003ff130219 */ /* 0x000fe40000011602 */
[----:B------:R-:W-:-:S04]  /*8590*/  ISETP.NE.U32.AND P0, PT, RZ, UR4, PT ;  /* 0x00000004ff007c0c */ /* 0x000fc8000bf05070 */
[----:B------:R-:W-:-:S13]  /*85a0*/  ISETP.NE.AND.EX P0, PT, RZ, UR5, PT, P0 ;  /* 0x00000005ff007c0c */ /* 0x000fda000bf05300 */
[----:B------:R-:W0:Y:S02]  /*85b0*/  @P0 LDC.64 R2, c[0x0][0xa28] ;  /* 0x00028a00ff020b82 */ /* 0x000e240000000a00 */
[----:B0-----:R-:W-:-:S05]  /*85c0*/  @P0 IMAD.WIDE R2, R19, 0x4, R2 ;  /* 0x0000000413020825 */ /* 0x001fca00078e0202 */
[----:B------:R-:W2:Y:S01]  /*85d0*/  @P0 LDG.E R18, desc[UR48][R2.64] ;  /* 0x0000003002120981 */ /* 0x000ea2000c1e1900 */
[----:B------:R-:W-:-:S04]  /*85e0*/  UIADD3 UR4, UR37, 0x15400, URZ ;  /* 0x0001540025047890 */ /* 0x000fc8000fffe03f */
[----:B------:R-:W-:-:S06]  /*85f0*/  ULOP3.LUT UP0, URZ, UR4, 0x1bf, URZ, 0xc0, !UPT ;  /* 0x000001bf043f7892 */ /* 0x000fcc000f80c03f */
[----:B------:R-:W-:Y:S01]  /*8600*/  PLOP3.LUT P0, PT, PT, PT, UP0, 0x80, 0x0 ;  /* 0x000000000000781c */ /* 0x000fe20003f0f008 */
[----:B--2---:R0:W-:-:S12]  /*8610*/  STL [R1+0x8], R18 ;  /* 0x0000081201007387 */ /* 0x0041d80000100800 */
[----:B------:R-:W-:Y:S05]  /*8620*/  @!P0 BRA `(.L_x_37) ;  /* 0x0000000000408947 */ /* 0x000fea0003800000 */
[----:B------:R-:W-:Y:S01]  /*8630*/  MOV R2, 0x0 ;  /* 0x0000000000027802 */ /* 0x000fe20000000f00 */
[----:B------:R-:W-:Y:S01]  /*8640*/  ULDC.64 UR6, c[0x4][0x88] ;  /* 0x0100220000067ab9 */ /* 0x000fe20000000a00 */
[----:B------:R-:W-:Y:S01]  /*8650*/  ULDC.64 UR8, c[0x4][0x90] ;  /* 0x0100240000087ab9 */ /* 0x000fe20000000a00 */
[----:B------:R-:W-:Y:S01]  /*8660*/  ULDC.64 UR4, c[0x4][0x8] ;  /* 0x0100020000047ab9 */ /* 0x000fe20000000a00 */
[----:B------:R-:W-:Y:S01]  /*8670*/  IMAD.U32 R4, RZ, RZ, UR6 ;  /* 0x00000006ff047e24 */ /* 0x000fe2000f8e00ff */
[----:B------:R-:W-:Y:S01]  /*8680*/  MOV R6, UR8 ;  /* 0x0000000800067c02 */ /* 0x000fe20008000f00 */
[----:B------:R-:W1:Y:S01]  /*8690*/  LDC.64 R2, c[0x4][R2] ;  /* 0x0100000002027b82 */ /* 0x000e620000000a00 */
[----:B------:R-:W-:Y:S01]  /*86a0*/  IMAD.U32 R5, RZ, RZ, UR7 ;  /* 0x00000007ff057e24 */ /* 0x000fe2000f8e00ff */
[----:B------:R-:W-:Y:S01]  /*86b0*/  MOV R12, 0x1 ;  /* 0x00000001000c7802 */ /* 0x000fe20000000f00 */
[----:B------:R-:W-:Y:S02]  /*86c0*/  IMAD.U32 R7, RZ, RZ, UR9 ;  /* 0x00000009ff077e24 */ /* 0x000fe4000f8e00ff */
[----:B------:R-:W-:-:S02]  /*86d0*/  IMAD.U32 R10, RZ, RZ, UR4 ;  /* 0x00000004ff0a7e24 */ /* 0x000fc4000f8e00ff */
[----:B------:R-:W-:Y:S02]  /*86e0*/  IMAD.U32 R11, RZ, RZ, UR5 ;  /* 0x00000005ff0b7e24 */ /* 0x000fe4000f8e00ff */
[----:B------:R-:W-:Y:S02]  /*86f0*/  IMAD.MOV.U32 R8, RZ, RZ, 0x70 ;  /* 0x00000070ff087424 */ /* 0x000fe400078e00ff */
[----:B------:R-:W-:-:S07]  /*8700*/  IMAD.MOV.U32 R13, RZ, RZ, RZ ;  /* 0x000000ffff0d7224 */ /* 0x000fce00078e00ff */
[----:B------:R-:W-:-:S07]  /*8710*/  LEPC R20, `(.L_x_37) ;  /* 0x000000001014794e */ /* 0x000fce0000000000 */
[----:B01----:R-:W-:Y:S05]  /*8720*/  CALL.ABS.NOINC R2 ;  /* 0x0000000002007343 */ /* 0x003fea0003c00000 */
.L_x_37:
[----:B------:R-:W-:-:S04]  /*8730*/  UIADD3 UR4, UR37, 0x400, URZ ;  /* 0x0000040025047890 */ /* 0x000fc8000fffe03f */
[----:B------:R-:W-:-:S06]  /*8740*/  ULOP3.LUT UP0, URZ, UR4, 0x1bf, URZ, 0xc0, !UPT ;  /* 0x000001bf043f7892 */ /* 0x000fcc000f80c03f */
[----:B------:R-:W-:-:S13]  /*8750*/  PLOP3.LUT P0, PT, PT, PT, UP0, 0x80, 0x0 ;  /* 0x000000000000781c */ /* 0x000fda0003f0f008 */
[----:B------:R-:W-:Y:S05]  /*8760*/  @!P0 BRA `(.L_x_38) ;  /* 0x00000000007c8947 */ /* 0x000fea0003800000 */
[----:B------:R-:W-:Y:S01]  /*8770*/  MOV R17, 0x0 ;  /* 0x0000000000117802 */ /* 0x000fe20000000f00 */
[----:B------:R-:W-:Y:S01]  /*8780*/  ULDC.64 UR6, c[0x4][0x88] ;  /* 0x0100220000067ab9 */ /* 0x000fe20000000a00 */
[----:B------:R-:W-:Y:S01]  /*8790*/  ULDC.64 UR8, c[0x4][0x90] ;  /* 0x0100240000087ab9 */ /* 0x000fe20000000a00 */
[----:B------:R-:W-:Y:S01]  /*87a0*/  ULDC.64 UR4, c[0x4][0x10] ;  /* 0x0100040000047ab9 */ /* 0x000fe20000000a00 */
[----:B------:R1:W2:Y:S01]  /*87b0*/  LDC.64 R2, c[0x4][R17] ;  /* 0x0100000011027b82 */ /* 0x0002a20000000a00 */
[----:B------:R-:W-:Y:S01]  /*87c0*/  IMAD.U32 R4, RZ, RZ, UR6 ;  /* 0x00000006ff047e24 */ /* 0x000fe2000f8e00ff */
[----:B------:R-:W-:Y:S01]  /*87d0*/  MOV R7, UR9 ;  /* 0x0000000900077c02 */ /* 0x000fe20008000f00 */
[----:B------:R-:W-:Y:S01]  /*87e0*/  IMAD.U32 R5, RZ, RZ, UR7 ;  /* 0x00000007ff057e24 */ /* 0x000fe2000f8e00ff */
[----:B------:R-:W-:Y:S01]  /*87f0*/  MOV R13, RZ ;  /* 0x000000ff000d7202 */ /* 0x000fe20000000f00 */
[----:B------:R-:W-:Y:S02]  /*8800*/  IMAD.U32 R6, RZ, RZ, UR8 ;  /* 0x00000008ff067e24 */ /* 0x000fe4000f8e00ff */
[----:B------:R-:W-:-:S02]  /*8810*/  IMAD.U32 R10, RZ, RZ, UR4 ;  /* 0x00000004ff0a7e24 */ /* 0x000fc4000f8e00ff */
[----:B------:R-:W-:Y:S02]  /*8820*/  IMAD.U32 R11, RZ, RZ, UR5 ;  /* 0x00000005ff0b7e24 */ /* 0x000fe4000f8e00ff */
[----:B------:R-:W-:Y:S02]  /*8830*/  IMAD.MOV.U32 R8, RZ, RZ, 0x70 ;  /* 0x00000070ff087424 */ /* 0x000fe400078e00ff */
[----:B-1----:R-:W-:-:S07]  /*8840*/  IMAD.MOV.U32 R12, RZ, RZ, 0x1 ;  /* 0x00000001ff0c7424 */ /* 0x002fce00078e00ff */
[----:B------:R-:W-:-:S07]  /*8850*/  LEPC R20, `(.L_x_39) ;  /* 0x000000001014794e */ /* 0x000fce0000000000 */
[----:B0-2---:R-:W-:Y:S05]  /*8860*/  CALL.ABS.NOINC R2 ;  /* 0x0000000002007343 */ /* 0x005fea0003c00000 */
.L_x_39:
[----:B------:R0:W1:Y:S01]  /*8870*/  LDC.64 R2, c[0x4][R17] ;  /* 0x0100000011027b82 */ /* 0x0000620000000a00 */
[----:B------:R-:W-:Y:S01]  /*8880*/  ULDC.64 UR6, c[0x4][0x88] ;  /* 0x0100220000067ab9 */ /* 0x000fe20000000a00 */
[----:B------:R-:W-:Y:S01]  /*8890*/  ULDC.64 UR8, c[0x4][0x90] ;  /* 0x0100240000087ab9 */ /* 0x000fe20000000a00 */
[----:B------:R-:W-:Y:S01]  /*88a0*/  ULDC.64 UR4, c[0x4][0x18] ;  /* 0x0100060000047ab9 */ /* 0x000fe20000000a00 */
[----:B------:R-:W-:Y:S01]  /*88b0*/  IMAD.U32 R4, RZ, RZ, UR6 ;  /* 0x00000006ff047e24 */ /* 0x000fe2000f8e00ff */
[----:B------:R-:W-:Y:S01]  /*88c0*/  MOV R10, UR4 ;  /* 0x00000004000a7c02 */ /* 0x000fe20008000f00 */
[----:B------:R-:W-:Y:S02]  /*88d0*/  IMAD.U32 R5, RZ, RZ, UR7 ;  /* 0x00000007ff057e24 */ /* 0x000fe4000f8e00ff */
[----:B------:R-:W-:Y:S02]  /*88e0*/  IMAD.U32 R6, RZ, RZ, UR8 ;  /* 0x00000008ff067e24 */ /* 0x000fe4000f8e00ff */
[----:B------:R-:W-:-:S02]  /*88f0*/  IMAD.U32 R7, RZ, RZ, UR9 ;  /* 0x00000009ff077e24 */ /* 0x000fc4000f8e00ff */
[----:B------:R-:W-:Y:S02]  /*8900*/  IMAD.U32 R11, RZ, RZ, UR5 ;  /* 0x00000005ff0b7e24 */ /* 0x000fe4000f8e00ff */
[----:B------:R-:W-:Y:S02]  /*8910*/  IMAD.MOV.U32 R8, RZ, RZ, 0x70 ;  /* 0x00000070ff087424 */ /* 0x000fe400078e00ff */
[----:B------:R-:W-:Y:S02]  /*8920*/  IMAD.MOV.U32 R12, RZ, RZ, 0x1 ;  /* 0x00000001ff0c7424 */ /* 0x000fe400078e00ff */
[----:B0-----:R-:W-:-:S07]  /*8930*/  IMAD.MOV.U32 R13, RZ, RZ, RZ ;  /* 0x000000ffff0d7224 */ /* 0x001fce00078e00ff */
[----:B------:R-:W-:-:S07]  /*8940*/  LEPC R20, `(.L_x_38) ;  /* 0x000000001014794e */ /* 0x000fce0000000000 */
[----:B-1----:R-:W-:Y:S05]  /*8950*/  CALL.ABS.NOINC R2 ;  /* 0x0000000002007343 */ /* 0x002fea0003c00000 */
.L_x_38:
[----:B------:R-:W-:Y:S01]  /*8960*/  ULDC.64 UR4, c[0x0][0x9f8] ;  /* 0x00027e0000047ab9 */ /* 0x000fe20000000a00 */
[----:B------:R-:W-:Y:S01]  /*8970*/  MOV R6, R19 ;  /* 0x0000001300067202 */ /* 0x000fe20000000f00 */
[----:B------:R-:W1:Y:S01]  /*8980*/  LDC R9, c[0x0][0x430] ;  /* 0x00010c00ff097b82 */ /* 0x000e620000000800 */
[----:B------:R-:W-:Y:S01]  /*8990*/  ISETP.NE.U32.AND P0, PT, RZ, UR4, PT ;  /* 0x00000004ff007c0c */ /* 0x000fe2000bf05070 */
[----:B------:R-:W-:Y:S01]  /*89a0*/  IMAD.MOV R5, RZ, RZ, -R19 ;  /* 0x000000ffff057224 */ /* 0x000fe200078e0a13 */
[----:B------:R-:W-:Y:S02]  /*89b0*/  ULDC UR4, c[0x0][0xc44] ;  /* 0x0003110000047ab9 */ /* 0x000fe40000000800 */
[----:B------:R-:W-:-:S13]  /*89c0*/  ISETP.NE.AND.EX P0, PT, RZ, UR5, PT, P0 ;  /* 0x00000005ff007c0c */ /* 0x000fda000bf05300 */
[----:B------:R-:W2:Y:S02]  /*89d0*/  @P0 LDC.64 R2, c[0x0][0x9f8] ;  /* 0x00027e00ff020b82 */ /* 0x000ea40000000a00 */
[----:B--2---:R-:W-:-:S05]  /*89e0*/  @P0 IMAD.WIDE R2, R19, 0x4, R2 ;  /* 0x0000000413020825 */ /* 0x004fca00078e0202 */
[----:B------:R-:W2:Y:S01]  /*89f0*/  @P0 LDG.E R6, desc[UR48][R2.64] ;  /* 0x0000003002060981 */ /* 0x000ea2000c1e1900 */
[----:B------:R-:W-:Y:S01]  /*8a00*/  UMOV UR5, 0xffffffff ;  /* 0xffffffff00057882 */ /* 0x000fe20000000000 */
[----:B------:R-:W-:Y:S02]  /*8a10*/  IMAD R22, R5, UR4, R24 ;  /* 0x0000000405167c24 */ /* 0x000fe4000f8e0218 */
[----:B--2---:R2:W-:Y:S01]  /*8a20*/  STL [R1], R6 ;  /* 0x0000000601007387 */ /* 0x0045e20000100800 */
[----:B-1----:R-:W-:Y:S05]  /*8a30*/  BRA.DIV UR5, `(.L_x_40) ;  /* 0x0000002e05d87947 */ /* 0x002fea000b800000 */
.L_x_88:
[----:B------:R-:W1:Y:S01]  /*8a40*/  S2R R2, SR_TID.X ;  /* 0x0000000000027919 */ /* 0x000e620000002100 */
[----:B------:R-:W-:Y:S01]  /*8a50*/  USHF.L.U32 UR4, UR43, 0x7, URZ ;  /* 0x000000072b047899 */ /* 0x000fe2000800063f */
[----:B------:R-:W-:Y:S02]  /*8a60*/  ISETP.NE.AND P1, PT, R9, 0x1, PT ;  /* 0x000000010900780c */ /* 0x000fe40003f25270 */
[----:B------:R-:W-:Y:S02]  /*8a70*/  SHF.R.S32.HI R10, RZ, 0x1f, R6 ;  /* 0x0000001fff0a7819 */ /* 0x000fe40000011406 */
[----:B------:R-:W-:-:S03]  /*8a80*/  LOP3.LUT R16, R16, 0xffffffbf, RZ, 0xc0, !PT ;  /* 0xffffffbf10107812 */ /* 0x000fc600078ec0ff */
[----:B------:R3:W-:Y:S06]  /*8a90*/  STL [R1+0x4], R10 ;  /* 0x0000040a01007387 */ /* 0x0007ec0000100800 */
[----:B------:R-:W4:Y:S01]  /*8aa0*/  @P1 LDC R3, c[0x0][0x434] ;  /* 0x00010d00ff031b82 */ /* 0x000f220000000800 */
[----:B------:R-:W-:-:S07]  /*8ab0*/  @P1 LOP3.LUT R16, R16, 0x40, RZ, 0xfc, !PT ;  /* 0x0000004010101812 */ /* 0x000fce00078efcff */
[----:B------:R-:W0:Y:S01]  /*8ac0*/  @P1 LDC R7, c[0x0][0x438] ;  /* 0x00010e00ff071b82 */ /* 0x000e220000000800 */
[----:B-1----:R-:W-:Y:S01]  /*8ad0*/  SHF.R.U32.HI R0, RZ, 0x2, R2 ;  /* 0x00000002ff007819 */ /* 0x002fe20000011602 */
[----:B------:R-:W-:-:S03]  /*8ae0*/  IMAD.SHL.U32 R2, R2, 0x20, RZ ;  /* 0x0000002002027824 */ /* 0x000fc600078e00ff */
[----:B------:R-:W-:Y:S02]  /*8af0*/  LOP3.LUT R0, R0, 0x1f, RZ, 0xc0, !PT ;  /* 0x0000001f00007812 */ /* 0x000fe400078ec0ff */
[----:B------:R-:W-:-:S04]  /*8b00*/  LOP3.LUT R2, R2, 0x60, RZ, 0xc0, !PT ;  /* 0x0000006002027812 */ /* 0x000fc800078ec0ff */
[----:B------:R-:W-:-:S04]  /*8b10*/  LOP3.LUT R0, R0, UR4, R2, 0xfe, !PT ;  /* 0x0000000400007c12 */ /* 0x000fc8000f8efe02 */
[C---:B------:R-:W-:Y:S01]  /*8b20*/  ISETP.GE.AND P0, PT, R0.reuse, UR36, PT ;  /* 0x0000002400007c0c */ /* 0x040fe2000bf06270 */
[----:B------:R-:W-:-:S04]  /*8b30*/  IMAD.IADD R0, R0, 0x1, R18 ;  /* 0x0000000100007824 */ /* 0x000fc800078e0212 */
[----:B----4-:R-:W-:-:S04]  /*8b40*/  @P1 IMAD.HI.U32 R2, R0, R3, RZ ;  /* 0x0000000300021227 */ /* 0x010fc800078e00ff */
[----:B------:R-:W-:Y:S01]  /*8b50*/  IMAD.MOV.U32 R8, RZ, RZ, R0 ;  /* 0x000000ffff087224 */ /* 0x000fe200078e0000 */
[----:B0-----:R-:W-:-:S03]  /*8b60*/  @P1 SHF.R.U32.HI R8, RZ, R7, R2 ;  /* 0x00000007ff081219 */ /* 0x001fc60000011602 */
[----:B------:R-:W0:Y:S01]  /*8b70*/  @!P0 LDC.64 R4, c[0x0][0x428] ;  /* 0x00010a00ff048b82 */ /* 0x000e220000000a00 */
[----:B------:R-:W-:Y:S01]  /*8b80*/  @!P0 SHF.R.S32.HI R3, RZ, 0x1f, R8 ;  /* 0x0000001fff038819 */ /* 0x000fe20000011408 */
[----:B0-----:R-:W-:-:S04]  /*8b90*/  @!P0 IMAD R2, R10, R4, RZ ;  /* 0x000000040a028224 */ /* 0x001fc800078e02ff */
[----:B------:R-:W-:Y:S01]  /*8ba0*/  @!P0 IMAD R5, R6, R5, R2 ;  /* 0x0000000506058224 */ /* 0x000fe200078e0202 */
[----:B------:R-:W-:-:S05]  /*8bb0*/  @!P0 MOV R2, R8 ;  /* 0x0000000800028202 */ /* 0x000fca0000000f00 */
[----:B------:R-:W-:Y:S02]  /*8bc0*/  @!P0 IMAD.WIDE.U32 R2, R6, R4, R2 ;  /* 0x0000000406028225 */ /* 0x000fe400078e0002 */
[----:B--2---:R-:W0:Y:S02]  /*8bd0*/  @!P0 LDC.64 R6, c[0x0][0x418] ;  /* 0x00010600ff068b82 */ /* 0x004e240000000a00 */
[----:B------:R-:W-:Y:S02]  /*8be0*/  @!P0 IMAD.IADD R5, R3, 0x1, R5 ;  /* 0x0000000103058824 */ /* 0x000fe400078e0205 */
[----:B------:R-:W-:Y:S01]  /*8bf0*/  IMAD.MOV.U32 R4, RZ, RZ, RZ ;  /* 0x000000ffff047224 */ /* 0x000fe200078e00ff */
[----:B0-----:R-:W-:-:S04]  /*8c00*/  @!P0 LEA R6, P1, R2, R6, 0x2 ;  /* 0x0000000602068211 */ /* 0x001fc800078210ff */
[----:B------:R-:W-:Y:S01]  /*8c10*/  @!P0 LEA.HI.X R7, R2, R7, R5, 0x2, P1 ;  /* 0x0000000702078211 */ /* 0x000fe200008f1405 */
[----:B------:R-:W-:Y:S01]  /*8c20*/  IMAD.U32 R2, RZ, RZ, UR40 ;  /* 0x00000028ff027e24 */ /* 0x000fe2000f8e00ff */
[----:B------:R-:W-:Y:S01]  /*8c30*/  LOP3.LUT R16, R16, 0xffffff7f, RZ, 0xc0, !PT ;  /* 0xffffff7f10107812 */ /* 0x000fe200078ec0ff */
[----:B------:R-:W-:Y:S01]  /*8c40*/  IMAD.MOV R3, RZ, RZ, -R8 ;  /* 0x000000ffff037224 */ /* 0x000fe200078e0a08 */
[----:B------:R-:W-:Y:S01]  /*8c50*/  SHF.R.S32.HI R29, RZ, 0x1f, R22 ;  /* 0x0000001fff1d7819 */ /* 0x000fe20000011416 */
[----:B------:R0:W5:Y:S01]  /*8c60*/  @!P0 LDG.E R4, desc[UR48][R6.64] ;  /* 0x0000003006048981 */ /* 0x000162000c1e1900 */
[----:B------:R-:W-:Y:S01]  /*8c70*/  ISETP.NE.AND P2, PT, R2, 0x3, PT ;  /* 0x000000030200780c */ /* 0x000fe20003f45270 */
[----:B0-----:R-:W-:-:S12]  /*8c80*/  IMAD R6, R9, R3, R0 ;  /* 0x0000000309067224 */ /* 0x001fd800078e0200 */
[----:B------:R-:W-:Y:S01]  /*8c90*/  @P2 LOP3.LUT R16, R16, 0x80, RZ, 0xfc, !PT ;  /* 0x0000008010102812 */ /* 0x000fe200078efcff */
[----:B---3--:R-:W-:Y:S06]  /*8ca0*/  @!P2 BRA `(.L_x_41) ;  /* 0x000000000004a947 */ /* 0x008fec0003800000 */
[----:B------:R-:W-:Y:S01]  /*8cb0*/  BPT.TRAP 0x1 ;  /* 0x000000040000795c */ /* 0x000fe20000300000 */
.L_x_41:
[----:B------:R-:W-:Y:S01]  /*8cc0*/  SHF.R.S32.HI R7, RZ, 0x1f, R6 ;  /* 0x0000001fff077819 */ /* 0x000fe20000011406 */
[----:B------:R-:W-:Y:S01]  /*8cd0*/  ULDC.64 UR4, c[0x0][0x328] ;  /* 0x0000ca0000047ab9 */ /* 0x000fe20000000a00 */
[----:B------:R-:W-:Y:S03]  /*8ce0*/  BSSY B0, `(.L_x_42) ;  /* 0x0000017000007945 */ /* 0x000fe60003800000 */
[----:B------:R-:W-:-:S04]  /*8cf0*/  IMAD R3, R7, UR4, RZ ;  /* 0x0000000407037c24 */ /* 0x000fc8000f8e02ff */
[C---:B------:R-:W-:Y:S02]  /*8d00*/  IMAD R5, R6.reuse, UR5, R3 ;  /* 0x0000000506057c24 */ /* 0x040fe4000f8e0203 */
[----:B------:R-:W-:Y:S01]  /*8d10*/  IMAD.WIDE.U32 R2, R6, UR4, RZ ;  /* 0x0000000406027c25 */ /* 0x000fe2000f8e00ff */
[----:B------:R-:W-:-:S04]  /*8d20*/  ULDC.64 UR4, c[0x0][0x338] ;  /* 0x0000ce0000047ab9 */ /* 0x000fc80000000a00 */
[----:B------:R-:W-:Y:S02]  /*8d30*/  IADD3 R3, R3, R5, RZ ;  /* 0x0000000503037210 */ /* 0x000fe40007ffe0ff */
[----:B-----5:R-:W-:Y:S01]  /*8d40*/  SHF.R.S32.HI R5, RZ, 0x1f, R4 ;  /* 0x0000001fff057819 */ /* 0x020fe20000011404 */
[----:B------:R-:W-:-:S04]  /*8d50*/  IMAD.WIDE.U32 R2, R4, UR4, R2 ;  /* 0x0000000404027c25 */ /* 0x000fc8000f8e0002 */
[----:B------:R-:W-:-:S04]  /*8d60*/  IMAD R0, R5, UR4, RZ ;  /* 0x0000000405007c24 */ /* 0x000fc8000f8e02ff */
[----:B------:R-:W-:Y:S01]  /*8d70*/  IMAD R0, R4, UR5, R0 ;  /* 0x0000000504007c24 */ /* 0x000fe2000f8e0200 */
[----:B------:R-:W-:-:S03]  /*8d80*/  ULDC.64 UR4, c[0x0][0x330] ;  /* 0x0000cc0000047ab9 */ /* 0x000fc60000000a00 */
[----:B------:R-:W-:Y:S02]  /*8d90*/  IMAD.IADD R3, R3, 0x1, R0 ;  /* 0x0000000103037824 */ /* 0x000fe400078e0200 */
[----:B------:R-:W-:Y:S02]  /*8da0*/  IMAD R0, R29, UR4, RZ ;  /* 0x000000041d007c24 */ /* 0x000fe4000f8e02ff */
[----:B------:R-:W-:-:S04]  /*8db0*/  IMAD.WIDE.U32 R2, R22, UR4, R2 ;  /* 0x0000000416027c25 */ /* 0x000fc8000f8e0002 */
[----:B------:R-:W-:Y:S01]  /*8dc0*/  IMAD R0, R22, UR5, R0 ;  /* 0x0000000516007c24 */ /* 0x000fe2000f8e0200 */
[----:B------:R-:W-:Y:S02]  /*8dd0*/  ULDC.64 UR4, c[0x0][0x318] ;  /* 0x0000c60000047ab9 */ /* 0x000fe40000000a00 */
[----:B------:R-:W-:Y:S01]  /*8de0*/  LEA R17, P0, R2, UR4, 0x1 ;  /* 0x0000000402117c11 */ /* 0x000fe2000f8008ff */
[----:B------:R-:W-:-:S05]  /*8df0*/  IMAD.IADD R0, R3, 0x1, R0 ;  /* 0x0000000103007824 */ /* 0x000fca00078e0200 */
[----:B------:R-:W-:Y:S02]  /*8e00*/  LEA.HI.X R18, R2, UR5, R0, 0x1, P0 ;  /* 0x0000000502127c11 */ /* 0x000fe400080f0c00 */
[----:B------:R-:W-:Y:S02]  /*8e10*/  LEA R0, R23, UR37, 0x3 ;  /* 0x0000002517007c11 */ /* 0x000fe4000f8e18ff */
[----:B------:R-:W-:-:S04]  /*8e20*/  SHF.L.U32 R2, R25, 0x1f, RZ ;  /* 0x0000001f19027819 */ /* 0x000fc800000006ff */
[----:B------:R-:W0:Y:S02]  /*8e30*/  SYNCS.PHASECHK.TRANS64.TRYWAIT P0, [R0+URZ+0x2d840], R2 ;  /* 0x02d84002000075a7 */ /* 0x000e24000800017f */
[----:B0-----:R-:W-:Y:S05]  /*8e40*/  @!P0 BRA `(.L_x_43) ;  /* 0x0000002c00088947 */ /* 0x001fea0003800000 */
.L_x_89:
[----:B------:R-:W-:Y:S05]  /*8e50*/  BSYNC B0 ;  /* 0x0000000000007941 */ /* 0x000fea0003800000 */
.L_x_42:
[----:B------:R-:W1:Y:S01]  /*8e60*/  S2R R9, SR_TID.X ;  /* 0x0000000000097919 */ /* 0x000e620000002100 */
[----:B------:R-:W-:Y:S01]  /*8e70*/  ULDC.64 UR4, c[0x0][0x300] ;  /* 0x0000c00000047ab9 */ /* 0x000fe20000000a00 */
[----:B------:R-:W-:Y:S01]  /*8e80*/  USHF.L.U32 UR6, UR43, 0x7, URZ ;  /* 0x000000072b067899 */ /* 0x000fe2000800063f */
[----:B------:R-:W-:Y:S01]  /*8e90*/  IMAD R7, R7, UR4, RZ ;  /* 0x0000000407077c24 */ /* 0x000fe2000f8e02ff */
[----:B------:R-:W-:Y:S01]  /*8ea0*/  LOP3.LUT P4, RZ, R16, 0x4, RZ, 0xc0, !PT ;  /* 0x0000000410ff7812 */ /* 0x000fe2000788c0ff */
[----:B0-----:R-:W-:Y:S01]  /*8eb0*/  IMAD.WIDE.U32 R2, R6, UR4, RZ ;  /* 0x0000000406027c25 */ /* 0x001fe2000f8e00ff */
[C---:B------:R-:W-:Y:S02]  /*8ec0*/  LOP3.LUT P3, RZ, R16.reuse, 0x2, RZ, 0xc0, !PT ;  /* 0x0000000210ff7812 */ /* 0x040fe4000786c0ff */
[----:B------:R-:W-:Y:S01]  /*8ed0*/  LOP3.LUT P2, RZ, R16, 0x1, RZ, 0xc0, !PT ;  /* 0x0000000110ff7812 */ /* 0x000fe2000784c0ff */
[----:B------:R-:W-:Y:S01]  /*8ee0*/  IMAD R7, R6, UR5, R7 ;  /* 0x0000000506077c24 */ /* 0x000fe2000f8e0207 */
[----:B------:R-:W-:-:S02]  /*8ef0*/  ULDC.64 UR4, c[0x0][0x310] ;  /* 0x0000c40000047ab9 */ /* 0x000fc40000000a00 */
[----:B------:R-:W-:Y:S02]  /*8f00*/  IMAD R5, R5, UR4, RZ ;  /* 0x0000000405057c24 */ /* 0x000fe4000f8e02ff */
[----:B------:R-:W-:Y:S02]  /*8f10*/  IMAD.IADD R3, R3, 0x1, R7 ;  /* 0x0000000103037824 */ /* 0x000fe400078e0207 */
[C---:B------:R-:W-:Y:S02]  /*8f20*/  IMAD R5, R4.reuse, UR5, R5 ;  /* 0x0000000504057c24 */ /* 0x040fe4000f8e0205 */
[----:B------:R-:W-:Y:S01]  /*8f30*/  IMAD.WIDE.U32 R2, R4, UR4, R2 ;  /* 0x0000000404027c25 */ /* 0x000fe2000f8e0002 */
[----:B------:R-:W-:-:S03]  /*8f40*/  ULDC.64 UR4, c[0x0][0x308] ;  /* 0x0000c20000047ab9 */ /* 0x000fc60000000a00 */
[----:B------:R-:W-:Y:S02]  /*8f50*/  IMAD.IADD R3, R3, 0x1, R5 ;  /* 0x0000000103037824 */ /* 0x000fe400078e0205 */
[----:B------:R-:W-:Y:S02]  /*8f60*/  IMAD R5, R29, UR4, RZ ;  /* 0x000000041d057c24 */ /* 0x000fe4000f8e02ff */
[----:B------:R-:W-:-:S04]  /*8f70*/  IMAD.WIDE.U32 R2, R22, UR4, R2 ;  /* 0x0000000416027c25 */ /* 0x000fc8000f8e0002 */
[----:B------:R-:W-:Y:S01]  /*8f80*/  IMAD R4, R22, UR5, R5 ;  /* 0x0000000516047c24 */ /* 0x000fe2000f8e0205 */
[----:B------:R-:W-:Y:S01]  /*8f90*/  ULDC.64 UR4, c[0x0][0x2e8] ;  /* 0x0000ba0000047ab9 */ /* 0x000fe20000000a00 */
[----:B-1----:R-:W-:Y:S01]  /*8fa0*/  SHF.R.U32.HI R10, RZ, 0x2, R9 ;  /* 0x00000002ff0a7819 */ /* 0x002fe20000011609 */
[----:B------:R-:W-:Y:S01]  /*8fb0*/  IMAD.SHL.U32 R8, R9, 0x8, RZ ;  /* 0x0000000809087824 */ /* 0x000fe200078e00ff */
[----:B------:R-:W-:Y:S01]  /*8fc0*/  LEA R5, P0, R2, UR4, 0x1 ;  /* 0x0000000402057c11 */ /* 0x000fe2000f8008ff */
[----:B------:R-:W-:Y:S01]  /*8fd0*/  IMAD.U32 R9, RZ, RZ, UR6 ;  /* 0x00000006ff097e24 */ /* 0x000fe2000f8e00ff */
[----:B------:R-:W-:Y:S01]  /*8fe0*/  IADD3 R4, R3, R4, RZ ;  /* 0x0000000403047210 */ /* 0x000fe20007ffe0ff */
[----:B------:R-:W-:Y:S01]  /*8ff0*/  UMOV UR4, 0xffffffff ;  /* 0xffffffff00047882 */ /* 0x000fe20000000000 */
[----:B------:R-:W-:Y:S02]  /*9000*/  LOP3.LUT R10, R10, 0x1f, RZ, 0xc0, !PT ;  /* 0x0000001f0a0a7812 */ /* 0x000fe400078ec0ff */
[----:B------:R-:W-:Y:S01]  /*9010*/  LEA.HI.X R6, R2, UR5, R4, 0x1, P0 ;  /* 0x0000000502067c11 */ /* 0x000fe200080f0c04 */
[----:B------:R-:W-:Y:S01]  /*9020*/  IMAD R4, R23, 0x3000, R28 ;  /* 0x0000300017047824 */ /* 0x000fe200078e021c */
[----:B------:R-:W-:-:S02]  /*9030*/  LOP3.LUT R8, R8, 0x18, RZ, 0xc0, !PT ;  /* 0x0000001808087812 */ /* 0x000fc400078ec0ff */
[----:B------:R-:W-:Y:S01]  /*9040*/  IADD3 R9, -R10, UR36, -R9 ;  /* 0x000000240a097c10 */ /* 0x000fe2000fffe909 */
[----:B------:R-:W-:Y:S06]  /*9050*/  BRA.DIV UR4, `(.L_x_44) ;  /* 0x0000002a04987947 */ /* 0x000fec000b800000 */
[----:B------:R-:W0:Y:S01]  /*9060*/  SHFL.IDX PT, R3, R5, RZ, 0x1c1f ;  /* 0x001c1fff05037589 */ /* 0x000e2200000e0000 */
[----:B------:R-:W-:-:S03]  /*9070*/  ISETP.GE.AND P0, PT, R9, 0x1, PT ;  /* 0x000000010900780c */ /* 0x000fc60003f06270 */
[----:B------:R-:W1:Y:S04]  /*9080*/  SHFL.IDX PT, R2, R6, RZ, 0x1c1f ;  /* 0x001c1fff06027589 */ /* 0x000e6800000e0000 */
[----:B------:R-:W-:Y:S06]  /*9090*/  SHFL.IDX PT, R14, R5, 0x3, 0x1c1f ;  /* 0x007c1f00050e7f89 */ /* 0x000fec00000e0000 */
[----:B------:R-:W-:-:S02]  /*90a0*/  @P0 LEA R7, R4, UR37, 0x1 ;  /* 0x0000002504070c11 */ /* 0x000fc4000f8e08ff */
[----:B0-----:R-:W-:-:S05]  /*90b0*/  @P0 LEA R3, P1, R8, R3, 0x1 ;  /* 0x0000000308030211 */ /* 0x001fca00078208ff */
[----:B-1----:R-:W-:-:S05]  /*90c0*/  @P0 IMAD.X R2, RZ, RZ, R2, P1 ;  /* 0x000000ffff020224 */ /* 0x002fca00008e0602 */
[----:B------:R-:W-:-:S04]  /*90d0*/  @P0 LOP3.LUT R3, R3, R2, RZ, 0x3c, !PT ;  /* 0x0000000203030212 */ /* 0x000fc800078e3cff */
[----:B------:R-:W-:-:S04]  /*90e0*/  @P0 LOP3.LUT R2, R3, R2, RZ, 0x3c, !PT ;  /* 0x0000000203020212 */ /* 0x000fc800078e3cff */
[----:B------:R-:W-:-:S05]  /*90f0*/  @P0 LOP3.LUT R3, R3, R2, RZ, 0x3c, !PT ;  /* 0x0000000203030212 */ /* 0x000fca00078e3cff */
[----:B------:R-:W-:Y:S04]  /*9100*/  @P0 LDGSTS.E.BYPASS.LTC128B.128 [R7+0x15400], desc[UR48][R2.64], !P4 ;  /* 0x1540000002070fae */ /* 0x000fe8000e101d70 */
[----:B------:R-:W-:Y:S04]  /*9110*/  @P0 LDGSTS.E.BYPASS.LTC128B.128 [R7+0x17400], desc[UR48][R2.64+0x40], !P3 ;  /* 0x1740004002070fae */ /* 0x000fe8000d901d70 */
[----:B------:R0:W-:Y:S01]  /*9120*/  @P0 LDGSTS.E.BYPASS.LTC128B.128 [R7+0x19400], desc[UR48][R2.64+0x80], !P2 ;  /* 0x1940008002070fae */ /* 0x0001e2000d101d70 */
[----:B------:R-:W-:-:S03]  /*9130*/  ISETP.GE.AND P0, PT, R9, 0x21, PT ;  /* 0x000000210900780c */ /* 0x000fc60003f06270 */
[----:B0-----:R-:W0:Y:S10]  /*9140*/  SHFL.IDX PT, R3, R5, 0x1, 0x1c1f ;  /* 0x003c1f0005037f89 */ /* 0x001e3400000e0000 */
[----:B------:R-:W-:Y:S01]  /*9150*/  @P0 LEA R7, R4, UR37, 0x1 ;  /* 0x0000002504070c11 */ /* 0x000fe2000f8e08ff */
[----:B------:R-:W1:Y:S01]  /*9160*/  SHFL.IDX PT, R2, R6, 0x1, 0x1c1f ;  /* 0x003c1f0006027f89 */ /* 0x000e6200000e0000 */
        /* <DEDUP_REMOVED lines=11> */
[----:B------:R-:W1:Y:S04]  /*9220*/  SHFL.IDX PT, R2, R6, 0x2, 0x1c1f ;  /* 0x005c1f0006027f89 */ /* 0x000e6800000e0000 */
[----:B------:R-:W2:Y:S01]  /*9230*/  SHFL.IDX PT, R6, R6, 0x3, 0x1c1f ;  /* 0x007c1f0006067f89 */ /* 0x000ea200000e0000 */
[----:B0-----:R-:W-:-:S04]  /*9240*/  @P0 LEA R3, P1, R8, R3, 0x1 ;  /* 0x0000000308030211 */ /* 0x001fc800078208ff */
[----:B-1----:R-:W-:-:S04]  /*9250*/  @P0 IADD3.X R2, RZ, R2, RZ, P1, !PT ;  /* 0x00000002ff020210 */ /* 0x002fc80000ffe4ff */
[----:B------:R-:W-:-:S04]  /*9260*/  @P0 LOP3.LUT R3, R3, R2, RZ, 0x3c, !PT ;  /* 0x0000000203030212 */ /* 0x000fc800078e3cff */
[----:B------:R-:W-:-:S04]  /*9270*/  @P0 LOP3.LUT R2, R3, R2, RZ, 0x3c, !PT ;  /* 0x0000000203020212 */ /* 0x000fc800078e3cff */
[----:B------:R-:W-:-:S05]  /*9280*/  @P0 LOP3.LUT R3, R3, R2, RZ, 0x3c, !PT ;  /* 0x0000000203030212 */ /* 0x000fca00078e3cff */
[----:B------:R0:W-:Y:S04]  /*9290*/  @P0 LDGSTS.E.BYPASS.LTC128B.128 [R7+0x16400], desc[UR48][R2.64], !P4 ;  /* 0x1640000002070fae */ /* 0x0001e8000e101d70 */
[----:B------:R0:W-:Y:S04]  /*92a0*/  @P0 LDGSTS.E.BYPASS.LTC128B.128 [R7+0x18400], desc[UR48][R2.64+0x40], !P3 ;  /* 0x1840004002070fae */ /* 0x0001e8000d901d70 */
[----:B--2---:R0:W-:Y:S02]  /*92b0*/  @P0 LDGSTS.E.BYPASS.LTC128B.128 [R7+0x1a400], desc[UR48][R2.64+0x80], !P2 ;  /* 0x1a40008002070fae */ /* 0x0041e4000d101d70 */
.L_x_99:
[----:B------:R-:W-:-:S13]  /*92c0*/  ISETP.GE.AND P0, PT, R9, 0x61, PT ;  /* 0x000000610900780c */ /* 0x000fda0003f06270 */
[----:B0-----:R-:W-:Y:S02]  /*92d0*/  @P0 LEA R2, P1, R8, R14, 0x1 ;  /* 0x0000000e08020211 */ /* 0x001fe400078208ff */
[----:B------:R-:W-:-:S03]  /*92e0*/  @P0 LEA R5, R4, UR37, 0x1 ;  /* 0x0000002504050c11 */ /* 0x000fc6000f8e08ff */
[----:B------:R-:W-:-:S05]  /*92f0*/  @P0 IMAD.X R3, RZ, RZ, R6, P1 ;  /* 0x000000ffff030224 */ /* 0x000fca00008e0606 */
[----:B------:R-:W-:Y:S01]  /*9300*/  @!PT LDS RZ, [RZ] ;  /* 0x00000000fffff984 */ /* 0x000fe20000000800 */
[----:B------:R-:W-:Y:S01]  /*9310*/  @!PT LDS RZ, [RZ] ;  /* 0x00000000fffff984 */ /* 0x000fe20000000800 */
[----:B------:R-:W-:Y:S01]  /*9320*/  @!PT LDS RZ, [RZ] ;  /* 0x00000000fffff984 */ /* 0x000fe20000000800 */
[----:B------:R0:W-:Y:S04]  /*9330*/  @P0 LDGSTS.E.BYPASS.LTC128B.128 [R5+0x16c00], desc[UR48][R2.64], !P4 ;  /* 0x16c0000002050fae */ /* 0x0001e8000e101d70 */
[----:B------:R0:W-:Y:S04]  /*9340*/  @P0 LDGSTS.E.BYPASS.LTC128B.128 [R5+0x18c00], desc[UR48][R2.64+0x40], !P3 ;  /* 0x18c0004002050fae */ /* 0x0001e8000d901d70 */
[----:B------:R0:W-:Y:S01]  /*9350*/  @P0 LDGSTS.E.BYPASS.LTC128B.128 [R5+0x1ac00], desc[UR48][R2.64+0x80], !P2 ;  /* 0x1ac0008002050fae */ /* 0x0001e2000d101d70 */
[----:B------:R-:W-:Y:S01]  /*9360*/  PLOP3.LUT P0, PT, PT, PT, PT, 0x80, 0x0 ;  /* 0x000000000000781c */ /* 0x000fe20003f0f070 */
[----:B------:R-:W-:-:S12]  /*9370*/  NOP ;  /* 0x0000000000007918 */ /* 0x000fd80000000000 */
.L_x_45:
[----:B------:R-:W-:Y:S02]  /*9380*/  PLOP3.LUT P1, PT, P1, P0, PT, 0xa2, 0x0 ;  /* 0x000000000000781c */ /* 0x000fe40000f21472 */
[----:B------:R-:W-:-:S08]  /*9390*/  @P0 R2UR P1, UR4, R0 ;  /* 0x00000000000402ca */ /* 0x000fd00000020000 */
[----:B------:R-:W-:-:S05]  /*93a0*/  @P0 PLOP3.LUT P0, PT, P1, PT, PT, 0x80, 0x0 ;  /* 0x000000000000081c */ /* 0x000fca0000f0f070 */
[----:B------:R-:W-:Y:S01]  /*93b0*/  @!P1 SYNCS.ARRIVE.TRANS64.RED.A0T1 RZ, [UR4+0x2d830], RZ ;  /* 0x02d830ffffff99a7 */ /* 0x000fe20008200404 */
[----:B------:R-:W-:Y:S07]  /*93c0*/  @!P1 ARRIVES.LDGSTSBAR.64.TRANSCNT [UR4+0x2d830] ;  /* 0x02d83000ff0099b0 */ /* 0x000fee0008000a84 */
[----:B------:R-:W-:Y:S05]  /*93d0*/  @P0 BRA.U.ANY `(.L_x_45) ;  /* 0xfffffffd00e80947 */ /* 0x000fea000393ffff */
[----:B------:R-:W-:Y:S01]  /*93e0*/  NOP ;  /* 0x0000000000007918 */ /* 0x000fe20000000000 */
[----:B0-----:R-:W-:-:S05]  /*93f0*/  IMAD.U32 R2, RZ, RZ, UR40 ;  /* 0x00000028ff027e24 */ /* 0x001fca000f8e00ff */
[----:B------:R-:W-:-:S13]  /*9400*/  ISETP.NE.AND P2, PT, R2, 0x3, PT ;  /* 0x000000030200780c */ /* 0x000fda0003f45270 */
[----:B------:R-:W-:Y:S05]  /*9410*/  @!P2 BRA `(.L_x_46) ;  /* 0x000000000004a947 */ /* 0x000fea0003800000 */
[----:B------:R-:W-:Y:S01]  /*9420*/  BPT.TRAP 0x1 ;  /* 0x000000040000795c */ /* 0x000fe20000300000 */
.L_x_46:
[----:B------:R0:W-:Y:S02]  /*9430*/  SYNCS.ARRIVE.TRANS64.A1T0 RZ, [R0+URZ+0x2d830], RZ ;  /* 0x02d830ff00ff79a7 */ /* 0x0001e4000810003f */
[----:B------:R-:W-:Y:S05]  /*9440*/  WARPSYNC.ALL ;  /* 0x0000000000007948 */ /* 0x000fea0003800000 */
[----:B------:R-:W-:-:S04]  /*9450*/  UIADD3 UR4, UR37, 0xc400, URZ ;  /* 0x0000c40025047890 */ /* 0x000fc8000fffe03f */
[----:B------:R-:W-:Y:S01]  /*9460*/  ULOP3.LUT UP0, URZ, UR4, 0x1bf, URZ, 0xc0, !UPT ;  /* 0x000001bf043f7892 */ /* 0x000fe2000f80c03f */
[----:B------:R-:W-:Y:S05]  /*9470*/  BAR.SYNC.DEFER_BLOCKING 0x8, 0x200 ;  /* 0x0208000000007b1d */ /* 0x000fea0000010000 */
[----:B------:R-:W-:-:S13]  /*9480*/  PLOP3.LUT P0, PT, PT, PT, UP0, 0x80, 0x0 ;  /* 0x000000000000781c */ /* 0x000fda0003f0f008 */
        /* <DEDUP_REMOVED lines=17> */
.L_x_47:
[----:B------:R-:W2:Y:S01]  /*95a0*/  LDL R21, [R1+0xc] ;  /* 0x00000c0001157983 */ /* 0x000ea20000100800 */
[----:B------:R-:W1:Y:S01]  /*95b0*/  LDC R10, c[0x0][0x448] ;  /* 0x00011200ff0a7b82 */ /* 0x000e620000000800 */
[----:B------:R-:W-:Y:S01]  /*95c0*/  ULDC.64 UR4, c[0x0][0x2d8] ;  /* 0x0000b60000047ab9 */ /* 0x000fe20000000a00 */
[----:B0-----:R-:W-:Y:S01]  /*95d0*/  SHF.R.S32.HI R0, RZ, 0x1f, R19 ;  /* 0x0000001fff007819 */ /* 0x001fe20000011413 */
[----:B------:R-:W0:Y:S01]  /*95e0*/  S2R R26, SR_TID.X ;  /* 0x00000000001a7919 */ /* 0x000e220000002100 */
[----:B------:R-:W-:Y:S01]  /*95f0*/  IMAD R3, R29, UR4, RZ ;  /* 0x000000041d037c24 */ /* 0x000fe2000f8e02ff */
[----:B------:R-:W-:Y:S01]  /*9600*/  ULDC.64 UR6, c[0x0][0x2c8] ;  /* 0x0000b20000067ab9 */ /* 0x000fe20000000a00 */
[----:B------:R-:W-:Y:S01]  /*9610*/  IMAD.MOV R6, RZ, RZ, -R24 ;  /* 0x000000ffff067224 */ /* 0x000fe200078e0a18 */
[----:B------:R-:W-:Y:S01]  /*9620*/  ULDC.64 UR8, c[0x0][0x280] ;  /* 0x0000a00000087ab9 */ /* 0x000fe20000000a00 */
[C---:B------:R-:W-:Y:S01]  /*9630*/  IMAD R4, R22.reuse, UR5, R3 ;  /* 0x0000000516047c24 */ /* 0x040fe2000f8e0203 */
[----:B------:R-:W3:Y:S01]  /*9640*/  S2R R11, SR_TID.X ;  /* 0x00000000000b7919 */ /* 0x000ee20000002100 */
[----:B------:R-:W-:Y:S01]  /*9650*/  IMAD.WIDE.U32 R2, R22, UR4, RZ ;  /* 0x0000000416027c25 */ /* 0x000fe2000f8e00ff */
[----:B------:R-:W-:Y:S01]  /*9660*/  ULDC.64 UR4, c[0x0][0x2e0] ;  /* 0x0000b80000047ab9 */ /* 0x000fe20000000a00 */
[----:B------:R-:W-:-:S02]  /*9670*/  LOP3.LUT P3, RZ, R16, 0x400, RZ, 0xc0, !PT ;  /* 0x0000040010ff7812 */ /* 0x000fc4000786c0ff */
[----:B------:R-:W-:Y:S01]  /*9680*/  IMAD R0, R0, UR4, RZ ;  /* 0x0000000400007c24 */ /* 0x000fe2000f8e02ff */
[C---:B------:R-:W-:Y:S01]  /*9690*/  LOP3.LUT P4, RZ, R16.reuse, 0x200, RZ, 0xc0, !PT ;  /* 0x0000020010ff7812 */ /* 0x040fe2000788c0ff */
[----:B------:R-:W-:Y:S01]  /*96a0*/  IMAD.IADD R3, R3, 0x1, R4 ;  /* 0x0000000103037824 */ /* 0x000fe200078e0204 */
[----:B------:R-:W-:Y:S01]  /*96b0*/  LOP3.LUT P5, RZ, R16, 0x100, RZ, 0xc0, !PT ;  /* 0x0000010010ff7812 */ /* 0x000fe200078ac0ff */
[C---:B------:R-:W-:Y:S02]  /*96c0*/  IMAD R5, R19.reuse, UR5, R0 ;  /* 0x0000000513057c24 */ /* 0x040fe4000f8e0200 */
[----:B------:R-:W-:Y:S01]  /*96d0*/  IMAD.WIDE.U32 R2, R19, UR4, R2 ;  /* 0x0000000413027c25 */ /* 0x000fe2000f8e0002 */
[----:B------:R-:W-:Y:S01]  /*96e0*/  ULDC UR4, c[0x0][0xc38] ;  /* 0x00030e0000047ab9 */ /* 0x000fe20000000800 */
[----:B------:R-:W-:Y:S02]  /*96f0*/  LEA R19, R28, UR37, 0x1 ;  /* 0x000000251c137c11 */ /* 0x000fe4000f8e08ff */
[----:B-1----:R-:W-:-:S02]  /*9700*/  ISETP.NE.AND P0, PT, R10, 0x1, PT ;  /* 0x000000010a00780c */ /* 0x002fc40003f05270 */
[----:B------:R-:W-:Y:S02]  /*9710*/  IADD3 R3, R3, R5, RZ ;  /* 0x0000000503037210 */ /* 0x000fe40007ffe0ff */
[----:B0-----:R-:W-:Y:S01]  /*9720*/  SHF.R.U32.HI R20, RZ, 0x2, R26 ;  /* 0x00000002ff147819 */ /* 0x001fe2000001161a */
[----:B------:R-:W-:-:S08]  /*9730*/  IMAD.SHL.U32 R26, R26, 0x20, RZ ;  /* 0x000000201a1a7824 */ /* 0x000fd000078e00ff */
[----:B------:R-:W0:Y:S01]  /*9740*/  @P0 LDC R0, c[0x0][0x44c] ;  /* 0x00011300ff000b82 */ /* 0x000e220000000800 */
[----:B------:R-:W-:Y:S02]  /*9750*/  LOP3.LUT R20, R20, 0x1f, RZ, 0xc0, !PT ;  /* 0x0000001f14147812 */ /* 0x000fe400078ec0ff */
[----:B------:R-:W-:-:S05]  /*9760*/  LOP3.LUT R26, R26, 0x60, RZ, 0xc0, !PT ;  /* 0x000000601a1a7812 */ /* 0x000fca00078ec0ff */
[----:B------:R-:W1:Y:S01]  /*9770*/  @P0 LDC R4, c[0x0][0x450] ;  /* 0x00011400ff040b82 */ /* 0x000e620000000800 */
[----:B------:R-:W-:-:S07]  /*9780*/  LOP3.LUT R20, R20, R26, RZ, 0xfc, !PT ;  /* 0x0000001a14147212 */ /* 0x000fce00078efcff */
[----:B------:R-:W4:Y:S01]  /*9790*/  @P0 LDC R9, c[0x0][0x44c] ;  /* 0x00011300ff090b82 */ /* 0x000f220000000800 */
[----:B--2---:R-:W-:Y:S01]  /*97a0*/  IMAD R6, R6, UR4, R21 ;  /* 0x0000000406067c24 */ /* 0x004fe2000f8e0215 */
[----:B------:R-:W-:Y:S01]  /*97b0*/  ULDC.64 UR4, c[0x0][0x2d0] ;  /* 0x0000b40000047ab9 */ /* 0x000fe20000000a00 */
[----:B---3--:R-:W-:Y:S02]  /*97c0*/  SHF.R.U32.HI R21, RZ, 0x2, R11 ;  /* 0x00000002ff157819 */ /* 0x008fe4000001160b */
[----:B------:R-:W-:Y:S02]  /*97d0*/  IMAD R7, R6, 0xc0, R20 ;  /* 0x000000c006077824 */ /* 0x000fe400078e0214 */
[----:B------:R-:W-:Y:S01]  /*97e0*/  IMAD.SHL.U32 R20, R11, 0x8, RZ ;  /* 0x000000080b147824 */ /* 0x000fe200078e00ff */
[----:B------:R-:W-:Y:S01]  /*97f0*/  LOP3.LUT R21, R21, 0x1f, RZ, 0xc0, !PT ;  /* 0x0000001f15157812 */ /* 0x000fe200078ec0ff */
[----:B0-----:R-:W-:-:S03]  /*9800*/  @P0 IMAD.HI.U32 R0, R7, R0, RZ ;  /* 0x0000000007000227 */ /* 0x001fc600078e00ff */
[----:B------:R-:W-:Y:S01]  /*9810*/  LOP3.LUT R20, R20, 0x18, RZ, 0xc0, !PT ;  /* 0x0000001814147812 */ /* 0x000fe200078ec0ff */
[----:B------:R-:W-:Y:S01]  /*9820*/  IMAD.MOV.U32 R5, RZ, RZ, R7 ;  /* 0x000000ffff057224 */ /* 0x000fe200078e0007 */
[----:B-1----:R-:W-:-:S04]  /*9830*/  @P0 SHF.R.U32.HI R5, RZ, R4, R0 ;  /* 0x00000004ff050219 */ /* 0x002fc80000011600 */
[----:B------:R-:W-:-:S05]  /*9840*/  SHF.R.S32.HI R0, RZ, 0x1f, R5 ;  /* 0x0000001fff007819 */ /* 0x000fca0000011405 */
[----:B------:R-:W-:-:S04]  /*9850*/  IMAD R0, R0, UR4, RZ ;  /* 0x0000000400007c24 */ /* 0x000fc8000f8e02ff */
[C---:B------:R-:W-:Y:S02]  /*9860*/  IMAD R8, R5.reuse, UR5, R0 ;  /* 0x0000000505087c24 */ /* 0x040fe4000f8e0200 */
[----:B------:R-:W-:Y:S02]  /*9870*/  IMAD.MOV R0, RZ, RZ, -R5 ;  /* 0x000000ffff007224 */ /* 0x000fe400078e0a05 */
[----:B------:R-:W-:-:S04]  /*9880*/  IMAD.WIDE.U32 R4, R5, UR4, R2 ;  /* 0x0000000405047c25 */ /* 0x000fc8000f8e0002 */
[----:B------:R-:W-:Y:S02]  /*9890*/  IMAD R0, R10, R0, R7 ;  /* 0x000000000a007224 */ /* 0x000fe400078e0207 */
[----:B------:R-:W-:-:S03]  /*98a0*/  IMAD.IADD R5, R5, 0x1, R8 ;  /* 0x0000000105057824 */ /* 0x000fc600078e0208 */
[----:B------:R-:W-:Y:S01]  /*98b0*/  SHF.R.S32.HI R8, RZ, 0x1f, R0 ;  /* 0x0000001fff087819 */ /* 0x000fe20000011400 */
[----:B------:R-:W-:-:S04]  /*98c0*/  IMAD.WIDE.U32 R4, R0, UR6, R4 ;  /* 0x0000000600047c25 */ /* 0x000fc8000f8e0004 */
[----:B------:R-:W-:-:S04]  /*98d0*/  IMAD R8, R8, UR6, RZ ;  /* 0x0000000608087c24 */ /* 0x000fc8000f8e02ff */
[----:B------:R-:W-:Y:S01]  /*98e0*/  IMAD R8, R0, UR7, R8 ;  /* 0x0000000700087c24 */ /* 0x000fe2000f8e0208 */
[----:B------:R-:W-:-:S03]  /*98f0*/  LEA R0, P1, R4, UR8, 0x1 ;  /* 0x0000000804007c11 */ /* 0x000fc6000f8208ff */
[----:B------:R-:W-:Y:S01]  /*9900*/  IMAD.IADD R5, R5, 0x1, R8 ;  /* 0x0000000105057824 */ /* 0x000fe200078e0208 */
[----:B------:R-:W-:-:S04]  /*9910*/  IADD3 R8, R7, 0x80, RZ ;  /* 0x0000008007087810 */ /* 0x000fc80007ffe0ff */
[----:B------:R-:W-:Y:S01]  /*9920*/  LEA.HI.X R4, R4, UR9, R5, 0x1, P1 ;  /* 0x0000000904047c11 */ /* 0x000fe200088f0c05 */
[----:B----4-:R-:W-:Y:S01]  /*9930*/  @P0 IMAD.HI.U32 R9, R8, R9, RZ ;  /* 0x0000000908090227 */ /* 0x010fe200078e00ff */
[----:B------:R-:W0:Y:S03]  /*9940*/  @P0 LDC R5, c[0x0][0x450] ;  /* 0x00011400ff050b82 */ /* 0x000e260000000800 */
[----:B------:R-:W-:Y:S01]  /*9950*/  IMAD.MOV.U32 R7, RZ, RZ, R8 ;  /* 0x000000ffff077224 */ /* 0x000fe200078e0008 */
[----:B0-----:R-:W-:-:S05]  /*9960*/  @P0 SHF.R.U32.HI R7, RZ, R5, R9 ;  /* 0x00000005ff070219 */ /* 0x001fca0000011609 */
[----:B------:R-:W-:Y:S02]  /*9970*/  IMAD.MOV R5, RZ, RZ, -R7 ;  /* 0x000000ffff057224 */ /* 0x000fe400078e0a07 */
[----:B------:R-:W-:-:S04]  /*9980*/  IMAD.WIDE.U32 R2, R7, UR4, R2 ;  /* 0x0000000407027c25 */ /* 0x000fc8000f8e0002 */
[----:B------:R-:W-:Y:S01]  /*9990*/  IMAD R5, R10, R5, R8 ;  /* 0x000000050a057224 */ /* 0x000fe200078e0208 */
[----:B------:R-:W-:-:S05]  /*99a0*/  SHF.R.S32.HI R8, RZ, 0x1f, R7 ;  /* 0x0000001fff087819 */ /* 0x000fca0000011407 */
[----:B------:R-:W-:Y:S01]  /*99b0*/  IMAD R8, R8, UR4, RZ ;  /* 0x0000000408087c24 */ /* 0x000fe2000f8e02ff */
[----:B------:R-:W-:-:S03]  /*99c0*/  UMOV UR4, 0xffffffff ;  /* 0xffffffff00047882 */ /* 0x000fc60000000000 */
[----:B------:R-:W-:Y:S01]  /*99d0*/  IMAD R8, R7, UR5, R8 ;  /* 0x0000000507087c24 */ /* 0x000fe2000f8e0208 */
[----:B------:R-:W-:-:S03]  /*99e0*/  SHF.R.S32.HI R7, RZ, 0x1f, R5 ;  /* 0x0000001fff077819 */ /* 0x000fc60000011405 */
[----:B------:R-:W-:Y:S02]  /*99f0*/  IMAD.IADD R3, R3, 0x1, R8 ;  /* 0x0000000103037824 */ /* 0x000fe400078e0208 */
[----:B------:R-:W-:Y:S02]  /*9a00*/  IMAD R7, R7, UR6, RZ ;  /* 0x0000000607077c24 */ /* 0x000fe4000f8e02ff */
[----:B------:R-:W-:-:S04]  /*9a10*/  IMAD.WIDE.U32 R2, R5, UR6, R2 ;  /* 0x0000000605027c25 */ /* 0x000fc8000f8e0002 */
[----:B------:R-:W-:Y:S01]  /*9a20*/  IMAD R7, R5, UR7, R7 ;  /* 0x0000000705077c24 */ /* 0x000fe2000f8e0207 */
[----:B------:R-:W-:-:S04]  /*9a30*/  LEA R8, P0, R2, UR8, 0x1 ;  /* 0x0000000802087c11 */ /* 0x000fc8000f8008ff */
[----:B------:R-:W-:-:S04]  /*9a40*/  IADD3 R7, R3, R7, RZ ;  /* 0x0000000703077210 */ /* 0x000fc80007ffe0ff */
[----:B------:R-:W-:Y:S01]  /*9a50*/  LEA.HI.X R7, R2, UR9, R7, 0x1, P0 ;  /* 0x0000000902077c11 */ /* 0x000fe200080f0c07 */
[----:B------:R-:W-:Y:S06]  /*9a60*/  BRA.DIV UR4, `(.L_x_48) ;  /* 0x00000026047c7947 */ /* 0x000fec000b800000 */
[----:B------:R-:W0:Y:S01]  /*9a70*/  SHFL.IDX PT, R3, R0, RZ, 0x1c1f ;  /* 0x001c1fff00037589 */ /* 0x000e2200000e0000 */
[----:B------:R-:W-:-:S03]  /*9a80*/  IMAD R5, R6, 0xc0, R21 ;  /* 0x000000c006057824 */ /* 0x000fc600078e0215 */
[----:B------:R-:W1:Y:S01]  /*9a90*/  SHFL.IDX PT, R2, R4, RZ, 0x1c1f ;  /* 0x001c1fff04027589 */ /* 0x000e6200000e0000 */
[C---:B------:R-:W-:Y:S01]  /*9aa0*/  VIADD R6, R5.reuse, 0x20 ;  /* 0x0000002005067836 */ /* 0x040fe20000000000 */
[----:B------:R-:W-:Y:S02]  /*9ab0*/  ISETP.GE.AND P0, PT, R5, UR38, PT ;  /* 0x0000002605007c0c */ /* 0x000fe4000bf06270 */
[----:B------:R-:W-:Y:S11]  /*9ac0*/  SHFL.IDX PT, R14, R0, 0x3, 0x1c1f ;  /* 0x007c1f00000e7f89 */ /* 0x000ff600000e0000 */
[----:B0-----:R-:W-:-:S05]  /*9ad0*/  @!P0 LEA R3, P1, R20, R3, 0x1 ;  /* 0x0000000314038211 */ /* 0x001fca00078208ff */
[----:B-1----:R-:W-:-:S05]  /*9ae0*/  @!P0 IMAD.X R2, RZ, RZ, R2, P1 ;  /* 0x000000ffff028224 */ /* 0x002fca00008e0602 */
[----:B------:R-:W-:-:S04]  /*9af0*/  @!P0 LOP3.LUT R3, R3, R2, RZ, 0x3c, !PT ;  /* 0x0000000203038212 */ /* 0x000fc800078e3cff */
[----:B------:R-:W-:-:S04]  /*9b00*/  @!P0 LOP3.LUT R2, R3, R2, RZ, 0x3c, !PT ;  /* 0x0000000203028212 */ /* 0x000fc800078e3cff */
[----:B------:R-:W-:-:S05]  /*9b10*/  @!P0 LOP3.LUT R3, R3, R2, RZ, 0x3c, !PT ;  /* 0x0000000203038212 */ /* 0x000fca00078e3cff */
[----:B------:R-:W-:Y:S04]  /*9b20*/  @!P0 LDGSTS.E.BYPASS.LTC128B.128 [R19+0xc400], desc[UR48][R2.64], !P3 ;  /* 0x0c40000002138fae */ /* 0x000fe8000d901d70 */
[----:B------:R-:W-:Y:S04]  /*9b30*/  @!P0 LDGSTS.E.BYPASS.LTC128B.128 [R19+0xf400], desc[UR48][R2.64+0x40], !P4 ;  /* 0x0f40004002138fae */ /* 0x000fe8000e101d70 */
[----:B------:R0:W-:Y:S01]  /*9b40*/  @!P0 LDGSTS.E.BYPASS.LTC128B.128 [R19+0x12400], desc[UR48][R2.64+0x80], !P5 ;  /* 0x1240008002138fae */ /* 0x0001e2000e901d70 */
[----:B------:R-:W-:Y:S01]  /*9b50*/  ISETP.GE.AND P0, PT, R6, UR38, PT ;  /* 0x0000002606007c0c */ /* 0x000fe2000bf06270 */
[----:B------:R-:W-:-:S02]  /*9b60*/  VIADD R6, R5, 0x40 ;  /* 0x0000004005067836 */ /* 0x000fc40000000000 */
[----:B0-----:R-:W0:Y:S04]  /*9b70*/  SHFL.IDX PT, R3, R0, 0x1, 0x1c1f ;  /* 0x003c1f0000037f89 */ /* 0x001e2800000e0000 */
[----:B------:R-:W1:Y:S06]  /*9b80*/  SHFL.IDX PT, R2, R4, 0x1, 0x1c1f ;  /* 0x003c1f0004027f89 */ /* 0x000e6c00000e0000 */
[----:B0-----:R-:W-:-:S04]  /*9b90*/  @!P0 LEA R3, P1, R20, R3, 0x1 ;  /* 0x0000000314038211 */ /* 0x001fc800078208ff */
[----:B-1----:R-:W-:-:S04]  /*9ba0*/  @!P0 IADD3.X R2, RZ, R2, RZ, P1, !PT ;  /* 0x00000002ff028210 */ /* 0x002fc80000ffe4ff */
        /* <DEDUP_REMOVED lines=9> */
[----:B------:R-:W1:Y:S04]  /*9c40*/  SHFL.IDX PT, R2, R4, 0x2, 0x1c1f ;  /* 0x005c1f0004027f89 */ /* 0x000e6800000e0000 */
[----:B------:R-:W2:Y:S04]  /*9c50*/  SHFL.IDX PT, R4, R4, 0x3, 0x1c1f ;  /* 0x007c1f0004047f89 */ /* 0x000ea800000e0000 */
[----:B------:R-:W-:Y:S04]  /*9c60*/  SHFL.IDX PT, R0, R7, RZ, 0x1c1f ;  /* 0x001c1fff07007589 */ /* 0x000fe800000e0000 */
[----:B------:R-:W-:Y:S01]  /*9c70*/  SHFL.IDX PT, R7, R7, 0x1, 0x1c1f ;  /* 0x003c1f0007077f89 */ /* 0x000fe200000e0000 */
        /* <DEDUP_REMOVED lines=8> */
[----:B------:R-:W-:-:S13]  /*9d00*/  ISETP.GE.AND P0, PT, R6, UR38, PT ;  /* 0x0000002606007c0c */ /* 0x000fda000bf06270 */
[----:B------:R-:W-:-:S04]  /*9d10*/  @!P0 LEA R14, P1, R20, R14, 0x1 ;  /* 0x0000000e140e8211 */ /* 0x000fc800078208ff */
[----:B--2---:R-:W-:Y:S01]  /*9d20*/  @!P0 IADD3.X R9, RZ, R4, RZ, P1, !PT ;  /* 0x00000004ff098210 */ /* 0x004fe20000ffe4ff */
[----:B0-----:R-:W-:Y:S02]  /*9d30*/  @!P0 IMAD.MOV.U32 R2, RZ, RZ, R14 ;  /* 0x000000ffff028224 */ /* 0x001fe400078e000e */
[----:B------:R-:W0:Y:S01]  /*9d40*/  SHFL.IDX PT, R14, R8, RZ, 0x1c1f ;  /* 0x001c1fff080e7589 */ /* 0x000e2200000e0000 */
[----:B------:R-:W-:Y:S02]  /*9d50*/  VIADD R4, R5, 0x80 ;  /* 0x0000008005047836 */ /* 0x000fe40000000000 */
[----:B------:R-:W-:-:S05]  /*9d60*/  @!P0 IMAD.MOV.U32 R3, RZ, RZ, R9 ;  /* 0x000000ffff038224 */ /* 0x000fca00078e0009 */
[----:B------:R-:W-:Y:S04]  /*9d70*/  @!P0 LDGSTS.E.BYPASS.LTC128B.128 [R19+0xdc00], desc[UR48][R2.64], !P3 ;  /* 0x0dc0000002138fae */ /* 0x000fe8000d901d70 */
[----:B------:R-:W-:Y:S04]  /*9d80*/  @!P0 LDGSTS.E.BYPASS.LTC128B.128 [R19+0x10c00], desc[UR48][R2.64+0x40], !P4 ;  /* 0x10c0004002138fae */ /* 0x000fe8000e101d70 */
[----:B------:R1:W-:Y:S01]  /*9d90*/  @!P0 LDGSTS.E.BYPASS.LTC128B.128 [R19+0x13c00], desc[UR48][R2.64+0x80], !P5 ;  /* 0x13c0008002138fae */ /* 0x0003e2000e901d70 */
[----:B------:R-:W-:-:S13]  /*9da0*/  ISETP.GE.AND P0, PT, R4, UR38, PT ;  /* 0x0000002604007c0c */ /* 0x000fda000bf06270 */
[----:B0-----:R-:W-:-:S04]  /*9db0*/  @!P0 LEA R14, P1, R20, R14, 0x1 ;  /* 0x0000000e140e8211 */ /* 0x001fc800078208ff */
[----:B------:R-:W-:Y:S01]  /*9dc0*/  @!P0 IADD3.X R9, RZ, R0, RZ, P1, !PT ;  /* 0x00000000ff098210 */ /* 0x000fe20000ffe4ff */
[----:B-1----:R-:W-:Y:S02]  /*9dd0*/  @!P0 IMAD.MOV.U32 R2, RZ, RZ, R14 ;  /* 0x000000ffff028224 */ /* 0x002fe400078e000e */
[----:B------:R0:W1:Y:S02]  /*9de0*/  SHFL.IDX PT, R14, R8, 0x1, 0x1c1f ;  /* 0x003c1f00080e7f89 */ /* 0x00006400000e0000 */
[----:B------:R-:W-:-:S05]  /*9df0*/  @!P0 IMAD.MOV.U32 R3, RZ, RZ, R9 ;  /* 0x000000ffff038224 */ /* 0x000fca00078e0009 */
[----:B------:R0:W-:Y:S04]  /*9e00*/  @!P0 LDGSTS.E.BYPASS.LTC128B.128 [R19+0xe400], desc[UR48][R2.64], !P3 ;  /* 0x0e40000002138fae */ /* 0x0001e8000d901d70 */
[----:B------:R0:W-:Y:S04]  /*9e10*/  @!P0 LDGSTS.E.BYPASS.LTC128B.128 [R19+0x11400], desc[UR48][R2.64+0x40], !P4 ;  /* 0x1140004002138fae */ /* 0x0001e8000e101d70 */
[----:B------:R0:W-:Y:S02]  /*9e20*/  @!P0 LDGSTS.E.BYPASS.LTC128B.128 [R19+0x14400], desc[UR48][R2.64+0x80], !P5 ;  /* 0x1440008002138fae */ /* 0x0001e4000e901d70 */
.L_x_112:
[----:B------:R-:W2:Y:S01]  /*9e30*/  LDL R0, [R1+0x10] ;  /* 0x0000100001007983 */ /* 0x000ea20000100800 */
[----:B------:R-:W-:-:S05]  /*9e40*/  VIADD R5, R5, 0xa0 ;  /* 0x000000a005057836 */ /* 0x000fca0000000000 */
[----:B------:R-:W-:-:S13]  /*9e50*/  ISETP.GE.AND P0, PT, R5, UR38, PT ;  /* 0x0000002605007c0c */ /* 0x000fda000bf06270 */
[----:B01----:R-:W-:-:S04]  /*9e60*/  @!P0 LEA R2, P1, R20, R14, 0x1 ;  /* 0x0000000e14028211 */ /* 0x003fc800078208ff */
[----:B------:R-:W-:-:S05]  /*9e70*/  @!P0 IADD3.X R3, RZ, R7, RZ, P1, !PT ;  /* 0x00000007ff038210 */ /* 0x000fca0000ffe4ff */
[----:B------:R-:W-:Y:S01]  /*9e80*/  @!PT LDS RZ, [RZ] ;  /* 0x00000000fffff984 */ /* 0x000fe20000000800 */
[----:B------:R-:W-:Y:S01]  /*9e90*/  @!PT LDS RZ, [RZ] ;  /* 0x00000000fffff984 */ /* 0x000fe20000000800 */
[----:B------:R-:W-:Y:S01]  /*9ea0*/  @!PT LDS RZ, [RZ] ;  /* 0x00000000fffff984 */ /* 0x000fe20000000800 */
[----:B------:R0:W-:Y:S04]  /*9eb0*/  @!P0 LDGSTS.E.BYPASS.LTC128B.128 [R19+0xec00], desc[UR48][R2.64], !P3 ;  /* 0x0ec0000002138fae */ /* 0x0001e8000d901d70 */
[----:B------:R0:W-:Y:S04]  /*9ec0*/  @!P0 LDGSTS.E.BYPASS.LTC128B.128 [R19+0x11c00], desc[UR48][R2.64+0x40], !P4 ;  /* 0x11c0004002138fae */ /* 0x0001e8000e101d70 */
[----:B------:R0:W-:Y:S01]  /*9ed0*/  @!P0 LDGSTS.E.BYPASS.LTC128B.128 [R19+0x14c00], desc[UR48][R2.64+0x80], !P5 ;  /* 0x14c0008002138fae */ /* 0x0001e2000e901d70 */
[----:B------:R-:W-:Y:S01]  /*9ee0*/  NOP ;  /* 0x0000000000007918 */ /* 0x000fe20000000000 */
[----:B------:R-:W-:Y:S02]  /*9ef0*/  SYNCS.ARRIVE.TRANS64.RED.A0T1 RZ, [UR37+0x2d800], RZ ;  /* 0x02d800ffffff79a7 */ /* 0x000fe40008200425 */
[----:B------:R-:W-:Y:S01]  /*9f00*/  ARRIVES.LDGSTSBAR.64.TRANSCNT [UR37+0x2d800] ;  /* 0x02d80000ff0079b0 */ /* 0x000fe20008000aa5 */
[----:B--2---:R-:W-:-:S04]  /*9f10*/  LOP3.LUT R0, R0, 0x1, RZ, 0xc, !PT ;  /* 0x0000000100007812 */ /* 0x004fc800078e0cff */
[----:B------:R-:W-:Y:S01]  /*9f20*/  SHF.L.U32 R0, R0, 0x1f, RZ ;  /* 0x0000001f00007819 */ /* 0x000fe200000006ff */
[----:B------:R-:W-:Y:S01]  /*9f30*/  NOP ;  /* 0x0000000000007918 */ /* 0x000fe20000000000 */
[----:B------:R-:W-:Y:S01]  /*9f40*/  SYNCS.ARRIVE.TRANS64.A1T0 RZ, [UR37+0x2d800], RZ ;  /* 0x02d800ffffff79a7 */ /* 0x000fe20008100025 */
[----:B------:R-:W-:Y:S01]  /*9f50*/  BSSY B0, `(.L_x_49) ;  /* 0x0000003000007945 */ /* 0x000fe20003800000 */
[----:B------:R-:W1:Y:S03]  /*9f60*/  SYNCS.PHASECHK.TRANS64.TRYWAIT P0, [UR37+0x2d820], R0 ;  /* 0x02d82000ff0075a7 */ /* 0x000e660008000165 */
[----:B01----:R-:W-:Y:S05]  /*9f70*/  @!P0 BRA `(.L_x_50) ;  /* 0x0000002800488947 */ /* 0x003fea0003800000 */
.L_x_113:
[----:B------:R-:W-:Y:S05]  /*9f80*/  BSYNC B0 ;  /* 0x0000000000007941 */ /* 0x000fea0003800000 */
.L_x_49:
[----:B------:R-:W-:Y:S01]  /*9f90*/  UISETP.GE.AND UP0, UPT, UR36, 0x81, UPT ;  /* 0x000000812400788c */ /* 0x000fe2000bf06270 */
[----:B------:R-:W-:-:S05]  /*9fa0*/  IMAD.U32 R10, RZ, RZ, UR43 ;  /* 0x0000002bff0a7e24 */ /* 0x000fca000f8e00ff */
[----:B------:R-:W-:-:S13]  /*9fb0*/  PLOP3.LUT P0, PT, PT, PT, UP0, 0x40, 0x0 ;  /* 0x000000000000781c */ /* 0x000fda0003f0e808 */
[----:B------:R-:W-:Y:S05]  /*9fc0*/  @P0 BRA `(.L_x_51) ;  /* 0x0000000c00a00947 */ /* 0x000fea0003800000 */
[----:B------:R-:W-:Y:S01]  /*9fd0*/  BSSY B0, `(.L_x_51) ;  /* 0x00000e7000007945 */ /* 0x000fe20003800000 */
[----:B------:R-:W-:Y:S01]  /*9fe0*/  IMAD.MOV.U32 R20, RZ, RZ, R25 ;  /* 0x000000ffff147224 */ /* 0x000fe200078e0019 */
[----:B0-----:R-:W-:Y:S01]  /*9ff0*/  MOV R0, UR39 ;  /* 0x0000002700007c02 */ /* 0x001fe20008000f00 */
[----:B------:R-:W-:Y:S02]  /*a000*/  IMAD.MOV.U32 R7, RZ, RZ, R23 ;  /* 0x000000ffff077224 */ /* 0x000fe400078e0017 */
[----:B------:R-:W-:-:S07]  /*a010*/  IMAD.U32 R26, RZ, RZ, UR43 ;  /* 0x0000002bff1a7e24 */ /* 0x000fce000f8e00ff */
.L_x_64:
[----:B------:R-:W2:Y:S01]  /*a020*/  LDL R9, [R1+0x8] ;  /* 0x0000080001097983 */ /* 0x000ea20000100800 */
[----:B------:R-:W0:Y:S01]  /*a030*/  LDC R3, c[0x0][0x430] ;  /* 0x00010c00ff037b82 */ /* 0x000e220000000800 */
[----:B------:R-:W-:Y:S02]  /*a040*/  ULDC.64 UR4, c[0x0][0x428] ;  /* 0x00010a0000047ab9 */ /* 0x000fe40000000a00 */
[----:B------:R-:W3:Y:S04]  /*a050*/  LDL R6, [R1+0x4] ;  /* 0x0000040001067983 */ /* 0x000ee80000100800 */
[----:B------:R-:W4:Y:S01]  /*a060*/  LDL R8, [R1] ;  /* 0x0000000001087983 */ /* 0x000f220000100800 */
[----:B------:R-:W1:Y:S01]  /*a070*/  S2R R2, SR_TID.X ;  /* 0x0000000000027919 */ /* 0x000e620000002100 */
[----:B0-----:R-:W-:-:S13]  /*a080*/  ISETP.NE.AND P0, PT, R3, 0x1, PT ;  /* 0x000000010300780c */ /* 0x001fda0003f05270 */
[----:B------:R-:W0:Y:S01]  /*a090*/  @P0 LDC R4, c[0x0][0x434] ;  /* 0x00010d00ff040b82 */ /* 0x000e220000000800 */
[----:B-1----:R-:W-:Y:S01]  /*a0a0*/  IMAD.SHL.U32 R3, R2, 0x20, RZ ;  /* 0x0000002002037824 */ /* 0x002fe200078e00ff */
[----:B------:R-:W-:-:S06]  /*a0b0*/  SHF.R.U32.HI R5, RZ, 0x2, R2 ;  /* 0x00000002ff057819 */ /* 0x000fcc0000011602 */
[----:B------:R-:W1:Y:S01]  /*a0c0*/  @P0 LDC R2, c[0x0][0x438] ;  /* 0x00010e00ff020b82 */ /* 0x000e620000000800 */
[----:B------:R-:W-:Y:S02]  /*a0d0*/  LOP3.LUT R5, R5, 0x1f, RZ, 0xc0, !PT ;  /* 0x0000001f05057812 */ /* 0x000fe400078ec0ff */
[----:B------:R-:W-:-:S03]  /*a0e0*/  LOP3.LUT R3, R3, 0x60, RZ, 0xc0, !PT ;  /* 0x0000006003037812 */ /* 0x000fc600078ec0ff */
[----:B------:R-:W-:-:S05]  /*a0f0*/  IMAD R5, R0, 0x80, R5 ;  /* 0x0000008000057824 */ /* 0x000fca00078e0205 */
[----:B--2---:R-:W-:-:S05]  /*a100*/  IADD3 R5, R3, R5, R9 ;  /* 0x0000000503057210 */ /* 0x004fca0007ffe009 */
[----:B0-----:R-:W-:Y:S01]  /*a110*/  @P0 IMAD.HI.U32 R3, R5, R4, RZ ;  /* 0x0000000405030227 */ /* 0x001fe200078e00ff */
[----:B------:R-:W-:-:S04]  /*a120*/  MOV R4, R5 ;  /* 0x0000000500047202 */ /* 0x000fc80000000f00 */
[----:B-1----:R-:W-:Y:S01]  /*a130*/  @P0 SHF.R.U32.HI R4, RZ, R2, R3 ;  /* 0x00000002ff040219 */ /* 0x002fe20000011603 */
[----:B---3--:R-:W-:-:S03]  /*a140*/  IMAD R6, R6, UR4, RZ ;  /* 0x0000000406067c24 */ /* 0x008fc6000f8e02ff */
[--C-:B------:R-:W-:Y:S01]  /*a150*/  SHF.R.S32.HI R3, RZ, 0x1f, R4.reuse ;  /* 0x0000001fff037819 */ /* 0x100fe20000011404 */
[----:B------:R-:W-:Y:S02]  /*a160*/  IMAD.MOV.U32 R2, RZ, RZ, R4 ;  /* 0x000000ffff027224 */ /* 0x000fe400078e0004 */
[C---:B----4-:R-:W-:Y:S02]  /*a170*/  IMAD R6, R8.reuse, UR5, R6 ;  /* 0x0000000508067c24 */ /* 0x050fe4000f8e0206 */
[----:B------:R-:W-:Y:S01]  /*a180*/  IMAD.WIDE.U32 R2, R8, UR4, R2 ;  /* 0x0000000408027c25 */ /* 0x000fe2000f8e0002 */
[----:B------:R-:W-:-:S03]  /*a190*/  ULDC.64 UR4, c[0x0][0x418] ;  /* 0x0001060000047ab9 */ /* 0x000fc60000000a00 */
[----:B------:R-:W-:Y:S01]  /*a1a0*/  IMAD.IADD R6, R6, 0x1, R3 ;  /* 0x0000000106067824 */ /* 0x000fe200078e0203 */
[C---:B------:R-:W-:Y:S01]  /*a1b0*/  LEA R8, P0, R2.reuse, UR4, 0x2 ;  /* 0x0000000402087c11 */ /* 0x040fe2000f8010ff */
[----:B------:R-:W-:Y:S01]  /*a1c0*/  IMAD.U32 R10, RZ, RZ, UR40 ;  /* 0x00000028ff0a7e24 */ /* 0x000fe2000f8e00ff */
[----:B------:R-:W-:Y:S01]  /*a1d0*/  IADD3 R23, R7, 0x1, RZ ;  /* 0x0000000107177810 */ /* 0x000fe20007ffe0ff */
[----:B------:R-:W-:Y:S01]  /*a1e0*/  ULDC UR4, c[0x0][0x430] ;  /* 0x00010c0000047ab9 */ /* 0x000fe20000000800 */
[----:B------:R-:W-:Y:S01]  /*a1f0*/  LEA.HI.X R9, R2, UR5, R6, 0x2, P0 ;  /* 0x0000000502097c11 */ /* 0x000fe200080f1406 */
[----:B------:R-:W-:-:S04]  /*a200*/  IMAD.MOV R2, RZ, RZ, -R4 ;  /* 0x000000ffff027224 */ /* 0x000fc800078e0a04 */
[----:B------:R-:W2:Y:S01]  /*a210*/  LDG.E R4, desc[UR48][R8.64] ;  /* 0x0000003008047981 */ /* 0x000ea2000c1e1900 */
[----:B------:R-:W-:Y:S02]  /*a220*/  ISETP.NE.AND P1, PT, R10, 0x3, PT ;  /* 0x000000030a00780c */ /* 0x000fe40003f25270 */
[----:B------:R-:W-:Y:S01]  /*a230*/  ISETP.NE.AND P0, PT, R23, 0x2, PT ;  /* 0x000000021700780c */ /* 0x000fe20003f05270 */
[----:B------:R-:W-:-:S03]  /*a240*/  IMAD R5, R2, UR4, R5 ;  /* 0x0000000402057c24 */ /* 0x000fc6000f8e0205 */
[----:B------:R-:W-:Y:S01]  /*a250*/  SEL R25, RZ, 0x1, P0 ;  /* 0x00000001ff197807 */ /* 0x000fe20000000000 */
[----:B------:R-:W-:Y:S01]  /*a260*/  IMAD.MOV.U32 R10, RZ, RZ, R0 ;  /* 0x000000ffff0a7224 */ /* 0x000fe200078e0000 */
[----:B------:R-:W-:Y:S02]  /*a270*/  SEL R23, R23, RZ, P0 ;  /* 0x000000ff17177207 */ /* 0x000fe40000000000 */
[----:B------:R-:W-:Y:S02]  /*a280*/  LOP3.LUT R25, R20, R25, RZ, 0x3c, !PT ;  /* 0x0000001914197212 */ /* 0x000fe400078e3cff */
[----:B--2---:R-:W-:Y:S01]  /*a290*/  SHF.R.S32.HI R24, RZ, 0x1f, R4 ;  /* 0x0000001fff187819 */ /* 0x004fe20000011404 */
[----:B------:R-:W-:Y:S06]  /*a2a0*/  @!P1 BRA `(.L_x_52) ;  /* 0x0000000000049947 */ /* 0x000fec0003800000 */
[----:B------:R-:W-:Y:S01]  /*a2b0*/  BPT.TRAP 0x1 ;  /* 0x000000040000795c */ /* 0x000fe20000300000 */
.L_x_52:
[----:B------:R-:W-:Y:S01]  /*a2c0*/  LEA R6, R23, UR37, 0x3 ;  /* 0x0000002517067c11 */ /* 0x000fe2000f8e18ff */
[----:B------:R-:W-:Y:S01]  /*a2d0*/  BSSY B1, `(.L_x_53) ;  /* 0x0000004000017945 */ /* 0x000fe20003800000 */
[----:B------:R-:W-:-:S04]  /*a2e0*/  SHF.L.U32 R0, R25, 0x1f, RZ ;  /* 0x0000001f19007819 */ /* 0x000fc800000006ff */
[----:B------:R-:W0:Y:S02]  /*a2f0*/  SYNCS.PHASECHK.TRANS64.TRYWAIT P0, [R6+URZ+0x2d840], R0 ;  /* 0x02d84000060075a7 */ /* 0x000e24000800017f */
[----:B0-----:R-:W-:Y:S05]  /*a300*/  @!P0 BRA `(.L_x_54) ;  /* 0x00000024007c8947 */ /* 0x001fea0003800000 */
.L_x_114:
[----:B------:R-:W-:Y:S05]  /*a310*/  BSYNC B1 ;  /* 0x0000000000017941 */ /* 0x000fea0003800000 */
.L_x_53:
[----:B------:R-:W-:Y:S01]  /*a320*/  SHF.R.S32.HI R21, RZ, 0x1f, R5 ;  /* 0x0000001fff157819 */ /* 0x000fe20000011405 */
[----:B------:R-:W-:Y:S01]  /*a330*/  ULDC.64 UR4, c[0x0][0x300] ;  /* 0x0000c00000047ab9 */ /* 0x000fe20000000a00 */
[C---:B------:R-:W-:Y:S01]  /*a340*/  LOP3.LUT P3, RZ, R16.reuse, 0x4, RZ, 0xc0, !PT ;  /* 0x0000000410ff7812 */ /* 0x040fe2000786c0ff */
[----:B------:R-:W-:Y:S01]  /*a350*/  IMAD.WIDE.U32 R2, R5, UR4, RZ ;  /* 0x0000000405027c25 */ /* 0x000fe2000f8e00ff */
[C---:B------:R-:W-:Y:S02]  /*a360*/  LOP3.LUT P2, RZ, R16.reuse, 0x2, RZ, 0xc0, !PT ;  /* 0x0000000210ff7812 */ /* 0x040fe4000784c0ff */
[----:B------:R-:W-:Y:S01]  /*a370*/  LOP3.LUT P1, RZ, R16, 0x1, RZ, 0xc0, !PT ;  /* 0x0000000110ff7812 */ /* 0x000fe2000782c0ff */
[----:B0-----:R-:W-:Y:S02]  /*a380*/  IMAD R0, R21, UR4, RZ ;  /* 0x0000000415007c24 */ /* 0x001fe4000f8e02ff */
[----:B------:R-:W-:Y:S02]  /*a390*/  IMAD R9, R23, 0x3000, R28 ;  /* 0x0000300017097824 */ /* 0x000fe400078e021c */
[----:B------:R-:W-:Y:S01]  /*a3a0*/  IMAD R0, R5, UR5, R0 ;  /* 0x0000000505007c24 */ /* 0x000fe2000f8e0200 */
[----:B------:R-:W-:-:S03]  /*a3b0*/  ULDC.64 UR4, c[0x0][0x310] ;  /* 0x0000c40000047ab9 */ /* 0x000fc60000000a00 */
[----:B------:R-:W-:Y:S02]  /*a3c0*/  IMAD.IADD R3, R3, 0x1, R0 ;  /* 0x0000000103037824 */ /* 0x000fe400078e0200 */
[----:B------:R-:W-:Y:S02]  /*a3d0*/  IMAD R0, R24, UR4, RZ ;  /* 0x0000000418007c24 */ /* 0x000fe4000f8e02ff */
[----:B------:R-:W-:-:S04]  /*a3e0*/  IMAD.WIDE.U32 R2, R4, UR4, R2 ;  /* 0x0000000404027c25 */ /* 0x000fc8000f8e0002 */
[----:B------:R-:W-:Y:S01]  /*a3f0*/  IMAD R0, R4, UR5, R0 ;  /* 0x0000000504007c24 */ /* 0x000fe2000f8e0200 */
[----:B------:R-:W-:-:S04]  /*a400*/  ULDC.64 UR4, c[0x0][0x308] ;  /* 0x0000c20000047ab9 */ /* 0x000fc80000000a00 */
[----:B------:R-:W-:Y:S01]  /*a410*/  IADD3 R3, R3, R0, RZ ;  /* 0x0000000003037210 */ /* 0x000fe20007ffe0ff */
[----:B------:R-:W-:-:S04]  /*a420*/  IMAD R0, R29, UR4, RZ ;  /* 0x000000041d007c24 */ /* 0x000fc8000f8e02ff */
[C---:B------:R-:W-:Y:S02]  /*a430*/  IMAD R0, R22.reuse, UR5, R0 ;  /* 0x0000000516007c24 */ /* 0x040fe4000f8e0200 */
[----:B------:R-:W-:Y:S01]  /*a440*/  IMAD.WIDE.U32 R2, R22, UR4, R2 ;  /* 0x0000000416027c25 */ /* 0x000fe2000f8e0002 */
[----:B------:R-:W-:-:S03]  /*a450*/  ULDC.64 UR4, c[0x0][0x2e8] ;  /* 0x0000ba0000047ab9 */ /* 0x000fc60000000a00 */
[----:B------:R-:W-:Y:S01]  /*a460*/  IMAD.IADD R0, R0, 0x1, R3 ;  /* 0x0000000100007824 */ /* 0x000fe200078e0203 */
[----:B------:R-:W-:Y:S01]  /*a470*/  LEA R8, P0, R2, UR4, 0x1 ;  /* 0x0000000402087c11 */ /* 0x000fe2000f8008ff */
[----:B------:R-:W-:-:S03]  /*a480*/  UMOV UR4, 0xffffffff ;  /* 0xffffffff00047882 */ /* 0x000fc60000000000 */
[----:B------:R-:W-:Y:S01]  /*a490*/  LEA.HI.X R19, R2, UR5, R0, 0x1, P0 ;  /* 0x0000000502137c11 */ /* 0x000fe200080f0c00 */
[----:B------:R-:W-:Y:S08]  /*a4a0*/  BRA.DIV UR4, `(.L_x_55) ;  /* 0x0000002604287947 */ /* 0x000ff0000b800000 */
[----:B------:R-:W0:Y:S01]  /*a4b0*/  S2R R3, SR_TID.X ;  /* 0x0000000000037919 */ /* 0x000e220000002100 */
[----:B------:R-:W-:Y:S01]  /*a4c0*/  LEA R9, R9, UR37, 0x1 ;  /* 0x0000002509097c11 */ /* 0x000fe2000f8e08ff */
[----:B------:R-:W1:Y:S04]  /*a4d0*/  SHFL.IDX PT, R2, R8, RZ, 0x1c1f ;  /* 0x001c1fff08027589 */ /* 0x000e6800000e0000 */
[----:B------:R-:W-:Y:S01]  /*a4e0*/  SHFL.IDX PT, R27, R19, 0x2, 0x1c1f ;  /* 0x005c1f00131b7f89 */ /* 0x000fe200000e0000 */
[----:B0-----:R-:W-:-:S03]  /*a4f0*/  IMAD.SHL.U32 R11, R3, 0x8, RZ ;  /* 0x00000008030b7824 */ /* 0x001fc600078e00ff */
[----:B------:R-:W0:Y:S02]  /*a500*/  SHFL.IDX PT, R3, R19, RZ, 0x1c1f ;  /* 0x001c1fff13037589 */ /* 0x000e2400000e0000 */
[----:B------:R-:W-:-:S05]  /*a510*/  LOP3.LUT R11, R11, 0x18, RZ, 0xc0, !PT ;  /* 0x000000180b0b7812 */ /* 0x000fca00078ec0ff */
[----:B------:R-:W-:-:S05]  /*a520*/  IMAD.SHL.U32 R0, R11, 0x2, RZ ;  /* 0x000000020b007824 */ /* 0x000fca00078e00ff */
[----:B-1----:R-:W-:-:S04]  /*a530*/  IADD3 R2, P0, R2, R0, RZ ;  /* 0x0000000002027210 */ /* 0x002fc80007f1e0ff */
[----:B0-----:R-:W-:-:S05]  /*a540*/  IADD3.X R3, RZ, R3, RZ, P0, !PT ;  /* 0x00000003ff037210 */ /* 0x001fca00007fe4ff */
[----:B------:R-:W-:Y:S04]  /*a550*/  LDGSTS.E.BYPASS.LTC128B.128 [R9+0x15400], desc[UR48][R2.64], !P3 ;  /* 0x1540000002097fae */ /* 0x000fe8000d901d70 */
[----:B------:R-:W-:Y:S04]  /*a560*/  LDGSTS.E.BYPASS.LTC128B.128 [R9+0x17400], desc[UR48][R2.64+0x40], !P2 ;  /* 0x1740004002097fae */ /* 0x000fe8000d101d70 */
[----:B------:R0:W-:Y:S04]  /*a570*/  LDGSTS.E.BYPASS.LTC128B.128 [R9+0x19400], desc[UR48][R2.64+0x80], !P1 ;  /* 0x1940008002097fae */ /* 0x0001e8000c901d70 */
[----:B0-----:R-:W0:Y:S04]  /*a580*/  SHFL.IDX PT, R2, R8, 0x1, 0x1c1f ;  /* 0x003c1f0008027f89 */ /* 0x001e2800000e0000 */
[----:B------:R-:W1:Y:S01]  /*a590*/  SHFL.IDX PT, R3, R19, 0x1, 0x1c1f ;  /* 0x003c1f0013037f89 */ /* 0x000e6200000e0000 */
[----:B0-----:R-:W-:-:S05]  /*a5a0*/  IADD3 R2, P0, R2, R0, RZ ;  /* 0x0000000002027210 */ /* 0x001fca0007f1e0ff */
[----:B-1----:R-:W-:-:S05]  /*a5b0*/  IMAD.X R3, RZ, RZ, R3, P0 ;  /* 0x000000ffff037224 */ /* 0x002fca00000e0603 */
[----:B------:R-:W-:Y:S04]  /*a5c0*/  LDGSTS.E.BYPASS.LTC128B.128 [R9+0x15c00], desc[UR48][R2.64], !P3 ;  /* 0x15c0000002097fae */ /* 0x000fe8000d901d70 */
[----:B------:R-:W-:Y:S04]  /*a5d0*/  LDGSTS.E.BYPASS.LTC128B.128 [R9+0x17c00], desc[UR48][R2.64+0x40], !P2 ;  /* 0x17c0004002097fae */ /* 0x000fe8000d101d70 */
[----:B------:R0:W-:Y:S04]  /*a5e0*/  LDGSTS.E.BYPASS.LTC128B.128 [R9+0x19c00], desc[UR48][R2.64+0x80], !P1 ;  /* 0x19c0008002097fae */ /* 0x0001e8000c901d70 */
[----:B0-----:R-:W0:Y:S02]  /*a5f0*/  SHFL.IDX PT, R2, R8, 0x2, 0x1c1f ;  /* 0x005c1f0008027f89 */ /* 0x001e2400000e0000 */
[----:B0-----:R-:W-:-:S05]  /*a600*/  IADD3 R2, P0, R2, R0, RZ ;  /* 0x0000000002027210 */ /* 0x001fca0007f1e0ff */
[----:B------:R-:W-:Y:S02]  /*a610*/  IMAD.X R3, RZ, RZ, R27, P0 ;  /* 0x000000ffff037224 */ /* 0x000fe400000e061b */
[----:B------:R0:W1:Y:S04]  /*a620*/  SHFL.IDX PT, R27, R19, 0x3, 0x1c1f ;  /* 0x007c1f00131b7f89 */ /* 0x00006800000e0000 */
[----:B------:R-:W-:Y:S04]  /*a630*/  LDGSTS.E.BYPASS.LTC128B.128 [R9+0x16400], desc[UR48][R2.64], !P3 ;  /* 0x1640000002097fae */ /* 0x000fe8000d901d70 */
[----:B------:R-:W-:Y:S04]  /*a640*/  LDGSTS.E.BYPASS.LTC128B.128 [R9+0x18400], desc[UR48][R2.64+0x40], !P2 ;  /* 0x1840004002097fae */ /* 0x000fe8000d101d70 */
[----:B------:R2:W-:Y:S04]  /*a650*/  LDGSTS.E.BYPASS.LTC128B.128 [R9+0x1a400], desc[UR48][R2.64+0x80], !P1 ;  /* 0x1a40008002097fae */ /* 0x0005e8000c901d70 */
[----:B-12---:R0:W2:Y:S02]  /*a660*/  SHFL.IDX PT, R2, R8, 0x3, 0x1c1f ;  /* 0x007c1f0008027f89 */ /* 0x0060a400000e0000 */
.L_x_124:
[----:B--2---:R-:W-:-:S05]  /*a670*/  IADD3 R2, P0, R2, R0, RZ ;  /* 0x0000000002027210 */ /* 0x004fca0007f1e0ff */
[----:B------:R-:W-:Y:S01]  /*a680*/  IMAD.X R3, RZ, RZ, R27, P0 ;  /* 0x000000ffff037224 */ /* 0x000fe200000e061b */
[----:B------:R-:W-:-:S04]  /*a690*/  PLOP3.LUT P0, PT, PT, PT, PT, 0x80, 0x0 ;  /* 0x000000000000781c */ /* 0x000fc80003f0f070 */
[----:B------:R-:W-:Y:S01]  /*a6a0*/  @!PT LDS RZ, [RZ] ;  /* 0x00000000fffff984 */ /* 0x000fe20000000800 */
[----:B------:R-:W-:Y:S01]  /*a6b0*/  @!PT LDS RZ, [RZ] ;  /* 0x00000000fffff984 */ /* 0x000fe20000000800 */
[----:B------:R-:W-:Y:S01]  /*a6c0*/  @!PT LDS RZ, [RZ] ;  /* 0x00000000fffff984 */ /* 0x000fe20000000800 */
[----:B------:R1:W-:Y:S04]  /*a6d0*/  LDGSTS.E.BYPASS.LTC128B.128 [R9+0x16c00], desc[UR48][R2.64], !P3 ;  /* 0x16c0000002097fae */ /* 0x0003e8000d901d70 */
[----:B------:R1:W-:Y:S04]  /*a6e0*/  LDGSTS.E.BYPASS.LTC128B.128 [R9+0x18c00], desc[UR48][R2.64+0x40], !P2 ;  /* 0x18c0004002097fae */ /* 0x0003e8000d101d70 */
[----:B------:R1:W-:Y:S01]  /*a6f0*/  LDGSTS.E.BYPASS.LTC128B.128 [R9+0x1ac00], desc[UR48][R2.64+0x80], !P1 ;  /* 0x1ac0008002097fae */ /* 0x0003e2000c901d70 */
[----:B------:R-:W-:Y:S01]  /*a700*/  NOP ;  /* 0x0000000000007918 */ /* 0x000fe20000000000 */
.L_x_56:
[----:B------:R-:W-:Y:S02]  /*a710*/  PLOP3.LUT P1, PT, P1, P0, PT, 0xa2, 0x0 ;  /* 0x000000000000781c */ /* 0x000fe40000f21472 */
[----:B------:R-:W-:-:S08]  /*a720*/  @P0 R2UR P1, UR4, R6 ;  /* 0x00000000060402ca */ /* 0x000fd00000020000 */
[----:B------:R-:W-:-:S05]  /*a730*/  @P0 PLOP3.LUT P0, PT, P1, PT, PT, 0x80, 0x0 ;  /* 0x000000000000081c */ /* 0x000fca0000f0f070 */
[----:B------:R-:W-:Y:S01]  /*a740*/  @!P1 SYNCS.ARRIVE.TRANS64.RED.A0T1 RZ, [UR4+0x2d830], RZ ;  /* 0x02d830ffffff99a7 */ /* 0x000fe20008200404 */
[----:B------:R-:W-:Y:S07]  /*a750*/  @!P1 ARRIVES.LDGSTSBAR.64.TRANSCNT [UR4+0x2d830] ;  /* 0x02d83000ff0099b0 */ /* 0x000fee0008000a84 */
[----:B------:R-:W-:Y:S05]  /*a760*/  @P0 BRA.U.ANY `(.L_x_56) ;  /* 0xfffffffd00e80947 */ /* 0x000fea000393ffff */
[----:B------:R-:W-:Y:S01]  /*a770*/  NOP ;  /* 0x0000000000007918 */ /* 0x000fe20000000000 */
[----:B-1----:R-:W-:-:S04]  /*a780*/  MOV R2, UR40 ;  /* 0x0000002800027c02 */ /* 0x002fc80008000f00 */
[----:B------:R-:W-:-:S13]  /*a790*/  ISETP.NE.AND P2, PT, R2, 0x3, PT ;  /* 0x000000030200780c */ /* 0x000fda0003f45270 */
[----:B------:R-:W-:Y:S05]  /*a7a0*/  @!P2 BRA `(.L_x_57) ;  /* 0x000000000004a947 */ /* 0x000fea0003800000 */
[----:B------:R-:W-:Y:S01]  /*a7b0*/  BPT.TRAP 0x1 ;  /* 0x000000040000795c */ /* 0x000fe20000300000 */
.L_x_57:
[----:B------:R1:W-:Y:S01]  /*a7c0*/  SYNCS.ARRIVE.TRANS64.A1T0 RZ, [R6+URZ+0x2d830], RZ ;  /* 0x02d830ff06ff79a7 */ /* 0x0003e2000810003f */
[----:B------:R-:W-:Y:S05]  /*a7d0*/  @!P2 BRA `(.L_x_58) ;  /* 0x000000000004a947 */ /* 0x000fea0003800000 */
[----:B------:R-:W-:Y:S01]  /*a7e0*/  BPT.TRAP 0x1 ;  /* 0x000000040000795c */ /* 0x000fe20000300000 */
.L_x_58:
[----:B------:R-:W-:Y:S01]  /*a7f0*/  SHF.L.U32 R2, R20, 0x1f, RZ ;  /* 0x0000001f14027819 */ /* 0x000fe200000006ff */
[----:B------:R-:W-:Y:S01]  /*a800*/  BSSY B1, `(.L_x_59) ;  /* 0x0000004000017945 */ /* 0x000fe20003800000 */
[----:B-1----:R-:W-:-:S04]  /*a810*/  LEA R6, R7, UR37, 0x3 ;  /* 0x0000002507067c11 */ /* 0x002fc8000f8e18ff */
[----:B------:R-:W1:Y:S02]  /*a820*/  SYNCS.PHASECHK.TRANS64.TRYWAIT P0, [R6+URZ+0x2d860], R2 ;  /* 0x02d86002060075a7 */ /* 0x000e64000800017f */
[----:B-1----:R-:W-:Y:S05]  /*a830*/  @!P0 BRA `(.L_x_60) ;  /* 0x0000002400888947 */ /* 0x002fea0003800000 */
.L_x_125:
[----:B------:R-:W-:Y:S05]  /*a840*/  BSYNC B1 ;  /* 0x0000000000017941 */ /* 0x000fea0003800000 */
.L_x_59:
[----:B------:R-:W2:Y:S01]  /*a850*/  S2R R3, SR_TID.X ;  /* 0x0000000000037919 */ /* 0x000ea20000002100 */
[----:B-1----:R-:W-:Y:S01]  /*a860*/  IMAD.MOV.U32 R2, RZ, RZ, -0x80 ;  /* 0xffffff80ff027424 */ /* 0x002fe200078e00ff */
[----:B------:R-:W-:Y:S01]  /*a870*/  UMOV UR4, 0xffffffff ;  /* 0xffffffff00047882 */ /* 0x000fe20000000000 */
[C---:B------:R-:W-:Y:S01]  /*a880*/  LOP3.LUT P3, RZ, R16.reuse, 0x20, RZ, 0xc0, !PT ;  /* 0x0000002010ff7812 */ /* 0x040fe2000786c0ff */
[----:B------:R-:W-:Y:S01]  /*a890*/  IMAD R7, R7, 0x3000, R28 ;  /* 0x0000300007077824 */ /* 0x000fe200078e021c */
[----:B------:R-:W-:Y:S01]  /*a8a0*/  LOP3.LUT P2, RZ, R16, 0x10, RZ, 0xc0, !PT ;  /* 0x0000001010ff7812 */ /* 0x000fe2000784c0ff */
[----:B------:R-:W-:Y:S01]  /*a8b0*/  IMAD R2, R26, R2, UR36 ;  /* 0x000000241a027e24 */ /* 0x000fe2000f8e0202 */
[----:B------:R-:W-:Y:S02]  /*a8c0*/  LOP3.LUT P1, RZ, R16, 0x8, RZ, 0xc0, !PT ;  /* 0x0000000810ff7812 */ /* 0x000fe4000782c0ff */
[----:B--2---:R-:W-:-:S04]  /*a8d0*/  SHF.R.U32.HI R3, RZ, 0x2, R3 ;  /* 0x00000002ff037819 */ /* 0x004fc80000011603 */
[----:B------:R-:W-:-:S05]  /*a8e0*/  LOP3.LUT R3, R3, 0x1f, RZ, 0xc0, !PT ;  /* 0x0000001f03037812 */ /* 0x000fca00078ec0ff */
[----:B0-----:R-:W-:Y:S01]  /*a8f0*/  IMAD.IADD R8, R2, 0x1, -R3 ;  /* 0x0000000102087824 */ /* 0x001fe200078e0a03 */
[----:B------:R-:W-:Y:S06]  /*a900*/  BRA.DIV UR4, `(.L_x_61) ;  /* 0x0000002604687947 */ /* 0x000fec000b800000 */
[----:B------:R-:W0:Y:S01]  /*a910*/  SHFL.IDX PT, R2, R17, RZ, 0x1c1f ;  /* 0x001c1fff11027589 */ /* 0x000e2200000e0000 */
[----:B------:R-:W-:-:S03]  /*a920*/  LEA R7, R7, UR37, 0x1 ;  /* 0x0000002507077c11 */ /* 0x000fc6000f8e08ff */
[----:B------:R-:W1:Y:S01]  /*a930*/  SHFL.IDX PT, R3, R18, RZ, 0x1c1f ;  /* 0x001c1fff12037589 */ /* 0x000e6200000e0000 */
[----:B0-----:R-:W-:-:S05]  /*a940*/  IADD3 R2, P0, R2, R0, RZ ;  /* 0x0000000002027210 */ /* 0x001fca0007f1e0ff */
[----:B-1----:R-:W-:Y:S01]  /*a950*/  IMAD.X R3, RZ, RZ, R3, P0 ;  /* 0x000000ffff037224 */ /* 0x002fe200000e0603 */
[----:B------:R-:W-:-:S13]  /*a960*/  ISETP.LT.OR P0, PT, R8, 0x1, P3 ;  /* 0x000000010800780c */ /* 0x000fda0001f01670 */
[----:B------:R-:W-:Y:S01]  /*a970*/  @!PT LDS RZ, [RZ] ;  /* 0x00000000fffff984 */ /* 0x000fe20000000800 */
[----:B------:R-:W-:Y:S01]  /*a980*/  LDGSTS.E.BYPASS.LTC128B.128 [R7+0x400], desc[UR48][R2.64], !P0 ;  /* 0x0040000002077fae */ /* 0x000fe2000c101d70 */
[----:B------:R-:W-:-:S13]  /*a990*/  ISETP.LT.OR P0, PT, R8, 0x1, P2 ;  /* 0x000000010800780c */ /* 0x000fda0001701670 */
[----:B------:R-:W-:Y:S01]  /*a9a0*/  LDGSTS.E.BYPASS.LTC128B.128 [R7+0x2400], desc[UR48][R2.64+0x40], !P0 ;  /* 0x0240004002077fae */ /* 0x000fe2000c101d70 */
[----:B------:R-:W-:-:S13]  /*a9b0*/  ISETP.LT.OR P0, PT, R8, 0x1, P1 ;  /* 0x000000010800780c */ /* 0x000fda0000f01670 */
[----:B------:R0:W-:Y:S04]  /*a9c0*/  LDGSTS.E.BYPASS.LTC128B.128 [R7+0x4400], desc[UR48][R2.64+0x80], !P0 ;  /* 0x0440008002077fae */ /* 0x0001e8000c101d70 */
[----:B0-----:R-:W0:Y:S04]  /*a9d0*/  SHFL.IDX PT, R2, R17, 0x1, 0x1c1f ;  /* 0x003c1f0011027f89 */ /* 0x001e2800000e0000 */
[----:B------:R-:W1:Y:S01]  /*a9e0*/  SHFL.IDX PT, R3, R18, 0x1, 0x1c1f ;  /* 0x003c1f0012037f89 */ /* 0x000e6200000e0000 */
[----:B0-----:R-:W-:-:S04]  /*a9f0*/  IADD3 R2, P0, R2, R0, RZ ;  /* 0x0000000002027210 */ /* 0x001fc80007f1e0ff */
[----:B-1----:R-:W-:Y:S02]  /*aa00*/  IADD3.X R3, RZ, R3, RZ, P0, !PT ;  /* 0x00000003ff037210 */ /* 0x002fe400007fe4ff */
[----:B------:R-:W-:-:S13]  /*aa10*/  ISETP.LT.OR P0, PT, R8, 0x21, P3 ;  /* 0x000000210800780c */ /* 0x000fda0001f01670 */
[----:B------:R-:W-:Y:S01]  /*aa20*/  LDGSTS.E.BYPASS.LTC128B.128 [R7+0xc00], desc[UR48][R2.64], !P0 ;  /* 0x00c0000002077fae */ /* 0x000fe2000c101d70 */
[----:B------:R-:W-:-:S13]  /*aa30*/  ISETP.LT.OR P0, PT, R8, 0x21, P2 ;  /* 0x000000210800780c */ /* 0x000fda0001701670 */
[----:B------:R-:W-:Y:S01]  /*aa40*/  LDGSTS.E.BYPASS.LTC128B.128 [R7+0x2c00], desc[UR48][R2.64+0x40], !P0 ;  /* 0x02c0004002077fae */ /* 0x000fe2000c101d70 */
[----:B------:R-:W-:-:S13]  /*aa50*/  ISETP.LT.OR P0, PT, R8, 0x21, P1 ;  /* 0x000000210800780c */ /* 0x000fda0000f01670 */
[----:B------:R0:W-:Y:S04]  /*aa60*/  LDGSTS.E.BYPASS.LTC128B.128 [R7+0x4c00], desc[UR48][R2.64+0x80], !P0 ;  /* 0x04c0008002077fae */ /* 0x0001e8000c101d70 */
[----:B0-----:R-:W0:Y:S04]  /*aa70*/  SHFL.IDX PT, R2, R17, 0x2, 0x1c1f ;  /* 0x005c1f0011027f89 */ /* 0x001e2800000e0000 */
[----:B------:R-:W1:Y:S04]  /*aa80*/  SHFL.IDX PT, R3, R18, 0x2, 0x1c1f ;  /* 0x005c1f0012037f89 */ /* 0x000e6800000e0000 */
[----:B------:R-:W2:Y:S01]  /*aa90*/  SHFL.IDX PT, R18, R18, 0x3, 0x1c1f ;  /* 0x007c1f0012127f89 */ /* 0x000ea200000e0000 */
[----:B0-----:R-:W-:-:S05]  /*aaa0*/  IADD3 R2, P0, R2, R0, RZ ;  /* 0x0000000002027210 */ /* 0x001fca0007f1e0ff */
[----:B-1----:R-:W-:Y:S01]  /*aab0*/  IMAD.X R3, RZ, RZ, R3, P0 ;  /* 0x000000ffff037224 */ /* 0x002fe200000e0603 */
[----:B------:R-:W-:-:S13]  /*aac0*/  ISETP.LT.OR P0, PT, R8, 0x41, P3 ;  /* 0x000000410800780c */ /* 0x000fda0001f01670 */
[----:B------:R-:W-:Y:S01]  /*aad0*/  LDGSTS.E.BYPASS.LTC128B.128 [R7+0x1400], desc[UR48][R2.64], !P0 ;  /* 0x0140000002077fae */ /* 0x000fe2000c101d70 */
[----:B------:R-:W-:-:S13]  /*aae0*/  ISETP.LT.OR P0, PT, R8, 0x41, P2 ;  /* 0x000000410800780c */ /* 0x000fda0001701670 */
[----:B------:R-:W-:Y:S01]  /*aaf0*/  LDGSTS.E.BYPASS.LTC128B.128 [R7+0x3400], desc[UR48][R2.64+0x40], !P0 ;  /* 0x0340004002077fae */ /* 0x000fe2000c101d70 */
[----:B------:R-:W-:-:S13]  /*ab00*/  ISETP.LT.OR P0, PT, R8, 0x41, P1 ;  /* 0x000000410800780c */ /* 0x000fda0000f01670 */
[----:B------:R0:W-:Y:S04]  /*ab10*/  LDGSTS.E.BYPASS.LTC128B.128 [R7+0x5400], desc[UR48][R2.64+0x80], !P0 ;  /* 0x0540008002077fae */ /* 0x0001e8000c101d70 */
[----:B0-2---:R0:W1:Y:S02]  /*ab20*/  SHFL.IDX PT, R2, R17, 0x3, 0x1c1f ;  /* 0x007c1f0011027f89 */ /* 0x00506400000e0000 */
.L_x_135:
[----:B-1----:R-:W-:Y:S01]  /*ab30*/  IADD3 R2, P0, R2, R0, RZ ;  /* 0x0000000002027210 */ /* 0x002fe20007f1e0ff */
[----:B------:R-:W-:Y:S02]  /*ab40*/  ULDC.64 UR4, c[0x0][0x328] ;  /* 0x0000ca0000047ab9 */ /* 0x000fe40000000a00 */
[----:B------:R-:W-:Y:S02]  /*ab50*/  IMAD R0, R21, UR4, RZ ;  /* 0x0000000415007c24 */ /* 0x000fe4000f8e02ff */
[----:B------:R-:W-:Y:S01]  /*ab60*/  IMAD.X R3, RZ, RZ, R18, P0 ;  /* 0x000000ffff037224 */ /* 0x000fe200000e0612 */
[----:B------:R-:W-:Y:S01]  /*ab70*/  ISETP.LT.OR P0, PT, R8, 0x61, P3 ;  /* 0x000000610800780c */ /* 0x000fe20001f01670 */
[----:B------:R-:W-:-:S12]  /*ab80*/  IMAD R9, R5, UR5, R0 ;  /* 0x0000000505097c24 */ /* 0x000fd8000f8e0200 */
[----:B------:R-:W-:Y:S01]  /*ab90*/  @!PT LDS RZ, [RZ] ;  /* 0x00000000fffff984 */ /* 0x000fe20000000800 */
[----:B------:R-:W-:Y:S01]  /*aba0*/  @!PT LDS RZ, [RZ] ;  /* 0x00000000fffff984 */ /* 0x000fe20000000800 */
[----:B------:R-:W-:Y:S01]  /*abb0*/  @!PT LDS RZ, [RZ] ;  /* 0x00000000fffff984 */ /* 0x000fe20000000800 */
[----:B------:R-:W-:Y:S01]  /*abc0*/  LDGSTS.E.BYPASS.LTC128B.128 [R7+0x1c00], desc[UR48][R2.64], !P0 ;  /* 0x01c0000002077fae */ /* 0x000fe2000c101d70 */
[----:B------:R-:W-:-:S13]  /*abd0*/  ISETP.LT.OR P0, PT, R8, 0x61, P2 ;  /* 0x000000610800780c */ /* 0x000fda0001701670 */
[----:B------:R-:W-:Y:S01]  /*abe0*/  LDGSTS.E.BYPASS.LTC128B.128 [R7+0x3c00], desc[UR48][R2.64+0x40], !P0 ;  /* 0x03c0004002077fae */ /* 0x000fe2000c101d70 */
[----:B------:R-:W-:-:S13]  /*abf0*/  ISETP.LT.OR P0, PT, R8, 0x61, P1 ;  /* 0x000000610800780c */ /* 0x000fda0000f01670 */
[----:B------:R1:W-:Y:S01]  /*ac00*/  LDGSTS.E.BYPASS.LTC128B.128 [R7+0x5c00], desc[UR48][R2.64+0x80], !P0 ;  /* 0x05c0008002077fae */ /* 0x0003e2000c101d70 */
[----:B------:R-:W-:Y:S01]  /*ac10*/  NOP ;  /* 0x0000000000007918 */ /* 0x000fe20000000000 */
[----:B-1----:R-:W-:Y:S01]  /*ac20*/  IMAD.WIDE.U32 R2, R5, UR4, RZ ;  /* 0x0000000405027c25 */ /* 0x002fe2000f8e00ff */
        /* <DEDUP_REMOVED lines=12> */
[----:B0-----:R-:W-:-:S04]  /*acf0*/  LEA R17, P0, R2, UR4, 0x1 ;  /* 0x0000000402117c11 */ /* 0x001fc8000f8008ff */
[----:B------:R-:W-:Y:S02]  /*ad00*/  LEA.HI.X R18, R2, UR5, R3, 0x1, P0 ;  /* 0x0000000502127c11 */ /* 0x000fe400080f0c03 */
[----:B------:R-:W-:-:S13]  /*ad10*/  PLOP3.LUT P0, PT, PT, PT, PT, 0x80, 0x0 ;  /* 0x000000000000781c */ /* 0x000fda0003f0f070 */
.L_x_62:
[----:B------:R-:W-:Y:S02]  /*ad20*/  PLOP3.LUT P1, PT, P1, P0, PT, 0xa2, 0x0 ;  /* 0x000000000000781c */ /* 0x000fe40000f21472 */
[----:B------:R-:W-:-:S08]  /*ad30*/  @P0 R2UR P1, UR4, R6 ;  /* 0x00000000060402ca */ /* 0x000fd00000020000 */
[----:B------:R-:W-:-:S05]  /*ad40*/  @P0 PLOP3.LUT P0, PT, P1, PT, PT, 0x80, 0x0 ;  /* 0x000000000000081c */ /* 0x000fca0000f0f070 */
[----:B------:R-:W-:Y:S01]  /*ad50*/  @!P1 SYNCS.ARRIVE.TRANS64.RED.A0T1 RZ, [UR4+0x2d850], RZ ;  /* 0x02d850ffffff99a7 */ /* 0x000fe20008200404 */
[----:B------:R-:W-:Y:S07]  /*ad60*/  @!P1 ARRIVES.LDGSTSBAR.64.TRANSCNT [UR4+0x2d850] ;  /* 0x02d85000ff0099b0 */ /* 0x000fee0008000a84 */
[----:B------:R-:W-:Y:S05]  /*ad70*/  @P0 BRA.U.ANY `(.L_x_62) ;  /* 0xfffffffd00e80947 */ /* 0x000fea000393ffff */
[----:B------:R-:W-:Y:S01]  /*ad80*/  NOP ;  /* 0x0000000000007918 */ /* 0x000fe20000000000 */
[----:B------:R-:W-:-:S05]  /*ad90*/  IMAD.U32 R0, RZ, RZ, UR40 ;  /* 0x00000028ff007e24 */ /* 0x000fca000f8e00ff */
[----:B------:R-:W-:-:S13]  /*ada0*/  ISETP.NE.AND P2, PT, R0, 0x3, PT ;  /* 0x000000030000780c */ /* 0x000fda0003f45270 */
[----:B------:R-:W-:Y:S05]  /*adb0*/  @!P2 BRA `(.L_x_63) ;  /* 0x000000000004a947 */ /* 0x000fea0003800000 */
[----:B------:R-:W-:Y:S01]  /*adc0*/  BPT.TRAP 0x1 ;  /* 0x000000040000795c */ /* 0x000fe20000300000 */
.L_x_63:
[C---:B------:R-:W-:Y:S01]  /*add0*/  ISETP.GT.AND P0, PT, R10.reuse, RZ, PT ;  /* 0x000000ff0a00720c */ /* 0x040fe20003f04270 */
[----:B------:R0:W-:Y:S01]  /*ade0*/  SYNCS.ARRIVE.TRANS64.A1T0 RZ, [R6+URZ+0x2d850], RZ ;  /* 0x02d850ff06ff79a7 */ /* 0x0001e2000810003f */
[----:B------:R-:W-:Y:S01]  /*adf0*/  VIADD R0, R10, 0xffffffff ;  /* 0xffffffff0a007836 */ /* 0x000fe20000000000 */
[----:B------:R-:W-:Y:S01]  /*ae00*/  MOV R20, R25 ;  /* 0x0000001900147202 */ /* 0x000fe20000000f00 */
[----:B------:R-:W-:Y:S02]  /*ae10*/  IMAD.MOV.U32 R7, RZ, RZ, R23 ;  /* 0x000000ffff077224 */ /* 0x000fe400078e0017 */
[----:B------:R-:W-:-:S07]  /*ae20*/  IMAD.MOV.U32 R26, RZ, RZ, R10 ;  /* 0x000000ffff1a7224 */ /* 0x000fce00078e000a */
[----:B0-----:R-:W-:Y:S05]  /*ae30*/  @P0 BRA `(.L_x_64) ;  /* 0xfffffff000780947 */ /* 0x001fea000383ffff */
[----:B------:R-:W-:Y:S05]  /*ae40*/  BSYNC B0 ;  /* 0x0000000000007941 */ /* 0x000fea0003800000 */
.L_x_51:
[----:B0-----:R-:W-:-:S05]  /*ae50*/  IMAD.U32 R0, RZ, RZ, UR40 ;  /* 0x00000028ff007e24 */ /* 0x001fca000f8e00ff */
[----:B------:R-:W-:-:S13]  /*ae60*/  ISETP.NE.AND P0, PT, R0, 0x3, PT ;  /* 0x000000030000780c */ /* 0x000fda0003f05270 */
[----:B------:R-:W-:Y:S05]  /*ae70*/  @!P0 BRA `(.L_x_65) ;  /* 0x0000000000048947 */ /* 0x000fea0003800000 */
[----:B------:R-:W-:Y:S01]  /*ae80*/  BPT.TRAP 0x1 ;  /* 0x000000040000795c */ /* 0x000fe20000300000 */
.L_x_65:
[----:B------:R-:W-:Y:S01]  /*ae90*/  LEA R4, R23, UR37, 0x3 ;  /* 0x0000002517047c11 */ /* 0x000fe2000f8e18ff */
[----:B------:R-:W-:Y:S01]  /*aea0*/  BSSY B0, `(.L_x_66) ;  /* 0x0000006000007945 */ /* 0x000fe20003800000 */
[----:B------:R-:W-:Y:S02]  /*aeb0*/  SHF.L.U32 R3, R25, 0x1f, RZ ;  /* 0x0000001f19037819 */ /* 0x000fe400000006ff */
[----:B------:R-:W-:Y:S02]  /*aec0*/  MOV R5, 0xffffff80 ;  /* 0xffffff8000057802 */ /* 0x000fe40000000f00 */
[----:B------:R-:W0:Y:S03]  /*aed0*/  SYNCS.PHASECHK.TRANS64.TRYWAIT P0, [R4+URZ+0x2d860], R3 ;  /* 0x02d86003040075a7 */ /* 0x000e26000800017f */
[----:B------:R-:W-:Y:S01]  /*aee0*/  IMAD R5, R10, R5, UR36 ;  /* 0x000000240a057e24 */ /* 0x000fe2000f8e0205 */
[----:B0-----:R-:W-:Y:S06]  /*aef0*/  @!P0 BRA `(.L_x_67) ;  /* 0x0000002400508947 */ /* 0x001fec0003800000 */
.L_x_136:
[----:B------:R-:W-:Y:S05]  /*af00*/  BSYNC B0 ;  /* 0x0000000000007941 */ /* 0x000fea0003800000 */
.L_x_66:
[----:B------:R-:W1:Y:S01]  /*af10*/  S2R R0, SR_TID.X ;  /* 0x0000000000007919 */ /* 0x000e620000002100 */
[----:B------:R-:W-:Y:S01]  /*af20*/  UMOV UR4, 0xffffffff ;  /* 0xffffffff00047882 */ /* 0x000fe20000000000 */
[C---:B------:R-:W-:Y:S01]  /*af30*/  LOP3.LUT P3, RZ, R16.reuse, 0x20, RZ, 0xc0, !PT ;  /* 0x0000002010ff7812 */ /* 0x040fe2000786c0ff */
[----:B------:R-:W-:Y:S01]  /*af40*/  IMAD R7, R23, 0x3000, R28 ;  /* 0x0000300017077824 */ /* 0x000fe200078e021c */
[C---:B------:R-:W-:Y:S02]  /*af50*/  LOP3.LUT P2, RZ, R16.reuse, 0x10, RZ, 0xc0, !PT ;  /* 0x0000001010ff7812 */ /* 0x040fe4000784c0ff */
[----:B------:R-:W-:Y:S02]  /*af60*/  LOP3.LUT P1, RZ, R16, 0x8, RZ, 0xc0, !PT ;  /* 0x0000000810ff7812 */ /* 0x000fe4000782c0ff */
[----:B-1----:R-:W-:-:S04]  /*af70*/  SHF.R.U32.HI R0, RZ, 0x2, R0 ;  /* 0x00000002ff007819 */ /* 0x002fc80000011600 */
[----:B------:R-:W-:-:S05]  /*af80*/  LOP3.LUT R0, R0, 0x1f, RZ, 0xc0, !PT ;  /* 0x0000001f00007812 */ /* 0x000fca00078ec0ff */
[----:B------:R-:W-:Y:S01]  /*af90*/  IMAD.IADD R5, R5, 0x1, -R0 ;  /* 0x0000000105057824 */ /* 0x000fe200078e0a00 */
[----:B------:R-:W-:Y:S06]  /*afa0*/  BRA.DIV UR4, `(.L_x_68) ;  /* 0x0000002604387947 */ /* 0x000fec000b800000 */
[----:B------:R-:W1:Y:S01]  /*afb0*/  S2R R2, SR_TID.X ;  /* 0x0000000000027919 */ /* 0x000e620000002100 */
[----:B------:R-:W2:Y:S04]  /*afc0*/  SHFL.IDX PT, R14, R17, RZ, 0x1c1f ;  /* 0x001c1fff110e7589 */ /* 0x000ea800000e0000 */
[----:B------:R-:W0:Y:S01]  /*afd0*/  SHFL.IDX PT, R0, R18, RZ, 0x1c1f ;  /* 0x001c1fff12007589 */ /* 0x000e2200000e0000 */
[----:B-1----:R-:W-:-:S05]  /*afe0*/  IMAD.SHL.U32 R2, R2, 0x8, RZ ;  /* 0x0000000802027824 */ /* 0x002fca00078e00ff */
[----:B------:R-:W-:-:S05]  /*aff0*/  LOP3.LUT R2, R2, 0x18, RZ, 0xc0, !PT ;  /* 0x0000001802027812 */ /* 0x000fca00078ec0ff */
[----:B------:R-:W-:-:S05]  /*b000*/  IMAD.SHL.U32 R6, R2, 0x2, RZ ;  /* 0x0000000202067824 */ /* 0x000fca00078e00ff */
[----:B--2---:R-:W-:Y:S02]  /*b010*/  IADD3 R2, P0, R14, R6, RZ ;  /* 0x000000060e027210 */ /* 0x004fe40007f1e0ff */
[----:B------:R-:W1:Y:S02]  /*b020*/  SHFL.IDX PT, R14, R17, 0x1, 0x1c1f ;  /* 0x003c1f00110e7f89 */ /* 0x000e6400000e0000 */
[----:B0-----:R-:W-:Y:S02]  /*b030*/  IADD3.X R3, RZ, R0, RZ, P0, !PT ;  /* 0x00000000ff037210 */ /* 0x001fe400007fe4ff */
[----:B------:R-:W-:Y:S02]  /*b040*/  ISETP.LT.OR P0, PT, R5, 0x1, P3 ;  /* 0x000000010500780c */ /* 0x000fe40001f01670 */
[----:B------:R-:W-:Y:S02]  /*b050*/  LEA R0, R7, UR37, 0x1 ;  /* 0x0000002507007c11 */ /* 0x000fe4000f8e08ff */
[----:B------:R-:W-:Y:S09]  /*b060*/  SHFL.IDX PT, R7, R18, 0x3, 0x1c1f ;  /* 0x007c1f0012077f89 */ /* 0x000ff200000e0000 */
[----:B------:R-:W-:Y:S01]  /*b070*/  LDGSTS.E.BYPASS.LTC128B.128 [R0+0x400], desc[UR48][R2.64], !P0 ;  /* 0x0040000002007fae */ /* 0x000fe2000c101d70 */
[----:B------:R-:W-:-:S13]  /*b080*/  ISETP.LT.OR P0, PT, R5, 0x1, P2 ;  /* 0x000000010500780c */ /* 0x000fda0001701670 */
[----:B------:R-:W-:Y:S01]  /*b090*/  LDGSTS.E.BYPASS.LTC128B.128 [R0+0x2400], desc[UR48][R2.64+0x40], !P0 ;  /* 0x0240004002007fae */ /* 0x000fe2000c101d70 */
[----:B------:R-:W-:-:S13]  /*b0a0*/  ISETP.LT.OR P0, PT, R5, 0x1, P1 ;  /* 0x000000010500780c */ /* 0x000fda0000f01670 */
[----:B------:R0:W-:Y:S04]  /*b0b0*/  LDGSTS.E.BYPASS.LTC128B.128 [R0+0x4400], desc[UR48][R2.64+0x80], !P0 ;  /* 0x0440008002007fae */ /* 0x0001e8000c101d70 */
[----:B0-----:R-:W0:Y:S01]  /*b0c0*/  SHFL.IDX PT, R3, R18, 0x1, 0x1c1f ;  /* 0x003c1f0012037f89 */ /* 0x001e2200000e0000 */
[----:B-1----:R-:W-:-:S03]  /*b0d0*/  IADD3 R2, P0, R14, R6, RZ ;  /* 0x000000060e027210 */ /* 0x002fc60007f1e0ff */
[----:B------:R-:W1:Y:S02]  /*b0e0*/  SHFL.IDX PT, R14, R17, 0x2, 0x1c1f ;  /* 0x005c1f00110e7f89 */ /* 0x000e6400000e0000 */
[----:B0-----:R-:W-:Y:S01]  /*b0f0*/  IMAD.X R3, RZ, RZ, R3, P0 ;  /* 0x000000ffff037224 */ /* 0x001fe200000e0603 */
[----:B------:R-:W-:-:S13]  /*b100*/  ISETP.LT.OR P0, PT, R5, 0x21, P3 ;  /* 0x000000210500780c */ /* 0x000fda0001f01670 */
[----:B------:R-:W-:Y:S01]  /*b110*/  LDGSTS.E.BYPASS.LTC128B.128 [R0+0xc00], desc[UR48][R2.64], !P0 ;  /* 0x00c0000002007fae */ /* 0x000fe2000c101d70 */
[----:B------:R-:W-:-:S13]  /*b120*/  ISETP.LT.OR P0, PT, R5, 0x21, P2 ;  /* 0x000000210500780c */ /* 0x000fda0001701670 */
[----:B------:R-:W-:Y:S01]  /*b130*/  LDGSTS.E.BYPASS.LTC128B.128 [R0+0x2c00], desc[UR48][R2.64+0x40], !P0 ;  /* 0x02c0004002007fae */ /* 0x000fe2000c101d70 */
[----:B------:R-:W-:-:S13]  /*b140*/  ISETP.LT.OR P0, PT, R5, 0x21, P1 ;  /* 0x000000210500780c */ /* 0x000fda0000f01670 */
[----:B------:R0:W-:Y:S04]  /*b150*/  LDGSTS.E.BYPASS.LTC128B.128 [R0+0x4c00], desc[UR48][R2.64+0x80], !P0 ;  /* 0x04c0008002007fae */ /* 0x0001e8000c101d70 */
[----:B0-----:R-:W0:Y:S01]  /*b160*/  SHFL.IDX PT, R3, R18, 0x2, 0x1c1f ;  /* 0x005c1f0012037f89 */ /* 0x001e2200000e0000 */
[----:B-1----:R-:W-:-:S03]  /*b170*/  IADD3 R2, P0, R14, R6, RZ ;  /* 0x000000060e027210 */ /* 0x002fc60007f1e0ff */
[----:B------:R1:W2:Y:S02]  /*b180*/  SHFL.IDX PT, R14, R17, 0x3, 0x1c1f ;  /* 0x007c1f00110e7f89 */ /* 0x0002a400000e0000 */
[----:B0-----:R-:W-:Y:S01]  /*b190*/  IMAD.X R3, RZ, RZ, R3, P0 ;  /* 0x000000ffff037224 */ /* 0x001fe200000e0603 */
[----:B------:R-:W-:-:S13]  /*b1a0*/  ISETP.LT.OR P0, PT, R5, 0x41, P3 ;  /* 0x000000410500780c */ /* 0x000fda0001f01670 */
[----:B------:R1:W-:Y:S01]  /*b1b0*/  LDGSTS.E.BYPASS.LTC128B.128 [R0+0x1400], desc[UR48][R2.64], !P0 ;  /* 0x0140000002007fae */ /* 0x0003e2000c101d70 */
[----:B------:R-:W-:-:S13]  /*b1c0*/  ISETP.LT.OR P0, PT, R5, 0x41, P2 ;  /* 0x000000410500780c */ /* 0x000fda0001701670 */
[----:B------:R1:W-:Y:S01]  /*b1d0*/  LDGSTS.E.BYPASS.LTC128B.128 [R0+0x3400], desc[UR48][R2.64+0x40], !P0 ;  /* 0x0340004002007fae */ /* 0x0003e2000c101d70 */
[----:B------:R-:W-:-:S13]  /*b1e0*/  ISETP.LT.OR P0, PT, R5, 0x41, P1 ;  /* 0x000000410500780c */ /* 0x000fda0000f01670 */
[----:B--2---:R1:W-:Y:S02]  /*b1f0*/  LDGSTS.E.BYPASS.LTC128B.128 [R0+0x5400], desc[UR48][R2.64+0x80], !P0 ;  /* 0x0540008002007fae */ /* 0x0043e4000c101d70 */
.L_x_146:
[----:B01----:R-:W-:-:S05]  /*b200*/  IADD3 R2, P0, R14, R6, RZ ;  /* 0x000000060e027210 */ /* 0x003fca0007f1e0ff */
[----:B------:R-:W-:Y:S01]  /*b210*/  IMAD.X R3, RZ, RZ, R7, P0 ;  /* 0x000000ffff037224 */ /* 0x000fe200000e0607 */
[----:B------:R-:W-:-:S13]  /*b220*/  ISETP.LT.OR P0, PT, R5, 0x61, P3 ;  /* 0x000000610500780c */ /* 0x000fda0001f01670 */
[----:B------:R-:W-:Y:S01]  /*b230*/  @!PT LDS RZ, [RZ] ;  /* 0x00000000fffff984 */ /* 0x000fe20000000800 */
[----:B------:R-:W-:Y:S01]  /*b240*/  @!PT LDS RZ, [RZ] ;  /* 0x00000000fffff984 */ /* 0x000fe20000000800 */
[----:B------:R-:W-:Y:S01]  /*b250*/  @!PT LDS RZ, [RZ] ;  /* 0x00000000fffff984 */ /* 0x000fe20000000800 */
[----:B------:R0:W-:Y:S01]  /*b260*/  LDGSTS.E.BYPASS.LTC128B.128 [R0+0x1c00], desc[UR48][R2.64], !P0 ;  /* 0x01c0000002007fae */ /* 0x0001e2000c101d70 */
[----:B------:R-:W-:-:S13]  /*b270*/  ISETP.LT.OR P0, PT, R5, 0x61, P2 ;  /* 0x000000610500780c */ /* 0x000fda0001701670 */
[----:B------:R0:W-:Y:S01]  /*b280*/  LDGSTS.E.BYPASS.LTC128B.128 [R0+0x3c00], desc[UR48][R2.64+0x40], !P0 ;  /* 0x03c0004002007fae */ /* 0x0001e2000c101d70 */
[----:B------:R-:W-:-:S13]  /*b290*/  ISETP.LT.OR P0, PT, R5, 0x61, P1 ;  /* 0x000000610500780c */ /* 0x000fda0000f01670 */
[----:B------:R0:W-:Y:S01]  /*b2a0*/  LDGSTS.E.BYPASS.LTC128B.128 [R0+0x5c00], desc[UR48][R2.64+0x80], !P0 ;  /* 0x05c0008002007fae */ /* 0x0001e2000c101d70 */
[----:B------:R-:W-:Y:S01]  /*b2b0*/  PLOP3.LUT P0, PT, PT, PT, PT, 0x80, 0x0 ;  /* 0x000000000000781c */ /* 0x000fe20003f0f070 */
[----:B------:R-:W-:-:S12]  /*b2c0*/  NOP ;  /* 0x0000000000007918 */ /* 0x000fd80000000000 */
.L_x_69:
[----:B------:R-:W-:Y:S02]  /*b2d0*/  PLOP3.LUT P1, PT, P1, P0, PT, 0xa2, 0x0 ;  /* 0x000000000000781c */ /* 0x000fe40000f21472 */
[----:B------:R-:W-:-:S08]  /*b2e0*/  @P0 R2UR P1, UR4, R4 ;  /* 0x00000000040402ca */ /* 0x000fd00000020000 */
[----:B------:R-:W-:-:S05]  /*b2f0*/  @P0 PLOP3.LUT P0, PT, P1, PT, PT, 0x80, 0x0 ;  /* 0x000000000000081c */ /* 0x000fca0000f0f070 */
[----:B------:R-:W-:Y:S01]  /*b300*/  @!P1 SYNCS.ARRIVE.TRANS64.RED.A0T1 RZ, [UR4+0x2d850], RZ ;  /* 0x02d850ffffff99a7 */ /* 0x000fe20008200404 */
[----:B------:R-:W-:Y:S07]  /*b310*/  @!P1 ARRIVES.LDGSTSBAR.64.TRANSCNT [UR4+0x2d850] ;  /* 0x02d85000ff0099b0 */ /* 0x000fee0008000a84 */
[----:B------:R-:W-:Y:S05]  /*b320*/  @P0 BRA.U.ANY `(.L_x_69) ;  /* 0xfffffffd00e80947 */ /* 0x000fea000393ffff */
[----:B------:R-:W-:Y:S01]  /*b330*/  NOP ;  /* 0x0000000000007918 */ /* 0x000fe20000000000 */
[----:B0-----:R-:W-:-:S04]  /*b340*/  MOV R0, UR40 ;  /* 0x0000002800007c02 */ /* 0x001fc80008000f00 */
[----:B------:R-:W-:-:S13]  /*b350*/  ISETP.NE.AND P2, PT, R0, 0x3, PT ;  /* 0x000000030000780c */ /* 0x000fda0003f45270 */
[----:B------:R-:W-:Y:S05]  /*b360*/  @!P2 BRA `(.L_x_70) ;  /* 0x000000000004a947 */ /* 0x000fea0003800000 */
[----:B------:R-:W-:Y:S01]  /*b370*/  BPT.TRAP 0x1 ;  /* 0x000000040000795c */ /* 0x000fe20000300000 */
.L_x_70:
[----:B------:R-:W2:Y:S01]  /*b380*/  LDL.LU R3, [R1+0xc] ;  /* 0x00000c0001037983 */ /* 0x000ea20000300800 */
[----:B------:R-:W-:Y:S01]  /*b390*/  VIADD R23, R23, 0x1 ;  /* 0x0000000117177836 */ /* 0x000fe20000000000 */
[----:B------:R-:W-:Y:S01]  /*b3a0*/  ULDC UR4, c[0x0][0xc34] ;  /* 0x00030d0000047ab9 */ /* 0x000fe20000000800 */
[----:B------:R0:W-:Y:S01]  /*b3b0*/  SYNCS.ARRIVE.TRANS64.A1T0 RZ, [R4+URZ+0x2d850], RZ ;  /* 0x02d850ff04ff79a7 */ /* 0x0001e2000810003f */
[----:B------:R-:W3:Y:S02]  /*b3c0*/  LDL.LU R2, [R1+0x10] ;  /* 0x0000100001027983 */ /* 0x000ee40000300800 */
[----:B------:R-:W-:-:S04]  /*b3d0*/  ISETP.NE.AND P0, PT, R23, 0x2, PT ;  /* 0x000000021700780c */ /* 0x000fc80003f05270 */
[----:B------:R-:W-:Y:S02]  /*b3e0*/  SEL R23, R23, RZ, P0 ;  /* 0x000000ff17177207 */ /* 0x000fe40000000000 */
[----:B------:R-:W-:-:S04]  /*b3f0*/  SEL R0, RZ, 0x1, P0 ;  /* 0x00000001ff007807 */ /* 0x000fc80000000000 */
[----:B------:R-:W-:Y:S01]  /*b400*/  LOP3.LUT R25, R25, R0, RZ, 0x3c, !PT ;  /* 0x0000000019197212 */ /* 0x000fe200078e3cff */
[----:B--2---:R-:W-:Y:S02]  /*b410*/  VIADD R3, R3, UR41 ;  /* 0x0000002903037c36 */ /* 0x004fe40008000000 */
[----:B---3--:R-:W-:-:S03]  /*b420*/  VIADD R2, R2, 0x1 ;  /* 0x0000000102027836 */ /* 0x008fc60000000000 */
[----:B------:R0:W-:Y:S01]  /*b430*/  STL [R1+0xc], R3 ;  /* 0x00000c0301007387 */ /* 0x0001e20000100800 */
[----:B------:R-:W-:-:S03]  /*b440*/  ISETP.GE.AND P0, PT, R3, UR4, PT ;  /* 0x0000000403007c0c */ /* 0x000fc6000bf06270 */
[----:B------:R0:W-:Y:S10]  /*b450*/  STL [R1+0x10], R2 ;  /* 0x0000100201007387 */ /* 0x0001f40000100800 */
[----:B0-----:R-:W-:Y:S05]  /*b460*/  @!P0 BRA `(.L_x_71) ;  /* 0xffffffd000048947 */ /* 0x001fea000383ffff */
[----:B------:R-:W-:-:S07]  /*b470*/  LOP3.LUT R0, R2, 0x1, RZ, 0xc, !PT ;  /* 0x0000000102007812 */ /* 0x000fce00078e0cff */
.L_x_36:
[----:B------:R-:W0:Y:S01]  /*b480*/  S2R R3, SR_CgaCtaId ;  /* 0x0000000000037919 */ /* 0x000e220000008800 */
[----:B------:R-:W-:Y:S01]  /*b490*/  MOV R2, 0x400 ;  /* 0x0000040000027802 */ /* 0x000fe20000000f00 */
[----:B------:R-:W-:Y:S01]  /*b4a0*/  BSSY B0, `(.L_x_72) ;  /* 0x0000005000007945 */ /* 0x000fe20003800000 */
[----:B------:R-:W-:Y:S02]  /*b4b0*/  SHF.L.U32 R0, R0, 0x1f, RZ ;  /* 0x0000001f00007819 */ /* 0x000fe400000006ff */
[----:B0-----:R-:W-:-:S04]  /*b4c0*/  LEA R4, R3, R2, 0x18 ;  /* 0x0000000203047211 */ /* 0x001fc800078ec0ff */
[----:B------:R-:W0:Y:S02]  /*b4d0*/  SYNCS.PHASECHK.TRANS64.TRYWAIT P0, [R4+URZ+0x2d820], R0 ;  /* 0x02d82000040075a7 */ /* 0x000e24000800017f */
[----:B0-----:R-:W-:Y:S05]  /*b4e0*/  @!P0 BRA `(.L_x_73) ;  /* 0x00000024004c8947 */ /* 0x001fea0003800000 */
.L_x_147:
[----:B------:R-:W-:Y:S05]  /*b4f0*/  BSYNC B0 ;  /* 0x0000000000007941 */ /* 0x000fea0003800000 */
.L_x_72:
[----:B------:R-:W-:-:S03]  /*b500*/  UMOV UR4, 0xffffffff ;  /* 0xffffffff00047882 */ /* 0x000fc60000000000 */
[----:B------:R-:W-:Y:S05]  /*b510*/  BRA.DIV UR4, `(.L_x_74) ;  /* 0x0000002604547947 */ /* 0x000fea000b800000 */
[----:B0-----:R-:W0:Y:S02]  /*b520*/  S2R R0, SR_TID.X ;  /* 0x0000000000007919 */ /* 0x001e240000002100 */
[----:B0-----:R-:W-:-:S04]  /*b530*/  SHF.R.U32.HI R0, RZ, 0x5, R0 ;  /* 0x00000005ff007819 */ /* 0x001fc80000011600 */
[----:B------:R-:W-:-:S05]  /*b540*/  LOP3.LUT R0, R0, 0x3, RZ, 0xc0, !PT ;  /* 0x0000000300007812 */ /* 0x000fca00078ec0ff */
[----:B------:R0:W1:Y:S02]  /*b550*/  SHFL.IDX PT, R14, R0, RZ, 0x1f ;  /* 0x00001fff000e7589 */ /* 0x00006400000e0000 */
.L_x_150:
[----:B-1----:R-:W-:Y:S01]  /*b560*/  ISETP.NE.AND P0, PT, R14, RZ, PT ;  /* 0x000000ff0e00720c */ /* 0x002fe20003f05270 */
[----:B------:R-:W-:-:S12]  /*b570*/  BSSY B0, `(.L_x_75) ;  /* 0x0000024000007945 */ /* 0x000fd80003800000 */
[----:B------:R-:W-:Y:S05]  /*b580*/  @P0 BRA `(.L_x_76) ;  /* 0x0000000000880947 */ /* 0x000fea0003800000 */
[----:B------:R-:W-:-:S03]  /*b590*/  UMOV UR4, 0xffffffff ;  /* 0xffffffff00047882 */ /* 0x000fc60000000000 */
[----:B------:R-:W-:Y:S05]  /*b5a0*/  BRA.DIV UR4, `(.L_x_77) ;  /* 0x0000002604647947 */ /* 0x000fea000b800000 */
[----:B------:R-:W-:-:S13]  /*b5b0*/  ELECT P6, URZ, PT ;  /* 0x00000000003f782f */ /* 0x000fda00038c0000 */
.L_x_153:
[----:B------:R-:W-:Y:S05]  /*b5c0*/  @!P6 BRA `(.L_x_76) ;  /* 0x000000000078e947 */ /* 0x000fea0003800000 */
[----:B------:R-:W-:-:S06]  /*b5d0*/  ULOP3.LUT UR4, UR42, 0x2, URZ, 0xfc, !UPT ;  /* 0x000000022a047892 */ /* 0x000fcc000f8efc3f */
[----:B0-----:R-:W-:-:S04]  /*b5e0*/  MOV R0, UR4 ;  /* 0x0000000400007c02 */ /* 0x001fc80008000f00 */
[----:B------:R-:W-:-:S13]  /*b5f0*/  ISETP.NE.AND P0, PT, R0, 0x3, PT ;  /* 0x000000030000780c */ /* 0x000fda0003f05270 */
[----:B------:R-:W-:Y:S05]  /*b600*/  @!P0 BRA `(.L_x_78) ;  /* 0x0000000000048947 */ /* 0x000fea0003800000 */
[----:B------:R-:W-:Y:S01]  /*b610*/  BPT.TRAP 0x1 ;  /* 0x000000040000795c */ /* 0x000fe20000300000 */
.L_x_78:
[----:B------:R-:W-:Y:S01]  /*b620*/  IMAD R3, R23, 0x8, R4 ;  /* 0x0000000817037824 */ /* 0x000fe200078e0204 */
[----:B------:R-:W-:Y:S01]  /*b630*/  SHF.L.U32 R2, R25, 0x1f, RZ ;  /* 0x0000001f19027819 */ /* 0x000fe200000006ff */
[----:B------:R-:W-:-:S03]  /*b640*/  VIADD R23, R23, 0x1 ;  /* 0x0000000117177836 */ /* 0x000fc60000000000 */
[----:B------:R-:W0:Y:S02]  /*b650*/  SYNCS.PHASECHK.TRANS64.TRYWAIT P1, [R3+URZ+0x2d840], R2 ;  /* 0x02d84002030075a7 */ /* 0x000e24000802017f */
[----:B------:R-:W-:-:S04]  /*b660*/  ISETP.NE.AND P2, PT, R23, 0x2, PT ;  /* 0x000000021700780c */ /* 0x000fc80003f45270 */
[----:B------:R-:W-:Y:S01]  /*b670*/  SEL R0, RZ, 0x1, P2 ;  /* 0x00000001ff007807 */ /* 0x000fe20001000000 */
[----:B0-----:R-:W-:Y:S08]  /*b680*/  @!P1 BRA `(.L_x_79) ;  /* 0x00000024004c9947 */ /* 0x001ff00003800000 */
.L_x_154:
[----:B------:R-:W-:Y:S02]  /*b690*/  SEL R23, R23, RZ, P2 ;  /* 0x000000ff17177207 */ /* 0x000fe40001000000 */
[----:B------:R-:W-:Y:S01]  /*b6a0*/  LOP3.LUT R0, R25, R0, RZ, 0x3c, !PT ;  /* 0x0000000019007212 */ /* 0x000fe200078e3cff */
[----:B------:R-:W-:Y:S06]  /*b6b0*/  @!P0 BRA `(.L_x_80) ;  /* 0x0000000000048947 */ /* 0x000fec0003800000 */
[----:B------:R-:W-:Y:S01]  /*b6c0*/  BPT.TRAP 0x1 ;  /* 0x000000040000795c */ /* 0x000fe20000300000 */
.L_x_80:
[----:B------:R-:W-:Y:S01]  /*b6d0*/  IMAD R23, R23, 0x8, R4 ;  /* 0x0000000817177824 */ /* 0x000fe200078e0204 */
[----:B------:R-:W-:-:S04]  /*b6e0*/  SHF.L.U32 R0, R0, 0x1f, RZ ;  /* 0x0000001f00007819 */ /* 0x000fc800000006ff */
[----:B------:R-:W1:Y:S02]  /*b6f0*/  SYNCS.PHASECHK.TRANS64.TRYWAIT P1, [R23+URZ+0x2d840], R0 ;  /* 0x02d84000170075a7 */ /* 0x000e64000802017f */
[----:B-1----:R-:W-:Y:S05]  /*b700*/  @!P1 BRA `(.L_x_81) ;  /* 0x0000002400409947 */ /* 0x002fea0003800000 */
.L_x_155:
[----:B------:R-:W-:Y:S05]  /*b710*/  @!P0 BRA `(.L_x_82) ;  /* 0x0000000000048947 */ /* 0x000fea0003800000 */
[----:B------:R-:W-:Y:S01]  /*b720*/  BPT.TRAP 0x1 ;  /* 0x000000040000795c */ /* 0x000fe20000300000 */
.L_x_82:
[----:B------:R-:W2:Y:S02]  /*b730*/  SYNCS.PHASECHK.TRANS64.TRYWAIT P1, [R3+URZ+0x2d860], R2 ;  /* 0x02d86002030075a7 */ /* 0x000ea4000802017f */
[----:B--2---:R-:W-:Y:S05]  /*b740*/  @!P1 BRA `(.L_x_83) ;  /* 0x0000002400449947 */ /* 0x004fea0003800000 */
.L_x_156:
[----:B------:R-:W-:Y:S05]  /*b750*/  @!P0 BRA `(.L_x_84) ;  /* 0x0000000000048947 */ /* 0x000fea0003800000 */
[----:B------:R-:W-:Y:S01]  /*b760*/  BPT.TRAP 0x1 ;  /* 0x000000040000795c */ /* 0x000fe20000300000 */
.L_x_84:
[----:B---3--:R3:W4:Y:S02]  /*b770*/  SYNCS.PHASECHK.TRANS64.TRYWAIT P0, [R23+URZ+0x2d860], R0 ;  /* 0x02d86000170075a7 */ /* 0x008724000800017f */
[----:B----4-:R-:W-:Y:S05]  /*b780*/  @!P0 NANOSLEEP.SYNCS 0x989680 ;  /* 0x009896800000895d */ /* 0x010fea0003900000 */
[----:B------:R-:W4:Y:S02]  /*b790*/  @!P0 SYNCS.PHASECHK.TRANS64 P0, [R23+URZ+0x2d860], R0 ;  /* 0x02d86000170085a7 */ /* 0x000f24000800007f */
[----:B----4-:R-:W-:Y:S05]  /*b7a0*/  @!P0 BRA `(.L_x_84) ;  /* 0xfffffffc00f08947 */ /* 0x010fea000383ffff */
.L_x_76:
[----:B------:R-:W-:Y:S05]  /*b7b0*/  BSYNC B0 ;  /* 0x0000000000007941 */ /* 0x000fea0003800000 */
.L_x_75:
[----:B------:R-:W-:Y:S05]  /*b7c0*/  EXIT ;  /* 0x000000000000794d */ /* 0x000fea0003800000 */
.L_x_8:
[----:B0-----:R-:W-:-:S04]  /*b7d0*/  MOV R3, UR40 ;  /* 0x0000002800037c02 */ /* 0x001fc80008000f00 */
[----:B------:R0:W1:Y:S03]  /*b7e0*/  SYNCS.PHASECHK.TRANS64.TRYWAIT P1, [R3+URZ+0x2d800], R0 ;  /* 0x02d80000030075a7 */ /* 0x000066000802017f */
[----:B-1----:R-:W-:Y:S05]  /*b7f0*/  @!P1 NANOSLEEP.SYNCS 0x989680 ;  /* 0x009896800000995d */ /* 0x002fea0003900000 */
[----:B------:R-:W1:Y:S02]  /*b800*/  @!P1 SYNCS.PHASECHK.TRANS64 P1, [R3+URZ+0x2d800], R0 ;  /* 0x02d80000030095a7 */ /* 0x000e64000802007f */
[----:B-1----:R-:W-:Y:S05]  /*b810*/  @!P1 BRA `(.L_x_8) ;  /* 0xfffffffc00ec9947 */ /* 0x002fea000383ffff */
[----:B------:R-:W-:Y:S05]  /*b820*/  BRA `(.L_x_85) ;  /* 0xffffff5800787947 */ /* 0x000fea000383ffff */
.L_x_12:
[----:B-1----:R1:W2:Y:S02]  /*b830*/  SYNCS.PHASECHK.TRANS64.TRYWAIT P1, [R0+URZ+0x2d830], R3 ;  /* 0x02d83003000075a7 */ /* 0x0022a4000802017f */
[----:B--2---:R-:W-:Y:S05]  /*b840*/  @!P1 NANOSLEEP.SYNCS 0x989680 ;  /* 0x009896800000995d */ /* 0x004fea0003900000 */
[----:B------:R-:W2:Y:S02]  /*b850*/  @!P1 SYNCS.PHASECHK.TRANS64 P1, [R0+URZ+0x2d830], R3 ;  /* 0x02d83003000095a7 */ /* 0x000ea4000802007f */
[----:B--2---:R-:W-:Y:S05]  /*b860*/  @!P1 BRA `(.L_x_12) ;  /* 0xfffffffc00f09947 */ /* 0x004fea000383ffff */
[----:B------:R-:W-:Y:S05]  /*b870*/  BRA `(.L_x_11) ;  /* 0xffffff5800987947 */ /* 0x000fea000383ffff */
.L_x_18:
[----:B--2---:R-:W-:-:S04]  /*b880*/  IMAD.U32 R7, RZ, RZ, UR6 ;  /* 0x00000006ff077e24 */ /* 0x004fc8000f8e00ff */
[----:B------:R2:W3:Y:S03]  /*b890*/  SYNCS.PHASECHK.TRANS64.TRYWAIT P1, [R7+URZ+0x2d830], R6 ;  /* 0x02d83006070075a7 */ /* 0x0004e6000802017f */
[----:B---3--:R-:W-:Y:S05]  /*b8a0*/  @!P1 NANOSLEEP.SYNCS 0x989680 ;  /* 0x009896800000995d */ /* 0x008fea0003900000 */
[----:B------:R-:W3:Y:S02]  /*b8b0*/  @!P1 SYNCS.PHASECHK.TRANS64 P1, [R7+URZ+0x2d830], R6 ;  /* 0x02d83006070095a7 */ /* 0x000ee4000802007f */
[----:B---3--:R-:W-:Y:S05]  /*b8c0*/  @!P1 BRA `(.L_x_18) ;  /* 0xfffffffc00ec9947 */ /* 0x008fea000383ffff */
[----:B------:R-:W-:Y:S05]  /*b8d0*/  BRA `(.L_x_15) ;  /* 0xffffff8400647947 */ /* 0x000fea000383ffff */
.L_x_22:
[----:B-1----:R-:W-:-:S04]  /*b8e0*/  IMAD.U32 R7, RZ, RZ, UR6 ;  /* 0x00000006ff077e24 */ /* 0x002fc8000f8e00ff */
[----:B------:R1:W2:Y:S03]  /*b8f0*/  SYNCS.PHASECHK.TRANS64.TRYWAIT P1, [R7+URZ+0x2d850], R6 ;  /* 0x02d85006070075a7 */ /* 0x0002a6000802017f */
[----:B--2---:R-:W-:Y:S05]  /*b900*/  @!P1 NANOSLEEP.SYNCS 0x989680 ;  /* 0x009896800000995d */ /* 0x004fea0003900000 */
[----:B------:R-:W2:Y:S02]  /*b910*/  @!P1 SYNCS.PHASECHK.TRANS64 P1, [R7+URZ+0x2d850], R6 ;  /* 0x02d85006070095a7 */ /* 0x000ea4000802007f */
[----:B--2---:R-:W-:Y:S05]  /*b920*/  @!P1 BRA `(.L_x_22) ;  /* 0xfffffffc00ec9947 */ /* 0x004fea000383ffff */
[----:B------:R-:W-:Y:S05]  /*b930*/  BRA `(.L_x_19) ;  /* 0xffffff8800107947 */ /* 0x000fea000383ffff */
.L_x_29:
[----:B--2---:R-:W-:-:S04]  /*b940*/  IMAD.U32 R7, RZ, RZ, UR8 ;  /* 0x00000008ff077e24 */ /* 0x004fc8000f8e00ff */
[----:B------:R2:W3:Y:S03]  /*b950*/  SYNCS.PHASECHK.TRANS64.TRYWAIT P1, [R7+URZ+0x2d850], R0 ;  /* 0x02d85000070075a7 */ /* 0x0004e6000802017f */
[----:B---3--:R-:W-:Y:S05]  /*b960*/  @!P1 NANOSLEEP.SYNCS 0x989680 ;  /* 0x009896800000995d */ /* 0x008fea0003900000 */
[----:B------:R-:W3:Y:S02]  /*b970*/  @!P1 SYNCS.PHASECHK.TRANS64 P1, [R7+URZ+0x2d850], R0 ;  /* 0x02d85000070095a7 */ /* 0x000ee4000802007f */
[----:B---3--:R-:W-:Y:S05]  /*b980*/  @!P1 BRA `(.L_x_29) ;  /* 0xfffffffc00ec9947 */ /* 0x008fea000383ffff */
[----:B------:R-:W-:Y:S05]  /*b990*/  BRA `(.L_x_28) ;  /* 0xffffffac00447947 */ /* 0x000fea000383ffff */
.L_x_40:
[----:B------:R-:W1:Y:S01]  /*b9a0*/  S2R R17, SR_TID.X ;  /* 0x0000000000117919 */ /* 0x000e620000002100 */
[----:B------:R-:W-:Y:S01]  /*b9b0*/  BSSY B0, `(.L_x_86) ;  /* 0x000000a000007945 */ /* 0x000fe20003800000 */
[----:B------:R-:W-:Y:S02]  /*b9c0*/  IMAD.MOV.U32 R12, RZ, RZ, RZ ;  /* 0x000000ffff0c7224 */ /* 0x000fe400078e00ff */
[----:B------:R-:W-:Y:S02]  /*b9d0*/  IMAD.MOV.U32 R11, RZ, RZ, 0x1f ;  /* 0x0000001fff0b7424 */ /* 0x000fe400078e00ff */
[----:B------:R-:W-:Y:S01]  /*b9e0*/  IMAD.MOV.U32 R15, RZ, RZ, -0x1 ;  /* 0xffffffffff0f7424 */ /* 0x000fe200078e00ff */
[----:B-1----:R-:W-:-:S04]  /*b9f0*/  SHF.R.U32.HI R17, RZ, 0x5, R17 ;  /* 0x00000005ff117819 */ /* 0x002fc80000011611 */
[----:B------:R-:W-:-:S04]  /*ba00*/  LOP3.LUT R17, R17, 0x3, RZ, 0xc0, !PT ;  /* 0x0000000311117812 */ /* 0x000fc800078ec0ff */
[----:B------:R-:W-:-:S07]  /*ba10*/  MOV R13, R17 ;  /* 0x00000011000d7202 */ /* 0x000fce0000000f00 */
[----:B0-2---:R-:W-:Y:S05]  /*ba20*/  WARPSYNC.COLLECTIVE R15, `(.L_x_87) ;  /* 0x000000000f087348 */ /* 0x005fea0003c00000 */
[----:B------:R1:W3:Y:S02]  /*ba30*/  SHFL.IDX P6, R14, R13, R12, R11 ;  /* 0x0000000c0d0e7389 */ /* 0x0002e400000c000b */
[----:B0123--:R-:W-:Y:S01]  /*ba40*/  ENDCOLLECTIVE ;  /* 0x000000000000791b */ /* 0x00ffe20003800000 */
.L_x_87:
[----:B------:R-:W-:Y:S05]  /*ba50*/  BSYNC B0 ;  /* 0x0000000000007941 */ /* 0x000fea0003800000 */
.L_x_86:
[----:B------:R-:W-:Y:S05]  /*ba60*/  BRA `(.L_x_88) ;  /* 0xffffffcc00f47947 */ /* 0x000fea000383ffff */
.L_x_43:
[----:B0-----:R0:W1:Y:S02]  /*ba70*/  SYNCS.PHASECHK.TRANS64.TRYWAIT P0, [R0+URZ+0x2d840], R2 ;  /* 0x02d84002000075a7 */ /* 0x001064000800017f */
[----:B-1----:R-:W-:Y:S05]  /*ba80*/  @!P0 NANOSLEEP.SYNCS 0x989680 ;  /* 0x009896800000895d */ /* 0x002fea0003900000 */
[----:B------:R-:W1:Y:S02]  /*ba90*/  @!P0 SYNCS.PHASECHK.TRANS64 P0, [R0+URZ+0x2d840], R2 ;  /* 0x02d84002000085a7 */ /* 0x000e64000800007f */
[----:B-1----:R-:W-:Y:S05]  /*baa0*/  @!P0 BRA `(.L_x_43) ;  /* 0xfffffffc00f08947 */ /* 0x002fea000383ffff */
[----:B------:R-:W-:Y:S05]  /*bab0*/  BRA `(.L_x_89) ;  /* 0xffffffd000e47947 */ /* 0x000fea000383ffff */
.L_x_44:
[----:B------:R-:W-:Y:S01]  /*bac0*/  BSSY B0, `(.L_x_90) ;  /* 0x0000008000007945 */ /* 0x000fe20003800000 */
[----:B------:R-:W-:Y:S01]  /*bad0*/  MOV R13, R6 ;  /* 0x00000006000d7202 */ /* 0x000fe20000000f00 */
[----:B------:R-:W-:Y:S02]  /*bae0*/  IMAD.MOV.U32 R12, RZ, RZ, RZ ;  /* 0x000000ffff0c7224 */ /* 0x000fe400078e00ff */
[----:B------:R-:W-:Y:S02]  /*baf0*/  IMAD.MOV.U32 R11, RZ, RZ, 0x1c1f ;  /* 0x00001c1fff0b7424 */ /* 0x000fe400078e00ff */
[----:B------:R-:W-:-:S07]  /*bb00*/  IMAD.MOV.U32 R15, RZ, RZ, -0x1 ;  /* 0xffffffffff0f7424 */ /* 0x000fce00078e00ff */
[----:B------:R-:W-:Y:S05]  /*bb10*/  WARPSYNC.COLLECTIVE R15, `(.L_x_91) ;  /* 0x000000000f087348 */ /* 0x000fea0003c00000 */
[----:B------:R0:W1:Y:S02]  /*bb20*/  SHFL.IDX P6, R14, R13, R12, R11 ;  /* 0x0000000c0d0e7389 */ /* 0x00006400000c000b */
[----:B01----:R-:W-:Y:S01]  /*bb30*/  ENDCOLLECTIVE ;  /* 0x000000000000791b */ /* 0x003fe20003800000 */
.L_x_91:
[----:B------:R-:W-:Y:S05]  /*bb40*/  BSYNC B0 ;  /* 0x0000000000007941 */ /* 0x000fea0003800000 */
.L_x_90:
[----:B------:R-:W-:Y:S01]  /*bb50*/  IMAD.MOV.U32 R13, RZ, RZ, R5 ;  /* 0x000000ffff0d7224 */ /* 0x000fe200078e0005 */
[----:B------:R-:W-:Y:S01]  /*bb60*/  MOV R15, 0xffffffff ;  /* 0xffffffff000f7802 */ /* 0x000fe20000000f00 */
[----:B------:R-:W-:Y:S01]  /*bb70*/  IMAD.MOV.U32 R12, RZ, RZ, RZ ;  /* 0x000000ffff0c7224 */ /* 0x000fe200078e00ff */
[----:B------:R-:W-:Y:S01]  /*bb80*/  MOV R2, R14 ;  /* 0x0000000e00027202 */ /* 0x000fe20000000f00 */
[----:B------:R-:W-:Y:S01]  /*bb90*/  IMAD.MOV.U32 R11, RZ, RZ, 0x1c1f ;  /* 0x00001c1fff0b7424 */ /* 0x000fe200078e00ff */
[----:B------:R-:W-:-:S13]  /*bba0*/  ISETP.GE.AND P0, PT, R9, 0x1, PT ;  /* 0x000000010900780c */ /* 0x000fda0003f06270 */
[----:B------:R-:W-:Y:S05]  /*bbb0*/  WARPSYNC.COLLECTIVE R15, `(.L_x_92) ;  /* 0x000000000f087348 */ /* 0x000fea0003c00000 */
[----:B------:R0:W1:Y:S02]  /*bbc0*/  SHFL.IDX P6, R14, R13, R12, R11 ;  /* 0x0000000c0d0e7389 */ /* 0x00006400000c000b */
[----:B01----:R-:W-:Y:S01]  /*bbd0*/  ENDCOLLECTIVE ;  /* 0x000000000000791b */ /* 0x003fe20003800000 */
.L_x_92:
[----:B------:R-:W-:Y:S01]  /*bbe0*/  @P0 LEA R7, R4, UR37, 0x1 ;  /* 0x0000002504070c11 */ /* 0x000fe2000f8e08ff */
[----:B------:R-:W-:Y:S01]  /*bbf0*/  IMAD.MOV.U32 R13, RZ, RZ, R6 ;  /* 0x000000ffff0d7224 */ /* 0x000fe200078e0006 */
[----:B------:R-:W-:Y:S01]  /*bc00*/  MOV R12, 0x1 ;  /* 0x00000001000c7802 */ /* 0x000fe20000000f00 */
[----:B------:R-:W-:-:S07]  /*bc10*/  IMAD.MOV.U32 R3, RZ, RZ, R14 ;  /* 0x000000ffff037224 */ /* 0x000fce00078e000e */
[----:B------:R-:W-:Y:S05]  /*bc20*/  WARPSYNC.COLLECTIVE R15, `(.L_x_93) ;  /* 0x000000000f087348 */ /* 0x000fea0003c00000 */
[----:B------:R0:W1:Y:S02]  /*bc30*/  SHFL.IDX P6, R14, R13, R12, R11 ;  /* 0x0000000c0d0e7389 */ /* 0x00006400000c000b */
[----:B01----:R-:W-:Y:S01]  /*bc40*/  ENDCOLLECTIVE ;  /* 0x000000000000791b */ /* 0x003fe20003800000 */
.L_x_93:
[----:B------:R-:W-:-:S05]  /*bc50*/  @P0 LEA R3, P1, R8, R3, 0x1 ;  /* 0x0000000308030211 */ /* 0x000fca00078208ff */
[----:B------:R-:W-:-:S05]  /*bc60*/  @P0 IMAD.X R2, RZ, RZ, R2, P1 ;  /* 0x000000ffff020224 */ /* 0x000fca00008e0602 */
[----:B------:R-:W-:Y:S01]  /*bc70*/  @P0 LOP3.LUT R3, R3, R2, RZ, 0x3c, !PT ;  /* 0x0000000203030212 */ /* 0x000fe200078e3cff */
[----:B------:R-:W-:-:S03]  /*bc80*/  IMAD.MOV.U32 R13, RZ, RZ, R5 ;  /* 0x000000ffff0d7224 */ /* 0x000fc600078e0005 */
[----:B------:R-:W-:-:S04]  /*bc90*/  @P0 LOP3.LUT R2, R3, R2, RZ, 0x3c, !PT ;  /* 0x0000000203020212 */ /* 0x000fc800078e3cff */
[----:B------:R-:W-:-:S05]  /*bca0*/  @P0 LOP3.LUT R3, R3, R2, RZ, 0x3c, !PT ;  /* 0x0000000203030212 */ /* 0x000fca00078e3cff */
[----:B------:R-:W-:Y:S01]  /*bcb0*/  @!PT LDS RZ, [RZ] ;  /* 0x00000000fffff984 */ /* 0x000fe20000000800 */
[----:B------:R-:W-:Y:S01]  /*bcc0*/  @!PT LDS RZ, [RZ] ;  /* 0x00000000fffff984 */ /* 0x000fe20000000800 */
[----:B------:R-:W-:Y:S01]  /*bcd0*/  @!PT LDS RZ, [RZ] ;  /* 0x00000000fffff984 */ /* 0x000fe20000000800 */
[----:B------:R-:W-:Y:S04]  /*bce0*/  @P0 LDGSTS.E.BYPASS.LTC128B.128 [R7+0x15400], desc[UR48][R2.64], !P4 ;  /* 0x1540000002070fae */ /* 0x000fe8000e101d70 */
[----:B------:R-:W-:Y:S04]  /*bcf0*/  @P0 LDGSTS.E.BYPASS.LTC128B.128 [R7+0x17400], desc[UR48][R2.64+0x40], !P3 ;  /* 0x1740004002070fae */ /* 0x000fe8000d901d70 */
[----:B------:R0:W-:Y:S01]  /*bd00*/  @P0 LDGSTS.E.BYPASS.LTC128B.128 [R7+0x19400], desc[UR48][R2.64+0x80], !P2 ;  /* 0x1940008002070fae */ /* 0x0001e2000d101d70 */
[----:B------:R-:W-:Y:S01]  /*bd10*/  ISETP.GE.AND P0, PT, R9, 0x21, PT ;  /* 0x000000210900780c */ /* 0x000fe20003f06270 */
[----:B0-----:R-:W-:-:S12]  /*bd20*/  IMAD.MOV.U32 R2, RZ, RZ, R14 ;  /* 0x000000ffff027224 */ /* 0x001fd800078e000e */
[----:B------:R-:W-:Y:S05]  /*bd30*/  WARPSYNC.COLLECTIVE R15, `(.L_x_94) ;  /* 0x000000000f087348 */ /* 0x000fea0003c00000 */
[----:B------:R0:W1:Y:S02]  /*bd40*/  SHFL.IDX P6, R14, R13, R12, R11 ;  /* 0x0000000c0d0e7389 */ /* 0x00006400000c000b */
[----:B01----:R-:W-:Y:S01]  /*bd50*/  ENDCOLLECTIVE ;  /* 0x000000000000791b */ /* 0x003fe20003800000 */
.L_x_94:
[----:B------:R-:W-:Y:S01]  /*bd60*/  @P0 LEA R7, R4, UR37, 0x1 ;  /* 0x0000002504070c11 */ /* 0x000fe2000f8e08ff */
[----:B------:R-:W-:Y:S02]  /*bd70*/  IMAD.MOV.U32 R13, RZ, RZ, R6 ;  /* 0x000000ffff0d7224 */ /* 0x000fe400078e0006 */
[----:B------:R-:W-:Y:S02]  /*bd80*/  IMAD.MOV.U32 R12, RZ, RZ, 0x2 ;  /* 0x00000002ff0c7424 */ /* 0x000fe400078e00ff */
[----:B------:R-:W-:-:S07]  /*bd90*/  IMAD.MOV.U32 R3, RZ, RZ, R14 ;  /* 0x000000ffff037224 */ /* 0x000fce00078e000e */
[----:B------:R-:W-:Y:S05]  /*bda0*/  WARPSYNC.COLLECTIVE R15, `(.L_x_95) ;  /* 0x000000000f087348 */ /* 0x000fea0003c00000 */
[----:B------:R0:W1:Y:S02]  /*bdb0*/  SHFL.IDX P6, R14, R13, R12, R11 ;  /* 0x0000000c0d0e7389 */ /* 0x00006400000c000b */
[----:B01----:R-:W-:Y:S01]  /*bdc0*/  ENDCOLLECTIVE ;  /* 0x000000000000791b */ /* 0x003fe20003800000 */
.L_x_95:
[----:B------:R-:W-:-:S04]  /*bdd0*/  @P0 LEA R3, P1, R8, R3, 0x1 ;  /* 0x0000000308030211 */ /* 0x000fc800078208ff */
[----:B------:R-:W-:-:S04]  /*bde0*/  @P0 IADD3.X R2, RZ, R2, RZ, P1, !PT ;  /* 0x00000002ff020210 */ /* 0x000fc80000ffe4ff */
[-C--:B------:R-:W-:Y:S02]  /*bdf0*/  @P0 LOP3.LUT R3, R3, R2.reuse, RZ, 0x3c, !PT ;  /* 0x0000000203030212 */ /* 0x080fe400078e3cff */
[----:B------:R-:W-:Y:S02]  /*be00*/  MOV R13, R5 ;  /* 0x00000005000d7202 */ /* 0x000fe40000000f00 */
        /* <DEDUP_REMOVED lines=13> */
.L_x_96:
[----:B------:R-:W-:Y:S01]  /*bee0*/  @P0 LEA R7, R4, UR37, 0x1 ;  /* 0x0000002504070c11 */ /* 0x000fe2000f8e08ff */
[----:B------:R-:W-:Y:S01]  /*bef0*/  IMAD.MOV.U32 R13, RZ, RZ, R6 ;  /* 0x000000ffff0d7224 */ /* 0x000fe200078e0006 */
[----:B------:R-:W-:Y:S01]  /*bf00*/  MOV R12, 0x3 ;  /* 0x00000003000c7802 */ /* 0x000fe20000000f00 */
[----:B------:R-:W-:-:S07]  /*bf10*/  IMAD.MOV.U32 R3, RZ, RZ, R14 ;  /* 0x000000ffff037224 */ /* 0x000fce00078e000e */
[----:B------:R-:W-:Y:S05]  /*bf20*/  WARPSYNC.COLLECTIVE R15, `(.L_x_97) ;  /* 0x000000000f087348 */ /* 0x000fea0003c00000 */
[----:B------:R0:W1:Y:S02]  /*bf30*/  SHFL.IDX P6, R14, R13, R12, R11 ;  /* 0x0000000c0d0e7389 */ /* 0x00006400000c000b */
[----:B01----:R-:W-:Y:S01]  /*bf40*/  ENDCOLLECTIVE ;  /* 0x000000000000791b */ /* 0x003fe20003800000 */
.L_x_97:
[----:B------:R-:W-:-:S05]  /*bf50*/  @P0 LEA R3, P1, R8, R3, 0x1 ;  /* 0x0000000308030211 */ /* 0x000fca00078208ff */
[----:B------:R-:W-:-:S05]  /*bf60*/  @P0 IMAD.X R2, RZ, RZ, R2, P1 ;  /* 0x000000ffff020224 */ /* 0x000fca00008e0602 */
[----:B------:R-:W-:Y:S01]  /*bf70*/  @P0 LOP3.LUT R3, R3, R2, RZ, 0x3c, !PT ;  /* 0x0000000203030212 */ /* 0x000fe200078e3cff */
[----:B------:R-:W-:-:S03]  /*bf80*/  IMAD.MOV.U32 R13, RZ, RZ, R5 ;  /* 0x000000ffff0d7224 */ /* 0x000fc600078e0005 */
[----:B------:R-:W-:-:S04]  /*bf90*/  @P0 LOP3.LUT R2, R3, R2, RZ, 0x3c, !PT ;  /* 0x0000000203020212 */ /* 0x000fc800078e3cff */
[----:B------:R-:W-:Y:S01]  /*bfa0*/  @P0 LOP3.LUT R3, R3, R2, RZ, 0x3c, !PT ;  /* 0x0000000203030212 */ /* 0x000fe200078e3cff */
[----:B------:R-:W-:-:S04]  /*bfb0*/  IMAD.MOV.U32 R6, RZ, RZ, R14 ;  /* 0x000000ffff067224 */ /* 0x000fc800078e000e */
[----:B------:R-:W-:Y:S01]  /*bfc0*/  @!PT LDS RZ, [RZ] ;  /* 0x00000000fffff984 */ /* 0x000fe20000000800 */
[----:B------:R-:W-:Y:S01]  /*bfd0*/  @!PT LDS RZ, [RZ] ;  /* 0x00000000fffff984 */ /* 0x000fe20000000800 */
[----:B------:R-:W-:Y:S01]  /*bfe0*/  @!PT LDS RZ, [RZ] ;  /* 0x00000000fffff984 */ /* 0x000fe20000000800 */
[----:B------:R0:W-:Y:S04]  /*bff0*/  @P0 LDGSTS.E.BYPASS.LTC128B.128 [R7+0x16400], desc[UR48][R2.64], !P4 ;  /* 0x1640000002070fae */ /* 0x0001e8000e101d70 */
[----:B------:R0:W-:Y:S04]  /*c000*/  @P0 LDGSTS.E.BYPASS.LTC128B.128 [R7+0x18400], desc[UR48][R2.64+0x40], !P3 ;  /* 0x1840004002070fae */ /* 0x0001e8000d901d70 */
[----:B------:R0:W-:Y:S02]  /*c010*/  @P0 LDGSTS.E.BYPASS.LTC128B.128 [R7+0x1a400], desc[UR48][R2.64+0x80], !P2 ;  /* 0x1a40008002070fae */ /* 0x0001e4000d101d70 */
[----:B0-----:R-:W-:Y:S05]  /*c020*/  WARPSYNC.COLLECTIVE R15, `(.L_x_98) ;  /* 0x000000000f087348 */ /* 0x001fea0003c00000 */
[----:B------:R1:W2:Y:S02]  /*c030*/  SHFL.IDX P6, R14, R13, R12, R11 ;  /* 0x0000000c0d0e7389 */ /* 0x0002a400000c000b */
[----:B012---:R-:W-:Y:S01]  /*c040*/  ENDCOLLECTIVE ;  /* 0x000000000000791b */ /* 0x007fe20003800000 */
.L_x_98:
[----:B------:R-:W-:Y:S05]  /*c050*/  BRA `(.L_x_99) ;  /* 0xffffffd000987947 */ /* 0x000fea000383ffff */
.L_x_48:
[----:B------:R-:W-:Y:S01]  /*c060*/  IMAD.MOV.U32 R13, RZ, RZ, R4 ;  /* 0x000000ffff0d7224 */ /* 0x000fe200078e0004 */
[----:B------:R-:W-:Y:S01]  /*c070*/  MOV R12, RZ ;  /* 0x000000ff000c7202 */ /* 0x000fe20000000f00 */
[----:B------:R-:W-:Y:S02]  /*c080*/  IMAD.MOV.U32 R11, RZ, RZ, 0x1c1f ;  /* 0x00001c1fff0b7424 */ /* 0x000fe400078e00ff */
[----:B------:R-:W-:Y:S02]  /*c090*/  IMAD.MOV.U32 R15, RZ, RZ, -0x1 ;  /* 0xffffffffff0f7424 */ /* 0x000fe400078e00ff */
[----:B------:R-:W-:-:S07]  /*c0a0*/  IMAD R5, R6, 0xc0, R21 ;  /* 0x000000c006057824 */ /* 0x000fce00078e0215 */
[----:B------:R-:W-:Y:S05]  /*c0b0*/  WARPSYNC.COLLECTIVE R15, `(.L_x_100) ;  /* 0x000000000f087348 */ /* 0x000fea0003c00000 */
[----:B------:R0:W1:Y:S02]  /*c0c0*/  SHFL.IDX P6, R14, R13, R12, R11 ;  /* 0x0000000c0d0e7389 */ /* 0x00006400000c000b */
[----:B01----:R-:W-:Y:S01]  /*c0d0*/  ENDCOLLECTIVE ;  /* 0x000000000000791b */ /* 0x003fe20003800000 */
.L_x_100:
[C---:B------:R-:W-:Y:S01]  /*c0e0*/  VIADD R6, R5.reuse, 0x20 ;  /* 0x0000002005067836 */ /* 0x040fe20000000000 */
[----:B------:R-:W-:Y:S02]  /*c0f0*/  ISETP.GE.AND P0, PT, R5, UR38, PT ;  /* 0x0000002605007c0c */ /* 0x000fe4000bf06270 */
[----:B------:R-:W-:Y:S01]  /*c100*/  MOV R13, R0 ;  /* 0x00000000000d7202 */ /* 0x000fe20000000f00 */
[----:B------:R-:W-:-:S10]  /*c110*/  IMAD.MOV.U32 R2, RZ, RZ, R14 ;  /* 0x000000ffff027224 */ /* 0x000fd400078e000e */
[----:B------:R-:W-:Y:S05]  /*c120*/  WARPSYNC.COLLECTIVE R15, `(.L_x_101) ;  /* 0x000000000f087348 */ /* 0x000fea0003c00000 */
[----:B------:R0:W1:Y:S02]  /*c130*/  SHFL.IDX P6, R14, R13, R12, R11 ;  /* 0x0000000c0d0e7389 */ /* 0x00006400000c000b */
[----:B01----:R-:W-:Y:S01]  /*c140*/  ENDCOLLECTIVE ;  /* 0x000000000000791b */ /* 0x003fe20003800000 */
.L_x_101:
[----:B------:R-:W-:Y:S01]  /*c150*/  MOV R13, R4 ;  /* 0x00000004000d7202 */ /* 0x000fe20000000f00 */
[----:B------:R-:W-:Y:S02]  /*c160*/  IMAD.MOV.U32 R12, RZ, RZ, 0x1 ;  /* 0x00000001ff0c7424 */ /* 0x000fe400078e00ff */
[----:B------:R-:W-:-:S07]  /*c170*/  IMAD.MOV.U32 R3, RZ, RZ, R14 ;  /* 0x000000ffff037224 */ /* 0x000fce00078e000e */
[----:B------:R-:W-:Y:S05]  /*c180*/  WARPSYNC.COLLECTIVE R15, `(.L_x_102) ;  /* 0x000000000f087348 */ /* 0x000fea0003c00000 */
[----:B------:R0:W1:Y:S02]  /*c190*/  SHFL.IDX P6, R14, R13, R12, R11 ;  /* 0x0000000c0d0e7389 */ /* 0x00006400000c000b */
[----:B01----:R-:W-:Y:S01]  /*c1a0*/  ENDCOLLECTIVE ;  /* 0x000000000000791b */ /* 0x003fe20003800000 */
.L_x_102:
[----:B------:R-:W-:-:S05]  /*c1b0*/  @!P0 LEA R3, P1, R20, R3, 0x1 ;  /* 0x0000000314038211 */ /* 0x000fca00078208ff */
[----:B------:R-:W-:-:S05]  /*c1c0*/  @!P0 IMAD.X R2, RZ, RZ, R2, P1 ;  /* 0x000000ffff028224 */ /* 0x000fca00008e0602 */
[----:B------:R-:W-:Y:S01]  /*c1d0*/  @!P0 LOP3.LUT R3, R3, R2, RZ, 0x3c, !PT ;  /* 0x0000000203038212 */ /* 0x000fe200078e3cff */
[----:B------:R-:W-:-:S03]  /*c1e0*/  IMAD.MOV.U32 R13, RZ, RZ, R0 ;  /* 0x000000ffff0d7224 */ /* 0x000fc600078e0000 */
[----:B------:R-:W-:-:S04]  /*c1f0*/  @!P0 LOP3.LUT R2, R3, R2, RZ, 0x3c, !PT ;  /* 0x0000000203028212 */ /* 0x000fc800078e3cff */
[----:B------:R-:W-:-:S05]  /*c200*/  @!P0 LOP3.LUT R3, R3, R2, RZ, 0x3c, !PT ;  /* 0x0000000203038212 */ /* 0x000fca00078e3cff */
[----:B------:R-:W-:Y:S01]  /*c210*/  @!PT LDS RZ, [RZ] ;  /* 0x00000000fffff984 */ /* 0x000fe20000000800 */
[----:B------:R-:W-:Y:S01]  /*c220*/  @!PT LDS RZ, [RZ] ;  /* 0x00000000fffff984 */ /* 0x000fe20000000800 */
[----:B------:R-:W-:Y:S01]  /*c230*/  @!PT LDS RZ, [RZ] ;  /* 0x00000000fffff984 */ /* 0x000fe20000000800 */
[----:B------:R-:W-:Y:S04]  /*c240*/  @!P0 LDGSTS.E.BYPASS.LTC128B.128 [R19+0xc400], desc[UR48][R2.64], !P3 ;  /* 0x0c40000002138fae */ /* 0x000fe8000d901d70 */
[----:B------:R-:W-:Y:S04]  /*c250*/  @!P0 LDGSTS.E.BYPASS.LTC128B.128 [R19+0xf400], desc[UR48][R2.64+0x40], !P4 ;  /* 0x0f40004002138fae */ /* 0x000fe8000e101d70 */
[----:B------:R0:W-:Y:S01]  /*c260*/  @!P0 LDGSTS.E.BYPASS.LTC128B.128 [R19+0x12400], desc[UR48][R2.64+0x80], !P5 ;  /* 0x1240008002138fae */ /* 0x0001e2000e901d70 */
[----:B------:R-:W-:Y:S01]  /*c270*/  ISETP.GE.AND P0, PT, R6, UR38, PT ;  /* 0x0000002606007c0c */ /* 0x000fe2000bf06270 */
[----:B------:R-:W-:-:S02]  /*c280*/  VIADD R6, R5, 0x40 ;  /* 0x0000004005067836 */ /* 0x000fc40000000000 */
[----:B0-----:R-:W-:-:S10]  /*c290*/  IMAD.MOV.U32 R2, RZ, RZ, R14 ;  /* 0x000000ffff027224 */ /* 0x001fd400078e000e */
[----:B------:R-:W-:Y:S05]  /*c2a0*/  WARPSYNC.COLLECTIVE R15, `(.L_x_103) ;  /* 0x000000000f087348 */ /* 0x000fea0003c00000 */
[----:B------:R0:W1:Y:S02]  /*c2b0*/  SHFL.IDX P6, R14, R13, R12, R11 ;  /* 0x0000000c0d0e7389 */ /* 0x00006400000c000b */
[----:B01----:R-:W-:Y:S01]  /*c2c0*/  ENDCOLLECTIVE ;  /* 0x000000000000791b */ /* 0x003fe20003800000 */
.L_x_103:
[----:B------:R-:W-:Y:S01]  /*c2d0*/  IMAD.MOV.U32 R13, RZ, RZ, R4 ;  /* 0x000000ffff0d7224 */ /* 0x000fe200078e0004 */
[----:B------:R-:W-:Y:S02]  /*c2e0*/  MOV R12, 0x2 ;  /* 0x00000002000c7802 */ /* 0x000fe40000000f00 */
[----:B------:R-:W-:-:S07]  /*c2f0*/  MOV R3, R14 ;  /* 0x0000000e00037202 */ /* 0x000fce0000000f00 */
[----:B------:R-:W-:Y:S05]  /*c300*/  WARPSYNC.COLLECTIVE R15, `(.L_x_104) ;  /* 0x000000000f087348 */ /* 0x000fea0003c00000 */
[----:B------:R0:W1:Y:S02]  /*c310*/  SHFL.IDX P6, R14, R13, R12, R11 ;  /* 0x0000000c0d0e7389 */ /* 0x00006400000c000b */
[----:B01----:R-:W-:Y:S01]  /*c320*/  ENDCOLLECTIVE ;  /* 0x000000000000791b */ /* 0x003fe20003800000 */
.L_x_104:
        /* <DEDUP_REMOVED lines=13> */
[----:B0-----:R-:W-:-:S12]  /*c400*/  IMAD.MOV.U32 R2, RZ, RZ, R14 ;  /* 0x000000ffff027224 */ /* 0x001fd800078e000e */
[----:B------:R-:W-:Y:S05]  /*c410*/  WARPSYNC.COLLECTIVE R15, `(.L_x_105) ;  /* 0x000000000f087348 */ /* 0x000fea0003c00000 */
[----:B------:R0:W1:Y:S02]  /*c420*/  SHFL.IDX P6, R14, R13, R12, R11 ;  /* 0x0000000c0d0e7389 */ /* 0x00006400000c000b */
[----:B01----:R-:W-:Y:S01]  /*c430*/  ENDCOLLECTIVE ;  /* 0x000000000000791b */ /* 0x003fe20003800000 */
.L_x_105:
[----:B------:R-:W-:Y:S02]  /*c440*/  IMAD.MOV.U32 R13, RZ, RZ, R4 ;  /* 0x000000ffff0d7224 */ /* 0x000fe400078e0004 */
[----:B------:R-:W-:Y:S02]  /*c450*/  IMAD.MOV.U32 R12, RZ, RZ, 0x3 ;  /* 0x00000003ff0c7424 */ /* 0x000fe400078e00ff */
[----:B------:R-:W-:-:S07]  /*c460*/  IMAD.MOV.U32 R3, RZ, RZ, R14 ;  /* 0x000000ffff037224 */ /* 0x000fce00078e000e */
[----:B------:R-:W-:Y:S05]  /*c470*/  WARPSYNC.COLLECTIVE R15, `(.L_x_106) ;  /* 0x000000000f087348 */ /* 0x000fea0003c00000 */
[----:B------:R0:W1:Y:S02]  /*c480*/  SHFL.IDX P6, R14, R13, R12, R11 ;  /* 0x0000000c0d0e7389 */ /* 0x00006400000c000b */
[----:B01----:R-:W-:Y:S01]  /*c490*/  ENDCOLLECTIVE ;  /* 0x000000000000791b */ /* 0x003fe20003800000 */
.L_x_106:
[----:B------:R-:W-:-:S04]  /*c4a0*/  @!P0 LEA R3, P1, R20, R3, 0x1 ;  /* 0x0000000314038211 */ /* 0x000fc800078208ff */
[----:B------:R-:W-:-:S04]  /*c4b0*/  @!P0 IADD3.X R2, RZ, R2, RZ, P1, !PT ;  /* 0x00000002ff028210 */ /* 0x000fc80000ffe4ff */
[----:B------:R-:W-:Y:S02]  /*c4c0*/  @!P0 LOP3.LUT R3, R3, R2, RZ, 0x3c, !PT ;  /* 0x0000000203038212 */ /* 0x000fe400078e3cff */
[----:B------:R-:W-:Y:S01]  /*c4d0*/  MOV R13, R0 ;  /* 0x00000000000d7202 */ /* 0x000fe20000000f00 */
[----:B------:R-:W-:Y:S01]  /*c4e0*/  VIADD R0, R5, 0x60 ;  /* 0x0000006005007836 */ /* 0x000fe20000000000 */
[----:B------:R-:W-:-:S04]  /*c4f0*/  @!P0 LOP3.LUT R2, R3, R2, RZ, 0x3c, !PT ;  /* 0x0000000203028212 */ /* 0x000fc800078e3cff */
[----:B------:R-:W-:Y:S01]  /*c500*/  @!P0 LOP3.LUT R3, R3, R2, RZ, 0x3c, !PT ;  /* 0x0000000203038212 */ /* 0x000fe200078e3cff */
[----:B------:R-:W-:-:S04]  /*c510*/  IMAD.MOV.U32 R4, RZ, RZ, R14 ;  /* 0x000000ffff047224 */ /* 0x000fc800078e000e */
[----:B------:R-:W-:Y:S01]  /*c520*/  @!PT LDS RZ, [RZ] ;  /* 0x00000000fffff984 */ /* 0x000fe20000000800 */
[----:B------:R-:W-:Y:S01]  /*c530*/  @!PT LDS RZ, [RZ] ;  /* 0x00000000fffff984 */ /* 0x000fe20000000800 */
[----:B------:R-:W-:Y:S01]  /*c540*/  @!PT LDS RZ, [RZ] ;  /* 0x00000000fffff984 */ /* 0x000fe20000000800 */
[----:B------:R0:W-:Y:S03]  /*c550*/  @!P0 LDGSTS.E.BYPASS.LTC128B.128 [R19+0xd400], desc[UR48][R2.64], !P3 ;  /* 0x0d40000002138fae */ /* 0x0001e6000d901d70 */
[----:B0-----:R-:W-:Y:S05]  /*c560*/  WARPSYNC.COLLECTIVE R15, `(.L_x_107) ;  /* 0x000000000f087348 */ /* 0x001fea0003c00000 */
[----:B------:R1:W2:Y:S02]  /*c570*/  SHFL.IDX P6, R14, R13, R12, R11 ;  /* 0x0000000c0d0e7389 */ /* 0x0002a400000c000b */
[----:B012---:R-:W-:Y:S01]  /*c580*/  ENDCOLLECTIVE ;  /* 0x000000000000791b */ /* 0x007fe20003800000 */
.L_x_107:
[----:B------:R-:W-:Y:S01]  /*c590*/  @!PT LDS RZ, [RZ] ;  /* 0x00000000fffff984 */ /* 0x000fe20000000800 */
[----:B------:R-:W-:Y:S01]  /*c5a0*/  @!PT LDS RZ, [RZ] ;  /* 0x00000000fffff984 */ /* 0x000fe20000000800 */
[----:B------:R-:W-:Y:S01]  /*c5b0*/  @!PT LDS RZ, [RZ] ;  /* 0x00000000fffff984 */ /* 0x000fe20000000800 */
[----:B------:R-:W-:Y:S04]  /*c5c0*/  @!P0 LDGSTS.E.BYPASS.LTC128B.128 [R19+0x10400], desc[UR48][R2.64+0x40], !P4 ;  /* 0x1040004002138fae */ /* 0x000fe8000e101d70 */
[----:B------:R0:W-:Y:S01]  /*c5d0*/  @!P0 LDGSTS.E.BYPASS.LTC128B.128 [R19+0x13400], desc[UR48][R2.64+0x80], !P5 ;  /* 0x1340008002138fae */ /* 0x0001e2000e901d70 */
[----:B------:R-:W-:Y:S01]  /*c5e0*/  ISETP.GE.AND P0, PT, R0, UR38, PT ;  /* 0x0000002600007c0c */ /* 0x000fe2000bf06270 */
[----:B------:R-:W-:Y:S02]  /*c5f0*/  VIADD R0, R5, 0x80 ;  /* 0x0000008005007836 */ /* 0x000fe40000000000 */
[----:B------:R-:W-:Y:S02]  /*c600*/  IMAD.MOV.U32 R13, RZ, RZ, R7 ;  /* 0x000000ffff0d7224 */ /* 0x000fe400078e0007 */
[----:B------:R-:W-:-:S08]  /*c610*/  IMAD.MOV.U32 R12, RZ, RZ, RZ ;  /* 0x000000ffff0c7224 */ /* 0x000fd000078e00ff */
[----:B------:R-:W-:-:S05]  /*c620*/  @!P0 LEA R14, P1, R20, R14, 0x1 ;  /* 0x0000000e140e8211 */ /* 0x000fca00078208ff */
[----:B0-----:R-:W-:-:S08]  /*c630*/  @!P0 IMAD.MOV.U32 R2, RZ, RZ, R14 ;  /* 0x000000ffff028224 */ /* 0x001fd000078e000e */
[----:B------:R-:W-:Y:S05]  /*c640*/  WARPSYNC.COLLECTIVE R15, `(.L_x_108) ;  /* 0x000000000f087348 */ /* 0x000fea0003c00000 */
[----:B------:R0:W1:Y:S02]  /*c650*/  SHFL.IDX P6, R14, R13, R12, R11 ;  /* 0x0000000c0d0e7389 */ /* 0x00006400000c000b */
[----:B01----:R-:W-:Y:S01]  /*c660*/  ENDCOLLECTIVE ;  /* 0x000000000000791b */ /* 0x003fe20003800000 */
.L_x_108:
[----:B------:R-:W-:-:S05]  /*c670*/  @!P0 IMAD.X R9, RZ, RZ, R4, P1 ;  /* 0x000000ffff098224 */ /* 0x000fca00008e0604 */
[----:B------:R-:W-:-:S05]  /*c680*/  @!P0 MOV R3, R9 ;  /* 0x0000000900038202 */ /* 0x000fca0000000f00 */
[----:B------:R-:W-:Y:S01]  /*c690*/  @!PT LDS RZ, [RZ] ;  /* 0x00000000fffff984 */ /* 0x000fe20000000800 */
[----:B------:R-:W-:Y:S01]  /*c6a0*/  @!PT LDS RZ, [RZ] ;  /* 0x00000000fffff984 */ /* 0x000fe20000000800 */
[----:B------:R-:W-:Y:S01]  /*c6b0*/  @!PT LDS RZ, [RZ] ;  /* 0x00000000fffff984 */ /* 0x000fe20000000800 */
[----:B------:R0:W-:Y:S01]  /*c6c0*/  @!P0 LDGSTS.E.BYPASS.LTC128B.128 [R19+0xdc00], desc[UR48][R2.64], !P3 ;  /* 0x0dc0000002138fae */ /* 0x0001e2000d901d70 */
[----:B------:R-:W-:-:S03]  /*c6d0*/  IMAD.MOV.U32 R13, RZ, RZ, R8 ;  /* 0x000000ffff0d7224 */ /* 0x000fc600078e0008 */
[----:B------:R0:W-:Y:S04]  /*c6e0*/  @!P0 LDGSTS.E.BYPASS.LTC128B.128 [R19+0x10c00], desc[UR48][R2.64+0x40], !P4 ;  /* 0x10c0004002138fae */ /* 0x0001e8000e101d70 */
[----:B------:R0:W-:Y:S01]  /*c6f0*/  @!P0 LDGSTS.E.BYPASS.LTC128B.128 [R19+0x13c00], desc[UR48][R2.64+0x80], !P5 ;  /* 0x13c0008002138fae */ /* 0x0001e2000e901d70 */
[----:B------:R-:W-:Y:S02]  /*c700*/  ISETP.GE.AND P0, PT, R0, UR38, PT ;  /* 0x0000002600007c0c */ /* 0x000fe4000bf06270 */
[----:B------:R-:W-:-:S11]  /*c710*/  MOV R0, R14 ;  /* 0x0000000e00007202 */ /* 0x000fd60000000f00 */
[----:B0-----:R-:W-:Y:S05]  /*c720*/  WARPSYNC.COLLECTIVE R15, `(.L_x_109) ;  /* 0x000000000f087348 */ /* 0x001fea0003c00000 */
[----:B------:R1:W2:Y:S02]  /*c730*/  SHFL.IDX P6, R14, R13, R12, R11 ;  /* 0x0000000c0d0e7389 */ /* 0x0002a400000c000b */
[----:B012---:R-:W-:Y:S01]  /*c740*/  ENDCOLLECTIVE ;  /* 0x000000000000791b */ /* 0x007fe20003800000 */
.L_x_109:
[----:B------:R-:W-:Y:S02]  /*c750*/  IMAD.MOV.U32 R13, RZ, RZ, R7 ;  /* 0x000000ffff0d7224 */ /* 0x000fe400078e0007 */
[----:B------:R-:W-:Y:S01]  /*c760*/  IMAD.MOV.U32 R12, RZ, RZ, 0x1 ;  /* 0x00000001ff0c7424 */ /* 0x000fe200078e00ff */
[----:B------:R-:W-:-:S05]  /*c770*/  @!P0 LEA R14, P1, R20, R14, 0x1 ;  /* 0x0000000e140e8211 */ /* 0x000fca00078208ff */
[----:B------:R-:W-:-:S08]  /*c780*/  @!P0 IMAD.MOV.U32 R2, RZ, RZ, R14 ;  /* 0x000000ffff028224 */ /* 0x000fd000078e000e */
[----:B------:R-:W-:Y:S05]  /*c790*/  WARPSYNC.COLLECTIVE R15, `(.L_x_110) ;  /* 0x000000000f087348 */ /* 0x000fea0003c00000 */
[----:B------:R0:W1:Y:S02]  /*c7a0*/  SHFL.IDX P6, R14, R13, R12, R11 ;  /* 0x0000000c0d0e7389 */ /* 0x00006400000c000b */
[----:B01----:R-:W-:Y:S01]  /*c7b0*/  ENDCOLLECTIVE ;  /* 0x000000000000791b */ /* 0x003fe20003800000 */
.L_x_110:
[----:B------:R-:W-:-:S05]  /*c7c0*/  @!P0 IMAD.X R9, RZ, RZ, R0, P1 ;  /* 0x000000ffff098224 */ /* 0x000fca00008e0600 */
[----:B------:R-:W-:-:S05]  /*c7d0*/  @!P0 MOV R3, R9 ;  /* 0x0000000900038202 */ /* 0x000fca0000000f00 */
[----:B------:R-:W-:Y:S01]  /*c7e0*/  @!PT LDS RZ, [RZ] ;  /* 0x00000000fffff984 */ /* 0x000fe20000000800 */
[----:B------:R-:W-:Y:S01]  /*c7f0*/  @!PT LDS RZ, [RZ] ;  /* 0x00000000fffff984 */ /* 0x000fe20000000800 */
[----:B------:R-:W-:Y:S01]  /*c800*/  @!PT LDS RZ, [RZ] ;  /* 0x00000000fffff984 */ /* 0x000fe20000000800 */
[----:B------:R0:W-:Y:S01]  /*c810*/  @!P0 LDGSTS.E.BYPASS.LTC128B.128 [R19+0xe400], desc[UR48][R2.64], !P3 ;  /* 0x0e40000002138fae */ /* 0x0001e2000d901d70 */
[----:B------:R-:W-:-:S03]  /*c820*/  MOV R13, R8 ;  /* 0x00000008000d7202 */ /* 0x000fc60000000f00 */
[----:B------:R0:W-:Y:S04]  /*c830*/  @!P0 LDGSTS.E.BYPASS.LTC128B.128 [R19+0x11400], desc[UR48][R2.64+0x40], !P4 ;  /* 0x1140004002138fae */ /* 0x0001e8000e101d70 */
[----:B------:R0:W-:Y:S01]  /*c840*/  @!P0 LDGSTS.E.BYPASS.LTC128B.128 [R19+0x14400], desc[UR48][R2.64+0x80], !P5 ;  /* 0x1440008002138fae */ /* 0x0001e2000e901d70 */
[----:B------:R-:W-:-:S07]  /*c850*/  IMAD.MOV.U32 R7, RZ, RZ, R14 ;  /* 0x000000ffff077224 */ /* 0x000fce00078e000e */
[----:B0-----:R-:W-:Y:S05]  /*c860*/  WARPSYNC.COLLECTIVE R15, `(.L_x_111) ;  /* 0x000000000f087348 */ /* 0x001fea0003c00000 */
[----:B------:R1:W2:Y:S02]  /*c870*/  SHFL.IDX P6, R14, R13, R12, R11 ;  /* 0x0000000c0d0e7389 */ /* 0x0002a400000c000b */
[----:B012---:R-:W-:Y:S01]  /*c880*/  ENDCOLLECTIVE ;  /* 0x000000000000791b */ /* 0x007fe20003800000 */
.L_x_111:
[----:B------:R-:W-:Y:S05]  /*c890*/  BRA `(.L_x_112) ;  /* 0xffffffd400647947 */ /* 0x000fea000383ffff */
.L_x_50:
[----:B0-----:R-:W-:-:S04]  /*c8a0*/  IMAD.U32 R3, RZ, RZ, UR37 ;  /* 0x00000025ff037e24 */ /* 0x001fc8000f8e00ff */
[----:B------:R0:W1:Y:S03]  /*c8b0*/  SYNCS.PHASECHK.TRANS64.TRYWAIT P0, [R3+URZ+0x2d820], R0 ;  /* 0x02d82000030075a7 */ /* 0x000066000800017f */
[----:B-1----:R-:W-:Y:S05]  /*c8c0*/  @!P0 NANOSLEEP.SYNCS 0x989680 ;  /* 0x009896800000895d */ /* 0x002fea0003900000 */
[----:B------:R-:W1:Y:S02]  /*c8d0*/  @!P0 SYNCS.PHASECHK.TRANS64 P0, [R3+URZ+0x2d820], R0 ;  /* 0x02d82000030085a7 */ /* 0x000e64000800007f */
[----:B-1----:R-:W-:Y:S05]  /*c8e0*/  @!P0 BRA `(.L_x_50) ;  /* 0xfffffffc00ec8947 */ /* 0x002fea000383ffff */
[----:B------:R-:W-:Y:S05]  /*c8f0*/  BRA `(.L_x_113) ;  /* 0xffffffd400a07947 */ /* 0x000fea000383ffff */
.L_x_54:
[----:B0-----:R0:W1:Y:S02]  /*c900*/  SYNCS.PHASECHK.TRANS64.TRYWAIT P0, [R6+URZ+0x2d840], R0 ;  /* 0x02d84000060075a7 */ /* 0x001064000800017f */
[----:B-1----:R-:W-:Y:S05]  /*c910*/  @!P0 NANOSLEEP.SYNCS 0x989680 ;  /* 0x009896800000895d */ /* 0x002fea0003900000 */
[----:B------:R-:W1:Y:S02]  /*c920*/  @!P0 SYNCS.PHASECHK.TRANS64 P0, [R6+URZ+0x2d840], R0 ;  /* 0x02d84000060085a7 */ /* 0x000e64000800007f */
[----:B-1----:R-:W-:Y:S05]  /*c930*/  @!P0 BRA `(.L_x_54) ;  /* 0xfffffffc00f08947 */ /* 0x002fea000383ffff */
[----:B------:R-:W-:Y:S05]  /*c940*/  BRA `(.L_x_114) ;  /* 0xffffffd800707947 */ /* 0x000fea000383ffff */
.L_x_55:
[----:B------:R-:W-:Y:S01]  /*c950*/  BSSY B1, `(.L_x_115) ;  /* 0x0000008000017945 */ /* 0x000fe20003800000 */
[----:B------:R-:W-:Y:S01]  /*c960*/  IMAD.MOV.U32 R13, RZ, RZ, R19 ;  /* 0x000000ffff0d7224 */ /* 0x000fe200078e0013 */
[----:B------:R-:W-:Y:S01]  /*c970*/  MOV R11, 0x1c1f ;  /* 0x00001c1f000b7802 */ /* 0x000fe20000000f00 */
[----:B------:R-:W-:Y:S02]  /*c980*/  IMAD.MOV.U32 R12, RZ, RZ, RZ ;  /* 0x000000ffff0c7224 */ /* 0x000fe400078e00ff */
[----:B------:R-:W-:-:S07]  /*c990*/  IMAD.MOV.U32 R15, RZ, RZ, -0x1 ;  /* 0xffffffffff0f7424 */ /* 0x000fce00078e00ff */
[----:B------:R-:W-:Y:S05]  /*c9a0*/  WARPSYNC.COLLECTIVE R15, `(.L_x_116) ;  /* 0x000000000f087348 */ /* 0x000fea0003c00000 */
[----:B------:R0:W1:Y:S02]  /*c9b0*/  SHFL.IDX P6, R14, R13, R12, R11 ;  /* 0x0000000c0d0e7389 */ /* 0x00006400000c000b */
[----:B01----:R-:W-:Y:S01]  /*c9c0*/  ENDCOLLECTIVE ;  /* 0x000000000000791b */ /* 0x003fe20003800000 */
.L_x_116:
[----:B------:R-:W-:Y:S05]  /*c9d0*/  BSYNC B1 ;  /* 0x0000000000017941 */ /* 0x000fea0003800000 */
.L_x_115:
[----:B------:R-:W0:Y:S01]  /*c9e0*/  S2R R27, SR_TID.X ;  /* 0x00000000001b7919 */ /* 0x000e220000002100 */
[----:B------:R-:W-:Y:S01]  /*c9f0*/  IMAD.MOV.U32 R13, RZ, RZ, R8 ;  /* 0x000000ffff0d7224 */ /* 0x000fe200078e0008 */
[----:B------:R-:W-:Y:S01]  /*ca00*/  MOV R12, RZ ;  /* 0x000000ff000c7202 */ /* 0x000fe20000000f00 */
[----:B------:R-:W-:Y:S01]  /*ca10*/  IMAD.MOV.U32 R11, RZ, RZ, 0x1c1f ;  /* 0x00001c1fff0b7424 */ /* 0x000fe200078e00ff */
[----:B------:R-:W-:Y:S01]  /*ca20*/  LEA R9, R9, UR37, 0x1 ;  /* 0x0000002509097c11 */ /* 0x000fe2000f8e08ff */
[----:B------:R-:W-:Y:S02]  /*ca30*/  IMAD.MOV.U32 R15, RZ, RZ, -0x1 ;  /* 0xffffffffff0f7424 */ /* 0x000fe400078e00ff */
[----:B------:R-:W-:-:S07]  /*ca40*/  IMAD.MOV.U32 R3, RZ, RZ, R14 ;  /* 0x000000ffff037224 */ /* 0x000fce00078e000e */
[----:B0-----:R-:W-:Y:S05]  /*ca50*/  WARPSYNC.COLLECTIVE R15, `(.L_x_117) ;  /* 0x000000000f087348 */ /* 0x001fea0003c00000 */
[----:B------:R1:W2:Y:S02]  /*ca60*/  SHFL.IDX P6, R14, R13, R12, R11 ;  /* 0x0000000c0d0e7389 */ /* 0x0002a400000c000b */
[----:B012---:R-:W-:Y:S01]  /*ca70*/  ENDCOLLECTIVE ;  /* 0x000000000000791b */ /* 0x007fe20003800000 */
.L_x_117:
[----:B------:R-:W-:Y:S01]  /*ca80*/  IMAD.MOV.U32 R13, RZ, RZ, R19 ;  /* 0x000000ffff0d7224 */ /* 0x000fe200078e0013 */
[----:B------:R-:W-:Y:S01]  /*ca90*/  MOV R12, 0x1 ;  /* 0x00000001000c7802 */ /* 0x000fe20000000f00 */
[----:B------:R-:W-:Y:S01]  /*caa0*/  IMAD.SHL.U32 R27, R27, 0x8, RZ ;  /* 0x000000081b1b7824 */ /* 0x000fe200078e00ff */
[----:B------:R-:W-:-:S07]  /*cab0*/  MOV R2, R14 ;  /* 0x0000000e00027202 */ /* 0x000fce0000000f00 */
[----:B------:R-:W-:Y:S05]  /*cac0*/  WARPSYNC.COLLECTIVE R15, `(.L_x_118) ;  /* 0x000000000f087348 */ /* 0x000fea0003c00000 */
[----:B------:R0:W1:Y:S02]  /*cad0*/  SHFL.IDX P6, R14, R13, R12, R11 ;  /* 0x0000000c0d0e7389 */ /* 0x00006400000c000b */
[----:B01----:R-:W-:Y:S01]  /*cae0*/  ENDCOLLECTIVE ;  /* 0x000000000000791b */ /* 0x003fe20003800000 */
.L_x_118:
[----:B------:R-:W-:-:S05]  /*caf0*/  LOP3.LUT R27, R27, 0x18, RZ, 0xc0, !PT ;  /* 0x000000181b1b7812 */ /* 0x000fca00078ec0ff */
[----:B------:R-:W-:-:S05]  /*cb00*/  IMAD.SHL.U32 R0, R27, 0x2, RZ ;  /* 0x000000021b007824 */ /* 0x000fca00078e00ff */
[----:B------:R-:W-:Y:S01]  /*cb10*/  IADD3 R2, P0, R2, R0, RZ ;  /* 0x0000000002027210 */ /* 0x000fe20007f1e0ff */
[----:B------:R-:W-:-:S04]  /*cb20*/  IMAD.MOV.U32 R13, RZ, RZ, R8 ;  /* 0x000000ffff0d7224 */ /* 0x000fc800078e0008 */
[----:B------:R-:W-:-:S05]  /*cb30*/  IMAD.X R3, RZ, RZ, R3, P0 ;  /* 0x000000ffff037224 */ /* 0x000fca00000e0603 */
[----:B------:R-:W-:Y:S01]  /*cb40*/  @!PT LDS RZ, [RZ] ;  /* 0x00000000fffff984 */ /* 0x000fe20000000800 */
[----:B------:R-:W-:Y:S01]  /*cb50*/  @!PT LDS RZ, [RZ] ;  /* 0x00000000fffff984 */ /* 0x000fe20000000800 */
[----:B------:R-:W-:Y:S01]  /*cb60*/  @!PT LDS RZ, [RZ] ;  /* 0x00000000fffff984 */ /* 0x000fe20000000800 */
[----:B------:R-:W-:Y:S04]  /*cb70*/  LDGSTS.E.BYPASS.LTC128B.128 [R9+0x15400], desc[UR48][R2.64], !P3 ;  /* 0x1540000002097fae */ /* 0x000fe8000d901d70 */
[----:B------:R-:W-:Y:S04]  /*cb80*/  LDGSTS.E.BYPASS.LTC128B.128 [R9+0x17400], desc[UR48][R2.64+0x40], !P2 ;  /* 0x1740004002097fae */ /* 0x000fe8000d101d70 */
[----:B------:R0:W-:Y:S02]  /*cb90*/  LDGSTS.E.BYPASS.LTC128B.128 [R9+0x19400], desc[UR48][R2.64+0x80], !P1 ;  /* 0x1940008002097fae */ /* 0x0001e4000c901d70 */
[----:B0-----:R-:W-:-:S07]  /*cba0*/  IMAD.MOV.U32 R3, RZ, RZ, R14 ;  /* 0x000000ffff037224 */ /* 0x001fce00078e000e */
[----:B------:R-:W-:Y:S05]  /*cbb0*/  WARPSYNC.COLLECTIVE R15, `(.L_x_119) ;  /* 0x000000000f087348 */ /* 0x000fea0003c00000 */
[----:B------:R0:W1:Y:S02]  /*cbc0*/  SHFL.IDX P6, R14, R13, R12, R11 ;  /* 0x0000000c0d0e7389 */ /* 0x00006400000c000b */
[----:B01----:R-:W-:Y:S01]  /*cbd0*/  ENDCOLLECTIVE ;  /* 0x000000000000791b */ /* 0x003fe20003800000 */
.L_x_119:
[----:B------:R-:W-:Y:S02]  /*cbe0*/  IMAD.MOV.U32 R13, RZ, RZ, R19 ;  /* 0x000000ffff0d7224 */ /* 0x000fe400078e0013 */
[----:B------:R-:W-:Y:S02]  /*cbf0*/  IMAD.MOV.U32 R12, RZ, RZ, 0x2 ;  /* 0x00000002ff0c7424 */ /* 0x000fe400078e00ff */
[----:B------:R-:W-:-:S07]  /*cc00*/  IMAD.MOV.U32 R2, RZ, RZ, R14 ;  /* 0x000000ffff027224 */ /* 0x000fce00078e000e */
[----:B------:R-:W-:Y:S05]  /*cc10*/  WARPSYNC.COLLECTIVE R15, `(.L_x_120) ;  /* 0x000000000f087348 */ /* 0x000fea0003c00000 */
[----:B------:R0:W1:Y:S02]  /*cc20*/  SHFL.IDX P6, R14, R13, R12, R11 ;  /* 0x0000000c0d0e7389 */ /* 0x00006400000c000b */
[----:B01----:R-:W-:Y:S01]  /*cc30*/  ENDCOLLECTIVE ;  /* 0x000000000000791b */ /* 0x003fe20003800000 */
.L_x_120:
[----:B------:R-:W-:-:S04]  /*cc40*/  IADD3 R2, P0, R2, R0, RZ ;  /* 0x0000000002027210 */ /* 0x000fc80007f1e0ff */
[----:B------:R-:W-:-:S05]  /*cc50*/  IADD3.X R3, RZ, R3, RZ, P0, !PT ;  /* 0x00000003ff037210 */ /* 0x000fca00007fe4ff */
[----:B------:R-:W-:Y:S01]  /*cc60*/  @!PT LDS RZ, [RZ] ;  /* 0x00000000fffff984 */ /* 0x000fe20000000800 */
[----:B------:R-:W-:Y:S01]  /*cc70*/  @!PT LDS RZ, [RZ] ;  /* 0x00000000fffff984 */ /* 0x000fe20000000800 */
[----:B------:R-:W-:Y:S01]  /*cc80*/  @!PT LDS RZ, [RZ] ;  /* 0x00000000fffff984 */ /* 0x000fe20000000800 */
[----:B------:R0:W-:Y:S01]  /*cc90*/  LDGSTS.E.BYPASS.LTC128B.128 [R9+0x15c00], desc[UR48][R2.64], !P3 ;  /* 0x15c0000002097fae */ /* 0x0001e2000d901d70 */
[----:B------:R-:W-:-:S03]  /*cca0*/  MOV R13, R8 ;  /* 0x00000008000d7202 */ /* 0x000fc60000000f00 */
[----:B------:R0:W-:Y:S04]  /*ccb0*/  LDGSTS.E.BYPASS.LTC128B.128 [R9+0x17c00], desc[UR48][R2.64+0x40], !P2 ;  /* 0x17c0004002097fae */ /* 0x0001e8000d101d70 */
[----:B------:R0:W-:Y:S01]  /*ccc0*/  LDGSTS.E.BYPASS.LTC128B.128 [R9+0x19c00], desc[UR48][R2.64+0x80], !P1 ;  /* 0x19c0008002097fae */ /* 0x0001e2000c901d70 */
[----:B------:R-:W-:-:S07]  /*ccd0*/  IMAD.MOV.U32 R27, RZ, RZ, R14 ;  /* 0x000000ffff1b7224 */ /* 0x000fce00078e000e */
[----:B0-----:R-:W-:Y:S05]  /*cce0*/  WARPSYNC.COLLECTIVE R15, `(.L_x_121) ;  /* 0x000000000f087348 */ /* 0x001fea0003c00000 */
[----:B------:R1:W2:Y:S02]  /*ccf0*/  SHFL.IDX P6, R14, R13, R12, R11 ;  /* 0x0000000c0d0e7389 */ /* 0x0002a400000c000b */
[----:B012---:R-:W-:Y:S01]  /*cd00*/  ENDCOLLECTIVE ;  /* 0x000000000000791b */ /* 0x007fe20003800000 */
.L_x_121:
[----:B------:R-:W-:Y:S01]  /*cd10*/  IMAD.MOV.U32 R13, RZ, RZ, R19 ;  /* 0x000000ffff0d7224 */ /* 0x000fe200078e0013 */
[----:B------:R-:W-:Y:S01]  /*cd20*/  MOV R12, 0x3 ;  /* 0x00000003000c7802 */ /* 0x000fe20000000f00 */
[----:B------:R-:W-:-:S07]  /*cd30*/  IMAD.MOV.U32 R2, RZ, RZ, R14 ;  /* 0x000000ffff027224 */ /* 0x000fce00078e000e */
[----:B------:R-:W-:Y:S05]  /*cd40*/  WARPSYNC.COLLECTIVE R15, `(.L_x_122) ;  /* 0x000000000f087348 */ /* 0x000fea0003c00000 */
[----:B------:R0:W1:Y:S02]  /*cd50*/  SHFL.IDX P6, R14, R13, R12, R11 ;  /* 0x0000000c0d0e7389 */ /* 0x00006400000c000b */
[----:B01----:R-:W-:Y:S01]  /*cd60*/  ENDCOLLECTIVE ;  /* 0x000000000000791b */ /* 0x003fe20003800000 */
.L_x_122:
[----:B------:R-:W-:-:S05]  /*cd70*/  IADD3 R2, P0, R2, R0, RZ ;  /* 0x0000000002027210 */ /* 0x000fca0007f1e0ff */
[----:B------:R-:W-:-:S05]  /*cd80*/  IMAD.X R3, RZ, RZ, R27, P0 ;  /* 0x000000ffff037224 */ /* 0x000fca00000e061b */
[----:B------:R-:W-:Y:S01]  /*cd90*/  @!PT LDS RZ, [RZ] ;  /* 0x00000000fffff984 */ /* 0x000fe20000000800 */
[----:B------:R-:W-:Y:S01]  /*cda0*/  @!PT LDS RZ, [RZ] ;  /* 0x00000000fffff984 */ /* 0x000fe20000000800 */
[----:B------:R-:W-:Y:S01]  /*cdb0*/  @!PT LDS RZ, [RZ] ;  /* 0x00000000fffff984 */ /* 0x000fe20000000800 */
[----:B------:R0:W-:Y:S01]  /*cdc0*/  LDGSTS.E.BYPASS.LTC128B.128 [R9+0x16400], desc[UR48][R2.64], !P3 ;  /* 0x1640000002097fae */ /* 0x0001e2000d901d70 */
[----:B------:R-:W-:-:S03]  /*cdd0*/  IMAD.MOV.U32 R13, RZ, RZ, R8 ;  /* 0x000000ffff0d7224 */ /* 0x000fc600078e0008 */
[----:B------:R0:W-:Y:S04]  /*cde0*/  LDGSTS.E.BYPASS.LTC128B.128 [R9+0x18400], desc[UR48][R2.64+0x40], !P2 ;  /* 0x1840004002097fae */ /* 0x0001e8000d101d70 */
[----:B------:R0:W-:Y:S01]  /*cdf0*/  LDGSTS.E.BYPASS.LTC128B.128 [R9+0x1a400], desc[UR48][R2.64+0x80], !P1 ;  /* 0x1a40008002097fae */ /* 0x0001e2000c901d70 */
[----:B------:R-:W-:-:S07]  /*ce00*/  IMAD.MOV.U32 R27, RZ, RZ, R14 ;  /* 0x000000ffff1b7224 */ /* 0x000fce00078e000e */
[----:B0-----:R-:W-:Y:S05]  /*ce10*/  WARPSYNC.COLLECTIVE R15, `(.L_x_123) ;  /* 0x000000000f087348 */ /* 0x001fea0003c00000 */
[----:B------:R1:W2:Y:S02]  /*ce20*/  SHFL.IDX P6, R14, R13, R12, R11 ;  /* 0x0000000c0d0e7389 */ /* 0x0002a400000c000b */
[----:B012---:R-:W-:Y:S01]  /*ce30*/  ENDCOLLECTIVE ;  /* 0x000000000000791b */ /* 0x007fe20003800000 */
.L_x_123:
[----:B------:R-:W-:Y:S01]  /*ce40*/  IMAD.MOV.U32 R2, RZ, RZ, R14 ;  /* 0x000000ffff027224 */ /* 0x000fe200078e000e */
[----:B------:R-:W-:Y:S06]  /*ce50*/  BRA `(.L_x_124) ;  /* 0xffffffd800047947 */ /* 0x000fec000383ffff */
.L_x_60:
[----:B-1----:R1:W2:Y:S02]  /*ce60*/  SYNCS.PHASECHK.TRANS64.TRYWAIT P0, [R6+URZ+0x2d860], R2 ;  /* 0x02d86002060075a7 */ /* 0x0022a4000800017f */
[----:B--2---:R-:W-:Y:S05]  /*ce70*/  @!P0 NANOSLEEP.SYNCS 0x989680 ;  /* 0x009896800000895d */ /* 0x004fea0003900000 */
[----:B------:R-:W2:Y:S02]  /*ce80*/  @!P0 SYNCS.PHASECHK.TRANS64 P0, [R6+URZ+0x2d860], R2 ;  /* 0x02d86002060085a7 */ /* 0x000ea4000800007f */
[----:B--2---:R-:W-:Y:S05]  /*ce90*/  @!P0 BRA `(.L_x_60) ;  /* 0xfffffffc00f08947 */ /* 0x004fea000383ffff */
[----:B------:R-:W-:Y:S05]  /*cea0*/  BRA `(.L_x_125) ;  /* 0xffffffd800647947 */ /* 0x000fea000383ffff */
.L_x_61:
        /* <DEDUP_REMOVED lines=8> */
.L_x_127:
[----:B------:R-:W-:Y:S05]  /*cf30*/  BSYNC B1 ;  /* 0x0000000000017941 */ /* 0x000fea0003800000 */
.L_x_126:
[----:B------:R-:W-:Y:S01]  /*cf40*/  IMAD.MOV.U32 R13, RZ, RZ, R17 ;  /* 0x000000ffff0d7224 */ /* 0x000fe200078e0011 */
[----:B------:R-:W-:Y:S01]  /*cf50*/  MOV R15, 0xffffffff ;  /* 0xffffffff000f7802 */ /* 0x000fe20000000f00 */
[----:B------:R-:W-:Y:S01]  /*cf60*/  IMAD.MOV.U32 R12, RZ, RZ, RZ ;  /* 0x000000ffff0c7224 */ /* 0x000fe200078e00ff */
[----:B------:R-:W-:Y:S01]  /*cf70*/  MOV R3, R14 ;  /* 0x0000000e00037202 */ /* 0x000fe20000000f00 */
[----:B------:R-:W-:Y:S01]  /*cf80*/  IMAD.MOV.U32 R11, RZ, RZ, 0x1c1f ;  /* 0x00001c1fff0b7424 */ /* 0x000fe200078e00ff */
[----:B------:R-:W-:-:S07]  /*cf90*/  LEA R7, R7, UR37, 0x1 ;  /* 0x0000002507077c11 */ /* 0x000fce000f8e08ff */
[----:B------:R-:W-:Y:S05]  /*cfa0*/  WARPSYNC.COLLECTIVE R15, `(.L_x_128) ;  /* 0x000000000f087348 */ /* 0x000fea0003c00000 */
[----:B------:R0:W1:Y:S02]  /*cfb0*/  SHFL.IDX P6, R14, R13, R12, R11 ;  /* 0x0000000c0d0e7389 */ /* 0x00006400000c000b */
[----:B01----:R-:W-:Y:S01]  /*cfc0*/  ENDCOLLECTIVE ;  /* 0x000000000000791b */ /* 0x003fe20003800000 */
.L_x_128:
[----:B------:R-:W-:Y:S01]  /*cfd0*/  IMAD.MOV.U32 R13, RZ, RZ, R18 ;  /* 0x000000ffff0d7224 */ /* 0x000fe200078e0012 */
[----:B------:R-:W-:Y:S01]  /*cfe0*/  MOV R12, 0x1 ;  /* 0x00000001000c7802 */ /* 0x000fe20000000f00 */
[----:B------:R-:W-:-:S07]  /*cff0*/  IMAD.MOV.U32 R2, RZ, RZ, R14 ;  /* 0x000000ffff027224 */ /* 0x000fce00078e000e */
[----:B------:R-:W-:Y:S05]  /*d000*/  WARPSYNC.COLLECTIVE R15, `(.L_x_129) ;  /* 0x000000000f087348 */ /* 0x000fea0003c00000 */
[----:B------:R0:W1:Y:S02]  /*d010*/  SHFL.IDX P6, R14, R13, R12, R11 ;  /* 0x0000000c0d0e7389 */ /* 0x00006400000c000b */
[----:B01----:R-:W-:Y:S01]  /*d020*/  ENDCOLLECTIVE ;  /* 0x000000000000791b */ /* 0x003fe20003800000 */
.L_x_129:
[----:B------:R-:W-:-:S05]  /*d030*/  IADD3 R2, P0, R2, R0, RZ ;  /* 0x0000000002027210 */ /* 0x000fca0007f1e0ff */
[----:B------:R-:W-:Y:S01]  /*d040*/  IMAD.X R3, RZ, RZ, R3, P0 ;  /* 0x000000ffff037224 */ /* 0x000fe200000e0603 */
[----:B------:R-:W-:Y:S01]  /*d050*/  ISETP.LT.OR P0, PT, R8, 0x1, P3 ;  /* 0x000000010800780c */ /* 0x000fe20001f01670 */
[----:B------:R-:W-:-:S12]  /*d060*/  IMAD.MOV.U32 R13, RZ, RZ, R17 ;  /* 0x000000ffff0d7224 */ /* 0x000fd800078e0011 */
[----:B------:R-:W-:Y:S01]  /*d070*/  @!PT LDS RZ, [RZ] ;  /* 0x00000000fffff984 */ /* 0x000fe20000000800 */
[----:B------:R-:W-:Y:S01]  /*d080*/  @!PT LDS RZ, [RZ] ;  /* 0x00000000fffff984 */ /* 0x000fe20000000800 */
[----:B------:R-:W-:Y:S01]  /*d090*/  @!PT LDS RZ, [RZ] ;  /* 0x00000000fffff984 */ /* 0x000fe20000000800 */
[----:B------:R-:W-:Y:S01]  /*d0a0*/  LDGSTS.E.BYPASS.LTC128B.128 [R7+0x400], desc[UR48][R2.64], !P0 ;  /* 0x0040000002077fae */ /* 0x000fe2000c101d70 */
[----:B------:R-:W-:-:S13]  /*d0b0*/  ISETP.LT.OR P0, PT, R8, 0x1, P2 ;  /* 0x000000010800780c */ /* 0x000fda0001701670 */
[----:B------:R-:W-:Y:S01]  /*d0c0*/  LDGSTS.E.BYPASS.LTC128B.128 [R7+0x2400], desc[UR48][R2.64+0x40], !P0 ;  /* 0x0240004002077fae */ /* 0x000fe2000c101d70 */
[----:B------:R-:W-:-:S13]  /*d0d0*/  ISETP.LT.OR P0, PT, R8, 0x1, P1 ;  /* 0x000000010800780c */ /* 0x000fda0000f01670 */
[----:B------:R0:W-:Y:S02]  /*d0e0*/  LDGSTS.E.BYPASS.LTC128B.128 [R7+0x4400], desc[UR48][R2.64+0x80], !P0 ;  /* 0x0440008002077fae */ /* 0x0001e4000c101d70 */
[----:B0-----:R-:W-:-:S07]  /*d0f0*/  IMAD.MOV.U32 R3, RZ, RZ, R14 ;  /* 0x000000ffff037224 */ /* 0x001fce00078e000e */
[----:B------:R-:W-:Y:S05]  /*d100*/  WARPSYNC.COLLECTIVE R15, `(.L_x_130) ;  /* 0x000000000f087348 */ /* 0x000fea0003c00000 */
[----:B------:R0:W1:Y:S02]  /*d110*/  SHFL.IDX P6, R14, R13, R12, R11 ;  /* 0x0000000c0d0e7389 */ /* 0x00006400000c000b */
[----:B01----:R-:W-:Y:S01]  /*d120*/  ENDCOLLECTIVE ;  /* 0x000000000000791b */ /* 0x003fe20003800000 */
.L_x_130:
[----:B------:R-:W-:Y:S02]  /*d130*/  IMAD.MOV.U32 R13, RZ, RZ, R18 ;  /* 0x000000ffff0d7224 */ /* 0x000fe400078e0012 */
[----:B------:R-:W-:Y:S02]  /*d140*/  IMAD.MOV.U32 R12, RZ, RZ, 0x2 ;  /* 0x00000002ff0c7424 */ /* 0x000fe400078e00ff */
[----:B------:R-:W-:-:S07]  /*d150*/  IMAD.MOV.U32 R2, RZ, RZ, R14 ;  /* 0x000000ffff027224 */ /* 0x000fce00078e000e */
[----:B------:R-:W-:Y:S05]  /*d160*/  WARPSYNC.COLLECTIVE R15, `(.L_x_131) ;  /* 0x000000000f087348 */ /* 0x000fea0003c00000 */
[----:B------:R0:W1:Y:S02]  /*d170*/  SHFL.IDX P6, R14, R13, R12, R11 ;  /* 0x0000000c0d0e7389 */ /* 0x00006400000c000b */
[----:B01----:R-:W-:Y:S01]  /*d180*/  ENDCOLLECTIVE ;  /* 0x000000000000791b */ /* 0x003fe20003800000 */
.L_x_131:
[----:B------:R-:W-:-:S04]  /*d190*/  IADD3 R2, P0, R2, R0, RZ ;  /* 0x0000000002027210 */ /* 0x000fc80007f1e0ff */
[----:B------:R-:W-:Y:S02]  /*d1a0*/  IADD3.X R3, RZ, R3, RZ, P0, !PT ;  /* 0x00000003ff037210 */ /* 0x000fe400007fe4ff */
[----:B------:R-:W-:Y:S02]  /*d1b0*/  ISETP.LT.OR P0, PT, R8, 0x21, P3 ;  /* 0x000000210800780c */ /* 0x000fe40001f01670 */
[----:B------:R-:W-:-:S11]  /*d1c0*/  MOV R13, R17 ;  /* 0x00000011000d7202 */ /* 0x000fd60000000f00 */
        /* <DEDUP_REMOVED lines=12> */
.L_x_132:
[----:B------:R-:W-:Y:S01]  /*d290*/  IMAD.MOV.U32 R13, RZ, RZ, R18 ;  /* 0x000000ffff0d7224 */ /* 0x000fe200078e0012 */
[----:B------:R-:W-:Y:S01]  /*d2a0*/  MOV R12, 0x3 ;  /* 0x00000003000c7802 */ /* 0x000fe20000000f00 */
[----:B------:R-:W-:-:S07]  /*d2b0*/  IMAD.MOV.U32 R2, RZ, RZ, R14 ;  /* 0x000000ffff027224 */ /* 0x000fce00078e000e */
[----:B------:R-:W-:Y:S05]  /*d2c0*/  WARPSYNC.COLLECTIVE R15, `(.L_x_133) ;  /* 0x000000000f087348 */ /* 0x000fea0003c00000 */
[----:B------:R0:W1:Y:S02]  /*d2d0*/  SHFL.IDX P6, R14, R13, R12, R11 ;  /* 0x0000000c0d0e7389 */ /* 0x00006400000c000b */
[----:B01----:R-:W-:Y:S01]  /*d2e0*/  ENDCOLLECTIVE ;  /* 0x000000000000791b */ /* 0x003fe20003800000 */
.L_x_133:
[----:B------:R-:W-:-:S05]  /*d2f0*/  IADD3 R2, P0, R2, R0, RZ ;  /* 0x0000000002027210 */ /* 0x000fca0007f1e0ff */
[----:B------:R-:W-:Y:S01]  /*d300*/  IMAD.X R3, RZ, RZ, R3, P0 ;  /* 0x000000ffff037224 */ /* 0x000fe200000e0603 */
[----:B------:R-:W-:Y:S01]  /*d310*/  ISETP.LT.OR P0, PT, R8, 0x41, P3 ;  /* 0x000000410800780c */ /* 0x000fe20001f01670 */
[----:B------:R-:W-:-:S12]  /*d320*/  IMAD.MOV.U32 R13, RZ, RZ, R17 ;  /* 0x000000ffff0d7224 */ /* 0x000fd800078e0011 */
[----:B------:R-:W-:Y:S01]  /*d330*/  @!PT LDS RZ, [RZ] ;  /* 0x00000000fffff984 */ /* 0x000fe20000000800 */
[----:B------:R-:W-:Y:S01]  /*d340*/  @!PT LDS RZ, [RZ] ;  /* 0x00000000fffff984 */ /* 0x000fe20000000800 */
[----:B------:R-:W-:Y:S01]  /*d350*/  @!PT LDS RZ, [RZ] ;  /* 0x00000000fffff984 */ /* 0x000fe20000000800 */
[----:B------:R0:W-:Y:S01]  /*d360*/  LDGSTS.E.BYPASS.LTC128B.128 [R7+0x1400], desc[UR48][R2.64], !P0 ;  /* 0x0140000002077fae */ /* 0x0001e2000c101d70 */
[----:B------:R-:W-:Y:S01]  /*d370*/  ISETP.LT.OR P0, PT, R8, 0x41, P2 ;  /* 0x000000410800780c */ /* 0x000fe20001701670 */
[----:B------:R-:W-:-:S12]  /*d380*/  IMAD.MOV.U32 R18, RZ, RZ, R14 ;  /* 0x000000ffff127224 */ /* 0x000fd800078e000e */
[----:B0-----:R-:W-:Y:S05]  /*d390*/  WARPSYNC.COLLECTIVE R15, `(.L_x_134) ;  /* 0x000000000f087348 */ /* 0x001fea0003c00000 */
[----:B------:R1:W2:Y:S02]  /*d3a0*/  SHFL.IDX P6, R14, R13, R12, R11 ;  /* 0x0000000c0d0e7389 */ /* 0x0002a400000c000b */
[----:B012---:R-:W-:Y:S01]  /*d3b0*/  ENDCOLLECTIVE ;  /* 0x000000000000791b */ /* 0x007fe20003800000 */
.L_x_134:
[----:B------:R-:W-:Y:S01]  /*d3c0*/  @!PT LDS RZ, [RZ] ;  /* 0x00000000fffff984 */ /* 0x000fe20000000800 */
[----:B------:R-:W-:Y:S01]  /*d3d0*/  @!PT LDS RZ, [RZ] ;  /* 0x00000000fffff984 */ /* 0x000fe20000000800 */
[----:B------:R-:W-:Y:S01]  /*d3e0*/  @!PT LDS RZ, [RZ] ;  /* 0x00000000fffff984 */ /* 0x000fe20000000800 */
[----:B------:R-:W-:Y:S01]  /*d3f0*/  LDGSTS.E.BYPASS.LTC128B.128 [R7+0x3400], desc[UR48][R2.64+0x40], !P0 ;  /* 0x0340004002077fae */ /* 0x000fe2000c101d70 */
[----:B------:R-:W-:-:S13]  /*d400*/  ISETP.LT.OR P0, PT, R8, 0x41, P1 ;  /* 0x000000410800780c */ /* 0x000fda0000f01670 */
[----:B------:R0:W-:Y:S02]  /*d410*/  LDGSTS.E.BYPASS.LTC128B.128 [R7+0x5400], desc[UR48][R2.64+0x80], !P0 ;  /* 0x0540008002077fae */ /* 0x0001e4000c101d70 */
[----:B0-----:R-:W-:Y:S01]  /*d420*/  IMAD.MOV.U32 R2, RZ, RZ, R14 ;  /* 0x000000ffff027224 */ /* 0x001fe200078e000e */
[----:B------:R-:W-:Y:S06]  /*d430*/  BRA `(.L_x_135) ;  /* 0xffffffd400bc7947 */ /* 0x000fec000383ffff */
.L_x_67:
[----:B0-----:R0:W1:Y:S02]  /*d440*/  SYNCS.PHASECHK.TRANS64.TRYWAIT P0, [R4+URZ+0x2d860], R3 ;  /* 0x02d86003040075a7 */ /* 0x001064000800017f */
[----:B-1----:R-:W-:Y:S05]  /*d450*/  @!P0 NANOSLEEP.SYNCS 0x989680 ;  /* 0x009896800000895d */ /* 0x002fea0003900000 */
[----:B------:R-:W1:Y:S02]  /*d460*/  @!P0 SYNCS.PHASECHK.TRANS64 P0, [R4+URZ+0x2d860], R3 ;  /* 0x02d86003040085a7 */ /* 0x000e64000800007f */
[----:B-1----:R-:W-:Y:S05]  /*d470*/  @!P0 BRA `(.L_x_67) ;  /* 0xfffffffc00f08947 */ /* 0x002fea000383ffff */
[----:B------:R-:W-:Y:S05]  /*d480*/  BRA `(.L_x_136) ;  /* 0xffffffd8009c7947 */ /* 0x000fea000383ffff */
.L_x_68:
[----:B------:R-:W-:Y:S01]  /*d490*/  BSSY B0, `(.L_x_137) ;  /* 0x0000008000007945 */ /* 0x000fe20003800000 */
[----:B------:R-:W-:Y:S01]  /*d4a0*/  MOV R13, R18 ;  /* 0x00000012000d7202 */ /* 0x000fe20000000f00 */
[----:B------:R-:W-:Y:S02]  /*d4b0*/  IMAD.MOV.U32 R12, RZ, RZ, RZ ;  /* 0x000000ffff0c7224 */ /* 0x000fe400078e00ff */
[----:B------:R-:W-:Y:S02]  /*d4c0*/  IMAD.MOV.U32 R11, RZ, RZ, 0x1c1f ;  /* 0x00001c1fff0b7424 */ /* 0x000fe400078e00ff */
[----:B------:R-:W-:-:S07]  /*d4d0*/  IMAD.MOV.U32 R15, RZ, RZ, -0x1 ;  /* 0xffffffffff0f7424 */ /* 0x000fce00078e00ff */
[----:B0-----:R-:W-:Y:S05]  /*d4e0*/  WARPSYNC.COLLECTIVE R15, `(.L_x_138) ;  /* 0x000000000f087348 */ /* 0x001fea0003c00000 */
[----:B------:R1:W2:Y:S02]  /*d4f0*/  SHFL.IDX P6, R14, R13, R12, R11 ;  /* 0x0000000c0d0e7389 */ /* 0x0002a400000c000b */
[----:B012---:R-:W-:Y:S01]  /*d500*/  ENDCOLLECTIVE ;  /* 0x000000000000791b */ /* 0x007fe20003800000 */
.L_x_138:
[----:B------:R-:W-:Y:S05]  /*d510*/  BSYNC B0 ;  /* 0x0000000000007941 */ /* 0x000fea0003800000 */
.L_x_137:
[----:B------:R-:W0:Y:S01]  /*d520*/  S2R R2, SR_TID.X ;  /* 0x0000000000027919 */ /* 0x000e220000002100 */
[----:B------:R-:W-:Y:S01]  /*d530*/  IMAD.MOV.U32 R13, RZ, RZ, R17 ;  /* 0x000000ffff0d7224 */ /* 0x000fe200078e0011 */
[----:B------:R-:W-:Y:S01]  /*d540*/  MOV R0, R14 ;  /* 0x0000000e00007202 */ /* 0x000fe20000000f00 */
[----:B------:R-:W-:Y:S02]  /*d550*/  IMAD.MOV.U32 R12, RZ, RZ, RZ ;  /* 0x000000ffff0c7224 */ /* 0x000fe400078e00ff */
[----:B------:R-:W-:Y:S02]  /*d560*/  IMAD.MOV.U32 R11, RZ, RZ, 0x1c1f ;  /* 0x00001c1fff0b7424 */ /* 0x000fe400078e00ff */
[----:B------:R-:W-:-:S07]  /*d570*/  IMAD.MOV.U32 R15, RZ, RZ, -0x1 ;  /* 0xffffffffff0f7424 */ /* 0x000fce00078e00ff */
[----:B0-----:R-:W-:Y:S05]  /*d580*/  WARPSYNC.COLLECTIVE R15, `(.L_x_139) ;  /* 0x000000000f087348 */ /* 0x001fea0003c00000 */
[----:B------:R1:W2:Y:S02]  /*d590*/  SHFL.IDX P6, R14, R13, R12, R11 ;  /* 0x0000000c0d0e7389 */ /* 0x0002a400000c000b */
[----:B012---:R-:W-:Y:S01]  /*d5a0*/  ENDCOLLECTIVE ;  /* 0x000000000000791b */ /* 0x007fe20003800000 */
.L_x_139:
[----:B------:R-:W-:Y:S01]  /*d5b0*/  MOV R13, R18 ;  /* 0x00000012000d7202 */ /* 0x000fe20000000f00 */
[----:B------:R-:W-:Y:S01]  /*d5c0*/  IMAD.MOV.U32 R12, RZ, RZ, 0x1 ;  /* 0x00000001ff0c7424 */ /* 0x000fe200078e00ff */
[----:B------:R-:W-:-:S04]  /*d5d0*/  SHF.L.U32 R2, R2, 0x3, RZ ;  /* 0x0000000302027819 */ /* 0x000fc800000006ff */
[----:B------:R-:W-:-:S05]  /*d5e0*/  LOP3.LUT R2, R2, 0x18, RZ, 0xc0, !PT ;  /* 0x0000001802027812 */ /* 0x000fca00078ec0ff */
[----:B------:R-:W-:-:S05]  /*d5f0*/  IMAD.SHL.U32 R6, R2, 0x2, RZ ;  /* 0x0000000202067824 */ /* 0x000fca00078e00ff */
[----:B------:R-:W-:-:S13]  /*d600*/  IADD3 R2, P0, R14, R6, RZ ;  /* 0x000000060e027210 */ /* 0x000fda0007f1e0ff */
[----:B------:R-:W-:Y:S05]  /*d610*/  WARPSYNC.COLLECTIVE R15, `(.L_x_140) ;  /* 0x000000000f087348 */ /* 0x000fea0003c00000 */
[----:B------:R0:W1:Y:S02]  /*d620*/  SHFL.IDX P6, R14, R13, R12, R11 ;  /* 0x0000000c0d0e7389 */ /* 0x00006400000c000b */
[----:B01----:R-:W-:Y:S01]  /*d630*/  ENDCOLLECTIVE ;  /* 0x000000000000791b */ /* 0x003fe20003800000 */
.L_x_140:
[----:B------:R-:W-:Y:S01]  /*d640*/  IMAD.X R3, RZ, RZ, R0, P0 ;  /* 0x000000ffff037224 */ /* 0x000fe200000e0600 */
[----:B------:R-:W-:Y:S02]  /*d650*/  ISETP.LT.OR P0, PT, R5, 0x1, P3 ;  /* 0x000000010500780c */ /* 0x000fe40001f01670 */
[----:B------:R-:W-:Y:S01]  /*d660*/  LEA R0, R7, UR37, 0x1 ;  /* 0x0000002507007c11 */ /* 0x000fe2000f8e08ff */
[----:B------:R-:W-:-:S10]  /*d670*/  IMAD.MOV.U32 R13, RZ, RZ, R17 ;  /* 0x000000ffff0d7224 */ /* 0x000fd400078e0011 */
        /* <DEDUP_REMOVED lines=12> */
.L_x_141:
[----:B------:R-:W-:Y:S02]  /*d740*/  IMAD.MOV.U32 R13, RZ, RZ, R18 ;  /* 0x000000ffff0d7224 */ /* 0x000fe400078e0012 */
[----:B------:R-:W-:Y:S01]  /*d750*/  IMAD.MOV.U32 R12, RZ, RZ, 0x2 ;  /* 0x00000002ff0c7424 */ /* 0x000fe200078e00ff */
[----:B------:R-:W-:-:S13]  /*d760*/  IADD3 R2, P0, R14, R6, RZ ;  /* 0x000000060e027210 */ /* 0x000fda0007f1e0ff */
[----:B------:R-:W-:Y:S05]  /*d770*/  WARPSYNC.COLLECTIVE R15, `(.L_x_142) ;  /* 0x000000000f087348 */ /* 0x000fea0003c00000 */
[----:B------:R0:W1:Y:S02]  /*d780*/  SHFL.IDX P6, R14, R13, R12, R11 ;  /* 0x0000000c0d0e7389 */ /* 0x00006400000c000b */
[----:B01----:R-:W-:Y:S01]  /*d790*/  ENDCOLLECTIVE ;  /* 0x000000000000791b */ /* 0x003fe20003800000 */
.L_x_142:
        /* <DEDUP_REMOVED lines=15> */
.L_x_143:
[----:B------:R-:W-:Y:S02]  /*d890*/  IMAD.MOV.U32 R13, RZ, RZ, R18 ;  /* 0x000000ffff0d7224 */ /* 0x000fe400078e0012 */
[----:B------:R-:W-:Y:S01]  /*d8a0*/  IMAD.MOV.U32 R12, RZ, RZ, 0x3 ;  /* 0x00000003ff0c7424 */ /* 0x000fe200078e00ff */
[----:B------:R-:W-:-:S13]  /*d8b0*/  IADD3 R2, P0, R14, R6, RZ ;  /* 0x000000060e027210 */ /* 0x000fda0007f1e0ff */
[----:B------:R-:W-:Y:S05]  /*d8c0*/  WARPSYNC.COLLECTIVE R15, `(.L_x_144) ;  /* 0x000000000f087348 */ /* 0x000fea0003c00000 */
[----:B------:R0:W1:Y:S02]  /*d8d0*/  SHFL.IDX P6, R14, R13, R12, R11 ;  /* 0x0000000c0d0e7389 */ /* 0x00006400000c000b */
[----:B01----:R-:W-:Y:S01]  /*d8e0*/  ENDCOLLECTIVE ;  /* 0x000000000000791b */ /* 0x003fe20003800000 */
.L_x_144:
[----:B------:R-:W-:Y:S01]  /*d8f0*/  IMAD.X R3, RZ, RZ, R3, P0 ;  /* 0x000000ffff037224 */ /* 0x000fe200000e0603 */
[----:B------:R-:W-:Y:S01]  /*d900*/  ISETP.LT.OR P0, PT, R5, 0x41, P3 ;  /* 0x000000410500780c */ /* 0x000fe20001f01670 */
[----:B------:R-:W-:-:S12]  /*d910*/  IMAD.MOV.U32 R13, RZ, RZ, R17 ;  /* 0x000000ffff0d7224 */ /* 0x000fd800078e0011 */
[----:B------:R-:W-:Y:S01]  /*d920*/  @!PT LDS RZ, [RZ] ;  /* 0x00000000fffff984 */ /* 0x000fe20000000800 */
[----:B------:R-:W-:Y:S01]  /*d930*/  @!PT LDS RZ, [RZ] ;  /* 0x00000000fffff984 */ /* 0x000fe20000000800 */
[----:B------:R-:W-:Y:S01]  /*d940*/  @!PT LDS RZ, [RZ] ;  /* 0x00000000fffff984 */ /* 0x000fe20000000800 */
[----:B------:R0:W-:Y:S01]  /*d950*/  LDGSTS.E.BYPASS.LTC128B.128 [R0+0x1400], desc[UR48][R2.64], !P0 ;  /* 0x0140000002007fae */ /* 0x0001e2000c101d70 */
[----:B------:R-:W-:Y:S02]  /*d960*/  ISETP.LT.OR P0, PT, R5, 0x41, P2 ;  /* 0x000000410500780c */ /* 0x000fe40001701670 */
[----:B------:R-:W-:-:S11]  /*d970*/  MOV R7, R14 ;  /* 0x0000000e00077202 */ /* 0x000fd60000000f00 */
[----:B0-----:R-:W-:Y:S05]  /*d980*/  WARPSYNC.COLLECTIVE R15, `(.L_x_145) ;  /* 0x000000000f087348 */ /* 0x001fea0003c00000 */
[----:B------:R1:W2:Y:S02]  /*d990*/  SHFL.IDX P6, R14, R13, R12, R11 ;  /* 0x0000000c0d0e7389 */ /* 0x0002a400000c000b */
[----:B012---:R-:W-:Y:S01]  /*d9a0*/  ENDCOLLECTIVE ;  /* 0x000000000000791b */ /* 0x007fe20003800000 */
.L_x_145:
[----:B------:R-:W-:Y:S01]  /*d9b0*/  @!PT LDS RZ, [RZ] ;  /* 0x00000000fffff984 */ /* 0x000fe20000000800 */
[----:B------:R-:W-:Y:S01]  /*d9c0*/  @!PT LDS RZ, [RZ] ;  /* 0x00000000fffff984 */ /* 0x000fe20000000800 */
[----:B------:R-:W-:Y:S01]  /*d9d0*/  @!PT LDS RZ, [RZ] ;  /* 0x00000000fffff984 */ /* 0x000fe20000000800 */
[----:B------:R0:W-:Y:S01]  /*d9e0*/  LDGSTS.E.BYPASS.LTC128B.128 [R0+0x3400], desc[UR48][R2.64+0x40], !P0 ;  /* 0x0340004002007fae */ /* 0x0001e2000c101d70 */
[----:B------:R-:W-:-:S13]  /*d9f0*/  ISETP.LT.OR P0, PT, R5, 0x41, P1 ;  /* 0x000000410500780c */ /* 0x000fda0000f01670 */
[----:B------:R0:W-:Y:S01]  /*da00*/  LDGSTS.E.BYPASS.LTC128B.128 [R0+0x5400], desc[UR48][R2.64+0x80], !P0 ;  /* 0x0540008002007fae */ /* 0x0001e2000c101d70 */
[----:B------:R-:W-:Y:S05]  /*da10*/  BRA `(.L_x_146) ;  /* 0xffffffd400f87947 */ /* 0x000fea000383ffff */
.L_x_73:
[----:B0-----:R0:W1:Y:S02]  /*da20*/  SYNCS.PHASECHK.TRANS64.TRYWAIT P0, [R4+URZ+0x2d820], R0 ;  /* 0x02d82000040075a7 */ /* 0x001064000800017f */
[----:B-1----:R-:W-:Y:S05]  /*da30*/  @!P0 NANOSLEEP.SYNCS 0x989680 ;  /* 0x009896800000895d */ /* 0x002fea0003900000 */
[----:B------:R-:W1:Y:S02]  /*da40*/  @!P0 SYNCS.PHASECHK.TRANS64 P0, [R4+URZ+0x2d820], R0 ;  /* 0x02d82000040085a7 */ /* 0x000e64000800007f */
[----:B-1----:R-:W-:Y:S05]  /*da50*/  @!P0 BRA `(.L_x_73) ;  /* 0xfffffffc00f08947 */ /* 0x002fea000383ffff */
[----:B------:R-:W-:Y:S05]  /*da60*/  BRA `(.L_x_147) ;  /* 0xffffffd800a07947 */ /* 0x000fea000383ffff */
.L_x_74:
[----:B------:R-:W1:Y:S01]  /*da70*/  S2R R2, SR_TID.X ;  /* 0x0000000000027919 */ /* 0x000e620000002100 */
[----:B------:R-:W-:Y:S01]  /*da80*/  BSSY B0, `(.L_x_148) ;  /* 0x000000a000007945 */ /* 0x000fe20003800000 */
[----:B------:R-:W-:Y:S01]  /*da90*/  IMAD.MOV.U32 R12, RZ, RZ, RZ ;  /* 0x000000ffff0c7224 */ /* 0x000fe200078e00ff */
[----:B------:R-:W-:Y:S01]  /*daa0*/  MOV R11, 0x1f ;  /* 0x0000001f000b7802 */ /* 0x000fe20000000f00 */
[----:B------:R-:W-:Y:S01]  /*dab0*/  IMAD.MOV.U32 R15, RZ, RZ, -0x1 ;  /* 0xffffffffff0f7424 */ /* 0x000fe200078e00ff */
[----:B-1----:R-:W-:-:S04]  /*dac0*/  SHF.R.U32.HI R2, RZ, 0x5, R2 ;  /* 0x00000005ff027819 */ /* 0x002fc80000011602 */
[----:B------:R-:W-:-:S05]  /*dad0*/  LOP3.LUT R2, R2, 0x3, RZ, 0xc0, !PT ;  /* 0x0000000302027812 */ /* 0x000fca00078ec0ff */
[----:B------:R-:W-:-:S07]  /*dae0*/  IMAD.MOV.U32 R13, RZ, RZ, R2 ;  /* 0x000000ffff0d7224 */ /* 0x000fce00078e0002 */
[----:B0-----:R-:W-:Y:S05]  /*daf0*/  WARPSYNC.COLLECTIVE R15, `(.L_x_149) ;  /* 0x000000000f087348 */ /* 0x001fea0003c00000 */
[----:B------:R1:W2:Y:S02]  /*db00*/  SHFL.IDX P6, R14, R13, R12, R11 ;  /* 0x0000000c0d0e7389 */ /* 0x0002a400000c000b */
[----:B012---:R-:W-:Y:S01]  /*db10*/  ENDCOLLECTIVE ;  /* 0x000000000000791b */ /* 0x007fe20003800000 */
.L_x_149:
[----:B------:R-:W-:Y:S05]  /*db20*/  BSYNC B0 ;  /* 0x0000000000007941 */ /* 0x000fea0003800000 */
.L_x_148:
[----:B------:R-:W-:Y:S05]  /*db30*/  BRA `(.L_x_150) ;  /* 0xffffffd800887947 */ /* 0x000fea000383ffff */
.L_x_77:
[----:B------:R-:W-:Y:S01]  /*db40*/  BSSY B1, `(.L_x_151) ;  /* 0x0000006000017945 */ /* 0x000fe20003800000 */
[----:B------:R-:W-:-:S07]  /*db50*/  IMAD.MOV.U32 R15, RZ, RZ, -0x1 ;  /* 0xffffffffff0f7424 */ /* 0x000fce00078e00ff */
[----:B0-----:R-:W-:Y:S05]  /*db60*/  WARPSYNC.COLLECTIVE R15, `(.L_x_152) ;  /* 0x000000000f0c7348 */ /* 0x001fea0003c00000 */
[----:B------:R-:W-:Y:S02]  /*db70*/  ELECT P6, UR62, PT ;  /* 0x00000000003e782f */ /* 0x000fe400038c0000 */
[----:B------:R-:W-:Y:S01]  /*db80*/  MOV R14, UR62 ;  /* 0x0000003e000e7c02 */ /* 0x000fe20008000f00 */
[----:B0-----:R-:W-:Y:S10]  /*db90*/  ENDCOLLECTIVE ;  /* 0x000000000000791b */ /* 0x001ff40003800000 */
.L_x_152:
[----:B------:R-:W-:Y:S05]  /*dba0*/  BSYNC B1 ;  /* 0x0000000000017941 */ /* 0x000fea0003800000 */
.L_x_151:
[----:B------:R-:W-:Y:S05]  /*dbb0*/  BRA `(.L_x_153) ;  /* 0xffffffd800807947 */ /* 0x000fea000383ffff */
.L_x_79:
[----:B0-----:R0:W1:Y:S02]  /*dbc0*/  SYNCS.PHASECHK.TRANS64.TRYWAIT P1, [R3+URZ+0x2d840], R2 ;  /* 0x02d84002030075a7 */ /* 0x001064000802017f */
[----:B-1----:R-:W-:Y:S05]  /*dbd0*/  @!P1 NANOSLEEP.SYNCS 0x989680 ;  /* 0x009896800000995d */ /* 0x002fea0003900000 */
[----:B------:R-:W1:Y:S02]  /*dbe0*/  @!P1 SYNCS.PHASECHK.TRANS64 P1, [R3+URZ+0x2d840], R2 ;  /* 0x02d84002030095a7 */ /* 0x000e64000802007f */
[----:B-1----:R-:W-:Y:S05]  /*dbf0*/  @!P1 BRA `(.L_x_79) ;  /* 0xfffffffc00f09947 */ /* 0x002fea000383ffff */
[----:B------:R-:W-:Y:S05]  /*dc00*/  BRA `(.L_x_154) ;  /* 0xffffffd800a07947 */ /* 0x000fea000383ffff */
.L_x_81:
[----:B-1----:R1:W2:Y:S02]  /*dc10*/  SYNCS.PHASECHK.TRANS64.TRYWAIT P1, [R23+URZ+0x2d840], R0 ;  /* 0x02d84000170075a7 */ /* 0x0022a4000802017f */
[----:B--2---:R-:W-:Y:S05]  /*dc20*/  @!P1 NANOSLEEP.SYNCS 0x989680 ;  /* 0x009896800000995d */ /* 0x004fea0003900000 */
[----:B------:R-:W2:Y:S02]  /*dc30*/  @!P1 SYNCS.PHASECHK.TRANS64 P1, [R23+URZ+0x2d840], R0 ;  /* 0x02d84000170095a7 */ /* 0x000ea4000802007f */
[----:B--2---:R-:W-:Y:S05]  /*dc40*/  @!P1 BRA `(.L_x_81) ;  /* 0xfffffffc00f09947 */ /* 0x004fea000383ffff */
[----:B------:R-:W-:Y:S05]  /*dc50*/  BRA `(.L_x_155) ;  /* 0xffffffd800ac7947 */ /* 0x000fea000383ffff */
.L_x_83:
[----:B--2---:R2:W3:Y:S02]  /*dc60*/  SYNCS.PHASECHK.TRANS64.TRYWAIT P1, [R3+URZ+0x2d860], R2 ;  /* 0x02d86002030075a7 */ /* 0x0044e4000802017f */
[----:B---3--:R-:W-:Y:S05]  /*dc70*/  @!P1 NANOSLEEP.SYNCS 0x989680 ;  /* 0x009896800000995d */ /* 0x008fea0003900000 */
[----:B------:R-:W3:Y:S02]  /*dc80*/  @!P1 SYNCS.PHASECHK.TRANS64 P1, [R3+URZ+0x2d860], R2 ;  /* 0x02d86002030095a7 */ /* 0x000ee4000802007f */
[----:B---3--:R-:W-:Y:S05]  /*dc90*/  @!P1 BRA `(.L_x_83) ;  /* 0xfffffffc00f09947 */ /* 0x008fea000383ffff */
[----:B------:R-:W-:Y:S05]  /*dca0*/  BRA `(.L_x_156) ;  /* 0xffffffd800a87947 */ /* 0x000fea000383ffff */
.L_x_157:
[----:B------:R-:W-:-:S00]  /*dcb0*/  BRA `(.L_x_157) ;  /* 0xfffffffc00fc7947 */ /* 0x000fc0000383ffff */
[----:B------:R-:W-:-:S00]  /*dcc0*/  NOP ;  /* 0x0000000000007918 */ /* 0x000fc00000000000 */
        /* <DEDUP_REMOVED lines=11> */
.L_x_2728:


//--------------------- .text._ZN7cutlass13device_kernelIN5flash11enable_sm90INS1_16FlashAttnFwdSm90INS1_25CollectiveMainloopFwdSm90ILi2EN4cute5tupleIJNS5_1CILi1EEES8_S8_EEENS6_IJNS7_ILi192EEENS7_ILi128EEENS7_ILi96EEEEEELi96ENS_6half_tEfNS_4arch4Sm90ELb0ELb0ELb1ELb1ELb1ELb0ELb0ELb0ELb1ELb1ELb0ELb0EEENS1_21CollectiveEpilogueFwdINS6_IJSA_SC_SB_EEES9_SE_SG_Li384ELb1ELb1ELb0ELb0EEENS1_36VarlenDynamicPersistentTileSchedulerILi192ELi128ELi384ELi128ELb0ELb1ELb1ELb0ELb1ELb1EEEEEEEEEvNT_6ParamsE --------------------------
	.section	.text._ZN7cutlass13device_kernelIN5flash11enable_sm90INS1_16FlashAttnFwdSm90INS1_25CollectiveMainloopFwdSm90ILi2EN4cute5tupleIJNS5_1CILi1EEES8_S8_EEENS6_IJNS7_ILi192EEENS7_ILi128EEENS7_ILi96EEEEEELi96ENS_6half_tEfNS_4arch4Sm90ELb0ELb0ELb1ELb1ELb1ELb0ELb0ELb0ELb1ELb1ELb0ELb0EEENS1_21CollectiveEpilogueFwdINS6_IJSA_SC_SB_EEES9_SE_SG_Li384ELb1ELb1ELb0ELb0EEENS1_36VarlenDynamicPersistentTileSchedulerILi192ELi128ELi384ELi128ELb0ELb1ELb1ELb0ELb1ELb1EEEEEEEEEvNT_6ParamsE,"ax",@progbits
	.align	128
.text._ZN7cutlass13device_kernelIN5flash11enable_sm90INS1_16FlashAttnFwdSm90INS1_25CollectiveMainloopFwdSm90ILi2EN4cute5tupleIJNS5_1CILi1EEES8_S8_EEENS6_IJNS7_ILi192EEENS7_ILi128EEENS7_ILi96EEEEEELi96ENS_6half_tEfNS_4arch4Sm90ELb0ELb0ELb1ELb1ELb1ELb0ELb0ELb0ELb1ELb1ELb0ELb0EEENS1_21CollectiveEpilogueFwdINS6_IJSA_SC_SB_EEES9_SE_SG_Li384ELb1ELb1ELb0ELb0EEENS1_36VarlenDynamicPersistentTileSchedulerILi192ELi128ELi384ELi128ELb0ELb1ELb1ELb0ELb1ELb1EEEEEEEEEvNT_6ParamsE:
        .type           _ZN7cutlass13device_kernelIN5flash11enable_sm90INS1_16FlashAttnFwdSm90INS1_25CollectiveMainloopFwdSm90ILi2EN4cute5tupleIJNS5_1CILi1EEES8_S8_EEENS6_IJNS7_ILi192EEENS7_ILi128EEENS7_ILi96EEEEEELi96ENS_6half_tEfNS_4arch4Sm90ELb0ELb0ELb1ELb1ELb1ELb0ELb0ELb0ELb1ELb1ELb0ELb0EEENS1_21CollectiveEpilogueFwdINS6_IJSA_SC_SB_EEES9_SE_SG_Li384ELb1ELb1ELb0ELb0EEENS1_36VarlenDynamicPersistentTileSchedulerILi192ELi128ELi384ELi128ELb0ELb1ELb1ELb0ELb1ELb1EEEEEEEEEvNT_6ParamsE,@function
        .size           _ZN7cutlass13device_kernelIN5flash11enable_sm90INS1_16FlashAttnFwdSm90INS1_25CollectiveMainloopFwdSm90ILi2EN4cute5tupleIJNS5_1CILi1EEES8_S8_EEENS6_IJNS7_ILi192EEENS7_ILi128EEENS7_ILi96EEEEEELi96ENS_6half_tEfNS_4arch4Sm90ELb0ELb0ELb1ELb1ELb1ELb0ELb0ELb0ELb1ELb1ELb0ELb0EEENS1_21CollectiveEpilogueFwdINS6_IJSA_SC_SB_EEES9_SE_SG_Li384ELb1ELb1ELb0ELb0EEENS1_36VarlenDynamicPersistentTileSchedulerILi192ELi128ELi384ELi128ELb0ELb1ELb1ELb0ELb1ELb1EEEEEEEEEvNT_6ParamsE,(.L_x_2729 - _ZN7cutlass13device_kernelIN5flash11enable_sm90INS1_16FlashAttnFwdSm90INS1_25CollectiveMainloopFwdSm90ILi2EN4cute5tupleIJNS5_1CILi1EEES8_S8_EEENS6_IJNS7_ILi192EEENS7_ILi128EEENS7_ILi96EEEEEELi96ENS_6half_tEfNS_4arch4Sm90ELb0ELb0ELb1ELb1ELb1ELb0ELb0ELb0ELb1ELb1ELb0ELb0EEENS1_21CollectiveEpilogueFwdINS6_IJSA_SC_SB_EEES9_SE_SG_Li384ELb1ELb1ELb0ELb0EEENS1_36VarlenDynamicPersistentTileSchedulerILi192ELi128ELi384ELi128ELb0ELb1ELb1ELb0ELb1ELb1EEEEEEEEEvNT_6ParamsE)
        .other          _ZN7cutlass13device_kernelIN5flash11enable_sm90INS1_16FlashAttnFwdSm90INS1_25CollectiveMainloopFwdSm90ILi2EN4cute5tupleIJNS5_1CILi1EEES8_S8_EEENS6_IJNS7_ILi192EEENS7_ILi128EEENS7_ILi96EEEEEELi96ENS_6half_tEfNS_4arch4Sm90ELb0ELb0ELb1ELb1ELb1ELb0ELb0ELb0ELb1ELb1ELb0ELb0EEENS1_21CollectiveEpilogueFwdINS6_IJSA_SC_SB_EEES9_SE_SG_Li384ELb1ELb1ELb0ELb0EEENS1_36VarlenDynamicPersistentTileSchedulerILi192ELi128ELi384ELi128ELb0ELb1ELb1ELb0ELb1ELb1EEEEEEEEEvNT_6ParamsE,@"STO_CUDA_ENTRY STV_DEFAULT"
_ZN7cutlass13device_kernelIN5flash11enable_sm90INS1_16FlashAttnFwdSm90INS1_25CollectiveMainloopFwdSm90ILi2EN4cute5tupleIJNS5_1CILi1EEES8_S8_EEENS6_IJNS7_ILi192EEENS7_ILi128EEENS7_ILi96EEEEEELi96ENS_6half_tEfNS_4arch4Sm90ELb0ELb0ELb1ELb1ELb1ELb0ELb0ELb0ELb1ELb1ELb0ELb0EEENS1_21CollectiveEpilogueFwdINS6_IJSA_SC_SB_EEES9_SE_SG_Li384ELb1ELb1ELb0ELb0EEENS1_36VarlenDynamicPersistentTileSchedulerILi192ELi128ELi384ELi128ELb0ELb1ELb1ELb0ELb1ELb1EEEEEEEEEvNT_6ParamsE:
        /* <DEDUP_REMOVED lines=8> */
[----:B------:R-:W0:Y:S02]  /*0080*/  SHFL.IDX PT, R2, R0, RZ, 0x1f ;  /* 0x00001fff00027589 */ /* 0x000e2400000e0000 */
[C---:B0-----:R-:W-:Y:S02]  /*0090*/  ISETP.NE.OR P0, PT, R2.reuse, RZ, !P0 ;  /* 0x000000ff0200720c */ /* 0x041fe40004705670 */
[----:B------:R-:W-:Y:S02]  /*00a0*/  ISETP.NE.AND P1, PT, R2, RZ, PT ;  /* 0x000000ff0200720c */ /* 0x000fe40003f25270 */
[----:B------:R0:W1:Y:S09]  /*00b0*/  SHFL.IDX PT, R2, R3, RZ, 0x1f ;  /* 0x00001fff03027589 */ /* 0x00007200000e0000 */
[----:B------:R-:W-:Y:S01]  /*00c0*/  VOTEU.ALL UP0, P0 ;  /* 0x00000000003f7886 */ /* 0x000fe20000000000 */
[----:B------:R-:W-:-:S04]  /*00d0*/  VOTEU.ALL UP1, P0 ;  /* 0x00000000003f7886 */ /* 0x000fc80000020000 */
[----:B------:R-:W2:Y:S01]  /*00e0*/  @!UP0 S2UR UR8, SR_CgaCtaId ;  /* 0x00000000000889c3 */ /* 0x000ea20000008800 */
[----:B------:R-:W-:Y:S01]  /*00f0*/  @!UP0 UMOV UR6, 0x400 ;  /* 0x0000040000068882 */ /* 0x000fe20000000000 */
[----:B------:R-:W-:-:S04]  /*0100*/  @!UP0 UIADD3 UR4, -UR4, 0x100000, URZ ;  /* 0x0010000004048890 */ /* 0x000fc8000fffe13f */
[----:B------:R-:W-:Y:S02]  /*0110*/  @!UP0 USHF.L.U32 UR5, UR4, 0xb, URZ ;  /* 0x0000000b04058899 */ /* 0x000fe4000800063f */
[----:B------:R-:W-:Y:S02]  /*0120*/  @!UP0 USHF.L.U32 UR4, UR4, 0x1, URZ ;  /* 0x0000000104048899 */ /* 0x000fe4000800063f */
[----:B--2---:R-:W-:Y:S02]  /*0130*/  @!UP0 ULEA UR8, UR8, UR6, 0x18 ;  /* 0x0000000608088291 */ /* 0x004fe4000f8ec03f */
        /* <DEDUP_REMOVED lines=25> */
.L_x_158:
        /* <DEDUP_REMOVED lines=22> */
.L_x_159:
        /* <DEDUP_REMOVED lines=18> */
.L_x_160:
        /* <DEDUP_REMOVED lines=22> */
.L_x_161:
        /* <DEDUP_REMOVED lines=22> */
.L_x_162:
[----:B------:R-:W-:Y:S01]  /*0810*/  ISETP.NE.AND P0, PT, R2, RZ, PT ;  /* 0x000000ff0200720c */ /* 0x000fe20003f05270 */
[----:B------:R-:W-:Y:S01]  /*0820*/  IMAD.MOV.U32 R2, RZ, RZ, 0x1 ;  /* 0x00000001ff027424 */ /* 0x000fe200078e00ff */
[----:B------:R-:W-:Y:S01]  /*0830*/  NOP ;  /* 0x0000000000007918 */ /* 0x000fe20000000000 */
[----:B------:R-:W-:-:S03]  /*0840*/  ULDC.64 UR36, c[0x0][0x208] ;  /* 0x0000820000247ab9 */ /* 0x000fc60000000a00 */
[----:B------:R-:W-:-:S05]  /*0850*/  SEL R2, R2, 0x2, !P0 ;  /* 0x0000000202027807 */ /* 0x000fca0004000000 */
[----:B------:R0:W-:Y:S02]  /*0860*/  STL [R1+0x1c], R2 ;  /* 0x00001c0201007387 */ /* 0x0001e40000100800 */
[----:B01234-:R-:W-:Y:S06]  /*0870*/  BAR.SYNC.DEFER_BLOCKING 0x0 ;  /* 0x0000000000007b1d */ /* 0x01ffec0000010000 */
[----:B------:R-:W-:Y:S05]  /*0880*/  @!P0 BRA `(.L_x_163) ;  /* 0x00000084002c8947 */ /* 0x000fea0003800000 */
.L_x_164:
[----:B------:R-:W-:-:S08]  /*0890*/  NOP ;  /* 0x0000000000007918 */ /* 0x000fd00000000000 */
[----:B------:R-:W0:Y:S02]  /*08a0*/  USETMAXREG.TRY_ALLOC.CTAPOOL UP0, 0xa0 ;  /* 0x000000a0000079c8 */ /* 0x000e240008000600 */
[----:B0-----:R-:W-:-:S13]  /*08b0*/  PLOP3.LUT P0, PT, PT, PT, UP0, 0x80, 0x0 ;  /* 0x000000000000781c */ /* 0x001fda0003f0f008 */
[----:B------:R-:W-:Y:S05]  /*08c0*/  @!P0 BRA `(.L_x_164) ;  /* 0xfffffffc00f08947 */ /* 0x000fea000383ffff */
[----:B------:R-:W0:Y:S01]  /*08d0*/  S2R R2, SR_TID.X ;  /* 0x0000000000027919 */ /* 0x000e220000002100 */
[----:B------:R-:W1:Y:S01]  /*08e0*/  S2UR UR42, SR_CgaCtaId ;  /* 0x00000000002a79c3 */ /* 0x000e620000008800 */
[----:B------:R-:W-:Y:S01]  /*08f0*/  UMOV UR41, 0x400 ;  /* 0x0000040000297882 */ /* 0x000fe20000000000 */
[----:B------:R-:W-:Y:S01]  /*0900*/  ULDC UR4, c[0x0][0xc3c] ;  /* 0x00030f0000047ab9 */ /* 0x000fe20000000800 */
[----:B-1----:R-:W-:-:S05]  /*0910*/  ULEA UR41, UR42, UR41, 0x18 ;  /* 0x000000292a297291 */ /* 0x002fca000f8ec03f */
[----:B------:R-:W-:Y:S06]  /*0920*/  BAR.ARV 0x8, 0x200 ;  /* 0x0208000000007b1d */ /* 0x000fec0000002000 */
[----:B0-----:R-:W-:-:S04]  /*0930*/  LOP3.LUT R0, R2, 0xffffff80, RZ, 0xc0, !PT ;  /* 0xffffff8002007812 */ /* 0x001fc800078ec0ff */
[----:B------:R-:W-:-:S13]  /*0940*/  ISETP.NE.AND P0, PT, R0, 0x80, PT ;  /* 0x000000800000780c */ /* 0x000fda0003f05270 */
[----:B------:R-:W-:Y:S08]  /*0950*/  @!P0 BAR.ARV 0x9, 0x100 ;  /* 0x0244000000008b1d */ /* 0x000ff00000002000 */
[----:B------:R-:W-:Y:S06]  /*0960*/  BAR.SYNC.DEFER_BLOCKING 0x5, 0x200 ;  /* 0x0148000000007b1d */ /* 0x000fec0000010000 */
[----:B------:R-:W0:Y:S02]  /*0970*/  LDS.128 R28, [UR41+0x2d8d0] ;  /* 0x02d8d029ff1c7984 */ /* 0x000e240008000c00 */
[----:B------:R-:W-:Y:S06]  /*0980*/  BAR.ARV 0x4, 0x200 ;  /* 0x0108000000007b1d */ /* 0x000fec0000002000 */
[----:B0-----:R-:W-:-:S13]  /*0990*/  ISETP.GE.AND P0, PT, R31, UR4, PT ;  /* 0x000000041f007c0c */ /* 0x001fda000bf06270 */
[----:B------:R-:W-:Y:S05]  /*09a0*/  @P0 EXIT ;  /* 0x000000000000094d */ /* 0x000fea0003800000 */
[----:B------:R-:W2:Y:S01]  /*09b0*/  LDL.LU R13, [R1+0x1c] ;  /* 0x00001c00010d7983 */ /* 0x000ea20000300800 */
[----:B------:R-:W-:-:S05]  /*09c0*/  VIADD R155, R2, 0xffffff80 ;  /* 0xffffff80029b7836 */ /* 0x000fca0000000000 */
[----:B------:R-:W-:-:S04]  /*09d0*/  SHF.R.S32.HI R0, RZ, 0x1f, R155 ;  /* 0x0000001fff007819 */ /* 0x000fc8000001149b */
[CC--:B------:R-:W-:Y:S02]  /*09e0*/  LEA.HI R147, R0.reuse, R155.reuse, RZ, 0x7 ;  /* 0x0000009b00937211 */ /* 0x0c0fe400078f38ff */
[----:B------:R-:W-:Y:S02]  /*09f0*/  LEA.HI R2, R0, R155, RZ, 0x4 ;  /* 0x0000009b00027211 */ /* 0x000fe400078f20ff */
[----:B------:R-:W-:Y:S02]  /*0a00*/  LOP3.LUT R146, R147, 0xffffff80, RZ, 0xc0, !PT ;  /* 0xffffff8093927812 */ /* 0x000fe400078ec0ff */
[----:B------:R-:W-:Y:S02]  /*0a10*/  LOP3.LUT R4, R2, 0xfffffff0, RZ, 0xc0, !PT ;  /* 0xfffffff002047812 */ /* 0x000fe400078ec0ff */
[----:B------:R-:W-:Y:S01]  /*0a20*/  SHF.R.S32.HI R5, RZ, 0x4, R2 ;  /* 0x00000004ff057819 */ /* 0x000fe20000011402 */
[C---:B------:R-:W-:Y:S01]  /*0a30*/  IMAD.IADD R146, R155.reuse, 0x1, -R146 ;  /* 0x000000019b927824 */ /* 0x040fe200078e0a92 */
[----:B------:R-:W-:-:S02]  /*0a40*/  IADD3 R4, R155, -R4, RZ ;  /* 0x800000049b047210 */ /* 0x000fc40007ffe0ff */
[----:B------:R-:W-:Y:S02]  /*0a50*/  LEA.HI R2, R2, R5, RZ, 0x1 ;  /* 0x0000000502027211 */ /* 0x000fe400078f08ff */
[----:B------:R-:W-:Y:S02]  /*0a60*/  SHF.R.S32.HI R9, RZ, 0x1f, R146 ;  /* 0x0000001fff097819 */ /* 0x000fe40000011492 */
[----:B------:R-:W-:Y:S02]  /*0a70*/  SHF.R.S32.HI R3, RZ, 0x1f, R4 ;  /* 0x0000001fff037819 */ /* 0x000fe40000011404 */
[----:B------:R-:W-:Y:S02]  /*0a80*/  LOP3.LUT R2, R2, 0x1ffffffe, RZ, 0xc0, !PT ;  /* 0x1ffffffe02027812 */ /* 0x000fe400078ec0ff */
[----:B------:R-:W-:Y:S02]  /*0a90*/  LEA.HI R8, R9, R146, RZ, 0x2 ;  /* 0x0000009209087211 */ /* 0x000fe400078f10ff */
[----:B------:R-:W-:Y:S01]  /*0aa0*/  LEA.HI R3, R3, R4, RZ, 0x3 ;  /* 0x0000000403037211 */ /* 0x000fe200078f18ff */
[----:B------:R-:W-:Y:S01]  /*0ab0*/  IMAD.IADD R2, R5, 0x1, -R2 ;  /* 0x0000000105027824 */ /* 0x000fe200078e0a02 */
[----:B------:R-:W-:-:S02]  /*0ac0*/  SHF.R.S32.HI R10, RZ, 0x2, R8 ;  /* 0x00000002ff0a7819 */ /* 0x000fc40000011408 */
[----:B------:R-:W-:Y:S02]  /*0ad0*/  SHF.R.S32.HI R7, RZ, 0x1f, R8 ;  /* 0x0000001fff077819 */ /* 0x000fe40000011408 */
[----:B------:R-:W-:Y:S02]  /*0ae0*/  LOP3.LUT R5, R3, 0xfffffff8, RZ, 0xc0, !PT ;  /* 0xfffffff803057812 */ /* 0x000fe400078ec0ff */
[----:B------:R-:W-:Y:S02]  /*0af0*/  LEA.HI R7, R7, R10, RZ, 0x3 ;  /* 0x0000000a07077211 */ /* 0x000fe400078f18ff */
[----:B------:R-:W-:Y:S01]  /*0b00*/  LEA.HI R6, R0, R155, RZ, 0x5 ;  /* 0x0000009b00067211 */ /* 0x000fe200078f28ff */
[----:B------:R-:W-:Y:S01]  /*0b10*/  IMAD.IADD R5, R4, 0x1, -R5 ;  /* 0x0000000104057824 */ /* 0x000fe200078e0a05 */
[----:B------:R-:W-:Y:S02]  /*0b20*/  LOP3.LUT R11, R7, 0xfffffff8, RZ, 0xc0, !PT ;  /* 0xfffffff8070b7812 */ /* 0x000fe400078ec0ff */
[----:B------:R-:W-:-:S02]  /*0b30*/  SHF.R.S32.HI R6, RZ, 0x5, R6 ;  /* 0x00000005ff067819 */ /* 0x000fc40000011406 */
[C---:B------:R-:W-:Y:S01]  /*0b40*/  R2P PR, R5.reuse, 0x6 ;  /* 0x0000000605007804 */ /* 0x040fe20000000000 */
[----:B------:R-:W-:Y:S02]  /*0b50*/  IMAD.SHL.U32 R5, R5, 0x40, RZ ;  /* 0x0000004005057824 */ /* 0x000fe400078e00ff */
[----:B------:R-:W-:Y:S01]  /*0b60*/  IMAD.IADD R10, R10, 0x1, -R11 ;  /* 0x000000010a0a7824 */ /* 0x000fe200078e0a0b */
[----:B------:R-:W-:Y:S01]  /*0b70*/  LEA R11, R6, R4, 0x4 ;  /* 0x00000004060b7211 */ /* 0x000fe200078e20ff */
[----:B------:R-:W-:Y:S01]  /*0b80*/  IMAD.SHL.U32 R2, R2, 0x8, RZ ;  /* 0x0000000802027824 */ /* 0x000fe200078e00ff */
[----:B------:R-:W-:Y:S01]  /*0b90*/  LOP3.LUT R5, R5, 0x1c0, RZ, 0xc0, !PT ;  /* 0x000001c005057812 */ /* 0x000fe200078ec0ff */
[----:B------:R-:W-:Y:S01]  /*0ba0*/  IMAD.SHL.U32 R3, R3, 0x40, RZ ;  /* 0x0000004003037824 */ /* 0x000fe200078e00ff */
[----:B------:R-:W-:Y:S01]  /*0bb0*/  SHF.R.S32.HI R147, RZ, 0x7, R147 ;  /* 0x00000007ff937819 */ /* 0x000fe20000011493 */
[--C-:B------:R-:W-:Y:S01]  /*0bc0*/  IMAD.U32 R152, R11, 0x20, R2.reuse ;  /* 0x000000200b987824 */ /* 0x100fe200078e0002 */
[----:B------:R-:W-:-:S02]  /*0bd0*/  LOP3.LUT R2, R5, 0x8, R2, 0xf8, !PT ;  /* 0x0000000805027812 */ /* 0x000fc400078ef802 */
[----:B------:R-:W-:Y:S02]  /*0be0*/  LOP3.LUT R3, R3, 0x7ffffe00, RZ, 0xc0, !PT ;  /* 0x7ffffe0003037812 */ /* 0x000fe400078ec0ff */
[----:B------:R-:W-:Y:S01]  /*0bf0*/  SHF.R.U32.HI R5, RZ, 0x3, R5 ;  /* 0x00000003ff057819 */ /* 0x000fe20000011605 */
[----:B------:R-:W-:Y:S01]  /*0c00*/  IMAD.HI R7, R147, 0x55555556, RZ ;  /* 0x5555555693077827 */ /* 0x000fe200078e02ff */
[----:B------:R-:W-:Y:S02]  /*0c10*/  LEA.HI R9, R9, R146, RZ, 0x5 ;  /* 0x0000009209097211 */ /* 0x000fe400078f28ff */
[----:B------:R-:W-:Y:S01]  /*0c20*/  LOP3.LUT R2, R2, R5, RZ, 0x3c, !PT ;  /* 0x0000000502027212 */ /* 0x000fe200078e3cff */
[----:B------:R-:W-:Y:S01]  /*0c30*/  IMAD R3, R6, 0x400, R3 ;  /* 0x0000040006037824 */ /* 0x000fe200078e0203 */
[----:B------:R-:W-:Y:S02]  /*0c40*/  LEA.HI R0, R0, R155, RZ, 0x2 ;  /* 0x0000009b00007211 */ /* 0x000fe400078f10ff */
[----:B------:R-:W-:Y:S01]  /*0c50*/  LEA.HI R4, R7, R7, RZ, 0x1 ;  /* 0x0000000707047211 */ /* 0x000fe200078f08ff */
[----:B------:R-:W-:Y:S01]  /*0c60*/  IMAD.IADD R3, R3, 0x1, R2 ;  /* 0x0000000103037824 */ /* 0x000fe200078e0202 */
[----:B------:R-:W-:-:S02]  /*0c70*/  SHF.R.S32.HI R9, RZ, 0x5, R9 ;  /* 0x00000005ff097819 */ /* 0x000fc40000011409 */
[----:B------:R-:W-:Y:S01]  /*0c80*/  LOP3.LUT R2, R0, 0xfffffffc, RZ, 0xc0, !PT ;  /* 0xfffffffc00027812 */ /* 0x000fe200078ec0ff */
[----:B------:R-:W-:Y:S02]  /*0c90*/  IMAD R4, R4, -0x3, R147 ;  /* 0xfffffffd04047824 */ /* 0x000fe400078e0293 */
[----:B------:R-:W-:Y:S01]  /*0ca0*/  IMAD R9, R9, 0x10, R10 ;  /* 0x0000001009097824 */ /* 0x000fe200078e020a */
[----:B------:R-:W-:Y:S02]  /*0cb0*/  IADD3 R143, R155, -R2, RZ ;  /* 0x800000029b8f7210 */ /* 0x000fe40007ffe0ff */
[----:B------:R-:W-:Y:S01]  /*0cc0*/  LEA R16, R3, UR41, 0x1 ;  /* 0x0000002903107c11 */ /* 0x000fe2000f8e08ff */
[----:B------:R-:W-:Y:S01]  /*0cd0*/  IMAD R148, R4, 0x40, R9 ;  /* 0x0000004004947824 */ /* 0x000fe200078e0209 */
[C---:B------:R-:W-:Y:S01]  /*0ce0*/  LEA.HI R4, R143.reuse, R143, RZ, 0x1 ;  /* 0x0000008f8f047211 */ /* 0x040fe200078f08ff */
[----:B------:R-:W-:Y:S01]  /*0cf0*/  IMAD.MOV.U32 R17, RZ, RZ, 0x40 ;  /* 0x00000040ff117424 */ /* 0x000fe200078e00ff */
[----:B------:R-:W-:Y:S01]  /*0d00*/  LOP3.LUT R7, R8, 0x7ffffffc, RZ, 0xc0, !PT ;  /* 0x7ffffffc08077812 */ /* 0x000fe200078ec0ff */
[----:B------:R-:W-:Y:S01]  /*0d10*/  VIADD R18, R16, 0x21800 ;  /* 0x0002180010127836 */ /* 0x000fe20000000000 */
[----:B------:R-:W-:Y:S01]  /*0d20*/  LOP3.LUT R4, R4, 0x1ffffffe, RZ, 0xc0, !PT ;  /* 0x1ffffffe04047812 */ /* 0x000fe200078ec0ff */
[----:B------:R-:W-:Y:S01]  /*0d30*/  IMAD.SHL.U32 R136, R143, 0x8, RZ ;  /* 0x000000088f887824 */ /* 0x000fe200078e00ff */
[----:B------:R-:W-:Y:S01]  /*0d40*/  SEL R17, R17, 0xffffffc0, !P2 ;  /* 0xffffffc011117807 */ /* 0x000fe20005000000 */
[----:B------:R-:W-:Y:S01]  /*0d50*/  VIADD R22, R16, 0x21820 ;  /* 0x0002182010167836 */ /* 0x000fe20000000000 */
[----:B------:R-:W-:Y:S01]  /*0d60*/  IADD3 R7, R146, -R7, RZ ;  /* 0x8000000792077210 */ /* 0x000fe20007ffe0ff */
[----:B------:R-:W-:Y:S01]  /*0d70*/  VIADD R141, R136, 0x40 ;  /* 0x00000040888d7836 */ /* 0x000fe20000000000 */
[----:B------:R-:W-:Y:S01]  /*0d80*/  @P1 IADD3 R22, R18, -0x20, RZ ;  /* 0xffffffe012161810 */ /* 0x000fe20007ffe0ff */
[----:B------:R-:W-:Y:S01]  /*0d90*/  IMAD.MOV.U32 R12, RZ, RZ, -0x2 ;  /* 0xfffffffeff0c7424 */ /* 0x000fe200078e00ff */
[----:B------:R-:W-:Y:S01]  /*0da0*/  IADD3 R140, R136, 0x20, RZ ;  /* 0x00000020888c7810 */ /* 0x000fe20007ffe0ff */
[----:B------:R-:W-:Y:S01]  /*0db0*/  IMAD.IADD R3, R143, 0x1, -R4 ;  /* 0x000000018f037824 */ /* 0x000fe200078e0a04 */
[----:B------:R-:W-:Y:S01]  /*0dc0*/  SHF.R.S32.HI R144, RZ, 0x2, R0 ;  /* 0x00000002ff907819 */ /* 0x000fe20000011400 */
[----:B------:R-:W-:Y:S01]  /*0dd0*/  IMAD.IADD R18, R18, 0x1, R17 ;  /* 0x0000000112127824 */ /* 0x000fe200078e0211 */
[----:B------:R-:W-:Y:S01]  /*0de0*/  SHF.R.S32.HI R154, RZ, 0x1f, R140 ;  /* 0x0000001fff9a7819 */ /* 0x000fe2000001148c */
[----:B------:R-:W-:Y:S01]  /*0df0*/  IMAD R151, R7, R12, 0x80 ;  /* 0x0000008007977424 */ /* 0x000fe200078e020c */
[----:B------:R-:W-:Y:S01]  /*0e00*/  SHF.R.S32.HI R153, RZ, 0x1f, R141 ;  /* 0x0000001fff997819 */ /* 0x000fe2000001148d */
[----:B------:R-:W-:-:S02]  /*0e10*/  IMAD.MOV.U32 R145, RZ, RZ, RZ ;  /* 0x000000ffff917224 */ /* 0x000fc400078e00ff */
[----:B------:R-:W-:Y:S02]  /*0e20*/  IMAD.MOV.U32 R2, RZ, RZ, RZ ;  /* 0x000000ffff027224 */ /* 0x000fe400078e00ff */
[----:B------:R-:W-:Y:S02]  /*0e30*/  IMAD R150, R3, 0x8, R148 ;  /* 0x0000000803967824 */ /* 0x000fe400078e0294 */
[----:B------:R-:W-:Y:S02]  /*0e40*/  IMAD.IADD R17, R17, 0x1, R22 ;  /* 0x0000000111117824 */ /* 0x000fe400078e0216 */
[----:B------:R-:W-:Y:S01]  /*0e50*/  VIADD R23, R22, 0x6000 ;  /* 0x0000600016177836 */ /* 0x000fe20000000000 */
[----:B------:R-:W-:Y:S01]  /*0e60*/  UMOV UR38, URZ ;  /* 0x0000003f00267c82 */ /* 0x000fe20008000000 */
[----:B--2---:R-:W-:-:S07]  /*0e70*/  LOP3.LUT R19, R13, 0x1, RZ, 0xfc, !PT ;  /* 0x000000010d137812 */ /* 0x004fce00078efcff */
.L_x_202:
[----:B--23--:R-:W0:Y:S01]  /*0e80*/  LDC.64 R4, c[0x0][0xc88] ;  /* 0x00032200ff047b82 */ /* 0x00ce220000000a00 */
[----:B------:R-:W-:Y:S01]  /*0e90*/  ULDC.64 UR4, c[0x0][0xa28] ;  /* 0x00028a0000047ab9 */ /* 0x000fe20000000a00 */
[----:B-1----:R-:W-:Y:S01]  /*0ea0*/  MOV R3, RZ ;  /* 0x000000ff00037202 */ /* 0x002fe20000000f00 */
[----:B------:R-:W-:Y:S01]  /*0eb0*/  ULDC.64 UR6, c[0x0][0xa20] ;  /* 0x0002880000067ab9 */ /* 0x000fe20000000a00 */
[----:B0-----:R-:W-:-:S05]  /*0ec0*/  IMAD.WIDE R4, R31, 0x4, R4 ;  /* 0x000000041f047825 */ /* 0x001fca00078e0204 */
[----:B------:R-:W2:Y:S01]  /*0ed0*/  LDG.E R137, desc[UR36][R4.64] ;  /* 0x0000002404897981 */ /* 0x000ea2000c1e1900 */
[----:B------:R-:W-:-:S04]  /*0ee0*/  ISETP.NE.U32.AND P0, PT, RZ, UR4, PT ;  /* 0x00000004ff007c0c */ /* 0x000fc8000bf05070 */
[----:B------:R-:W-:Y:S02]  /*0ef0*/  ISETP.NE.AND.EX P0, PT, RZ, UR5, PT, P0 ;  /* 0x00000005ff007c0c */ /* 0x000fe4000bf05300 */
[----:B--2---:R-:W-:-:S11]  /*0f00*/  SHF.R.S32.HI R142, RZ, 0x1f, R137 ;  /* 0x0000001fff8e7819 */ /* 0x004fd60000011489 */
[----:B------:R-:W-:-:S04]  /*0f10*/  @P0 LEA R6, P1, R137, UR4, 0x2 ;  /* 0x0000000489060c11 */ /* 0x000fc8000f8210ff */
[----:B------:R-:W-:Y:S01]  /*0f20*/  @P0 LEA.HI.X R7, R137, UR5, R142, 0x2, P1 ;  /* 0x0000000589070c11 */ /* 0x000fe200088f148e */
[----:B------:R-:W-:-:S04]  /*0f30*/  ULDC.64 UR4, c[0x0][0x418] ;  /* 0x0001060000047ab9 */ /* 0x000fc80000000a00 */
[----:B------:R0:W5:Y:S01]  /*0f40*/  @P0 LDG.E R3, desc[UR36][R6.64] ;  /* 0x0000002406030981 */ /* 0x000162000c1e1900 */
[----:B------:R-:W-:Y:S01]  /*0f50*/  ISETP.NE.U32.AND P0, PT, RZ, UR6, PT ;  /* 0x00000006ff007c0c */ /* 0x000fe2000bf05070 */
[----:B------:R-:W-:-:S03]  /*0f60*/  UISETP.NE.U32.AND UP0, UPT, UR4, URZ, UPT ;  /* 0x0000003f0400728c */ /* 0x000fc6000bf05070 */
[----:B------:R-:W-:Y:S01]  /*0f70*/  ISETP.NE.AND.EX P0, PT, RZ, UR7, PT, P0 ;  /* 0x00000007ff007c0c */ /* 0x000fe2000bf05300 */
[----:B------:R-:W-:Y:S01]  /*0f80*/  UISETP.NE.AND.EX UP0, UPT, UR5, URZ, UPT, UP0 ;  /* 0x0000003f0500728c */ /* 0x000fe2000bf05300 */
[----:B------:R-:W-:Y:S02]  /*0f90*/  ULDC UR4, c[0x0][0x424] ;  /* 0x0001090000047ab9 */ /* 0x000fe40000000800 */
[----:B------:R-:W-:Y:S01]  /*0fa0*/  ULDC UR5, c[0x0][0x2f0] ;  /* 0x0000bc0000057ab9 */ /* 0x000fe20000000800 */
[----:B------:R-:W-:-:S04]  /*0fb0*/  USEL UR4, UR4, 0x1, UP0 ;  /* 0x0000000104047887 */ /* 0x000fc80008000000 */
[----:B------:R-:W-:-:S04]  /*0fc0*/  UIMAD UR4, UR4, UR5, URZ ;  /* 0x00000005040472a4 */ /* 0x000fc8000f8e023f */
[C---:B------:R-:W-:Y:S02]  /*0fd0*/  @P0 LEA R4, P1, R137.reuse, UR6, 0x2 ;  /* 0x0000000689040c11 */ /* 0x040fe4000f8210ff */
[----:B------:R-:W-:Y:S02]  /*0fe0*/  IMAD.U32 R88, RZ, RZ, UR4 ;  /* 0x00000004ff587e24 */ /* 0x000fe4000f8e00ff */
[----:B------:R-:W-:-:S05]  /*0ff0*/  @P0 LEA.HI.X R5, R137, UR7, R142, 0x2, P1 ;  /* 0x0000000789050c11 */ /* 0x000fca00088f148e */
[----:B------:R0:W5:Y:S01]  /*1000*/  @P0 LDG.E R88, desc[UR36][R4.64] ;  /* 0x0000002404580981 */ /* 0x000162000c1e1900 */
[----:B----4-:R-:W-:Y:S05]  /*1010*/  @P0 BRA `(.L_x_165) ;  /* 0x0000000000240947 */ /* 0x010fea0003800000 */
[----:B------:R-:W-:Y:S02]  /*1020*/  ULDC.64 UR4, c[0x0][0xa08] ;  /* 0x0002820000047ab9 */ /* 0x000fe40000000a00 */
[----:B------:R-:W-:-:S04]  /*1030*/  ISETP.NE.U32.AND P0, PT, RZ, UR4, PT ;  /* 0x00000004ff007c0c */ /* 0x000fc8000bf05070 */
[----:B------:R-:W-:-:S13]  /*1040*/  ISETP.NE.AND.EX P0, PT, RZ, UR5, PT, P0 ;  /* 0x00000005ff007c0c */ /* 0x000fda000bf05300 */
[----:B------:R-:W-:Y:S05]  /*1050*/  @!P0 BRA `(.L_x_165) ;  /* 0x0000000000148947 */ /* 0x000fea0003800000 */
[----:B0-----:R-:W0:Y:S02]  /*1060*/  LDC.64 R4, c[0x0][0xa08] ;  /* 0x00028200ff047b82 */ /* 0x001e240000000a00 */
[----:B0-----:R-:W-:-:S05]  /*1070*/  IMAD.WIDE R4, R137, 0x4, R4 ;  /* 0x0000000489047825 */ /* 0x001fca00078e0204 */
[----:B-----5:R-:W2:Y:S04]  /*1080*/  LDG.E R88, desc[UR36][R4.64] ;  /* 0x0000002404587981 */ /* 0x020ea8000c1e1900 */
[----:B------:R-:W2:Y:S02]  /*1090*/  LDG.E R7, desc[UR36][R4.64+0x4] ;  /* 0x0000042404077981 */ /* 0x000ea4000c1e1900 */
[----:B--2---:R-:W-:-:S07]  /*10a0*/  IMAD.IADD R88, R7, 0x1, -R88 ;  /* 0x0000000107587824 */ /* 0x004fce00078e0a58 */
.L_x_165:
[----:B-----5:R-:W-:Y:S01]  /*10b0*/  IMAD.IADD R88, R88, 0x1, -R3 ;  /* 0x0000000158587824 */ /* 0x020fe200078e0a03 */
[----:B------:R-:W-:Y:S01]  /*10c0*/  MOV R139, R29 ;  /* 0x0000001d008b7202 */ /* 0x000fe20000000f00 */
[----:B------:R-:W-:Y:S01]  /*10d0*/  IMAD.MOV.U32 R138, RZ, RZ, R30 ;  /* 0x000000ffff8a7224 */ /* 0x000fe200078e001e */
[----:B------:R-:W-:Y:S01]  /*10e0*/  PLOP3.LUT P0, PT, PT, PT, PT, 0x80, 0x0 ;  /* 0x000000000000781c */ /* 0x000fe20003f0f070 */
[C---:B------:R-:W-:Y:S01]  /*10f0*/  VIADD R0, R88.reuse, 0x7f ;  /* 0x0000007f58007836 */ /* 0x040fe20000000000 */
[----:B------:R-:W-:Y:S01]  /*1100*/  ISETP.GE.AND P1, PT, R88, 0x1, PT ;  /* 0x000000015800780c */ /* 0x000fe20003f26270 */
[----:B------:R-:W-:Y:S01]  /*1110*/  IMAD.MOV.U32 R135, RZ, RZ, RZ ;  /* 0x000000ffff877224 */ /* 0x000fe200078e00ff */
[----:B------:R-:W-:Y:S02]  /*1120*/  CS2R R52, SRZ ;  /* 0x0000000000347805 */ /* 0x000fe4000001ff00 */
[----:B------:R-:W-:Y:S02]  /*1130*/  CS2R R34, SRZ ;  /* 0x0000000000227805 */ /* 0x000fe4000001ff00 */
[----:B------:R-:W-:-:S02]  /*1140*/  SHF.R.S32.HI R3, RZ, 0x1f, R0 ;  /* 0x0000001fff037819 */ /* 0x000fc40000011400 */
[----:B------:R-:W-:Y:S02]  /*1150*/  CS2R R54, SRZ ;  /* 0x0000000000367805 */ /* 0x000fe4000001ff00 */
[----:B------:R-:W-:Y:S02]  /*1160*/  CS2R R40, SRZ ;  /* 0x0000000000287805 */ /* 0x000fe4000001ff00 */
[----:B------:R-:W-:Y:S02]  /*1170*/  CS2R R36, SRZ ;  /* 0x0000000000247805 */ /* 0x000fe4000001ff00 */
[----:B------:R-:W-:Y:S01]  /*1180*/  LEA.HI R149, R3, R0, RZ, 0x7 ;  /* 0x0000000003957211 */ /* 0x000fe200078f38ff */
[----:B------:R-:W-:Y:S01]  /*1190*/  IMAD.MOV.U32 R0, RZ, RZ, RZ ;  /* 0x000000ffff007224 */ /* 0x000fe200078e00ff */
[----:B------:R-:W-:Y:S01]  /*11a0*/  CS2R R56, SRZ ;  /* 0x0000000000387805 */ /* 0x000fe2000001ff00 */
[----:B------:R-:W-:Y:S01]  /*11b0*/  IMAD.MOV.U32 R3, RZ, RZ, RZ ;  /* 0x000000ffff037224 */ /* 0x000fe200078e00ff */
        /* <DEDUP_REMOVED lines=14> */
[----:B------:R-:W-:Y:S01]  /*12a0*/  MOV R24, RZ ;  /* 0x000000ff00187202 */ /* 0x000fe20000000f00 */
[----:B------:R-:W-:Y:S01]  /*12b0*/  IMAD.MOV.U32 R8, RZ, RZ, RZ ;  /* 0x000000ffff087224 */ /* 0x000fe200078e00ff */
[----:B0-----:R-:W-:Y:S01]  /*12c0*/  CS2R R6, SRZ ;  /* 0x0000000000067805 */ /* 0x001fe2000001ff00 */
[----:B------:R-:W-:Y:S02]  /*12d0*/  IMAD.MOV.U32 R26, RZ, RZ, RZ ;  /* 0x000000ffff1a7224 */ /* 0x000fe400078e00ff */
[----:B------:R-:W-:Y:S02]  /*12e0*/  IMAD.MOV.U32 R73, RZ, RZ, RZ ;  /* 0x000000ffff497224 */ /* 0x000fe400078e00ff */
[----:B------:R-:W-:Y:S01]  /*12f0*/  IMAD.MOV.U32 R33, RZ, RZ, RZ ;  /* 0x000000ffff217224 */ /* 0x000fe200078e00ff */
[----:B------:R-:W-:Y:S06]  /*1300*/  @!P1 BRA `(.L_x_166) ;  /* 0x0000005c00f09947 */ /* 0x000fec0003800000 */
[----:B------:R-:W0:Y:S01]  /*1310*/  SHFL.IDX PT, R0, R147, RZ, 0x1f ;  /* 0x00001fff93007589 */ /* 0x000e2200000e0000 */
[----:B------:R-:W-:Y:S01]  /*1320*/  UIADD3 UR6, UR41, 0x21800, URZ ;  /* 0x0002180029067890 */ /* 0x000fe2000fffe03f */
[----:B------:R-:W-:-:S03]  /*1330*/  SHF.R.S32.HI R149, RZ, 0x7, R149 ;  /* 0x00000007ff957819 */ /* 0x000fc60000011495 */
[----:B------:R-:W-:-:S06]  /*1340*/  ULOP3.LUT UP0, URZ, UR6, 0x3ff, URZ, 0xc0, !UPT ;  /* 0x000003ff063f7892 */ /* 0x000fcc000f80c03f */
[----:B------:R-:W-:Y:S02]  /*1350*/  PLOP3.LUT P0, PT, PT, PT, UP0, 0x80, 0x0 ;  /* 0x000000000000781c */ /* 0x000fe40003f0f008 */
[----:B0-----:R-:W-:-:S13]  /*1360*/  R2UR UR40, R0 ;  /* 0x00000000002872ca */ /* 0x001fda00000e0000 */
[----:B------:R-:W-:-:S04]  /*1370*/  UIMAD.WIDE UR4, UR40, 0x55555556, URZ ;  /* 0x55555556280478a5 */ /* 0x000fc8000f8e023f */
[----:B------:R-:W-:-:S04]  /*1380*/  ULEA.HI UR5, UR5, UR5, URZ, 0x1 ;  /* 0x0000000505057291 */ /* 0x000fc8000f8f083f */
[----:B------:R-:W-:-:S04]  /*1390*/  UIMAD UR43, UR5, -0x3, UR40 ;  /* 0xfffffffd052b78a4 */ /* 0x000fc8000f8e0228 */
[----:B------:R-:W-:-:S04]  /*13a0*/  ULEA UR4, UR43, UR6, 0xd ;  /* 0x000000062b047291 */ /* 0x000fc8000f8e683f */
[----:B------:R-:W-:-:S04]  /*13b0*/  USHF.R.U32.HI UR4, URZ, 0x4, UR4 ;  /* 0x000000043f047899 */ /* 0x000fc80008011604 */
[----:B------:R-:W-:Y:S01]  /*13c0*/  ULOP3.LUT UR39, UR4, 0x3fff, URZ, 0xc0, !UPT ;  /* 0x00003fff04277892 */ /* 0x000fe2000f8ec03f */
[----:B------:R-:W-:Y:S11]  /*13d0*/  @!P0 BRA `(.L_x_167) ;  /* 0x0000000000408947 */ /* 0x000ff60003800000 */
[----:B------:R-:W-:Y:S01]  /*13e0*/  MOV R0, 0x0 ;  /* 0x0000000000007802 */ /* 0x000fe20000000f00 */
[----:B------:R-:W-:Y:S01]  /*13f0*/  ULDC.64 UR4, c[0x4][0x88] ;  /* 0x0100220000047ab9 */ /* 0x000fe20000000a00 */
[----:B------:R-:W-:Y:S01]  /*1400*/  ULDC.64 UR6, c[0x4][0x28] ;  /* 0x01000a0000067ab9 */ /* 0x000fe20000000a00 */
[----:B------:R-:W-:Y:S01]  /*1410*/  MOV R4, UR4 ;  /* 0x0000000400047c02 */ /* 0x000fe20008000f00 */
[----:B------:R0:W1:Y:S01]  /*1420*/  LDC.64 R14, c[0x4][R0] ;  /* 0x01000000000e7b82 */ /* 0x0000620000000a00 */
[----:B------:R-:W-:Y:S01]  /*1430*/  IMAD.U32 R5, RZ, RZ, UR5 ;  /* 0x00000005ff057e24 */ /* 0x000fe2000f8e00ff */
[----:B------:R-:W-:Y:S01]  /*1440*/  ULDC.64 UR4, c[0x4][0x90] ;  /* 0x0100240000047ab9 */ /* 0x000fe20000000a00 */
[----:B------:R-:W-:Y:S01]  /*1450*/  IMAD.U32 R10, RZ, RZ, UR6 ;  /* 0x00000006ff0a7e24 */ /* 0x000fe2000f8e00ff */
[----:B------:R-:W-:Y:S01]  /*1460*/  MOV R11, UR7 ;  /* 0x00000007000b7c02 */ /* 0x000fe20008000f00 */
[----:B------:R-:W-:Y:S02]  /*1470*/  IMAD.U32 R6, RZ, RZ, UR4 ;  /* 0x00000004ff067e24 */ /* 0x000fe4000f8e00ff */
[----:B------:R-:W-:-:S02]  /*1480*/  IMAD.U32 R7, RZ, RZ, UR5 ;  /* 0x00000005ff077e24 */ /* 0x000fc4000f8e00ff */
[----:B------:R-:W-:Y:S02]  /*1490*/  IMAD.MOV.U32 R8, RZ, RZ, 0x70 ;  /* 0x00000070ff087424 */ /* 0x000fe400078e00ff */
[----:B------:R-:W-:Y:S02]  /*14a0*/  IMAD.MOV.U32 R12, RZ, RZ, 0x1 ;  /* 0x00000001ff0c7424 */ /* 0x000fe400078e00ff */
[----:B0-----:R-:W-:-:S07]  /*14b0*/  IMAD.MOV.U32 R13, RZ, RZ, RZ ;  /* 0x000000ffff0d7224 */ /* 0x001fce00078e00ff */
[----:B------:R-:W-:-:S07]  /*14c0*/  LEPC R20, `(.L_x_167) ;  /* 0x000000001014794e */ /* 0x000fce0000000000 */
[----:B-1----:R-:W-:Y:S05]  /*14d0*/  CALL.ABS.NOINC R14 ;  /* 0x000000000e007343 */ /* 0x002fea0003c00000 */
.L_x_167:
[----:B------:R-:W-:Y:S02]  /*14e0*/  LEA.HI R0, R145, R145, RZ, 0x1 ;  /* 0x0000009191007211 */ /* 0x000fe400078f08ff */
[----:B------:R-:W-:Y:S02]  /*14f0*/  ISETP.NE.AND P0, PT, R19, 0x3, PT ;  /* 0x000000031300780c */ /* 0x000fe40003f05270 */
[----:B------:R-:W-:-:S05]  /*1500*/  LOP3.LUT R0, R0, 0xfffffffe, RZ, 0xc0, !PT ;  /* 0xfffffffe00007812 */ /* 0x000fca00078ec0ff */
[----:B------:R-:W-:-:S05]  /*1510*/  IMAD.IADD R0, R145, 0x1, -R0 ;  /* 0x0000000191007824 */ /* 0x000fca00078e0a00 */
[----:B------:R-:W-:-:S04]  /*1520*/  SHF.L.U32 R0, R0, 0x1f, RZ ;  /* 0x0000001f00007819 */ /* 0x000fc800000006ff */
[----:B------:R-:W0:Y:S02]  /*1530*/  SYNCS.PHASECHK.TRANS64.TRYWAIT P1, [UR41+0x2d800], R0 ;  /* 0x02d80000ff0075a7 */ /* 0x000e240008020169 */
[----:B0-----:R-:W-:Y:S05]  /*1540*/  @!P1 BRA `(.L_x_168) ;  /* 0x000000c800b89947 */ /* 0x001fea0003800000 */
.L_x_287:
[----:B------:R-:W-:Y:S05]  /*1550*/  @!P0 BRA `(.L_x_169) ;  /* 0x0000000000048947 */ /* 0x000fea0003800000 */
[----:B------:R-:W-:Y:S01]  /*1560*/  BPT.TRAP 0x1 ;  /* 0x000000040000795c */ /* 0x000fe20000300000 */
.L_x_169:
[----:B0-----:R-:W-:Y:S02]  /*1570*/  MOV R0, UR38 ;  /* 0x0000002600007c02 */ /* 0x001fe40008000f00 */
[----:B------:R-:W-:Y:S02]  /*1580*/  SHF.L.U32 R3, R2, 0x1f, RZ ;  /* 0x0000001f02037819 */ /* 0x000fe400000006ff */
[----:B------:R-:W-:-:S04]  /*1590*/  LEA R0, R0, UR41, 0x3 ;  /* 0x0000002900007c11 */ /* 0x000fc8000f8e18ff */
[----:B------:R0:W1:Y:S01]  /*15a0*/  SYNCS.PHASECHK.TRANS64.TRYWAIT P1, [R0+URZ+0x2d830], R3 ;  /* 0x02d83003000075a7 */ /* 0x000062000802017f */
[----:B------:R-:W-:Y:S05]  /*15b0*/  @!P0 BRA `(.L_x_170) ;  /* 0x0000000000048947 */ /* 0x000fea0003800000 */
[----:B------:R-:W-:Y:S01]  /*15c0*/  BPT.TRAP 0x1 ;  /* 0x000000040000795c */ /* 0x000fe20000300000 */
.L_x_170:
[----:B------:R-:W-:Y:S01]  /*15d0*/  IMAD.MOV.U32 R135, RZ, RZ, RZ ;  /* 0x000000ffff877224 */ /* 0x000fe200078e00ff */
[----:B-1----:R-:W-:Y:S06]  /*15e0*/  @P1 BRA `(.L_x_171) ;  /* 0x0000000000081947 */ /* 0x002fec0003800000 */
[----:B------:R-:W1:Y:S02]  /*15f0*/  SYNCS.PHASECHK.TRANS64.TRYWAIT P1, [R0+URZ+0x2d830], R3 ;  /* 0x02d83003000075a7 */ /* 0x000e64000802017f */
[----:B-1----:R-:W-:Y:S05]  /*1600*/  @!P1 BRA `(.L_x_172) ;  /* 0x000000c800a09947 */ /* 0x002fea0003800000 */
.L_x_171:
        /* <DEDUP_REMOVED lines=53> */
.L_x_173:
        /* <DEDUP_REMOVED lines=9> */
[----:B------:R-:W-:Y:S02]  /*19f0*/  IMAD.IADD R34, R151, 0x1, R88 ;  /* 0x0000000197227824 */ /* 0x000fe400078e0258 */
[----:B------:R-:W-:Y:S01]  /*1a00*/  FMUL.FTZ R95, R32, UR6 ;  /* 0x00000006205f7c20 */ /* 0x000fe20008410000 */
[----:B------:R-:W-:Y:S01]  /*1a10*/  FMUL.FTZ R14, R71, UR6 ;  /* 0x00000006470e7c20 */ /* 0x000fe20008410000 */
[----:B------:R-:W-:Y:S01]  /*1a20*/  FMUL.FTZ R20, R26, UR6 ;  /* 0x000000061a147c20 */ /* 0x000fe20008410000 */
[----:B------:R-:W-:-:S02]  /*1a30*/  IMAD R71, R149, -0x80, R34 ;  /* 0xffffff8095477824 */ /* 0x000fc400078e0222 */
[----:B------:R-:W-:Y:S01]  /*1a40*/  FMUL.FTZ R13, R27, UR6 ;  /* 0x000000061b0d7c20 */ /* 0x000fe20008410000 */
[----:B------:R-:W-:Y:S01]  /*1a50*/  FMUL.FTZ R97, R36, UR6 ;  /* 0x0000000624617c20 */ /* 0x000fe20008410000 */
[----:B------:R-:W3:Y:S01]  /*1a60*/  MUFU.TANH R92, R92 ;  /* 0x0000005c005c7308 */ /* 0x000ee20000002400 */
[----:B------:R-:W-:Y:S01]  /*1a70*/  FMUL.FTZ R11, R35, UR6 ;  /* 0x00000006230b7c20 */ /* 0x000fe20008410000 */
[C---:B------:R-:W-:Y:S01]  /*1a80*/  ISETP.GT.AND P2, PT, R71.reuse, RZ, PT ;  /* 0x000000ff4700720c */ /* 0x040fe20003f44270 */
[----:B------:R-:W-:Y:S01]  /*1a90*/  FMUL.FTZ R89, R30, UR6 ;  /* 0x000000061e597c20 */ /* 0x000fe20008410000 */
[----:B------:R-:W-:Y:S01]  /*1aa0*/  ISETP.GT.AND P1, PT, R71, 0x1, PT ;  /* 0x000000014700780c */ /* 0x000fe20003f24270 */
[----:B------:R-:W-:Y:S01]  /*1ab0*/  FMUL.FTZ R37, R37, UR6 ;  /* 0x0000000625257c20 */ /* 0x000fe20008410000 */
[----:B------:R-:W-:Y:S01]  /*1ac0*/  ISETP.GT.AND P6, PT, R71, 0x8, PT ;  /* 0x000000084700780c */ /* 0x000fe20003fc4270 */
[----:B------:R-:W-:Y:S01]  /*1ad0*/  FMUL.FTZ R12, R31, UR6 ;  /* 0x000000061f0c7c20 */ /* 0x000fe20008410000 */
[----:B------:R-:W4:Y:S01]  /*1ae0*/  MUFU.TANH R93, R93 ;  /* 0x0000005d005d7308 */ /* 0x000f220000002400 */
[----:B--2---:R-:W-:Y:S01]  /*1af0*/  FSEL R34, R91, -INF , P2 ;  /* 0xff8000005b227808 */ /* 0x004fe20001000000 */
[----:B------:R-:W-:Y:S01]  /*1b00*/  FMUL.FTZ R98, R40, UR6 ;  /* 0x0000000628627c20 */ /* 0x000fe20008410000 */
[----:B------:R-:W-:Y:S01]  /*1b10*/  ISETP.GT.AND P5, PT, R71, 0x9, PT ;  /* 0x000000094700780c */ /* 0x000fe20003fa4270 */
[----:B------:R-:W-:Y:S01]  /*1b20*/  FMUL.FTZ R10, R39, UR6 ;  /* 0x00000006270a7c20 */ /* 0x000fe20008410000 */
[----:B------:R-:W-:Y:S01]  /*1b30*/  ISETP.GT.AND P4, PT, R71, 0x10, PT ;  /* 0x000000104700780c */ /* 0x000fe20003f84270 */
[----:B------:R-:W-:Y:S01]  /*1b40*/  FMUL.FTZ R39, R41, UR6 ;  /* 0x0000000629277c20 */ /* 0x000fe20008410000 */
[----:B------:R-:W-:Y:S01]  /*1b50*/  FMUL.FTZ R30, R42, UR6 ;  /* 0x000000062a1e7c20 */ /* 0x000fe20008410000 */
[----:B------:R-:W2:Y:S01]  /*1b60*/  MUFU.TANH R94, R94 ;  /* 0x0000005e005e7308 */ /* 0x000ea20000002400 */
[----:B---3--:R-:W-:Y:S01]  /*1b70*/  FSEL R35, R92, -INF , P1 ;  /* 0xff8000005c237808 */ /* 0x008fe20000800000 */
[----:B------:R-:W-:Y:S01]  /*1b80*/  FMUL.FTZ R9, R43, UR6 ;  /* 0x000000062b097c20 */ /* 0x000fe20008410000 */
[----:B------:R-:W-:Y:S01]  /*1b90*/  ISETP.GT.AND P3, PT, R71, 0x11, PT ;  /* 0x000000114700780c */ /* 0x000fe20003f64270 */
[----:B------:R-:W-:Y:S01]  /*1ba0*/  FMUL.FTZ R43, R44, UR6 ;  /* 0x000000062c2b7c20 */ /* 0x000fe20008410000 */
[----:B------:R-:W-:Y:S01]  /*1bb0*/  FMNMX.FTZ R91, R34, R35, !PT ;  /* 0x00000023225b7209 */ /* 0x000fe20007810000 */
[----:B------:R-:W-:Y:S01]  /*1bc0*/  FMUL.FTZ R24, R50, UR6 ;  /* 0x0000000632187c20 */ /* 0x000fe20008410000 */
[----:B------:R-:W-:Y:S01]  /*1bd0*/  FMUL.FTZ R25, R38, UR6 ;  /* 0x0000000626197c20 */ /* 0x000fe20008410000 */
[----:B------:R-:W3:Y:S01]  /*1be0*/  MUFU.TANH R95, R95 ;  /* 0x0000005f005f7308 */ /* 0x000ee20000002400 */
[----:B----4-:R-:W-:Y:S01]  /*1bf0*/  FSEL R36, R93, -INF , P6 ;  /* 0xff8000005d247808 */ /* 0x010fe20003000000 */
[----:B------:R-:W-:Y:S01]  /*1c00*/  FMUL.FTZ R41, R45, UR6 ;  /* 0x000000062d297c20 */ /* 0x000fe20008410000 */
[----:B01----:R-:W-:Y:S01]  /*1c10*/  FMUL.FTZ R3, R51, UR6 ;  /* 0x0000000633037c20 */ /* 0x003fe20008410000 */
[----:B------:R-:W-:Y:S01]  /*1c20*/  FMUL.FTZ R51, R52, UR6 ;  /* 0x0000000634337c20 */ /* 0x000fe20008410000 */
[----:B------:R-:W-:Y:S01]  /*1c30*/  FMNMX.FTZ R91, R36, R91, !PT ;  /* 0x0000005b245b7209 */ /* 0x000fe20007810000 */
[----:B------:R-:W-:Y:S01]  /*1c40*/  FMUL.FTZ R6, R47, UR6 ;  /* 0x000000062f067c20 */ /* 0x000fe20008410000 */
[----:B------:R-:W-:Y:S01]  /*1c50*/  FMUL.FTZ R47, R48, UR6 ;  /* 0x00000006302f7c20 */ /* 0x000fe20008410000 */
[----:B------:R-:W0:Y:S01]  /*1c60*/  MUFU.TANH R20, R20 ;  /* 0x0000001400147308 */ /* 0x000e220000002400 */
[----:B--2---:R-:W-:Y:S01]  /*1c70*/  FSEL R40, R94, -INF , P5 ;  /* 0xff8000005e287808 */ /* 0x004fe20002800000 */
[----:B------:R-:W-:Y:S01]  /*1c80*/  FMUL.FTZ R32, R54, UR6 ;  /* 0x0000000636207c20 */ /* 0x000fe20008410000 */
[----:B------:R-:W-:Y:S01]  /*1c90*/  FMUL.FTZ R45, R49, UR6 ;  /* 0x00000006312d7c20 */ /* 0x000fe20008410000 */
[----:B------:R-:W-:Y:S01]  /*1ca0*/  FMUL.FTZ R5, R55, UR6 ;  /* 0x0000000637057c20 */ /* 0x000fe20008410000 */
[----:B------:R-:W-:Y:S01]  /*1cb0*/  FMNMX.FTZ R91, R40, R91, !PT ;  /* 0x0000005b285b7209 */ /* 0x000fe20007810000 */
[----:B------:R-:W-:Y:S01]  /*1cc0*/  FMUL.FTZ R55, R56, UR6 ;  /* 0x0000000638377c20 */ /* 0x000fe20008410000 */
[----:B------:R-:W-:Y:S01]  /*1cd0*/  FMUL.FTZ R29, R58, UR6 ;  /* 0x000000063a1d7c20 */ /* 0x000fe20008410000 */
[----:B------:R-:W1:Y:S01]  /*1ce0*/  MUFU.TANH R96, R96 ;  /* 0x0000006000607308 */ /* 0x000e620000002400 */
[----:B---3--:R-:W-:Y:S01]  /*1cf0*/  FSEL R42, R95, -INF , P4 ;  /* 0xff8000005f2a7808 */ /* 0x008fe20002000000 */
        /* <DEDUP_REMOVED lines=35> */
[----:B------:R-:W-:Y:S01]  /*1f30*/  FMNMX.FTZ R91, R52, R91, !PT ;  /* 0x0000005b345b7209 */ /* 0x000fe20007810000 */
[----:B------:R-:W-:Y:S01]  /*1f40*/  FMUL.FTZ R81, R84, UR6 ;  /* 0x0000000654517c20 */ /* 0x000fe20008410000 */
[----:B------:R-:W-:Y:S01]  /*1f50*/  FMUL.FTZ R85, R85, UR6 ;  /* 0x0000000655557c20 */ /* 0x000fe20008410000 */
[----:B------:R-:W0:Y:S01]  /*1f60*/  MUFU.TANH R12, R12 ;  /* 0x0000000c000c7308 */ /* 0x000e220000002400 */
[----:B-1----:R-:W-:Y:S01]  /*1f70*/  FSEL R38, R89, -INF , P6 ;  /* 0xff80000059267808 */ /* 0x002fe20003000000 */
[--C-:B------:R-:W-:Y:S01]  /*1f80*/  IMAD.MOV.U32 R134, RZ, RZ, R135.reuse ;  /* 0x000000ffff867224 */ /* 0x100fe200078e0087 */
[----:B------:R-:W-:Y:S01]  /*1f90*/  ISETP.GT.AND P6, PT, R71, 0x20, PT ;  /* 0x000000204700780c */ /* 0x000fe20003fc4270 */
[--C-:B------:R-:W-:Y:S01]  /*1fa0*/  IMAD.MOV.U32 R131, RZ, RZ, R135.reuse ;  /* 0x000000ffff837224 */ /* 0x100fe200078e0087 */
[----:B------:R-:W-:Y:S01]  /*1fb0*/  P2R R90, PR, RZ, 0x1 ;  /* 0x00000001ff5a7803 */ /* 0x000fe20000000000 */
[--C-:B------:R-:W-:Y:S01]  /*1fc0*/  IMAD.MOV.U32 R129, RZ, RZ, R135.reuse ;  /* 0x000000ffff817224 */ /* 0x100fe200078e0087 */
[-C--:B------:R-:W-:Y:S01]  /*1fd0*/  MOV R133, R135.reuse ;  /* 0x0000008700857202 */ /* 0x080fe20000000f00 */
[----:B------:R-:W1:Y:S01]  /*1fe0*/  MUFU.TANH R98, R98 ;  /* 0x0000006200627308 */ /* 0x000e620000002400 */
[----:B--2---:R-:W-:Y:S01]  /*1ff0*/  FSEL R54, R37, -INF , P1 ;  /* 0xff80000025367808 */ /* 0x004fe20000800000 */
[----:B------:R-:W-:Y:S01]  /*2000*/  FMUL.FTZ R37, R83, UR6 ;  /* 0x0000000653257c20 */ /* 0x000fe20008410000 */
[--C-:B------:R-:W-:Y:S01]  /*2010*/  IMAD.MOV.U32 R127, RZ, RZ, R135.reuse ;  /* 0x000000ffff7f7224 */ /* 0x100fe200078e0087 */
[----:B------:R-:W-:Y:S01]  /*2020*/  MOV R123, R135 ;  /* 0x00000087007b7202 */ /* 0x000fe20000000f00 */
[--C-:B------:R-:W-:Y:S01]  /*2030*/  IMAD.MOV.U32 R125, RZ, RZ, R135.reuse ;  /* 0x000000ffff7d7224 */ /* 0x100fe200078e0087 */
[----:B------:R-:W-:Y:S01]  /*2040*/  FMNMX.FTZ R91, R54, R91, !PT ;  /* 0x0000005b365b7209 */ /* 0x000fe20007810000 */
[--C-:B------:R-:W-:Y:S01]  /*2050*/  IMAD.MOV.U32 R121, RZ, RZ, R135.reuse ;  /* 0x000000ffff797224 */ /* 0x100fe200078e0087 */
[----:B------:R-:W2:Y:S01]  /*2060*/  MUFU.TANH R33, R33 ;  /* 0x0000002100217308 */ /* 0x000ea20000002400 */
[----:B0-----:R-:W-:Y:S01]  /*2070*/  FSEL R12, R12, -INF , P5 ;  /* 0xff8000000c0c7808 */ /* 0x001fe20002800000 */
[--C-:B------:R-:W-:Y:S01]  /*2080*/  IMAD.MOV.U32 R119, RZ, RZ, R135.reuse ;  /* 0x000000ffff777224 */ /* 0x100fe200078e0087 */
[----:B------:R-:W-:Y:S01]  /*2090*/  ISETP.GT.AND P5, PT, R71, 0x21, PT ;  /* 0x000000214700780c */ /* 0x000fe20003fa4270 */
[--C-:B------:R-:W-:Y:S01]  /*20a0*/  IMAD.MOV.U32 R117, RZ, RZ, R135.reuse ;  /* 0x000000ffff757224 */ /* 0x100fe200078e0087 */
[-C--:B------:R-:W-:Y:S01]  /*20b0*/  MOV R113, R135.reuse ;  /* 0x0000008700717202 */ /* 0x080fe20000000f00 */
[--C-:B------:R-:W-:Y:S01]  /*20c0*/  IMAD.MOV.U32 R115, RZ, RZ, R135.reuse ;  /* 0x000000ffff737224 */ /* 0x100fe200078e0087 */
[-C--:B------:R-:W-:Y:S01]  /*20d0*/  MOV R103, R135.reuse ;  /* 0x0000008700677202 */ /* 0x080fe20000000f00 */
[----:B------:R-:W0:Y:S01]  /*20e0*/  MUFU.TANH R39, R39 ;  /* 0x0000002700277308 */ /* 0x000e220000002400 */
[----:B-1----:R-:W-:Y:S01]  /*20f0*/  FSEL R56, R98, -INF , P6 ;  /* 0xff80000062387808 */ /* 0x002fe20003000000 */
[--C-:B------:R-:W-:Y:S01]  /*2100*/  IMAD.MOV.U32 R111, RZ, RZ, R135.reuse ;  /* 0x000000ffff6f7224 */ /* 0x100fe200078e0087 */
[----:B------:R-:W-:Y:S01]  /*2110*/  MOV R93, R135 ;  /* 0x00000087005d7202 */ /* 0x000fe20000000f00 */
[--C-:B------:R-:W-:Y:S01]  /*2120*/  IMAD.MOV.U32 R109, RZ, RZ, R135.reuse ;  /* 0x000000ffff6d7224 */ /* 0x100fe200078e0087 */
[----:B------:R-:W-:Y:S01]  /*2130*/  FMNMX.FTZ R91, R56, R91, !PT ;  /* 0x0000005b385b7209 */ /* 0x000fe20007810000 */
[----:B------:R-:W-:-:S02]  /*2140*/  IMAD.MOV.U32 R107, RZ, RZ, R135 ;  /* 0x000000ffff6b7224 */ /* 0x000fc400078e0087 */
[----:B------:R-:W1:Y:S01]  /*2150*/  MUFU.TANH R11, R11 ;  /* 0x0000000b000b7308 */ /* 0x000e620000002400 */
[----:B--2---:R-:W-:Y:S01]  /*2160*/  FSEL R44, R33, -INF , P4 ;  /* 0xff800000212c7808 */ /* 0x004fe20002000000 */
[----:B------:R-:W-:Y:S01]  /*2170*/  FMUL.FTZ R33, R86, UR6 ;  /* 0x0000000656217c20 */ /* 0x000fe20008410000 */
[----:B------:R-:W-:Y:S01]  /*2180*/  ISETP.GT.AND P4, PT, R71, 0x28, PT ;  /* 0x000000284700780c */ /* 0x000fe20003f84270 */
[--C-:B------:R-:W-:Y:S02]  /*2190*/  IMAD.MOV.U32 R105, RZ, RZ, R135.reuse ;  /* 0x000000ffff697224 */ /* 0x100fe400078e0087 */
[--C-:B------:R-:W-:Y:S02]  /*21a0*/  IMAD.MOV.U32 R101, RZ, RZ, R135.reuse ;  /* 0x000000ffff657224 */ /* 0x100fe400078e0087 */
[----:B------:R-:W2:Y:S01]  /*21b0*/  MUFU.TANH R43, R43 ;  /* 0x0000002b002b7308 */ /* 0x000ea20000002400 */
[----:B0-----:R-:W-:Y:S01]  /*21c0*/  FSEL R58, R39, -INF , P5 ;  /* 0xff800000273a7808 */ /* 0x001fe20002800000 */
[----:B------:R-:W-:Y:S01]  /*21d0*/  FMUL.FTZ R39, R79, UR6 ;  /* 0x000000064f277c20 */ /* 0x000fe20008410000 */
[----:B------:R-:W-:-:S02]  /*21e0*/  IMAD.MOV.U32 R97, RZ, RZ, R135 ;  /* 0x000000ffff617224 */ /* 0x000fc400078e0087 */
[----:B------:R-:W-:Y:S01]  /*21f0*/  FMNMX.FTZ R91, R58, R91, !PT ;  /* 0x0000005b3a5b7209 */ /* 0x000fe20007810000 */
[--C-:B------:R-:W-:Y:S02]  /*2200*/  IMAD.MOV.U32 R95, RZ, RZ, R135.reuse ;  /* 0x000000ffff5f7224 */ /* 0x100fe400078e0087 */
[----:B------:R-:W0:Y:S01]  /*2210*/  MUFU.TANH R25, R25 ;  /* 0x0000001900197308 */ /* 0x000e220000002400 */
[----:B-1----:R-:W-:Y:S01]  /*2220*/  FSEL R46, R11, -INF , P3 ;  /* 0xff8000000b2e7808 */ /* 0x002fe20001800000 */
[----:B------:R-:W-:Y:S01]  /*2230*/  IMAD.MOV.U32 R89, RZ, RZ, R135 ;  /* 0x000000ffff597224 */ /* 0x000fe200078e0087 */
        /* <DEDUP_REMOVED lines=8> */
[----:B-1----:R-:W-:Y:S01]  /*22c0*/  FSEL R94, R41, -INF , P3 ;  /* 0xff800000295e7808 */ /* 0x002fe20001800000 */
[----:B------:R-:W-:-:S03]  /*22d0*/  FMUL.FTZ R41, R78, UR6 ;  /* 0x000000064e297c20 */ /* 0x000fc60008410000 */
        /* <DEDUP_REMOVED lines=20> */
[----:B--2---:R-:W-:Y:S01]  /*2420*/  FSEL R64, R31, -INF , P4 ;  /* 0xff8000001f407808 */ /* 0x004fe20002000000 */
[----:B------:R-:W-:Y:S01]  /*2430*/  FMUL.FTZ R31, R87, UR6 ;  /* 0x00000006571f7c20 */ /* 0x000fe20008410000 */
        /* <DEDUP_REMOVED lines=37> */
[----:B------:R-:W-:Y:S02]  /*2690*/  ISETP.GT.AND P4, PT, R71, 0x58, PT ;  /* 0x000000584700780c */ /* 0x000fe40003f84270 */
[----:B------:R-:W-:-:S03]  /*26a0*/  R2UR UR6, R0 ;  /* 0x00000000000672ca */ /* 0x000fc600000e0000 */
[----:B------:R-:W2:Y:S01]  /*26b0*/  MUFU.TANH R65, R65 ;  /* 0x0000004100417308 */ /* 0x000ea20000002400 */
[----:B0-----:R-:W-:-:S04]  /*26c0*/  FSEL R114, R61, -INF , P5 ;  /* 0xff8000003d727808 */ /* 0x001fc80002800000 */
[----:B------:R-:W-:-:S03]  /*26d0*/  FMNMX.FTZ R91, R114, R91, !PT ;  /* 0x0000005b725b7209 */ /* 0x000fc60007810000 */
[----:B------:R-:W0:Y:S01]  /*26e0*/  MUFU.TANH R28, R28 ;  /* 0x0000001c001c7308 */ /* 0x000e220000002400 */
[----:B-1----:R-:W-:Y:S01]  /*26f0*/  FSEL R8, R8, -INF , P3 ;  /* 0xff80000008087808 */ /* 0x002fe20001800000 */
[----:B------:R-:W-:Y:S01]  /*2700*/  UIADD3 UR6, UR6, 0x2d840, URZ ;  /* 0x0002d84006067890 */ /* 0x000fe2000fffe03f */
[----:B------:R-:W-:-:S03]  /*2710*/  ISETP.GT.AND P3, PT, R71, 0x59, PT ;  /* 0x000000594700780c */ /* 0x000fc60003f64270 */
[----:B------:R-:W-:Y:S02]  /*2720*/  UPRMT UR6, UR42, 0x654, UR6 ;  /* 0x000006542a067896 */ /* 0x000fe40008000006 */
[----:B------:R-:W1:Y:S01]  /*2730*/  MUFU.TANH R67, R67 ;  /* 0x0000004300437308 */ /* 0x000e620000002400 */
[----:B--2---:R-:W-:-:S04]  /*2740*/  FSEL R116, R65, -INF , P4 ;  /* 0xff80000041747808 */ /* 0x004fc80002000000 */
[----:B------:R-:W-:Y:S02]  /*2750*/  FMNMX.FTZ R91, R116, R91, !PT ;  /* 0x0000005b745b7209 */ /* 0x000fe40007810000 */
[----:B------:R-:W-:Y:S01]  /*2760*/  SYNCS.ARRIVE.TRANS64.RED.A1T0 RZ, [UR6], RZ ;  /* 0x000000ffffff79a7 */ /* 0x000fe20008100406 */
        /* <DEDUP_REMOVED lines=23> */
[----:B------:R-:W-:-:S03]  /*28e0*/  IMAD.MOV.U32 R99, RZ, RZ, R135 ;  /* 0x000000ffff637224 */ /* 0x000fc600078e0087 */
        /* <DEDUP_REMOVED lines=21> */
[----:B------:R-:W-:Y:S01]  /*2a40*/  ISETP.GT.AND P1, PT, R71, 0x79, PT ;  /* 0x000000794700780c */ /* 0x000fe20003f24270 */
[----:B------:R-:W-:-:S04]  /*2a50*/  IMAD.U32 R71, RZ, RZ, UR7 ;  /* 0x00000007ff477e24 */ /* 0x000fc8000f8e00ff */
        /* <DEDUP_REMOVED lines=12> */
[----:B-1----:R-:W-:Y:S01]  /*2b20*/  FMNMX.FTZ R3, R91, R70, !PT ;  /* 0x000000465b037209 */ /* 0x002fe20007810000 */
[----:B------:R-:W-:-:S04]  /*2b30*/  IMAD.MOV.U32 R91, RZ, RZ, R135 ;  /* 0x000000ffff5b7224 */ /* 0x000fc800078e0087 */
[----:B------:R-:W1:Y:S02]  /*2b40*/  SHFL.BFLY PT, R70, R3, 0x1, 0x1f ;  /* 0x0c201f0003467f89 */ /* 0x000e6400000e0000 */
[----:B-1----:R-:W-:Y:S02]  /*2b50*/  FMNMX.FTZ R70, R3, R70, !PT ;  /* 0x0000004603467209 */ /* 0x002fe40007810000 */
[----:B------:R-:W-:Y:S02]  /*2b60*/  FMNMX.FTZ R3, R20, R13, !PT ;  /* 0x0000000d14037209 */ /* 0x000fe40007810000 */
[C---:B------:R-:W-:Y:S01]  /*2b70*/  FSETP.NEU.FTZ.AND P0, PT, R70.reuse, -INF , PT ;  /* 0xff8000004600780b */ /* 0x040fe20003f1d000 */
[----:B------:R-:W-:Y:S01]  /*2b80*/  FMUL.FTZ R15, R70, R71 ;  /* 0x00000047460f7220 */ /* 0x000fe20000410000 */
[----:B------:R-:W-:-:S04]  /*2b90*/  FMNMX.FTZ R3, R38, R3, !PT ;  /* 0x0000000326037209 */ /* 0x000fc80007810000 */
[----:B------:R-:W-:Y:S02]  /*2ba0*/  FMNMX.FTZ R3, R12, R3, !PT ;  /* 0x000000030c037209 */ /* 0x000fe40007810000 */
[----:B------:R-:W-:Y:S02]  /*2bb0*/  FSEL R15, R15, RZ, P0 ;  /* 0x000000ff0f0f7208 */ /* 0x000fe40000000000 */
[----:B------:R-:W-:Y:S02]  /*2bc0*/  FMNMX.FTZ R3, R44, R3, !PT ;  /* 0x000000032c037209 */ /* 0x000fe40007810000 */
[----:B------:R-:W-:Y:S01]  /*2bd0*/  ISETP.NE.AND P0, PT, R90, RZ, PT ;  /* 0x000000ff5a00720c */ /* 0x000fe20003f05270 */
[--C-:B------:R-:W-:Y:S01]  /*2be0*/  FFMA.FTZ R82, R35, R71, -R15.reuse ;  /* 0x0000004723527223 */ /* 0x100fe2000001080f */
[----:B------:R-:W-:Y:S01]  /*2bf0*/  FMNMX.FTZ R3, R46, R3, !PT ;  /* 0x000000032e037209 */ /* 0x000fe20007810000 */
[-CC-:B------:R-:W-:Y:S01]  /*2c00*/  FFMA.FTZ R21, R56, R71.reuse, -R15.reuse ;  /* 0x0000004738157223 */ /* 0x180fe2000001080f */
[----:B------:R-:W-:Y:S01]  /*2c10*/  FSEL R56, R41, -INF , P6 ;  /* 0xff80000029387808 */ /* 0x000fe20003000000 */
[--C-:B------:R-:W-:Y:S01]  /*2c20*/  FFMA.FTZ R9, R42, R71, -R15.reuse ;  /* 0x000000472a097223 */ /* 0x100fe2000001080f */
[----:B------:R-:W-:Y:S01]  /*2c30*/  FMNMX.FTZ R3, R48, R3, !PT ;  /* 0x0000000330037209 */ /* 0x000fe20007810000 */
[-CC-:B------:R-:W-:Y:S01]  /*2c40*/  FFMA.FTZ R42, R58, R71.reuse, -R15.reuse ;  /* 0x000000473a2a7223 */ /* 0x180fe2000001080f */
[----:B------:R-:W-:Y:S01]  /*2c50*/  FSEL R58, R39, -INF , P5 ;  /* 0xff800000273a7808 */ /* 0x000fe20002800000 */
[--C-:B------:R-:W-:Y:S01]  /*2c60*/  FFMA.FTZ R100, R100, R71, -R15.reuse ;  /* 0x0000004764647223 */ /* 0x100fe2000001080f */
[----:B------:R-:W-:Y:S01]  /*2c70*/  FMNMX.FTZ R3, R10, R3, !PT ;  /* 0x000000030a037209 */ /* 0x000fe20007810000 */
[-CC-:B------:R-:W-:Y:S01]  /*2c80*/  FFMA.FTZ R29, R102, R71.reuse, -R15.reuse ;  /* 0x00000047661d7223 */ /* 0x180fe2000001080f */
[----:B--2---:R-:W-:Y:S01]  /*2c90*/  FSEL R90, R37, -INF , P3 ;  /* 0xff800000255a7808 */ /* 0x004fe20001800000 */
[--C-:B------:R-:W-:Y:S01]  /*2ca0*/  FFMA.FTZ R39, R4, R71, -R15.reuse ;  /* 0x0000004704277223 */ /* 0x100fe2000001080f */
[----:B------:R-:W-:Y:S01]  /*2cb0*/  FMNMX.FTZ R3, R30, R3, !PT ;  /* 0x000000031e037209 */ /* 0x000fe20007810000 */
[-CC-:B------:R-:W-:Y:S01]  /*2cc0*/  FFMA.FTZ R5, R36, R71.reuse, -R15.reuse ;  /* 0x0000004724057223 */ /* 0x180fe2000001080f */
[----:B0-----:R-:W-:Y:S01]  /*2cd0*/  FSEL R102, R31, -INF , P1 ;  /* 0xff8000001f667808 */ /* 0x001fe20000800000 */
[--C-:B------:R-:W-:Y:S01]  /*2ce0*/  FFMA.FTZ R7, R34, R71, -R15.reuse ;  /* 0x0000004722077223 */ /* 0x100fe2000001080f */
[----:B------:R-:W-:Y:S01]  /*2cf0*/  FMNMX.FTZ R3, R60, R3, !PT ;  /* 0x000000033c037209 */ /* 0x000fe20007810000 */
[-CC-:B------:R-:W-:Y:S01]  /*2d00*/  FFMA.FTZ R36, R40, R71.reuse, -R15.reuse ;  /* 0x0000004728247223 */ /* 0x180fe2000001080f */
[-CC-:B------:R-:W-:Y:S01]  /*2d10*/  FFMA.FTZ R34, R50, R71.reuse, -R15.reuse ;  /* 0x0000004732227223 */ /* 0x180fe2000001080f */
        /* <DEDUP_REMOVED lines=19> */
[----:B------:R-:W-:Y:S01]  /*2e50*/  FFMA.FTZ R108, R130, R71, -R15 ;  /* 0x00000047826c7223 */ /* 0x000fe2000001080f */
[----:B------:R-:W-:Y:S01]  /*2e60*/  MUFU.EX2 R7, R7 ;  /* 0x0000000700077308 */ /* 0x000fe20000000800 */
[----:B------:R-:W-:Y:S01]  /*2e70*/  FMNMX.FTZ R3, R68, R3, !PT ;  /* 0x0000000344037209 */ /* 0x000fe20007810000 */
[--C-:B------:R-:W-:Y:S01]  /*2e80*/  IMAD.MOV.U32 R130, RZ, RZ, R135.reuse ;  /* 0x000000ffff827224 */ /* 0x100fe200078e0087 */
[----:B------:R-:W-:Y:S01]  /*2e90*/  MOV R128, R135 ;  /* 0x0000008700807202 */ /* 0x000fe20000000f00 */
[--C-:B------:R-:W-:Y:S01]  /*2ea0*/  IMAD.MOV.U32 R126, RZ, RZ, R135.reuse ;  /* 0x000000ffff7e7224 */ /* 0x100fe200078e0087 */
[----:B------:R-:W-:Y:S01]  /*2eb0*/  FMNMX.FTZ R3, R72, R3, !PT ;  /* 0x0000000348037209 */ /* 0x000fe20007810000 */
[--C-:B------:R-:W-:Y:S01]  /*2ec0*/  IMAD.MOV.U32 R122, RZ, RZ, R135.reuse ;  /* 0x000000ffff7a7224 */ /* 0x100fe200078e0087 */
[----:B------:R-:W-:Y:S01]  /*2ed0*/  MOV R118, R135 ;  /* 0x0000008700767202 */ /* 0x000fe20000000f00 */
[----:B------:R-:W0:Y:S01]  /*2ee0*/  MUFU.EX2 R82, R82 ;  /* 0x0000005200527308 */ /* 0x000e220000000800 */
[----:B------:R-:W-:Y:S01]  /*2ef0*/  FMNMX.FTZ R3, R8, R3, !PT ;  /* 0x0000000308037209 */ /* 0x000fe20007810000 */
[----:B------:R-:W-:-:S03]  /*2f00*/  IMAD.MOV.U32 R114, RZ, RZ, R135 ;  /* 0x000000ffff727224 */ /* 0x000fc600078e0087 */
[----:B------:R-:W-:-:S03]  /*2f10*/  FMNMX.FTZ R3, R76, R3, !PT ;  /* 0x000000034c037209 */ /* 0x000fc60007810000 */
[----:B------:R-:W-:Y:S01]  /*2f20*/  MUFU.EX2 R5, R5 ;  /* 0x0000000500057308 */ /* 0x000fe20000000800 */
[----:B------:R-:W-:-:S04]  /*2f30*/  FMNMX.FTZ R27, R74, R3, !PT ;  /* 0x000000034a1b7209 */ /* 0x000fc80007810000 */
[----:B------:R-:W-:-:S03]  /*2f40*/  FMNMX.FTZ R27, R28, R27, !PT ;  /* 0x0000001b1c1b7209 */ /* 0x000fc60007810000 */
[----:B------:R1:W-:Y:S01]  /*2f50*/  MUFU.EX2 R3, R100 ;  /* 0x0000006400037308 */ /* 0x0003e20000000800 */
[----:B------:R-:W-:-:S04]  /*2f60*/  FMNMX.FTZ R27, R80, R27, !PT ;  /* 0x0000001b501b7209 */ /* 0x000fc80007810000 */
[----:B------:R-:W-:-:S03]  /*2f70*/  FMNMX.FTZ R27, R84, R27, !PT ;  /* 0x0000001b541b7209 */ /* 0x000fc60007810000 */
[----:B------:R-:W2:Y:S01]  /*2f80*/  MUFU.EX2 R36, R36 ;  /* 0x0000002400247308 */ /* 0x000ea20000000800 */
[----:B------:R-:W-:Y:S02]  /*2f90*/  FMNMX.FTZ R35, R14, R27, !PT ;  /* 0x0000001b0e237209 */ /* 0x000fe40007810000 */
[----:B-1----:R-:W-:Y:S01]  /*2fa0*/  FSEL R100, R33, -INF , P2 ;  /* 0xff80000021647808 */ /* 0x002fe20001000000 */
[--C-:B------:R-:W-:Y:S01]  /*2fb0*/  FFMA.FTZ R33, R96, R71, -R15.reuse ;  /* 0x0000004760217223 */ /* 0x100fe2000001080f */
[----:B------:R-:W-:Y:S01]  /*2fc0*/  FMNMX.FTZ R35, R26, R35, !PT ;  /* 0x000000231a237209 */ /* 0x000fe20007810000 */
[-CC-:B------:R-:W-:Y:S01]  /*2fd0*/  FFMA.FTZ R96, R106, R71.reuse, -R15.reuse ;  /* 0x000000476a607223 */ /* 0x180fe2000001080f */
[----:B------:R-:W-:Y:S01]  /*2fe0*/  FFMA.FTZ R106, R124, R71, -R15 ;  /* 0x000000477c6a7223 */ /* 0x000fe2000001080f */
[----:B------:R-:W-:Y:S01]  /*2ff0*/  MUFU.EX2 R27, R112 ;  /* 0x00000070001b7308 */ /* 0x000fe20000000800 */
[----:B------:R-:W-:Y:S01]  /*3000*/  FMNMX.FTZ R35, R92, R35, !PT ;  /* 0x000000235c237209 */ /* 0x000fe20007810000 */
[----:B------:R-:W-:-:S03]  /*3010*/  IMAD.MOV.U32 R124, RZ, RZ, R135 ;  /* 0x000000ffff7c7224 */ /* 0x000fc600078e0087 */
[----:B------:R-:W-:-:S03]  /*3020*/  FMNMX.FTZ R35, R56, R35, !PT ;  /* 0x0000002338237209 */ /* 0x000fc60007810000 */
[----:B------:R-:W1:Y:S01]  /*3030*/  MUFU.EX2 R9, R9 ;  /* 0x0000000900097308 */ /* 0x000e620000000800 */
[----:B------:R-:W-:-:S04]  /*3040*/  FMNMX.FTZ R35, R58, R35, !PT ;  /* 0x000000233a237209 */ /* 0x000fc80007810000 */
[----:B------:R-:W-:-:S03]  /*3050*/  FMNMX.FTZ R35, R86, R35, !PT ;  /* 0x0000002356237209 */ /* 0x000fc60007810000 */
[----:B------:R-:W-:Y:S01]  /*3060*/  MUFU.EX2 R34, R34 ;  /* 0x0000002200227308 */ /* 0x000fe20000000800 */
[----:B------:R-:W-:-:S04]  /*3070*/  FMNMX.FTZ R35, R90, R35, !PT ;  /* 0x000000235a237209 */ /* 0x000fc80007810000 */
[----:B------:R-:W-:-:S03]  /*3080*/  FMNMX.FTZ R35, R100, R35, !PT ;  /* 0x0000002364237209 */ /* 0x000fc60007810000 */
[----:B------:R-:W-:Y:S01]  /*3090*/  MUFU.EX2 R11, R11 ;  /* 0x0000000b000b7308 */ /* 0x000fe20000000800 */
[----:B------:R-:W-:Y:S01]  /*30a0*/  FMNMX.FTZ R37, R102, R35, !PT ;  /* 0x0000002366257209 */ /* 0x000fe20007810000 */
[----:B------:R-:W-:Y:S01]  /*30b0*/  FFMA.FTZ R35, R116, R71, -R15 ;  /* 0x0000004774237223 */ /* 0x000fe2000001080f */
[----:B------:R-:W-:-:S03]  /*30c0*/  IMAD.MOV.U32 R116, RZ, RZ, R135 ;  /* 0x000000ffff747224 */ /* 0x000fc600078e0087 */
[----:B------:R-:W3:Y:S02]  /*30d0*/  SHFL.BFLY PT, R78, R37, 0x2, 0x1f ;  /* 0x0c401f00254e7f89 */ /* 0x000ee400000e0000 */
[----:B------:R-:W-:Y:S08]  /*30e0*/  MUFU.EX2 R40, R40 ;  /* 0x0000002800287308 */ /* 0x000ff00000000800 */
[----:B------:R-:W-:Y:S08]  /*30f0*/  MUFU.EX2 R21, R21 ;  /* 0x0000001500157308 */ /* 0x000ff00000000800 */
[----:B------:R-:W-:Y:S01]  /*3100*/  MUFU.EX2 R42, R42 ;  /* 0x0000002a002a7308 */ /* 0x000fe20000000800 */
[----:B---3--:R-:W-:Y:S01]  /*3110*/  FMNMX.FTZ R41, R37, R78, !PT ;  /* 0x0000004e25297209 */ /* 0x008fe20007810000 */
[----:B------:R-:W-:-:S06]  /*3120*/  FFMA.FTZ R37, R120, R71, -R15 ;  /* 0x0000004778257223 */ /* 0x000fcc000001080f */
[----:B------:R-:W-:Y:S01]  /*3130*/  MUFU.EX2 R25, R25 ;  /* 0x0000001900197308 */ /* 0x000fe20000000800 */
[----:B------:R-:W-:Y:S01]  /*3140*/  IMAD.MOV.U32 R120, RZ, RZ, R135 ;  /* 0x000000ffff787224 */ /* 0x000fe200078e0087 */
[----:B------:R-:W3:Y:S06]  /*3150*/  SHFL.BFLY PT, R78, R41, 0x1, 0x1f ;  /* 0x0c201f00294e7f89 */ /* 0x000eec00000e0000 */
[----:B------:R-:W-:Y:S08]  /*3160*/  MUFU.EX2 R50, R50 ;  /* 0x0000003200327308 */ /* 0x000ff00000000800 */
[----:B------:R-:W-:Y:S08]  /*3170*/  MUFU.EX2 R52, R52 ;  /* 0x0000003400347308 */ /* 0x000ff00000000800 */
[----:B------:R-:W-:Y:S01]  /*3180*/  MUFU.EX2 R54, R54 ;  /* 0x0000003600367308 */ /* 0x000fe20000000800 */
[----:B---3--:R-:W-:Y:S01]  /*3190*/  FMNMX.FTZ R78, R41, R78, !PT ;  /* 0x0000004e294e7209 */ /* 0x008fe20007810000 */
[----:B------:R-:W-:Y:S01]  /*31a0*/  FFMA.FTZ R41, R132, R71, -R15 ;  /* 0x0000004784297223 */ /* 0x000fe2000001080f */
[----:B------:R-:W-:-:S02]  /*31b0*/  IMAD.MOV.U32 R132, RZ, RZ, R135 ;  /* 0x000000ffff847224 */ /* 0x000fc400078e0087 */
[C---:B------:R-:W-:Y:S01]  /*31c0*/  FSETP.NEU.FTZ.AND P1, PT, R78.reuse, -INF , PT ;  /* 0xff8000004e00780b */ /* 0x040fe20003f3d000 */
[----:B------:R-:W-:Y:S02]  /*31d0*/  FMUL.FTZ R4, R78, R71 ;  /* 0x000000474e047220 */ /* 0x000fe40000410000 */
[----:B------:R-:W-:Y:S03]  /*31e0*/  MUFU.EX2 R29, R29 ;  /* 0x0000001d001d7308 */ /* 0x000fe60000000800 */
[----:B------:R-:W-:Y:S02]  /*31f0*/  FSEL R15, R4, RZ, P1 ;  /* 0x000000ff040f7208 */ /* 0x000fe40000800000 */
[----:B------:R-:W-:-:S03]  /*3200*/  ISETP.GE.AND P1, PT, R88, 0x81, PT ;  /* 0x000000815800780c */ /* 0x000fc60003f26270 */
[----:B------:R-:W-:Y:S01]  /*3210*/  MUFU.EX2 R62, R62 ;  /* 0x0000003e003e7308 */ /* 0x000fe20000000800 */
[-CC-:B------:R-:W-:Y:S01]  /*3220*/  FFMA.FTZ R4, R20, R71.reuse, -R15.reuse ;  /* 0x0000004714047223 */ /* 0x180fe2000001080f */
[-CC-:B------:R-:W-:Y:S01]  /*3230*/  FFMA.FTZ R45, R13, R71.reuse, -R15.reuse ;  /* 0x000000470d2d7223 */ /* 0x180fe2000001080f */
[-CC-:B------:R-:W-:Y:S01]  /*3240*/  FFMA.FTZ R47, R38, R71.reuse, -R15.reuse ;  /* 0x00000047262f7223 */ /* 0x180fe2000001080f */
[-CC-:B------:R-:W-:Y:S01]  /*3250*/  FFMA.FTZ R12, R12, R71.reuse, -R15.reuse ;  /* 0x000000470c0c7223 */ /* 0x180fe2000001080f */
[-CC-:B------:R-:W-:Y:S01]  /*3260*/  FFMA.FTZ R13, R44, R71.reuse, -R15.reuse ;  /* 0x000000472c0d7223 */ /* 0x180fe2000001080f */
[-CC-:B------:R-:W-:Y:S01]  /*3270*/  FFMA.FTZ R20, R46, R71.reuse, -R15.reuse ;  /* 0x000000472e147223 */ /* 0x180fe2000001080f */
[-CC-:B------:R-:W-:Y:S01]  /*3280*/  FFMA.FTZ R38, R48, R71.reuse, -R15.reuse ;  /* 0x0000004730267223 */ /* 0x180fe2000001080f */
[----:B------:R0:W-:Y:S01]  /*3290*/  MUFU.EX2 R57, R4 ;  /* 0x0000000400397308 */ /* 0x0001e20000000800 */
[-CC-:B------:R-:W-:Y:S01]  /*32a0*/  FFMA.FTZ R55, R8, R71.reuse, -R15.reuse ;  /* 0x0000004708377223 */ /* 0x180fe2000001080f */
[-CC-:B------:R-:W-:Y:S01]  /*32b0*/  FFMA.FTZ R30, R30, R71.reuse, -R15.reuse ;  /* 0x000000471e1e7223 */ /* 0x180fe2000001080f */
[-CC-:B------:R-:W-:Y:S01]  /*32c0*/  FFMA.FTZ R44, R64, R71.reuse, -R15.reuse ;  /* 0x00000047402c7223 */ /* 0x180fe2000001080f */
[-CC-:B------:R-:W-:Y:S01]  /*32d0*/  FFMA.FTZ R53, R6, R71.reuse, -R15.reuse ;  /* 0x0000004706357223 */ /* 0x180fe2000001080f */
[-CC-:B------:R-:W-:Y:S01]  /*32e0*/  FFMA.FTZ R24, R24, R71.reuse, -R15.reuse ;  /* 0x0000004718187223 */ /* 0x180fe2000001080f */
[-CC-:B------:R-:W-:Y:S01]  /*32f0*/  FFMA.FTZ R49, R66, R71.reuse, -R15.reuse ;  /* 0x0000004742317223 */ /* 0x180fe2000001080f */
[-CC-:B------:R-:W-:Y:S01]  /*3300*/  FFMA.FTZ R32, R32, R71.reuse, -R15.reuse ;  /* 0x0000004720207223 */ /* 0x180fe2000001080f */
[----:B------:R3:W4:Y:S01]  /*3310*/  MUFU.EX2 R112, R45 ;  /* 0x0000002d00707308 */ /* 0x0007220000000800 */
[----:B0-----:R-:W-:Y:S01]  /*3320*/  FADD.FTZ R4, R7, R82 ;  /* 0x0000005207047221 */ /* 0x001fe20000010000 */
[-CC-:B------:R-:W-:Y:S01]  /*3330*/  FFMA.FTZ R51, R68, R71.reuse, -R15.reuse ;  /* 0x0000004744337223 */ /* 0x180fe2000001080f */
[--C-:B------:R-:W-:Y:S01]  /*3340*/  FFMA.FTZ R46, R72, R71, -R15.reuse ;  /* 0x00000047482e7223 */ /* 0x100fe2000001080f */
[----:B--2---:R-:W-:Y:S01]  /*3350*/  F2FP.F16.F32.PACK_AB R6, R36, R5 ;  /* 0x000000052406723e */ /* 0x004fe200000000ff */
[----:B------:R-:W-:Y:S01]  /*3360*/  FADD.FTZ R61, R5, R4 ;  /* 0x00000004053d7221 */ /* 0x000fe20000010000 */
[----:B------:R-:W-:Y:S01]  /*3370*/  F2FP.F16.F32.PACK_AB R4, R82, R7 ;  /* 0x000000075204723e */ /* 0x000fe200000000ff */
[-CC-:B------:R-:W-:Y:S01]  /*3380*/  FFMA.FTZ R0, R76, R71.reuse, -R15.reuse ;  /* 0x000000474c007223 */ /* 0x180fe2000001080f */
[----:B------:R0:W2:Y:S01]  /*3390*/  MUFU.EX2 R59, R47 ;  /* 0x0000002f003b7308 */ /* 0x0000a20000000800 */
[-C--:B---3--:R-:W-:Y:S01]  /*33a0*/  FFMA.FTZ R45, R10, R71.reuse, -R15 ;  /* 0x000000470a2d7223 */ /* 0x088fe2000001080f */
[----:B------:R-:W-:Y:S01]  /*33b0*/  FADD.FTZ R10, R36, R61 ;  /* 0x0000003d240a7221 */ /* 0x000fe20000010000 */
[-CC-:B------:R-:W-:Y:S01]  /*33c0*/  FFMA.FTZ R74, R74, R71.reuse, -R15.reuse ;  /* 0x000000474a4a7223 */ /* 0x180fe2000001080f */
[-CC-:B------:R-:W-:Y:S01]  /*33d0*/  FFMA.FTZ R28, R28, R71.reuse, -R15.reuse ;  /* 0x000000471c1c7223 */ /* 0x180fe2000001080f */
[-CC-:B------:R-:W-:Y:S01]  /*33e0*/  FFMA.FTZ R36, R84, R71.reuse, -R15.reuse ;  /* 0x0000004754247223 */ /* 0x180fe2000001080f */
[----:B-1----:R-:W-:Y:S01]  /*33f0*/  FADD.FTZ R61, R9, R10 ;  /* 0x0000000a093d7221 */ /* 0x002fe20000010000 */
[-CC-:B------:R-:W-:Y:S01]  /*3400*/  FFMA.FTZ R26, R26, R71.reuse, -R15.reuse ;  /* 0x000000471a1a7223 */ /* 0x180fe2000001080f */
[----:B------:R-:W1:Y:S01]  /*3410*/  MUFU.EX2 R12, R12 ;  /* 0x0000000c000c7308 */ /* 0x000e620000000800 */
[----:B----4-:R-:W-:Y:S01]  /*3420*/  FADD.FTZ R8, R57, R112 ;  /* 0x0000007039087221 */ /* 0x010fe20000010000 */
[-C--:B0-----:R-:W-:Y:S01]  /*3430*/  FFMA.FTZ R47, R60, R71.reuse, -R15 ;  /* 0x000000473c2f7223 */ /* 0x081fe2000001080f */
[----:B------:R-:W-:Y:S01]  /*3440*/  FADD.FTZ R10, R34, R61 ;  /* 0x0000003d220a7221 */ /* 0x000fe20000010000 */
[-CC-:B------:R-:W-:Y:S01]  /*3450*/  FFMA.FTZ R61, R14, R71.reuse, -R15.reuse ;  /* 0x000000470e3d7223 */ /* 0x180fe2000001080f */
[-CC-:B------:R-:W-:Y:S01]  /*3460*/  FFMA.FTZ R92, R92, R71.reuse, -R15.reuse ;  /* 0x000000475c5c7223 */ /* 0x180fe2000001080f */
[-CC-:B------:R-:W-:Y:S01]  /*3470*/  FFMA.FTZ R56, R56, R71.reuse, -R15.reuse ;  /* 0x0000004738387223 */ /* 0x180fe2000001080f */
[----:B------:R-:W-:Y:S01]  /*3480*/  FADD.FTZ R65, R11, R10 ;  /* 0x0000000a0b417221 */ /* 0x000fe20000010000 */
[----:B------:R-:W0:Y:S01]  /*3490*/  MUFU.EX2 R13, R13 ;  /* 0x0000000d000d7308 */ /* 0x000e220000000800 */
[----:B--2---:R-:W-:Y:S01]  /*34a0*/  FADD.FTZ R7, R59, R8 ;  /* 0x000000083b077221 */ /* 0x004fe20000010000 */
[-C--:B------:R-:W-:Y:S01]  /*34b0*/  FFMA.FTZ R58, R58, R71.reuse, -R15 ;  /* 0x000000473a3a7223 */ /* 0x080fe2000001080f */
[----:B------:R-:W-:Y:S01]  /*34c0*/  FADD.FTZ R10, R40, R65 ;  /* 0x00000041280a7221 */ /* 0x000fe20000010000 */
[-CC-:B------:R-:W-:Y:S01]  /*34d0*/  FFMA.FTZ R86, R86, R71.reuse, -R15.reuse ;  /* 0x0000004756567223 */ /* 0x180fe2000001080f */
[-CC-:B------:R-:W-:Y:S01]  /*34e0*/  FFMA.FTZ R90, R90, R71.reuse, -R15.reuse ;  /* 0x000000475a5a7223 */ /* 0x180fe2000001080f */
[----:B------:R-:W-:Y:S01]  /*34f0*/  FFMA.FTZ R100, R100, R71, -R15 ;  /* 0x0000004764647223 */ /* 0x000fe2000001080f */
[----:B------:R-:W-:Y:S01]  /*3500*/  FADD.FTZ R65, R21, R10 ;  /* 0x0000000a15417221 */ /* 0x000fe20000010000 */
[----:B------:R-:W2:Y:S01]  /*3510*/  MUFU.EX2 R20, R20 ;  /* 0x0000001400147308 */ /* 0x000ea20000000800 */
[C---:B-1----:R-:W-:Y:S01]  /*3520*/  FADD.FTZ R8, R12.reuse, R7 ;  /* 0x000000070c087221 */ /* 0x042fe20000010000 */
[----:B------:R-:W-:Y:S01]  /*3530*/  F2FP.F16.F32.PACK_AB R7, R12, R59 ;  /* 0x0000003b0c07723e */ /* 0x000fe200000000ff */
[----:B------:R-:W-:Y:S01]  /*3540*/  FADD.FTZ R10, R42, R65 ;  /* 0x000000412a0a7221 */ /* 0x000fe20000010000 */
[-CC-:B------:R-:W-:Y:S01]  /*3550*/  FFMA.FTZ R59, R80, R71.reuse, -R15.reuse ;  /* 0x00000047503b7223 */ /* 0x180fe2000001080f */
[----:B------:R-:W-:Y:S01]  /*3560*/  FFMA.FTZ R102, R102, R71, -R15 ;  /* 0x0000004766667223 */ /* 0x000fe2000001080f */
[----:B------:R-:W-:Y:S01]  /*3570*/  F2FP.F16.F32.PACK_AB R5, R112, R57 ;  /* 0x000000397005723e */ /* 0x000fe200000000ff */
[----:B------:R-:W-:Y:S01]  /*3580*/  FADD.FTZ R65, R25, R10 ;  /* 0x0000000a19417221 */ /* 0x000fe20000010000 */
[----:B------:R-:W1:Y:S01]  /*3590*/  MUFU.EX2 R38, R38 ;  /* 0x0000002600267308 */ /* 0x000e620000000800 */
[----:B0-----:R-:W-:Y:S01]  /*35a0*/  FADD.FTZ R63, R13, R8 ;  /* 0x000000080d3f7221 */ /* 0x001fe20000010000 */
[----:B------:R-:W-:Y:S01]  /*35b0*/  F2FP.F16.F32.PACK_AB R12, R42, R21 ;  /* 0x000000152a0c723e */ /* 0x000fe200000000ff */
[----:B------:R-:W-:Y:S01]  /*35c0*/  FADD.FTZ R10, R50, R65 ;  /* 0x00000041320a7221 */ /* 0x000fe20000010000 */
[----:B------:R0:W-:Y:S01]  /*35d0*/  STSM.16.M88.4 [R16+0x21800], R4 ;  /* 0x0218000410007844 */ /* 0x0001e20000000200 */
[----:B------:R-:W-:Y:S01]  /*35e0*/  IMAD.MOV.U32 R112, RZ, RZ, R135 ;  /* 0x000000ffff707224 */ /* 0x000fe200078e0087 */
[----:B------:R-:W-:-:S02]  /*35f0*/  MOV R88, R135 ;  /* 0x0000008700587202 */ /* 0x000fc40000000f00 */
[----:B------:R-:W3:Y:S01]  /*3600*/  MUFU.EX2 R45, R45 ;  /* 0x0000002d002d7308 */ /* 0x000ee20000000800 */
[----:B--2---:R-:W-:-:S07]  /*3610*/  FADD.FTZ R63, R20, R63 ;  /* 0x0000003f143f7221 */ /* 0x004fce0000010000 */
[----:B------:R-:W2:Y:S01]  /*3620*/  MUFU.EX2 R30, R30 ;  /* 0x0000001e001e7308 */ /* 0x000ea20000000800 */
[----:B-1----:R-:W-:-:S07]  /*3630*/  FADD.FTZ R8, R38, R63 ;  /* 0x0000003f26087221 */ /* 0x002fce0000010000 */
[----:B------:R-:W1:Y:S01]  /*3640*/  MUFU.EX2 R47, R47 ;  /* 0x0000002f002f7308 */ /* 0x000e620000000800 */
[----:B---3--:R-:W-:-:S07]  /*3650*/  FADD.FTZ R63, R45, R8 ;  /* 0x000000082d3f7221 */ /* 0x008fce0000010000 */
[----:B------:R-:W3:Y:S01]  /*3660*/  MUFU.EX2 R44, R44 ;  /* 0x0000002c002c7308 */ /* 0x000ee20000000800 */
[----:B--2---:R-:W-:-:S07]  /*3670*/  FADD.FTZ R8, R30, R63 ;  /* 0x0000003f1e087221 */ /* 0x004fce0000010000 */
[----:B------:R-:W2:Y:S01]  /*3680*/  MUFU.EX2 R53, R53 ;  /* 0x0000003500357308 */ /* 0x000ea20000000800 */
[----:B-1----:R-:W-:-:S07]  /*3690*/  FADD.FTZ R63, R47, R8 ;  /* 0x000000082f3f7221 */ /* 0x002fce0000010000 */
[----:B------:R-:W1:Y:S01]  /*36a0*/  MUFU.EX2 R24, R24 ;  /* 0x0000001800187308 */ /* 0x000e620000000800 */
[----:B---3--:R-:W-:Y:S01]  /*36b0*/  FADD.FTZ R8, R44, R63 ;  /* 0x0000003f2c087221 */ /* 0x008fe20000010000 */
[----:B------:R-:W-:-:S04]  /*36c0*/  FADD.FTZ R63, R3, R10 ;  /* 0x0000000a033f7221 */ /* 0x000fc80000010000 */
[----:B------:R-:W-:Y:S02]  /*36d0*/  FADD.FTZ R10, R52, R63 ;  /* 0x0000003f340a7221 */ /* 0x000fe40000010000 */
[----:B------:R-:W3:Y:S01]  /*36e0*/  MUFU.EX2 R49, R49 ;  /* 0x0000003100317308 */ /* 0x000ee20000000800 */
[----:B--2---:R-:W-:Y:S01]  /*36f0*/  FADD.FTZ R15, R53, R8 ;  /* 0x00000008350f7221 */ /* 0x004fe20000010000 */
[----:B------:R-:W-:-:S06]  /*3700*/  F2FP.F16.F32.PACK_AB R8, R34, R9 ;  /* 0x000000092208723e */ /* 0x000fcc00000000ff */
[----:B------:R-:W2:Y:S01]  /*3710*/  MUFU.EX2 R32, R32 ;  /* 0x0000002000207308 */ /* 0x000ea20000000800 */
[----:B-1----:R-:W-:Y:S01]  /*3720*/  FADD.FTZ R14, R24, R15 ;  /* 0x0000000f180e7221 */ /* 0x002fe20000010000 */
[----:B------:R-:W-:Y:S01]  /*3730*/  FADD.FTZ R15, R27, R10 ;  /* 0x0000000a1b0f7221 */ /* 0x000fe20000010000 */
[----:B------:R-:W-:Y:S02]  /*3740*/  F2FP.F16.F32.PACK_AB R10, R40, R11 ;  /* 0x0000000b280a723e */ /* 0x000fe400000000ff */
[----:B------:R-:W-:Y:S01]  /*3750*/  F2FP.F16.F32.PACK_AB R11, R45, R38 ;  /* 0x000000262d0b723e */ /* 0x000fe200000000ff */
[----:B------:R-:W-:Y:S01]  /*3760*/  FADD.FTZ R34, R54, R15 ;  /* 0x0000000f36227221 */ /* 0x000fe20000010000 */
[----:B------:R-:W-:Y:S01]  /*3770*/  F2FP.F16.F32.PACK_AB R15, R53, R44 ;  /* 0x0000002c350f723e */ /* 0x000fe200000000ff */
[----:B------:R-:W1:Y:S01]  /*3780*/  MUFU.EX2 R51, R51 ;  /* 0x0000003300337308 */ /* 0x000e620000000800 */
[----:B---3--:R-:W-:Y:S01]  /*3790*/  FADD.FTZ R9, R49, R14 ;  /* 0x0000000e31097221 */ /* 0x008fe20000010000 */
[----:B0-----:R-:W-:Y:S01]  /*37a0*/  FADD.FTZ R7, R29, R34 ;  /* 0x000000221d077221 */ /* 0x001fe20000010000 */
[----:B------:R-:W-:-:S03]  /*37b0*/  F2FP.F16.F32.PACK_AB R14, R50, R25 ;  /* 0x00000019320e723e */ /* 0x000fc600000000ff */
[----:B------:R-:W-:Y:S02]  /*37c0*/  FADD.FTZ R6, R62, R7 ;  /* 0x000000073e067221 */ /* 0x000fe40000010000 */
[----:B------:R-:W0:Y:S01]  /*37d0*/  MUFU.EX2 R46, R46 ;  /* 0x0000002e002e7308 */ /* 0x000e220000000800 */
[----:B--2---:R-:W-:Y:S01]  /*37e0*/  FADD.FTZ R4, R32, R9 ;  /* 0x0000000920047221 */ /* 0x004fe20000010000 */
[----:B------:R-:W-:Y:S02]  /*37f0*/  F2FP.F16.F32.PACK_AB R9, R20, R13 ;  /* 0x0000000d1409723e */ /* 0x000fe400000000ff */
[----:B------:R-:W-:-:S03]  /*3800*/  F2FP.F16.F32.PACK_AB R13, R47, R30 ;  /* 0x0000001e2f0d723e */ /* 0x000fc600000000ff */
[----:B------:R2:W-:Y:S01]  /*3810*/  STSM.16.M88.4 [R22], R8 ;  /* 0x0000000816007844 */ /* 0x0005e20000000200 */
[----:B------:R-:W3:Y:S01]  /*3820*/  MUFU.EX2 R33, R33 ;  /* 0x0000002100217308 */ /* 0x000ee20000000800 */
[----:B-1----:R-:W-:Y:S02]  /*3830*/  FADD.FTZ R5, R51, R4 ;  /* 0x0000000433057221 */ /* 0x002fe40000010000 */
[----:B------:R1:W-:Y:S05]  /*3840*/  STSM.16.M88.4 [R18], R12 ;  /* 0x0000000c12007844 */ /* 0x0003ea0000000200 */
[----:B------:R-:W4:Y:S01]  /*3850*/  MUFU.EX2 R55, R55 ;  /* 0x0000003700377308 */ /* 0x000f220000000800 */
[----:B0-----:R-:W-:Y:S01]  /*3860*/  FADD.FTZ R4, R46, R5 ;  /* 0x000000052e047221 */ /* 0x001fe20000010000 */
[----:B--2---:R-:W-:-:S06]  /*3870*/  F2FP.F16.F32.PACK_AB R8, R62, R29 ;  /* 0x0000001d3e08723e */ /* 0x004fcc00000000ff */
[----:B------:R-:W0:Y:S01]  /*3880*/  MUFU.EX2 R96, R96 ;  /* 0x0000006000607308 */ /* 0x000e220000000800 */
[----:B---3--:R-:W-:Y:S01]  /*3890*/  FADD.FTZ R7, R33, R6 ;  /* 0x0000000621077221 */ /* 0x008fe20000010000 */
[----:B------:R-:W-:-:S06]  /*38a0*/  F2FP.F16.F32.PACK_AB R6, R54, R27 ;  /* 0x0000001b3606723e */ /* 0x000fcc00000000ff */
[----:B------:R-:W2:Y:S01]  /*38b0*/  MUFU.EX2 R0, R0 ;  /* 0x0000000000007308 */ /* 0x000ea20000000800 */
[----:B----4-:R-:W-:-:S07]  /*38c0*/  FADD.FTZ R5, R55, R4 ;  /* 0x0000000437057221 */ /* 0x010fce0000010000 */
[----:B------:R-:W3:Y:S01]  /*38d0*/  MUFU.EX2 R31, R31 ;  /* 0x0000001f001f7308 */ /* 0x000ee20000000800 */
[C---:B0-----:R-:W-:Y:S01]  /*38e0*/  FADD.FTZ R4, R96.reuse, R7 ;  /* 0x0000000760047221 */ /* 0x041fe20000010000 */
[----:B------:R-:W-:Y:S02]  /*38f0*/  F2FP.F16.F32.PACK_AB R7, R51, R32 ;  /* 0x000000203307723e */ /* 0x000fe400000000ff */
[----:B------:R-:W-:Y:S01]  /*3900*/  F2FP.F16.F32.PACK_AB R10, R96, R33 ;  /* 0x00000021600a723e */ /* 0x000fe200000000ff */
[----:B------:R-:W-:-:S03]  /*3910*/  IMAD.MOV.U32 R96, RZ, RZ, R135 ;  /* 0x000000ffff607224 */ /* 0x000fc600078e0087 */
[----:B------:R-:W0:Y:S01]  /*3920*/  MUFU.EX2 R57, R74 ;  /* 0x0000004a00397308 */ /* 0x000e220000000800 */
[----:B--2---:R-:W-:-:S07]  /*3930*/  FADD.FTZ R20, R0, R5 ;  /* 0x0000000500147221 */ /* 0x004fce0000010000 */
[----:B------:R-:W-:Y:S01]  /*3940*/  MUFU.EX2 R94, R94 ;  /* 0x0000005e005e7308 */ /* 0x000fe20000000800 */
[----:B---3--:R-:W-:Y:S01]  /*3950*/  FADD.FTZ R5, R31, R4 ;  /* 0x000000041f057221 */ /* 0x008fe20000010000 */
[----:B------:R-:W-:-:S06]  /*3960*/  F2FP.F16.F32.PACK_AB R4, R52, R3 ;  /* 0x000000033404723e */ /* 0x000fcc00000000ff */
[----:B------:R-:W2:Y:S01]  /*3970*/  MUFU.EX2 R28, R28 ;  /* 0x0000001c001c7308 */ /* 0x000ea20000000800 */
[C---:B0-----:R-:W-:Y:S01]  /*3980*/  FADD.FTZ R3, R57.reuse, R20 ;  /* 0x0000001439037221 */ /* 0x041fe20000010000 */
[----:B------:R-:W-:-:S06]  /*3990*/  F2FP.F16.F32.PACK_AB R11, R57, R0 ;  /* 0x00000000390b723e */ /* 0x000fcc00000000ff */
[----:B------:R-:W-:Y:S08]  /*39a0*/  MUFU.EX2 R35, R35 ;  /* 0x0000002300237308 */ /* 0x000ff00000000800 */
[----:B------:R-:W0:Y:S01]  /*39b0*/  MUFU.EX2 R59, R59 ;  /* 0x0000003b003b7308 */ /* 0x000e220000000800 */
[----:B--2---:R-:W-:-:S07]  /*39c0*/  FADD.FTZ R20, R28, R3 ;  /* 0x000000031c147221 */ /* 0x004fce0000010000 */
[----:B------:R-:W-:Y:S08]  /*39d0*/  MUFU.EX2 R98, R98 ;  /* 0x0000006200627308 */ /* 0x000ff00000000800 */
[----:B------:R-:W1:Y:S01]  /*39e0*/  MUFU.EX2 R36, R36 ;  /* 0x0000002400247308 */ /* 0x000e620000000800 */
[----:B0-----:R-:W-:-:S07]  /*39f0*/  FADD.FTZ R9, R59, R20 ;  /* 0x000000143b097221 */ /* 0x001fce0000010000 */
[----:B------:R-:W-:Y:S08]  /*3a00*/  MUFU.EX2 R37, R37 ;  /* 0x0000002500257308 */ /* 0x000ff00000000800 */
[----:B------:R-:W0:Y:S01]  /*3a10*/  MUFU.EX2 R61, R61 ;  /* 0x0000003d003d7308 */ /* 0x000e220000000800 */
[----:B-1----:R-:W-:Y:S01]  /*3a20*/  FADD.FTZ R12, R36, R9 ;  /* 0x00000009240c7221 */ /* 0x002fe20000010000 */
[----:B------:R-:W-:-:S06]  /*3a30*/  F2FP.F16.F32.PACK_AB R9, R55, R46 ;  /* 0x0000002e3709723e */ /* 0x000fcc00000000ff */
[----:B------:R-:W1:Y:S08]  /*3a40*/  MUFU.EX2 R104, R104 ;  /* 0x0000006800687308 */ /* 0x000e700000000800 */
[----:B------:R2:W3:Y:S01]  /*3a50*/  MUFU.EX2 R48, R26 ;  /* 0x0000001a00307308 */ /* 0x0004e20000000800 */
[----:B0-----:R-:W-:-:S07]  /*3a60*/  FADD.FTZ R13, R61, R12 ;  /* 0x0000000c3d0d7221 */ /* 0x001fce0000010000 */
[----:B------:R-:W0:Y:S01]  /*3a70*/  MUFU.EX2 R39, R39 ;  /* 0x0000002700277308 */ /* 0x000e220000000800 */
[----:B--2---:R-:W-:Y:S01]  /*3a80*/  FADD.FTZ R26, R94, R5 ;  /* 0x000000055e1a7221 */ /* 0x004fe20000010000 */
[----:B------:R-:W-:Y:S02]  /*3a90*/  F2FP.F16.F32.PACK_AB R5, R49, R24 ;  /* 0x000000183105723e */ /* 0x000fe400000000ff */
[----:B-1----:R-:W-:Y:S01]  /*3aa0*/  F2FP.F16.F32.PACK_AB R24, R104, R37 ;  /* 0x000000256818723e */ /* 0x002fe200000000ff */
[----:B------:R-:W-:Y:S02]  /*3ab0*/  FADD.FTZ R3, R35, R26 ;  /* 0x0000001a23037221 */ /* 0x000fe40000010000 */
[----:B------:R1:W-:Y:S01]  /*3ac0*/  STSM.16.M88.4 [R17], R4 ;  /* 0x0000000411007844 */ /* 0x0003e20000000200 */
[----:B------:R2:W4:Y:S01]  /*3ad0*/  MUFU.EX2 R21, R92 ;  /* 0x0000005c00157308 */ /* 0x0005220000000800 */
[----:B------:R-:W-:Y:S01]  /*3ae0*/  FADD.FTZ R14, R98, R3 ;  /* 0x00000003620e7221 */ /* 0x000fe20000010000 */
[----:B---3--:R-:W-:Y:S01]  /*3af0*/  FADD.FTZ R0, R48, R13 ;  /* 0x0000000d30007221 */ /* 0x008fe20000010000 */
[----:B------:R3:W-:Y:S02]  /*3b00*/  STSM.16.M88.4 [R16+0x27800], R8 ;  /* 0x0278000810007844 */ /* 0x0007e40000000200 */
[----:B------:R-:W-:Y:S01]  /*3b10*/  FADD.FTZ R15, R37, R14 ;  /* 0x0000000e250f7221 */ /* 0x000fe20000010000 */
[----:B------:R-:W-:-:S02]  /*3b20*/  F2FP.F16.F32.PACK_AB R14, R98, R35 ;  /* 0x00000023620e723e */ /* 0x000fc400000000ff */
[----:B------:R-:W5:Y:S01]  /*3b30*/  MUFU.EX2 R106, R106 ;  /* 0x0000006a006a7308 */ /* 0x000f620000000800 */
[----:B------:R-:W-:Y:S01]  /*3b40*/  FADD.FTZ R12, R104, R15 ;  /* 0x0000000f680c7221 */ /* 0x000fe20000010000 */
[--C-:B------:R-:W-:Y:S01]  /*3b50*/  IMAD.MOV.U32 R104, RZ, RZ, R135.reuse ;  /* 0x000000ffff687224 */ /* 0x100fe200078e0087 */
[----:B------:R-:W-:Y:S01]  /*3b60*/  MOV R98, R135 ;  /* 0x0000008700627202 */ /* 0x000fe20000000f00 */
[--C-:B--2---:R-:W-:Y:S02]  /*3b70*/  IMAD.MOV.U32 R92, RZ, RZ, R135.reuse ;  /* 0x000000ffff5c7224 */ /* 0x104fe400078e0087 */
[----:B0-----:R-:W-:Y:S01]  /*3b80*/  FADD.FTZ R15, R39, R12 ;  /* 0x0000000c270f7221 */ /* 0x001fe20000010000 */
[----:B------:R-:W-:Y:S01]  /*3b90*/  F2FP.F16.F32.PACK_AB R12, R94, R31 ;  /* 0x0000001f5e0c723e */ /* 0x000fe200000000ff */
[----:B------:R-:W-:Y:S01]  /*3ba0*/  IMAD.MOV.U32 R94, RZ, RZ, R135 ;  /* 0x000000ffff5e7224 */ /* 0x000fe200078e0087 */
[----:B------:R-:W0:Y:S01]  /*3bb0*/  MUFU.EX2 R56, R56 ;  /* 0x0000003800387308 */ /* 0x000e220000000800 */
[C---:B----4-:R-:W-:Y:S01]  /*3bc0*/  FADD.FTZ R13, R21.reuse, R0 ;  /* 0x00000000150d7221 */ /* 0x050fe20000010000 */
[----:B------:R-:W-:-:S06]  /*3bd0*/  F2FP.F16.F32.PACK_AB R25, R21, R48 ;  /* 0x000000301519723e */ /* 0x000fcc00000000ff */
[----:B------:R-:W2:Y:S01]  /*3be0*/  MUFU.EX2 R43, R43 ;  /* 0x0000002b002b7308 */ /* 0x000ea20000000800 */
[C---:B-----5:R-:W-:Y:S01]  /*3bf0*/  FADD.FTZ R20, R106.reuse, R15 ;  /* 0x0000000f6a147221 */ /* 0x060fe20000010000 */
[----:B------:R-:W-:Y:S02]  /*3c00*/  F2FP.F16.F32.PACK_AB R15, R61, R36 ;  /* 0x000000243d0f723e */ /* 0x000fe400000000ff */
[----:B------:R-:W-:Y:S01]  /*3c10*/  F2FP.F16.F32.PACK_AB R26, R106, R39 ;  /* 0x000000276a1a723e */ /* 0x000fe200000000ff */
[----:B------:R-:W-:-:S03]  /*3c20*/  IMAD.MOV.U32 R106, RZ, RZ, R135 ;  /* 0x000000ffff6a7224 */ /* 0x000fc600078e0087 */
[----:B------:R-:W1:Y:S01]  /*3c30*/  MUFU.EX2 R110, R110 ;  /* 0x0000006e006e7308 */ /* 0x000e620000000800 */
[----:B0-----:R-:W-:-:S07]  /*3c40*/  FADD.FTZ R0, R56, R13 ;  /* 0x0000000d38007221 */ /* 0x001fce0000010000 */
[----:B------:R-:W0:Y:S01]  /*3c50*/  MUFU.EX2 R45, R58 ;  /* 0x0000003a002d7308 */ /* 0x000e220000000800 */
[----:B--2---:R-:W-:-:S07]  /*3c60*/  FADD.FTZ R13, R43, R20 ;  /* 0x000000142b0d7221 */ /* 0x004fce0000010000 */
[----:B------:R-:W-:Y:S01]  /*3c70*/  MUFU.EX2 R41, R41 ;  /* 0x0000002900297308 */ /* 0x000fe20000000800 */
[C---:B-1----:R-:W-:Y:S01]  /*3c80*/  FADD.FTZ R4, R110.reuse, R13 ;  /* 0x0000000d6e047221 */ /* 0x042fe20000010000 */
[----:B------:R-:W-:Y:S02]  /*3c90*/  F2FP.F16.F32.PACK_AB R13, R59, R28 ;  /* 0x0000001c3b0d723e */ /* 0x000fe400000000ff */
[----:B---3--:R-:W-:Y:S01]  /*3ca0*/  F2FP.F16.F32.PACK_AB R8, R110, R43 ;  /* 0x0000002b6e08723e */ /* 0x008fe200000000ff */
[----:B------:R-:W-:Y:S02]  /*3cb0*/  IMAD.MOV.U32 R110, RZ, RZ, R135 ;  /* 0x000000ffff6e7224 */ /* 0x000fe400078e0087 */
[----:B------:R1:W-:Y:S01]  /*3cc0*/  STSM.16.M88.4 [R23], R12 ;  /* 0x0000000c17007844 */ /* 0x0003e20000000200 */
[----:B------:R-:W2:Y:S01]  /*3cd0*/  MUFU.EX2 R108, R108 ;  /* 0x0000006c006c7308 */ /* 0x000ea20000000800 */
[C---:B0-----:R-:W-:Y:S01]  /*3ce0*/  F2FP.F16.F32.PACK_AB R27, R45.reuse, R56 ;  /* 0x000000382d1b723e */ /* 0x041fe200000000ff */
[----:B------:R-:W-:-:S04]  /*3cf0*/  FADD.FTZ R5, R45, R0 ;  /* 0x000000002d057221 */ /* 0x000fc80000010000 */
[----:B------:R1:W-:Y:S02]  /*3d00*/  STSM.16.M88.4 [R18+0x6000], R24 ;  /* 0x0060001812007844 */ /* 0x0003e40000000200 */
[----:B------:R-:W0:Y:S08]  /*3d10*/  MUFU.EX2 R86, R86 ;  /* 0x0000005600567308 */ /* 0x000e300000000800 */
[----:B------:R3:W4:Y:S01]  /*3d20*/  MUFU.EX2 R3, R90 ;  /* 0x0000005a00037308 */ /* 0x0007220000000800 */
[----:B--2---:R-:W-:-:S07]  /*3d30*/  F2FP.F16.F32.PACK_AB R10, R108, R41 ;  /* 0x000000296c0a723e */ /* 0x004fce00000000ff */
[----:B------:R-:W2:Y:S01]  /*3d40*/  MUFU.EX2 R100, R100 ;  /* 0x0000006400647308 */ /* 0x000ea20000000800 */
[----:B0-----:R-:W-:Y:S01]  /*3d50*/  FADD.FTZ R0, R86, R5 ;  /* 0x0000000556007221 */ /* 0x001fe20000010000 */
[----:B---3--:R-:W-:-:S06]  /*3d60*/  IMAD.MOV.U32 R90, RZ, RZ, R135 ;  /* 0x000000ffff5a7224 */ /* 0x008fcc00078e0087 */
[----:B------:R0:W3:Y:S01]  /*3d70*/  MUFU.EX2 R29, R102 ;  /* 0x00000066001d7308 */ /* 0x0000e20000000800 */
[C---:B----4-:R-:W-:Y:S01]  /*3d80*/  F2FP.F16.F32.PACK_AB R9, R3.reuse, R86 ;  /* 0x000000560309723e */ /* 0x050fe200000000ff */
[----:B------:R-:W-:Y:S01]  /*3d90*/  FADD.FTZ R5, R3, R0 ;  /* 0x0000000003057221 */ /* 0x000fe20000010000 */
[----:B------:R-:W-:-:S04]  /*3da0*/  FADD.FTZ R3, R41, R4 ;  /* 0x0000000429037221 */ /* 0x000fc80000010000 */
[----:B------:R-:W-:Y:S01]  /*3db0*/  FADD.FTZ R3, R108, R3 ;  /* 0x000000036c037221 */ /* 0x000fe20000010000 */
[----:B------:R-:W-:Y:S01]  /*3dc0*/  MOV R108, R135 ;  /* 0x00000087006c7202 */ /* 0x000fe20000000f00 */
[----:B--2---:R-:W-:Y:S01]  /*3dd0*/  FADD.FTZ R6, R100, R5 ;  /* 0x0000000564067221 */ /* 0x004fe20000010000 */
[--C-:B0-----:R-:W-:Y:S01]  /*3de0*/  IMAD.MOV.U32 R102, RZ, RZ, R135.reuse ;  /* 0x000000ffff667224 */ /* 0x101fe200078e0087 */
[C---:B---3--:R-:W-:Y:S02]  /*3df0*/  F2FP.F16.F32.PACK_AB R11, R29.reuse, R100 ;  /* 0x000000641d0b723e */ /* 0x048fe400000000ff */
[----:B------:R-:W-:Y:S01]  /*3e00*/  FADD.FTZ R6, R29, R6 ;  /* 0x000000061d067221 */ /* 0x000fe20000010000 */
[----:B------:R-:W-:Y:S02]  /*3e10*/  IMAD.MOV.U32 R100, RZ, RZ, R135 ;  /* 0x000000ffff647224 */ /* 0x000fe400078e0087 */
[----:B------:R1:W-:Y:S01]  /*3e20*/  STSM.16.M88.4 [R17+0x6000], R8 ;  /* 0x0060000811007844 */ /* 0x0003e20000000200 */
[----:B------:R0:W-:Y:S06]  /*3e30*/  MEMBAR.ALL.CTA ;  /* 0x0000000000007992 */ /* 0x0001ec0000008000 */
[----:B0-----:R-:W0:Y:S02]  /*3e40*/  FENCE.VIEW.ASYNC.S ;  /* 0x00000000000073c6 */ /* 0x001e240000000000 */
[----:B0-----:R-:W-:Y:S01]  /*3e50*/  NOP ;  /* 0x0000000000007918 */ /* 0x001fe20000000000 */
[----:B------:R-:W-:Y:S05]  /*3e60*/  @!P1 BRA `(.L_x_174) ;  /* 0x0000002800a49947 */ /* 0x000fea0003800000 */
[----:B------:R-:W-:Y:S01]  /*3e70*/  VIADD R4, R149, 0xfffffffe ;  /* 0xfffffffe95047836 */ /* 0x000fe20000000000 */
[----:B------:R-:W-:Y:S01]  /*3e80*/  CS2R R134, SRZ ;  /* 0x0000000000867805 */ /* 0x000fe2000001ff00 */
[----:B------:R-:W-:Y:S01]  /*3e90*/  IMAD.MOV.U32 R5, RZ, RZ, R78 ;  /* 0x000000ffff057224 */ /* 0x000fe200078e004e */
[----:B------:R-:W-:Y:S01]  /*3ea0*/  CS2R R132, SRZ ;  /* 0x0000000000847805 */ /* 0x000fe2000001ff00 */
[----:B------:R-:W-:Y:S01]  /*3eb0*/  IMAD.MOV.U32 R0, RZ, RZ, R70 ;  /* 0x000000ffff007224 */ /* 0x000fe200078e0046 */
[----:B------:R-:W-:Y:S01]  /*3ec0*/  CS2R R130, SRZ ;  /* 0x0000000000827805 */ /* 0x000fe2000001ff00 */
[----:B------:R-:W-:Y:S01]  /*3ed0*/  IMAD.MOV.U32 R7, RZ, RZ, R2 ;  /* 0x000000ffff077224 */ /* 0x000fe200078e0002 */
        /* <DEDUP_REMOVED lines=20> */
[----:B------:R-:W-:Y:S01]  /*4020*/  CS2R R88, SRZ ;  /* 0x0000000000587805 */ /* 0x000fe2000001ff00 */
[----:B------:R-:W-:Y:S01]  /*4030*/  UMOV UR11, UR38 ;  /* 0x00000026000b7c82 */ /* 0x000fe20008000000 */
[----:B------:R-:W-:-:S05]  /*4040*/  ULDC UR10, c[0x0][0x9d8] ;  /* 0x00027600000a7ab9 */ /* 0x000fca0000000800 */
.L_x_185:
[----:B------:R-:W-:Y:S01]  /*4050*/  ISETP.NE.AND P2, PT, RZ, UR40, PT ;  /* 0x00000028ff007c0c */ /* 0x000fe2000bf45270 */
[----:B------:R-:W-:-:S04]  /*4060*/  UISETP.NE.AND UP0, UPT, UR11, 0x1, UPT ;  /* 0x000000010b00788c */ /* 0x000fc8000bf05270 */
[----:B------:R-:W-:-:S06]  /*4070*/  USEL UR6, URZ, 0x1, UP0 ;  /* 0x000000013f067887 */ /* 0x000fcc0008000000 */
[----:B------:R-:W-:Y:S02]  /*4080*/  LOP3.LUT R2, R7, UR6, RZ, 0x3c, !PT ;  /* 0x0000000607027c12 */ /* 0x000fe4000f8e3cff */
[----:B------:R-:W-:Y:S05]  /*4090*/  @P2 BRA `(.L_x_175) ;  /* 0x0000000000342947 */ /* 0x000fea0003800000 */
[----:B------:R-:W-:Y:S05]  /*40a0*/  @!P0 BRA `(.L_x_176) ;  /* 0x0000000000048947 */ /* 0x000fea0003800000 */
[----:B------:R-:W-:Y:S01]  /*40b0*/  BPT.TRAP 0x1 ;  /* 0x000000040000795c */ /* 0x000fe20000300000 */
.L_x_176:
[----:B------:R-:W-:Y:S01]  /*40c0*/  UIADD3 UR6, UR11, 0x1, URZ ;  /* 0x000000010b067890 */ /* 0x000fe2000fffe03f */
[----:B-1----:R-:W-:-:S03]  /*40d0*/  SHF.L.U32 R8, R2, 0x1f, RZ ;  /* 0x0000001f02087819 */ /* 0x002fc600000006ff */
[----:B------:R-:W-:-:S04]  /*40e0*/  UISETP.NE.AND UP0, UPT, UR6, 0x2, UPT ;  /* 0x000000020600788c */ /* 0x000fc8000bf05270 */
[----:B------:R-:W-:-:S04]  /*40f0*/  USEL UR6, UR6, URZ, UP0 ;  /* 0x0000003f06067287 */ /* 0x000fc80008000000 */
[----:B------:R-:W-:-:S09]  /*4100*/  ULEA UR6, UR6, UR41, 0x3 ;  /* 0x0000002906067291 */ /* 0x000fd2000f8e183f */
[----:B------:R0:W1:Y:S01]  /*4110*/  SYNCS.PHASECHK.TRANS64.TRYWAIT P1, [UR6+0x2d830], R8 ;  /* 0x02d83008ff0075a7 */ /* 0x0000620008020146 */
[----:B------:R-:W-:Y:S05]  /*4120*/  @!P0 BRA `(.L_x_177) ;  /* 0x0000000000048947 */ /* 0x000fea0003800000 */
[----:B------:R-:W-:Y:S01]  /*4130*/  BPT.TRAP 0x1 ;  /* 0x000000040000795c */ /* 0x000fe20000300000 */
.L_x_177:
[----:B-1----:R-:W-:Y:S05]  /*4140*/  @P1 BRA `(.L_x_175) ;  /* 0x0000000000081947 */ /* 0x002fea0003800000 */
[----:B------:R-:W1:Y:S02]  /*4150*/  SYNCS.PHASECHK.TRANS64.TRYWAIT P1, [UR6+0x2d830], R8 ;  /* 0x02d83008ff0075a7 */ /* 0x000e640008020146 */
[----:B-1----:R-:W-:Y:S05]  /*4160*/  @!P1 BRA `(.L_x_178) ;  /* 0x0000009c00dc9947 */ /* 0x002fea0003800000 */
.L_x_175:
[----:B-1----:R-:W1:Y:S01]  /*4170*/  S2R R9, SR_TID.X ;  /* 0x0000000000097919 */ /* 0x002e620000002100 */
[----:B------:R-:W-:Y:S01]  /*4180*/  UIADD3 UR38, UR11, 0x1, URZ ;  /* 0x000000010b267890 */ /* 0x000fe2000fffe03f */
[----:B------:R-:W-:Y:S01]  /*4190*/  UMOV UR7, 0x80000020 ;  /* 0x8000002000077882 */ /* 0x000fe20000000000 */
[----:B------:R-:W-:Y:S02]  /*41a0*/  UMOV UR32, UR8 ;  /* 0x0000000800207c82 */ /* 0x000fe40008000000 */
[----:B------:R-:W-:Y:S01]  /*41b0*/  UISETP.NE.AND UP0, UPT, UR38, 0x2, UPT ;  /* 0x000000022600788c */ /* 0x000fe2000bf05270 */
[----:B------:R-:W-:Y:S01]  /*41c0*/  UMOV UR33, UR9 ;  /* 0x0000000900217c82 */ /* 0x000fe20008000000 */
[----:B------:R-:W-:Y:S02]  /*41d0*/  UMOV UR35, 0x80000020 ;  /* 0x8000002000237882 */ /* 0x000fe40000000000 */
[----:B------:R-:W-:Y:S01]  /*41e0*/  USEL UR38, UR38, URZ, UP0 ;  /* 0x0000003f26267287 */ /* 0x000fe20008000000 */
[----:B------:R-:W-:Y:S01]  /*41f0*/  UMOV UR15, 0x80000020 ;  /* 0x80000020000f7882 */ /* 0x000fe20000000000 */
[----:B------:R-:W-:-:S02]  /*4200*/  UMOV UR19, 0x80000020 ;  /* 0x8000002000137882 */ /* 0x000fc40000000000 */
[----:B------:R-:W-:Y:S01]  /*4210*/  UIMAD UR6, UR38, 0x600, UR28 ;  /* 0x00000600260678a4 */ /* 0x000fe2000f8e021c */
[----:B------:R-:W-:Y:S01]  /*4220*/  UMOV UR23, 0x80000020 ;  /* 0x8000002000177882 */ /* 0x000fe20000000000 */
[----:B------:R-:W-:Y:S02]  /*4230*/  UMOV UR27, 0x80000020 ;  /* 0x80000020001b7882 */ /* 0x000fe40000000000 */
[----:B------:R-:W-:Y:S02]  /*4240*/  UIADD3 UR34, UR6, 0x2, URZ ;  /* 0x0000000206227890 */ /* 0x000fe4000fffe03f */
[----:B------:R-:W-:Y:S02]  /*4250*/  UIADD3 UR14, UR6, 0x200, URZ ;  /* 0x00000200060e7890 */ /* 0x000fe4000fffe03f */
[----:B------:R-:W-:Y:S02]  /*4260*/  UIADD3 UR18, UR6, 0x202, URZ ;  /* 0x0000020206127890 */ /* 0x000fe4000fffe03f */
[----:B------:R-:W-:-:S02]  /*4270*/  UIADD3 UR22, UR6, 0x400, URZ ;  /* 0x0000040006167890 */ /* 0x000fc4000fffe03f */
[----:B------:R-:W-:Y:S01]  /*4280*/  UIADD3 UR26, UR6, 0x402, URZ ;  /* 0x00000402061a7890 */ /* 0x000fe2000fffe03f */
[----:B-1----:R-:W-:-:S04]  /*4290*/  SHF.R.U32.HI R9, RZ, 0x7, R9 ;  /* 0x00000007ff097819 */ /* 0x002fc80000011609 */
[----:B0-----:R-:W-:-:S05]  /*42a0*/  IADD3 R8, R9, 0x8, RZ ;  /* 0x0000000809087810 */ /* 0x001fca0007ffe0ff */
[----:B------:R0:W-:Y:S06]  /*42b0*/  BAR.SYNC.DEFER_BLOCKING R8, 0x100 ;  /* 0x000400080000751d */ /* 0x0001ec0000010000 */
[----:B------:R-:W-:-:S06]  /*42c0*/  WARPGROUP.ARRIVE ;  /* 0x00000000000079c5 */ /* 0x000fcc0000000000 */
        /* <DEDUP_REMOVED lines=17> */
[----:B0-----:R-:W-:Y:S05]  /*43e0*/  @P2 BRA `(.L_x_179) ;  /* 0x0000000000282947 */ /* 0x001fea0003800000 */
[----:B------:R-:W-:Y:S05]  /*43f0*/  @!P0 BRA `(.L_x_180) ;  /* 0x0000000000048947 */ /* 0x000fea0003800000 */
[----:B------:R-:W-:Y:S01]  /*4400*/  BPT.TRAP 0x1 ;  /* 0x000000040000795c */ /* 0x000fe20000300000 */
.L_x_180:
[----:B------:R-:W-:Y:S01]  /*4410*/  ULEA UR6, UR11, UR41, 0x3 ;  /* 0x000000290b067291 */ /* 0x000fe2000f8e183f */
[----:B------:R-:W-:-:S08]  /*4420*/  SHF.L.U32 R7, R7, 0x1f, RZ ;  /* 0x0000001f07077819 */ /* 0x000fd000000006ff */
[----:B------:R0:W1:Y:S01]  /*4430*/  SYNCS.PHASECHK.TRANS64.TRYWAIT P1, [UR6+0x2d850], R7 ;  /* 0x02d85007ff0075a7 */ /* 0x0000620008020146 */
[----:B------:R-:W-:Y:S05]  /*4440*/  @!P0 BRA `(.L_x_181) ;  /* 0x0000000000048947 */ /* 0x000fea0003800000 */
[----:B------:R-:W-:Y:S01]  /*4450*/  BPT.TRAP 0x1 ;  /* 0x000000040000795c */ /* 0x000fe20000300000 */
.L_x_181:
[----:B-1----:R-:W-:Y:S05]  /*4460*/  @P1 BRA `(.L_x_179) ;  /* 0x0000000000081947 */ /* 0x002fea0003800000 */
[----:B------:R-:W1:Y:S02]  /*4470*/  SYNCS.PHASECHK.TRANS64.TRYWAIT P1, [UR6+0x2d850], R7 ;  /* 0x02d85007ff0075a7 */ /* 0x000e640008020146 */
[----:B-1----:R-:W-:Y:S05]  /*4480*/  @!P1 BRA `(.L_x_182) ;  /* 0x0000009c002c9947 */ /* 0x002fea0003800000 */
.L_x_179:
[----:B------:R-:W-:Y:S01]  /*4490*/  UIADD3 UR6, UR41, 0x400, URZ ;  /* 0x0000040029067890 */ /* 0x000fe2000fffe03f */
[----:B------:R-:W-:Y:S01]  /*44a0*/  WARPGROUP.ARRIVE ;  /* 0x00000000000079c5 */ /* 0x000fe20000000000 */
[----:B------:R-:W-:-:S05]  /*44b0*/  ULOP3.LUT UR7, UR39, 0x10000, URZ, 0xfc, !UPT ;  /* 0x0001000027077892 */ /* 0x000fca000f8efc3f */
[----:B------:R-:W1:Y:S01]  /*44c0*/  S2R R9, SR_TID.X ;  /* 0x0000000000097919 */ /* 0x000e620000002100 */
[----:B------:R-:W-:Y:S01]  /*44d0*/  USHF.R.U32.HI UR6, URZ, 0x4, UR6 ;  /* 0x000000043f067899 */ /* 0x000fe20008011606 */
[----:B------:R-:W-:Y:S01]  /*44e0*/  UMOV UR33, 0x40000040 ;  /* 0x4000004000217882 */ /* 0x000fe20000000000 */
[----:B------:R-:W-:Y:S02]  /*44f0*/  UMOV UR35, 0x80000020 ;  /* 0x8000002000237882 */ /* 0x000fe40000000000 */
[----:B------:R-:W-:Y:S01]  /*4500*/  ULOP3.LUT UR6, UR6, 0x3fff, URZ, 0xc0, !UPT ;  /* 0x00003fff06067892 */ /* 0x000fe2000f8ec03f */
[----:B------:R-:W-:-:S03]  /*4510*/  UMOV UR32, UR7 ;  /* 0x0000000700207c82 */ /* 0x000fc60008000000 */
[----:B------:R-:W-:-:S04]  /*4520*/  ULOP3.LUT UR6, UR6, 0x2000000, URZ, 0xfc, !UPT ;  /* 0x0200000006067892 */ /* 0x000fc8000f8efc3f */
[----:B------:R-:W-:-:S07]  /*4530*/  UIMAD UR6, UR11, 0x600, UR6 ;  /* 0x000006000b0678a4 */ /* 0x000fce000f8e0206 */
[----:B------:R-:W-:Y:S02]  /*4540*/  UMOV UR34, UR6 ;  /* 0x0000000600227c82 */ /* 0x000fe40008000000 */
[----:B------:R-:W-:Y:S01]  /*4550*/  HGMMA.64x96x16.F32 R88, gdesc[UR32].tnspB, R88, gsb0 ;  /* 0x41600000205879f0 */ /* 0x000fe20008000858 */
[----:B------:R-:W-:Y:S02]  /*4560*/  UIADD3 UR32, UR7, 0x2, URZ ;  /* 0x0000000207207890 */ /* 0x000fe4000fffe03f */
[----:B------:R-:W-:Y:S01]  /*4570*/  UIADD3 UR34, UR6, 0x40, URZ ;  /* 0x0000004006227890 */ /* 0x000fe2000fffe03f */
[----:B------:R-:W-:Y:S01]  /*4580*/  UMOV UR33, 0x40000040 ;  /* 0x4000004000217882 */ /* 0x000fe20000000000 */
[----:B------:R-:W-:Y:S01]  /*4590*/  UMOV UR35, 0x80000020 ;  /* 0x8000002000237882 */ /* 0x000fe20000000000 */
[----:B-1----:R-:W-:Y:S02]  /*45a0*/  SHF.R.U32.HI R8, RZ, 0x7, R9 ;  /* 0x00000007ff087819 */ /* 0x002fe40000011609 */
[----:B------:R-:W-:-:S03]  /*45b0*/  ISETP.GE.U32.AND P1, PT, R9, 0x180, PT ;  /* 0x000001800900780c */ /* 0x000fc60003f26070 */
[----:B0-----:R-:W-:-:S05]  /*45c0*/  VIADD R7, R8, 0x9 ;  /* 0x0000000908077836 */ /* 0x001fca0000000000 */
        /* <DEDUP_REMOVED lines=50> */
.L_x_183:
        /* <DEDUP_REMOVED lines=199> */
[----:B------:R-:W1:Y:S03]  /*5560*/  LDC R71, c[0x0][0x988] ;  /* 0x00026200ff477b82 */ /* 0x000e660000000800 */
[----:B------:R-:W2:Y:S01]  /*5570*/  SHFL.BFLY PT, R83, R82, 0x1, 0x1f ;  /* 0x0c201f0052537f89 */ /* 0x000ea200000e0000 */
[----:B0-----:R-:W-:-:S05]  /*5580*/  FMNMX.FTZ R84, R81, R70, !PT ;  /* 0x0000004651547209 */ /* 0x001fca0007810000 */
[----:B------:R-:W0:Y:S01]  /*5590*/  SHFL.BFLY PT, R85, R84, 0x1, 0x1f ;  /* 0x0c201f0054557f89 */ /* 0x000e2200000e0000 */
[----:B--2---:R-:W-:-:S05]  /*55a0*/  FMNMX.FTZ R70, R82, R83, !PT ;  /* 0x0000005352467209 */ /* 0x004fca0007810000 */
[C---:B------:R-:W-:Y:S01]  /*55b0*/  FADD.FTZ R0, -R70.reuse, R0 ;  /* 0x0000000046007221 */ /* 0x040fe20000010100 */
[----:B-1----:R-:W-:-:S03]  /*55c0*/  FMUL.FTZ R80, R70, R71 ;  /* 0x0000004746507220 */ /* 0x002fc60000410000 */
[-C--:B------:R-:W-:Y:S01]  /*55d0*/  FMUL.FTZ R83, R0, R71.reuse ;  /* 0x0000004700537220 */ /* 0x080fe20000410000 */
[-CC-:B------:R-:W-:Y:S01]  /*55e0*/  FFMA.FTZ R7, R7, R71.reuse, -R80.reuse ;  /* 0x0000004707077223 */ /* 0x180fe20000010850 */
[-CC-:B------:R-:W-:Y:S01]  /*55f0*/  FFMA.FTZ R8, R8, R71.reuse, -R80.reuse ;  /* 0x0000004708087223 */ /* 0x180fe20000010850 */
[-CC-:B------:R-:W-:Y:S01]  /*5600*/  FFMA.FTZ R11, R11, R71.reuse, -R80.reuse ;  /* 0x000000470b0b7223 */ /* 0x180fe20000010850 */
[-CC-:B------:R-:W-:Y:S01]  /*5610*/  FFMA.FTZ R12, R12, R71.reuse, -R80.reuse ;  /* 0x000000470c0c7223 */ /* 0x180fe20000010850 */
[-CC-:B------:R-:W-:Y:S01]  /*5620*/  FFMA.FTZ R15, R15, R71.reuse, -R80.reuse ;  /* 0x000000470f0f7223 */ /* 0x180fe20000010850 */
[--C-:B------:R-:W-:Y:S01]  /*5630*/  FFMA.FTZ R20, R20, R71, -R80.reuse ;  /* 0x0000004714147223 */ /* 0x100fe20000010850 */
[----:B0-----:R-:W-:Y:S01]  /*5640*/  FMNMX.FTZ R78, R84, R85, !PT ;  /* 0x00000055544e7209 */ /* 0x001fe20007810000 */
[----:B------:R-:W-:Y:S01]  /*5650*/  MUFU.EX2 R7, R7 ;  /* 0x0000000700077308 */ /* 0x000fe20000000800 */
[-CC-:B------:R-:W-:Y:S01]  /*5660*/  FFMA.FTZ R25, R25, R71.reuse, -R80.reuse ;  /* 0x0000004719197223 */ /* 0x180fe20000010850 */
[-CC-:B------:R-:W-:Y:S01]  /*5670*/  FFMA.FTZ R26, R26, R71.reuse, -R80.reuse ;  /* 0x000000471a1a7223 */ /* 0x180fe20000010850 */
[-CC-:B------:R-:W-:Y:S01]  /*5680*/  FFMA.FTZ R29, R29, R71.reuse, -R80.reuse ;  /* 0x000000471d1d7223 */ /* 0x180fe20000010850 */
[C---:B------:R-:W-:Y:S01]  /*5690*/  FADD.FTZ R0, -R78.reuse, R5 ;  /* 0x000000054e007221 */ /* 0x040fe20000010100 */
[-C--:B------:R-:W-:Y:S01]  /*56a0*/  FMUL.FTZ R84, R78, R71.reuse ;  /* 0x000000474e547220 */ /* 0x080fe20000410000 */
[-CC-:B------:R-:W-:Y:S01]  /*56b0*/  FFMA.FTZ R30, R30, R71.reuse, -R80.reuse ;  /* 0x000000471e1e7223 */ /* 0x180fe20000010850 */
[-C--:B------:R-:W-:Y:S01]  /*56c0*/  FFMA.FTZ R33, R33, R71.reuse, -R80 ;  /* 0x0000004721217223 */ /* 0x080fe20000010850 */
[-C--:B------:R-:W-:Y:S01]  /*56d0*/  FMUL.FTZ R0, R0, R71.reuse ;  /* 0x0000004700007220 */ /* 0x080fe20000410000 */
[-CC-:B------:R-:W-:Y:S01]  /*56e0*/  FFMA.FTZ R9, R9, R71.reuse, -R84.reuse ;  /* 0x0000004709097223 */ /* 0x180fe20000010854 */
[-C--:B------:R-:W-:Y:S01]  /*56f0*/  FFMA.FTZ R10, R10, R71.reuse, -R84 ;  /* 0x000000470a0a7223 */ /* 0x080fe20000010854 */
[----:B------:R0:W1:Y:S01]  /*5700*/  MUFU.EX2 R5, R83 ;  /* 0x0000005300057308 */ /* 0x0000620000000800 */
[-CC-:B------:R-:W-:Y:S01]  /*5710*/  FFMA.FTZ R34, R34, R71.reuse, -R80.reuse ;  /* 0x0000004722227223 */ /* 0x180fe20000010850 */
[-CC-:B------:R-:W-:Y:S01]  /*5720*/  FFMA.FTZ R37, R37, R71.reuse, -R80.reuse ;  /* 0x0000004725257223 */ /* 0x180fe20000010850 */
[-CC-:B------:R-:W-:Y:S01]  /*5730*/  FFMA.FTZ R38, R38, R71.reuse, -R80.reuse ;  /* 0x0000004726267223 */ /* 0x180fe20000010850 */
[-CC-:B------:R-:W-:Y:S01]  /*5740*/  FFMA.FTZ R41, R41, R71.reuse, -R80.reuse ;  /* 0x0000004729297223 */ /* 0x180fe20000010850 */
[-CC-:B------:R-:W-:Y:S01]  /*5750*/  FFMA.FTZ R42, R42, R71.reuse, -R80.reuse ;  /* 0x000000472a2a7223 */ /* 0x180fe20000010850 */
[-CC-:B------:R-:W-:Y:S01]  /*5760*/  FFMA.FTZ R45, R45, R71.reuse, -R80.reuse ;  /* 0x000000472d2d7223 */ /* 0x180fe20000010850 */
[-CC-:B------:R-:W-:Y:S01]  /*5770*/  FFMA.FTZ R46, R46, R71.reuse, -R80.reuse ;  /* 0x000000472e2e7223 */ /* 0x180fe20000010850 */
        /* <DEDUP_REMOVED lines=8> */
[----:B------:R-:W2:Y:S01]  /*5800*/  MUFU.EX2 R9, R9 ;  /* 0x0000000900097308 */ /* 0x000ea20000000800 */
[-CC-:B------:R-:W-:Y:S01]  /*5810*/  FFMA.FTZ R62, R62, R71.reuse, -R80.reuse ;  /* 0x000000473e3e7223 */ /* 0x180fe20000010850 */
[-CC-:B------:R-:W-:Y:S01]  /*5820*/  FFMA.FTZ R65, R65, R71.reuse, -R80.reuse ;  /* 0x0000004741417223 */ /* 0x180fe20000010850 */
[-CC-:B------:R-:W-:Y:S01]  /*5830*/  FFMA.FTZ R66, R66, R71.reuse, -R80.reuse ;  /* 0x0000004742427223 */ /* 0x180fe20000010850 */
[-CC-:B------:R-:W-:Y:S01]  /*5840*/  FFMA.FTZ R69, R69, R71.reuse, -R80.reuse ;  /* 0x0000004745457223 */ /* 0x180fe20000010850 */
[-CC-:B------:R-:W-:Y:S01]  /*5850*/  FFMA.FTZ R72, R72, R71.reuse, -R80.reuse ;  /* 0x0000004748487223 */ /* 0x180fe20000010850 */
[-CC-:B------:R-:W-:Y:S01]  /*5860*/  FFMA.FTZ R75, R75, R71.reuse, -R80.reuse ;  /* 0x000000474b4b7223 */ /* 0x180fe20000010850 */
[-C--:B------:R-:W-:Y:S01]  /*5870*/  FFMA.FTZ R76, R76, R71.reuse, -R80 ;  /* 0x000000474c4c7223 */ /* 0x080fe20000010850 */
[-CC-:B------:R-:W-:Y:S01]  /*5880*/  FFMA.FTZ R80, R13, R71.reuse, -R84.reuse ;  /* 0x000000470d507223 */ /* 0x180fe20000010854 */
[----:B------:R-:W3:Y:S01]  /*5890*/  MUFU.EX2 R8, R8 ;  /* 0x0000000800087308 */ /* 0x000ee20000000800 */
[-CC-:B0-----:R-:W-:Y:S01]  /*58a0*/  FFMA.FTZ R83, R14, R71.reuse, -R84.reuse ;  /* 0x000000470e537223 */ /* 0x181fe20000010854 */
[-CC-:B------:R-:W-:Y:S01]  /*58b0*/  FFMA.FTZ R13, R21, R71.reuse, -R84.reuse ;  /* 0x00000047150d7223 */ /* 0x180fe20000010854 */
[-CC-:B------:R-:W-:Y:S01]  /*58c0*/  FFMA.FTZ R81, R32, R71.reuse, -R84.reuse ;  /* 0x0000004720517223 */ /* 0x180fe20000010854 */
[-CC-:B------:R-:W-:Y:S01]  /*58d0*/  FFMA.FTZ R14, R24, R71.reuse, -R84.reuse ;  /* 0x00000047180e7223 */ /* 0x180fe20000010854 */
[-CC-:B------:R-:W-:Y:S01]  /*58e0*/  FFMA.FTZ R32, R44, R71.reuse, -R84.reuse ;  /* 0x000000472c207223 */ /* 0x180fe20000010854 */
[-CC-:B------:R-:W-:Y:S01]  /*58f0*/  FFMA.FTZ R44, R47, R71.reuse, -R84.reuse ;  /* 0x000000472f2c7223 */ /* 0x180fe20000010854 */
[--C-:B------:R-:W-:Y:S01]  /*5900*/  FFMA.FTZ R47, R63, R71, -R84.reuse ;  /* 0x000000473f2f7223 */ /* 0x100fe20000010854 */
[----:B------:R-:W0:Y:S01]  /*5910*/  MUFU.EX2 R10, R10 ;  /* 0x0000000a000a7308 */ /* 0x000e220000000800 */
[----:B-1----:R-:W-:Y:S01]  /*5920*/  FFMA.FTZ R3, R5, R3, R7 ;  /* 0x0000000305037223 */ /* 0x002fe20000010007 */
[----:B--2---:R-:W-:Y:S01]  /*5930*/  FFMA.FTZ R63, R0, R6, R9 ;  /* 0x00000006003f7223 */ /* 0x004fe20000010009 */
[-CC-:B------:R-:W-:Y:S01]  /*5940*/  FFMA.FTZ R24, R27, R71.reuse, -R84.reuse ;  /* 0x000000471b187223 */ /* 0x180fe20000010854 */
[-CC-:B------:R-:W-:Y:S01]  /*5950*/  FFMA.FTZ R82, R28, R71.reuse, -R84.reuse ;  /* 0x000000471c527223 */ /* 0x180fe20000010854 */
[-CC-:B------:R-:W-:Y:S01]  /*5960*/  FFMA.FTZ R28, R31, R71.reuse, -R84.reuse ;  /* 0x000000471f1c7223 */ /* 0x180fe20000010854 */
[-CC-:B------:R-:W-:Y:S01]  /*5970*/  FFMA.FTZ R31, R43, R71.reuse, -R84.reuse ;  /* 0x000000472b1f7223 */ /* 0x180fe20000010854 */
[-CC-:B------:R-:W-:Y:S01]  /*5980*/  FFMA.FTZ R43, R60, R71.reuse, -R84.reuse ;  /* 0x000000473c2b7223 */ /* 0x180fe20000010854 */
[----:B------:R-:W1:Y:S01]  /*5990*/  MUFU.EX2 R11, R11 ;  /* 0x0000000b000b7308 */ /* 0x000e620000000800 */
[----:B---3--:R-:W-:Y:S01]  /*59a0*/  FADD.FTZ R6, R8, R3 ;  /* 0x0000000308067221 */ /* 0x008fe20000010000 */
[-CC-:B------:R-:W-:Y:S01]  /*59b0*/  FFMA.FTZ R27, R35, R71.reuse, -R84.reuse ;  /* 0x00000047231b7223 */ /* 0x180fe20000010854 */
[-CC-:B------:R-:W-:Y:S01]  /*59c0*/  FFMA.FTZ R51, R51, R71.reuse, -R84.reuse ;  /* 0x0000004733337223 */ /* 0x180fe20000010854 */
[-CC-:B------:R-:W-:Y:S01]  /*59d0*/  FFMA.FTZ R21, R39, R71.reuse, -R84.reuse ;  /* 0x0000004727157223 */ /* 0x180fe20000010854 */
[-CC-:B------:R-:W-:Y:S01]  /*59e0*/  FFMA.FTZ R36, R36, R71.reuse, -R84.reuse ;  /* 0x0000004724247223 */ /* 0x180fe20000010854 */
[-CC-:B------:R-:W-:Y:S01]  /*59f0*/  FFMA.FTZ R39, R48, R71.reuse, -R84.reuse ;  /* 0x0000004730277223 */ /* 0x180fe20000010854 */
[-CC-:B------:R-:W-:Y:S01]  /*5a00*/  FFMA.FTZ R48, R64, R71.reuse, -R84.reuse ;  /* 0x0000004740307223 */ /* 0x180fe20000010854 */
[----:B------:R-:W2:Y:S01]  /*5a10*/  MUFU.EX2 R80, R80 ;  /* 0x0000005000507308 */ /* 0x000ea20000000800 */
[----:B0-----:R-:W-:Y:S01]  /*5a20*/  FADD.FTZ R63, R10, R63 ;  /* 0x0000003f0a3f7221 */ /* 0x001fe20000010000 */
[-CC-:B------:R-:W-:Y:S01]  /*5a30*/  FFMA.FTZ R35, R40, R71.reuse, -R84.reuse ;  /* 0x0000004728237223 */ /* 0x180fe20000010854 */
[-CC-:B------:R-:W-:Y:S01]  /*5a40*/  FFMA.FTZ R52, R52, R71.reuse, -R84.reuse ;  /* 0x0000004734347223 */ /* 0x180fe20000010854 */
[-CC-:B------:R-:W-:Y:S01]  /*5a50*/  FFMA.FTZ R85, R67, R71.reuse, -R84.reuse ;  /* 0x0000004743557223 */ /* 0x180fe20000010854 */
[-CC-:B------:R-:W-:Y:S01]  /*5a60*/  FFMA.FTZ R40, R59, R71.reuse, -R84.reuse ;  /* 0x000000473b287223 */ /* 0x180fe20000010854 */
[-CC-:B------:R-:W-:Y:S01]  /*5a70*/  FFMA.FTZ R55, R55, R71.reuse, -R84.reuse ;  /* 0x0000004737377223 */ /* 0x180fe20000010854 */
[-C--:B------:R-:W-:Y:S01]  /*5a80*/  FFMA.FTZ R56, R56, R71.reuse, -R84 ;  /* 0x0000004738387223 */ /* 0x080fe20000010854 */
[----:B------:R-:W0:Y:S01]  /*5a90*/  MUFU.EX2 R12, R12 ;  /* 0x0000000c000c7308 */ /* 0x000e220000000800 */
[----:B-1----:R-:W-:Y:S01]  /*5aa0*/  FADD.FTZ R3, R11, R6 ;  /* 0x000000060b037221 */ /* 0x002fe20000010000 */
[-CC-:B------:R-:W-:Y:S01]  /*5ab0*/  FFMA.FTZ R68, R68, R71.reuse, -R84.reuse ;  /* 0x0000004744447223 */ /* 0x180fe20000010854 */
[-CC-:B------:R-:W-:Y:S01]  /*5ac0*/  FFMA.FTZ R73, R73, R71.reuse, -R84.reuse ;  /* 0x0000004749497223 */ /* 0x180fe20000010854 */
[-CC-:B------:R-:W-:Y:S01]  /*5ad0*/  FFMA.FTZ R74, R74, R71.reuse, -R84.reuse ;  /* 0x000000474a4a7223 */ /* 0x180fe20000010854 */
[----:B------:R-:W-:-:S03]  /*5ae0*/  FFMA.FTZ R79, R79, R71, -R84 ;  /* 0x000000474f4f7223 */ /* 0x000fc60000010854 */
[----:B------:R-:W1:Y:S01]  /*5af0*/  MUFU.EX2 R83, R83 ;  /* 0x0000005300537308 */ /* 0x000e620000000800 */
[----:B--2---:R-:W-:-:S07]  /*5b00*/  FADD.FTZ R6, R80, R63 ;  /* 0x0000003f50067221 */ /* 0x004fce0000010000 */
[----:B------:R-:W2:Y:S01]  /*5b10*/  MUFU.EX2 R15, R15 ;  /* 0x0000000f000f7308 */ /* 0x000ea20000000800 */
[----:B0-----:R-:W-:-:S07]  /*5b20*/  FADD.FTZ R60, R12, R3 ;  /* 0x000000030c3c7221 */ /* 0x001fce0000010000 */
[----:B------:R-:W0:Y:S01]  /*5b30*/  MUFU.EX2 R13, R13 ;  /* 0x0000000d000d7308 */ /* 0x000e220000000800 */
[----:B-1----:R-:W-:-:S07]  /*5b40*/  FADD.FTZ R6, R83, R6 ;  /* 0x0000000653067221 */ /* 0x002fce0000010000 */
[----:B------:R-:W1:Y:S01]  /*5b50*/  MUFU.EX2 R20, R20 ;  /* 0x0000001400147308 */ /* 0x000e620000000800 */
[----:B--2---:R-:W-:-:S07]  /*5b60*/  FADD.FTZ R3, R15, R60 ;  /* 0x0000003c0f037221 */ /* 0x004fce0000010000 */
[----:B------:R-:W2:Y:S01]  /*5b70*/  MUFU.EX2 R14, R14 ;  /* 0x0000000e000e7308 */ /* 0x000ea20000000800 */
[----:B0-----:R-:W-:-:S07]  /*5b80*/  FADD.FTZ R63, R13, R6 ;  /* 0x000000060d3f7221 */ /* 0x001fce0000010000 */
[----:B------:R-:W0:Y:S01]  /*5b90*/  MUFU.EX2 R25, R25 ;  /* 0x0000001900197308 */ /* 0x000e220000000800 */
[----:B-1----:R-:W-:-:S07]  /*5ba0*/  FADD.FTZ R6, R20, R3 ;  /* 0x0000000314067221 */ /* 0x002fce0000010000 */
[----:B------:R-:W-:Y:S01]  /*5bb0*/  MUFU.EX2 R24, R24 ;  /* 0x0000001800187308 */ /* 0x000fe20000000800 */
[----:B--2---:R-:W-:-:S07]  /*5bc0*/  FADD.FTZ R63, R14, R63 ;  /* 0x0000003f0e3f7221 */ /* 0x004fce0000010000 */
[----:B------:R-:W1:Y:S01]  /*5bd0*/  MUFU.EX2 R26, R26 ;  /* 0x0000001a001a7308 */ /* 0x000e620000000800 */
[----:B0-----:R-:W-:-:S07]  /*5be0*/  FADD.FTZ R3, R25, R6 ;  /* 0x0000000619037221 */ /* 0x001fce0000010000 */
[----:B------:R-:W-:Y:S08]  /*5bf0*/  MUFU.EX2 R82, R82 ;  /* 0x0000005200527308 */ /* 0x000ff00000000800 */
[----:B------:R-:W0:Y:S01]  /*5c00*/  MUFU.EX2 R29, R29 ;  /* 0x0000001d001d7308 */ /* 0x000e220000000800 */
[----:B-1----:R-:W-:-:S07]  /*5c10*/  FADD.FTZ R6, R26, R3 ;  /* 0x000000031a067221 */ /* 0x002fce0000010000 */
[----:B------:R-:W1:Y:S08]  /*5c20*/  MUFU.EX2 R28, R28 ;  /* 0x0000001c001c7308 */ /* 0x000e700000000800 */
[----:B------:R-:W-:Y:S01]  /*5c30*/  MUFU.EX2 R30, R30 ;  /* 0x0000001e001e7308 */ /* 0x000fe20000000800 */
[----:B0-----:R-:W-:-:S07]  /*5c40*/  FADD.FTZ R3, R29, R6 ;  /* 0x000000061d037221 */ /* 0x001fce0000010000 */
[----:B------:R-:W0:Y:S08]  /*5c50*/  MUFU.EX2 R81, R81 ;  /* 0x0000005100517308 */ /* 0x000e300000000800 */
[----:B------:R-:W-:Y:S08]  /*5c60*/  MUFU.EX2 R33, R33 ;  /* 0x0000002100217308 */ /* 0x000ff00000000800 */
[----:B------:R-:W2:Y:S08]  /*5c70*/  MUFU.EX2 R27, R27 ;  /* 0x0000001b001b7308 */ /* 0x000eb00000000800 */
[----:B------:R3:W-:Y:S08]  /*5c80*/  MUFU.EX2 R64, R51 ;  /* 0x0000003300407308 */ /* 0x0007f00000000800 */
[----:B------:R-:W-:Y:S01]  /*5c90*/  MUFU.EX2 R34, R34 ;  /* 0x0000002200227308 */ /* 0x000fe20000000800 */
[----:B---3--:R-:W-:-:S04]  /*5ca0*/  FADD.FTZ R51, R24, R63 ;  /* 0x0000003f18337221 */ /* 0x008fc80000010000 */
[----:B------:R-:W-:-:S03]  /*5cb0*/  FADD.FTZ R51, R82, R51 ;  /* 0x0000003352337221 */ /* 0x000fc60000010000 */
[----:B------:R-:W3:Y:S01]  /*5cc0*/  MUFU.EX2 R36, R36 ;  /* 0x0000002400247308 */ /* 0x000ee20000000800 */
[----:B-1----:R-:W-:-:S04]  /*5cd0*/  FADD.FTZ R6, R28, R51 ;  /* 0x000000331c067221 */ /* 0x002fc80000010000 */
[----:B0-----:R-:W-:-:S03]  /*5ce0*/  FADD.FTZ R6, R81, R6 ;  /* 0x0000000651067221 */ /* 0x001fc60000010000 */
[----:B------:R-:W-:Y:S01]  /*5cf0*/  MUFU.EX2 R37, R37 ;  /* 0x0000002500257308 */ /* 0x000fe20000000800 */
[----:B--2---:R-:W-:-:S07]  /*5d00*/  FADD.FTZ R51, R27, R6 ;  /* 0x000000061b337221 */ /* 0x004fce0000010000 */
[----:B------:R-:W0:Y:S08]  /*5d10*/  MUFU.EX2 R21, R21 ;  /* 0x0000001500157308 */ /* 0x000e300000000800 */
[----:B------:R-:W1:Y:S08]  /*5d20*/  MUFU.EX2 R38, R38 ;  /* 0x0000002600267308 */ /* 0x000e700000000800 */
[----:B------:R2:W-:Y:S08]  /*5d30*/  MUFU.EX2 R67, R52 ;  /* 0x0000003400437308 */ /* 0x0005f00000000800 */
[----:B------:R-:W4:Y:S01]  /*5d40*/  MUFU.EX2 R35, R35 ;  /* 0x0000002300237308 */ /* 0x000f220000000800 */
[----:B--2---:R-:W-:-:S04]  /*5d50*/  FADD.FTZ R52, R30, R3 ;  /* 0x000000031e347221 */ /* 0x004fc80000010000 */
[----:B------:R-:W-:Y:S01]  /*5d60*/  FADD.FTZ R3, R33, R52 ;  /* 0x0000003421037221 */ /* 0x000fe20000010000 */
[----:B---3--:R-:W-:Y:S02]  /*5d70*/  FADD.FTZ R52, R36, R51 ;  /* 0x0000003324347221 */ /* 0x008fe40000010000 */
[----:B------:R-:W2:Y:S01]  /*5d80*/  MUFU.EX2 R41, R41 ;  /* 0x0000002900297308 */ /* 0x000ea20000000800 */
[----:B------:R-:W-:Y:S01]  /*5d90*/  FADD.FTZ R6, R34, R3 ;  /* 0x0000000322067221 */ /* 0x000fe20000010000 */
[----:B0-----:R-:W-:-:S03]  /*5da0*/  FADD.FTZ R52, R21, R52 ;  /* 0x0000003415347221 */ /* 0x001fc60000010000 */
[----:B------:R-:W-:-:S03]  /*5db0*/  FADD.FTZ R3, R37, R6 ;  /* 0x0000000625037221 */ /* 0x000fc60000010000 */
[----:B------:R-:W-:Y:S01]  /*5dc0*/  MUFU.EX2 R31, R31 ;  /* 0x0000001f001f7308 */ /* 0x000fe20000000800 */
[----:B-1----:R-:W-:Y:S01]  /*5dd0*/  FADD.FTZ R6, R38, R3 ;  /* 0x0000000326067221 */ /* 0x002fe20000010000 */
[----:B----4-:R-:W-:-:S06]  /*5de0*/  FADD.FTZ R52, R35, R52 ;  /* 0x0000003423347221 */ /* 0x010fcc0000010000 */
[----:B------:R-:W0:Y:S01]  /*5df0*/  MUFU.EX2 R42, R42 ;  /* 0x0000002a002a7308 */ /* 0x000e220000000800 */
[----:B--2---:R-:W-:-:S07]  /*5e00*/  FADD.FTZ R3, R41, R6 ;  /* 0x0000000629037221 */ /* 0x004fce0000010000 */
[----:B------:R-:W-:Y:S08]  /*5e10*/  MUFU.EX2 R32, R32 ;  /* 0x0000002000207308 */ /* 0x000ff00000000800 */
[----:B------:R-:W1:Y:S01]  /*5e20*/  MUFU.EX2 R45, R45 ;  /* 0x0000002d002d7308 */ /* 0x000e620000000800 */
[----:B0-----:R-:W-:-:S07]  /*5e30*/  FADD.FTZ R6, R42, R3 ;  /* 0x000000032a067221 */ /* 0x001fce0000010000 */
[----:B------:R-:W0:Y:S08]  /*5e40*/  MUFU.EX2 R44, R44 ;  /* 0x0000002c002c7308 */ /* 0x000e300000000800 */
[----:B------:R-:W2:Y:S01]  /*5e50*/  MUFU.EX2 R46, R46 ;  /* 0x0000002e002e7308 */ /* 0x000ea20000000800 */
[----:B-1----:R-:W-:-:S07]  /*5e60*/  FADD.FTZ R3, R45, R6 ;  /* 0x000000062d037221 */ /* 0x002fce0000010000 */
[----:B------:R1:W3:Y:S08]  /*5e70*/  MUFU.EX2 R59, R39 ;  /* 0x00000027003b7308 */ /* 0x0002f00000000800 */
[----:B------:R-:W-:Y:S01]  /*5e80*/  MUFU.EX2 R49, R49 ;  /* 0x0000003100317308 */ /* 0x000fe20000000800 */
[----:B-1----:R-:W-:Y:S01]  /*5e90*/  FFMA.FTZ R39, R77, R71, -R84 ;  /* 0x000000474d277223 */ /* 0x002fe20000010854 */
[----:B------:R-:W-:-:S04]  /*5ea0*/  FADD.FTZ R77, R31, R52 ;  /* 0x000000341f4d7221 */ /* 0x000fc80000010000 */
[----:B------:R-:W-:Y:S02]  /*5eb0*/  FADD.FTZ R77, R32, R77 ;  /* 0x0000004d204d7221 */ /* 0x000fe40000010000 */
[----:B------:R-:W-:Y:S02]  /*5ec0*/  MUFU.EX2 R50, R50 ;  /* 0x0000003200327308 */ /* 0x000fe40000000800 */
[----:B0-----:R-:W-:-:S06]  /*5ed0*/  FADD.FTZ R6, R44, R77 ;  /* 0x0000004d2c067221 */ /* 0x001fcc0000010000 */
[----:B------:R-:W-:Y:S08]  /*5ee0*/  MUFU.EX2 R53, R53 ;  /* 0x0000003500357308 */ /* 0x000ff00000000800 */
[----:B------:R-:W0:Y:S08]  /*5ef0*/  MUFU.EX2 R60, R55 ;  /* 0x00000037003c7308 */ /* 0x000e300000000800 */
[----:B------:R2:W-:Y:S08]  /*5f00*/  MUFU.EX2 R55, R40 ;  /* 0x0000002800377308 */ /* 0x0005f00000000800 */
[----:B------:R-:W-:Y:S01]  /*5f10*/  MUFU.EX2 R54, R54 ;  /* 0x0000003600367308 */ /* 0x000fe20000000800 */
[----:B--2---:R-:W-:Y:S01]  /*5f20*/  FADD.FTZ R40, R46, R3 ;  /* 0x000000032e287221 */ /* 0x004fe20000010000 */
[----:B---3--:R-:W-:-:S04]  /*5f30*/  FADD.FTZ R3, R59, R6 ;  /* 0x000000063b037221 */ /* 0x008fc80000010000 */
[----:B------:R-:W-:Y:S02]  /*5f40*/  FADD.FTZ R6, R64, R3 ;  /* 0x0000000340067221 */ /* 0x000fe40000010000 */
[----:B------:R-:W1:Y:S02]  /*5f50*/  MUFU.EX2 R63, R56 ;  /* 0x00000038003f7308 */ /* 0x000e640000000800 */
[----:B------:R-:W-:-:S04]  /*5f60*/  FADD.FTZ R3, R67, R6 ;  /* 0x0000000643037221 */ /* 0x000fc80000010000 */
[----:B0-----:R-:W-:Y:S02]  /*5f70*/  FADD.FTZ R6, R60, R3 ;  /* 0x000000033c067221 */ /* 0x001fe40000010000 */
[----:B------:R-:W0:Y:S08]  /*5f80*/  MUFU.EX2 R57, R57 ;  /* 0x0000003900397308 */ /* 0x000e300000000800 */
[----:B------:R2:W3:Y:S01]  /*5f90*/  MUFU.EX2 R56, R43 ;  /* 0x0000002b00387308 */ /* 0x0004e20000000800 */
[----:B-1----:R-:W-:-:S04]  /*5fa0*/  FADD.FTZ R6, R63, R6 ;  /* 0x000000063f067221 */ /* 0x002fc80000010000 */
[----:B------:R-:W-:-:S03]  /*5fb0*/  FADD.FTZ R77, R55, R6 ;  /* 0x00000006374d7221 */ /* 0x000fc60000010000 */
[----:B------:R-:W1:Y:S01]  /*5fc0*/  MUFU.EX2 R58, R58 ;  /* 0x0000003a003a7308 */ /* 0x000e620000000800 */
[----:B--2---:R-:W-:-:S04]  /*5fd0*/  FADD.FTZ R43, R49, R40 ;  /* 0x00000028312b7221 */ /* 0x004fc80000010000 */
[----:B------:R-:W-:-:S03]  /*5fe0*/  FADD.FTZ R40, R50, R43 ;  /* 0x0000002b32287221 */ /* 0x000fc60000010000 */
[----:B------:R-:W2:Y:S01]  /*5ff0*/  MUFU.EX2 R61, R61 ;  /* 0x0000003d003d7308 */ /* 0x000ea20000000800 */
[----:B------:R-:W-:-:S04]  /*6000*/  FADD.FTZ R43, R53, R40 ;  /* 0x00000028352b7221 */ /* 0x000fc80000010000 */
[----:B------:R-:W-:-:S03]  /*6010*/  FADD.FTZ R40, R54, R43 ;  /* 0x0000002b36287221 */ /* 0x000fc60000010000 */
[----:B------:R-:W4:Y:S01]  /*6020*/  MUFU.EX2 R51, R47 ;  /* 0x0000002f00337308 */ /* 0x000f220000000800 */
[----:B0-----:R-:W-:Y:S01]  /*6030*/  FADD.FTZ R3, R57, R40 ;  /* 0x0000002839037221 */ /* 0x001fe20000010000 */
[----:B---3--:R-:W-:-:S03]  /*6040*/  FADD.FTZ R40, R56, R77 ;  /* 0x0000004d38287221 */ /* 0x008fc60000010000 */
[----:B-1----:R-:W-:-:S03]  /*6050*/  FADD.FTZ R6, R58, R3 ;  /* 0x000000033a067221 */ /* 0x002fc60000010000 */
[----:B------:R-:W0:Y:S01]  /*6060*/  MUFU.EX2 R62, R62 ;  /* 0x0000003e003e7308 */ /* 0x000e220000000800 */
[----:B--2---:R-:W-:-:S07]  /*6070*/  FADD.FTZ R3, R61, R6 ;  /* 0x000000063d037221 */ /* 0x004fce0000010000 */
[----:B------:R-:W1:Y:S01]  /*6080*/  MUFU.EX2 R52, R48 ;  /* 0x0000003000347308 */ /* 0x000e620000000800 */
[----:B----4-:R-:W-:-:S07]  /*6090*/  FADD.FTZ R77, R51, R40 ;  /* 0x00000028334d7221 */ /* 0x010fce0000010000 */
        /* <DEDUP_REMOVED lines=23> */
[----:B--2---:R-:W-:Y:S01]  /*6210*/  FADD.FTZ R77, R39, R68 ;  /* 0x00000044274d7221 */ /* 0x004fe20000010000 */
[----:B0-----:R-:W-:-:S03]  /*6220*/  FADD.FTZ R3, R76, R3 ;  /* 0x000000034c037221 */ /* 0x001fc60000010000 */
[----:B-1----:R-:W-:Y:S01]  /*6230*/  FADD.FTZ R6, R40, R77 ;  /* 0x0000004d28067221 */ /* 0x002fe20000010000 */
[----:B------:R-:W-:Y:S06]  /*6240*/  @!P0 BRA `(.L_x_184) ;  /* 0x0000000000048947 */ /* 0x000fec0003800000 */
[----:B------:R-:W-:Y:S01]  /*6250*/  BPT.TRAP 0x1 ;  /* 0x000000040000795c */ /* 0x000fe20000300000 */
.L_x_184:
[----:B------:R-:W-:Y:S01]  /*6260*/  ULEA UR6, UR11, UR41, 0x3 ;  /* 0x000000290b067291 */ /* 0x000fe2000f8e183f */
[----:B------:R-:W-:Y:S01]  /*6270*/  F2FP.F16.F32.PACK_AB R9, R10, R9 ;  /* 0x000000090a09723e */ /* 0x000fe200000000ff */
[----:B------:R-:W-:Y:S01]  /*6280*/  FMUL.FTZ R88, R88, R5 ;  /* 0x0000000558587220 */ /* 0x000fe20000410000 */
        /* <DEDUP_REMOVED lines=9> */
[----:B------:R-:W-:Y:S01]  /*6320*/  FMUL.FTZ R92, R92, R5 ;  /* 0x000000055c5c7220 */ /* 0x000fe20000410000 */
[----:B------:R-:W-:Y:S01]  /*6330*/  F2FP.F16.F32.PACK_AB R14, R26, R25 ;  /* 0x000000191a0e723e */ /* 0x000fe200000000ff */
[-C--:B------:R-:W-:Y:S01]  /*6340*/  FMUL.FTZ R93, R93, R5.reuse ;  /* 0x000000055d5d7220 */ /* 0x080fe20000410000 */
[----:B------:R-:W-:Y:S01]  /*6350*/  F2FP.F16.F32.PACK_AB R15, R82, R24 ;  /* 0x00000018520f723e */ /* 0x000fe200000000ff */
[----:B------:R-:W-:Y:S01]  /*6360*/  FMUL.FTZ R96, R96, R5 ;  /* 0x0000000560607220 */ /* 0x000fe20000410000 */
[----:B------:R-:W-:Y:S01]  /*6370*/  F2FP.F16.F32.PACK_AB R24, R30, R29 ;  /* 0x0000001d1e18723e */ /* 0x000fe200000000ff */
[----:B------:R-:W-:Y:S01]  /*6380*/  SYNCS.ARRIVE.TRANS64.RED.A1T0 RZ, [UR6], RZ ;  /* 0x000000ffffff79a7 */ /* 0x000fe20008100406 */
[----:B------:R-:W-:Y:S01]  /*6390*/  F2FP.F16.F32.PACK_AB R25, R81, R28 ;  /* 0x0000001c5119723e */ /* 0x000fe200000000ff */
[----:B------:R0:W-:Y:S01]  /*63a0*/  STSM.16.M88.4 [R16+0x21800], R8 ;  /* 0x0218000810007844 */ /* 0x0001e20000000200 */
[----:B------:R-:W-:Y:S01]  /*63b0*/  F2FP.F16.F32.PACK_AB R26, R34, R33 ;  /* 0x00000021221a723e */ /* 0x000fe200000000ff */
[----:B------:R-:W-:Y:S01]  /*63c0*/  FMUL.FTZ R97, R97, R5 ;  /* 0x0000000561617220 */ /* 0x000fe20000410000 */
[----:B------:R-:W-:Y:S01]  /*63d0*/  F2FP.F16.F32.PACK_AB R27, R36, R27 ;  /* 0x0000001b241b723e */ /* 0x000fe200000000ff */
[----:B------:R1:W-:Y:S01]  /*63e0*/  STSM.16.M88.4 [R22], R12 ;  /* 0x0000000c16007844 */ /* 0x0003e20000000200 */
[----:B------:R-:W-:Y:S01]  /*63f0*/  F2FP.F16.F32.PACK_AB R28, R38, R37 ;  /* 0x00000025261c723e */ /* 0x000fe200000000ff */
[----:B------:R-:W-:Y:S01]  /*6400*/  FMUL.FTZ R100, R100, R5 ;  /* 0x0000000564647220 */ /* 0x000fe20000410000 */
[----:B------:R-:W-:Y:S01]  /*6410*/  F2FP.F16.F32.PACK_AB R29, R35, R21 ;  /* 0x00000015231d723e */ /* 0x000fe200000000ff */
[----:B------:R2:W-:Y:S01]  /*6420*/  STSM.16.M88.4 [R18], R24 ;  /* 0x0000001812007844 */ /* 0x0005e20000000200 */
[----:B------:R-:W-:Y:S01]  /*6430*/  F2FP.F16.F32.PACK_AB R30, R42, R41 ;  /* 0x000000292a1e723e */ /* 0x000fe200000000ff */
[----:B------:R-:W-:Y:S01]  /*6440*/  FMUL.FTZ R101, R101, R5 ;  /* 0x0000000565657220 */ /* 0x000fe20000410000 */
        /* <DEDUP_REMOVED lines=10> */
[----:B0-----:R-:W-:Y:S01]  /*64f0*/  F2FP.F16.F32.PACK_AB R8, R54, R53 ;  /* 0x000000353608723e */ /* 0x001fe200000000ff */
[----:B------:R-:W-:Y:S01]  /*6500*/  FMUL.FTZ R112, R112, R5 ;  /* 0x0000000570707220 */ /* 0x000fe20000410000 */
[----:B------:R-:W-:Y:S01]  /*6510*/  F2FP.F16.F32.PACK_AB R9, R63, R60 ;  /* 0x0000003c3f09723e */ /* 0x000fe200000000ff */
[----:B------:R2:W-:Y:S01]  /*6520*/  STSM.16.M88.4 [R16+0x27800], R32 ;  /* 0x0278002010007844 */ /* 0x0005e20000000200 */
[----:B------:R-:W-:Y:S01]  /*6530*/  F2FP.F16.F32.PACK_AB R10, R58, R57 ;  /* 0x000000393a0a723e */ /* 0x000fe200000000ff */
[----:B------:R-:W-:Y:S01]  /*6540*/  FMUL.FTZ R113, R113, R5 ;  /* 0x0000000571717220 */ /* 0x000fe20000410000 */
[----:B------:R-:W-:Y:S01]  /*6550*/  F2FP.F16.F32.PACK_AB R11, R56, R55 ;  /* 0x00000037380b723e */ /* 0x000fe200000000ff */
[----:B------:R-:W-:Y:S01]  /*6560*/  FMUL.FTZ R116, R116, R5 ;  /* 0x0000000574747220 */ /* 0x000fe20000410000 */
[----:B-1----:R-:W-:Y:S01]  /*6570*/  F2FP.F16.F32.PACK_AB R12, R62, R61 ;  /* 0x0000003d3e0c723e */ /* 0x002fe200000000ff */
        /* <DEDUP_REMOVED lines=14> */
[-C--:B------:R-:W-:Y:S01]  /*6660*/  FMUL.FTZ R128, R128, R5.reuse ;  /* 0x0000000580807220 */ /* 0x080fe20000410000 */
[----:B------:R-:W-:Y:S01]  /*6670*/  ISETP.GT.AND P1, PT, R4, RZ, PT ;  /* 0x000000ff0400720c */ /* 0x000fe20003f24270 */
[-C--:B------:R-:W-:Y:S01]  /*6680*/  FMUL.FTZ R129, R129, R5.reuse ;  /* 0x0000000581817220 */ /* 0x080fe20000410000 */
[-C--:B------:R-:W-:Y:S01]  /*6690*/  FMUL.FTZ R132, R132, R5.reuse ;  /* 0x0000000584847220 */ /* 0x080fe20000410000 */
[----:B------:R2:W-:Y:S01]  /*66a0*/  STSM.16.M88.4 [R17+0x6000], R72 ;  /* 0x0060004811007844 */ /* 0x0005e20000000200 */
[----:B------:R-:W-:Y:S01]  /*66b0*/  FMUL.FTZ R133, R133, R5 ;  /* 0x0000000585857220 */ /* 0x000fe20000410000 */
        /* <DEDUP_REMOVED lines=30> */
[----:B------:R-:W-:Y:S01]  /*68a0*/  VIADD R4, R4, 0xffffffff ;  /* 0xffffffff04047836 */ /* 0x000fe20000000000 */
[----:B------:R-:W-:Y:S01]  /*68b0*/  MOV R7, R2 ;  /* 0x0000000200077202 */ /* 0x000fe20000000f00 */
[----:B------:R-:W-:-:S02]  /*68c0*/  IMAD.MOV.U32 R5, RZ, RZ, R78 ;  /* 0x000000ffff057224 */ /* 0x000fc400078e004e */
[----:B------:R-:W-:Y:S01]  /*68d0*/  IMAD.MOV.U32 R0, RZ, RZ, R70 ;  /* 0x000000ffff007224 */ /* 0x000fe200078e0046 */
[----:B0-----:R-:W-:Y:S01]  /*68e0*/  NOP ;  /* 0x0000000000007918 */ /* 0x001fe20000000000 */
[----:B--2---:R-:W-:Y:S05]  /*68f0*/  @P1 BRA `(.L_x_185) ;  /* 0xffffffd400d41947 */ /* 0x004fea000383ffff */
.L_x_174:
[----:B------:R-:W-:Y:S06]  /*6900*/  BAR.ARV 0x8, 0x200 ;  /* 0x0208000000007b1d */ /* 0x000fec0000002000 */
[----:B------:R-:W-:Y:S05]  /*6910*/  @!P0 BRA `(.L_x_186) ;  /* 0x0000000000048947 */ /* 0x000fea0003800000 */
[----:B------:R-:W-:Y:S01]  /*6920*/  BPT.TRAP 0x1 ;  /* 0x000000040000795c */ /* 0x000fe20000300000 */
.L_x_186:
[----:B------:R-:W-:Y:S01]  /*6930*/  ULEA UR4, UR38, UR41, 0x3 ;  /* 0x0000002926047291 */ /* 0x000fe2000f8e183f */
[----:B------:R-:W-:-:S08]  /*6940*/  SHF.L.U32 R0, R2, 0x1f, RZ ;  /* 0x0000001f02007819 */ /* 0x000fd000000006ff */
[----:B------:R0:W2:Y:S01]  /*6950*/  SYNCS.PHASECHK.TRANS64.TRYWAIT P1, [UR4+0x2d850], R0 ;  /* 0x02d85000ff0075a7 */ /* 0x0000a20008020144 */
[----:B------:R-:W-:Y:S05]  /*6960*/  @!P0 BRA `(.L_x_187) ;  /* 0x0000000000048947 */ /* 0x000fea0003800000 */
[----:B------:R-:W-:Y:S01]  /*6970*/  BPT.TRAP 0x1 ;  /* 0x000000040000795c */ /* 0x000fe20000300000 */
.L_x_187:
[----:B--2---:R-:W-:Y:S05]  /*6980*/  @P1 BRA `(.L_x_188) ;  /* 0x0000000000081947 */ /* 0x004fea0003800000 */
[----:B------:R-:W2:Y:S02]  /*6990*/  SYNCS.PHASECHK.TRANS64.TRYWAIT P1, [UR4+0x2d850], R0 ;  /* 0x02d85000ff0075a7 */ /* 0x000ea40008020144 */
[----:B--2---:R-:W-:Y:S05]  /*69a0*/  @!P1 BRA `(.L_x_189) ;  /* 0x0000007400fc9947 */ /* 0x004fea0003800000 */
.L_x_188:
[----:B------:R-:W-:Y:S01]  /*69b0*/  UIADD3 UR41, UR41, 0x400, URZ ;  /* 0x0000040029297890 */ /* 0x000fe2000fffe03f */
[----:B------:R-:W-:Y:S01]  /*69c0*/  WARPGROUP.ARRIVE ;  /* 0x00000000000079c5 */ /* 0x000fe20000000000 */
[----:B------:R-:W-:Y:S01]  /*69d0*/  ULOP3.LUT UR39, UR39, 0x10000, URZ, 0xfc, !UPT ;  /* 0x0001000027277892 */ /* 0x000fe2000f8efc3f */
[----:B0-2---:R-:W0:Y:S01]  /*69e0*/  SHFL.BFLY PT, R0, R3, 0x2, 0x1f ;  /* 0x0c401f0003007f89 */ /* 0x005e2200000e0000 */
[----:B------:R-:W-:Y:S01]  /*69f0*/  USHF.R.U32.HI UR41, URZ, 0x4, UR41 ;  /* 0x000000043f297899 */ /* 0x000fe20008011629 */
[----:B------:R-:W-:Y:S01]  /*6a00*/  IMAD.MOV.U32 R35, RZ, RZ, RZ ;  /* 0x000000ffff237224 */ /* 0x000fe200078e00ff */
[----:B------:R-:W-:Y:S01]  /*6a10*/  UMOV UR9, 0x40000040 ;  /* 0x4000004000097882 */ /* 0x000fe20000000000 */
[----:B------:R-:W-:Y:S01]  /*6a20*/  UMOV UR11, 0x80000020 ;  /* 0x80000020000b7882 */ /* 0x000fe20000000000 */
[----:B------:R-:W-:Y:S01]  /*6a30*/  ULOP3.LUT UR41, UR41, 0x3fff, URZ, 0xc0, !UPT ;  /* 0x00003fff29297892 */ /* 0x000fe2000f8ec03f */
[----:B------:R-:W2:Y:S01]  /*6a40*/  SHFL.BFLY PT, R5, R6, 0x2, 0x1f ;  /* 0x0c401f0006057f89 */ /* 0x000ea200000e0000 */
[----:B------:R-:W-:Y:S01]  /*6a50*/  UMOV UR8, UR39 ;  /* 0x0000002700087c82 */ /* 0x000fe20008000000 */
[----:B-1----:R-:W-:Y:S01]  /*6a60*/  IMAD.MOV.U32 R9, RZ, RZ, RZ ;  /* 0x000000ffff097224 */ /* 0x002fe200078e00ff */
[----:B------:R-:W-:-:S04]  /*6a70*/  ULOP3.LUT UR5, UR41, 0x2000000, URZ, 0xfc, !UPT ;  /* 0x0200000029057892 */ /* 0x000fc8000f8efc3f */
[----:B------:R-:W-:-:S07]  /*6a80*/  UIMAD UR5, UR38, 0x600, UR5 ;  /* 0x00000600260578a4 */ /* 0x000fce000f8e0205 */
[----:B------:R-:W-:Y:S02]  /*6a90*/  UMOV UR10, UR5 ;  /* 0x00000005000a7c82 */ /* 0x000fe40008000000 */
[----:B------:R-:W-:Y:S01]  /*6aa0*/  HGMMA.64x96x16.F32 R88, gdesc[UR8].tnspB, R88, gsb0 ;  /* 0x41600000085879f0 */ /* 0x000fe20008000858 */
[----:B------:R-:W-:Y:S01]  /*6ab0*/  UIADD3 UR8, UR39, 0x2, URZ ;  /* 0x0000000227087890 */ /* 0x000fe2000fffe03f */
[----:B0-----:R-:W-:Y:S01]  /*6ac0*/  FADD.FTZ R0, R0, R3 ;  /* 0x0000000300007221 */ /* 0x001fe20000010000 */
[----:B------:R-:W-:Y:S01]  /*6ad0*/  UIADD3 UR10, UR5, 0x40, URZ ;  /* 0x00000040050a7890 */ /* 0x000fe2000fffe03f */
[----:B------:R-:W-:Y:S01]  /*6ae0*/  IMAD.MOV.U32 R3, RZ, RZ, -0x800000 ;  /* 0xff800000ff037424 */ /* 0x000fe200078e00ff */
[----:B------:R-:W-:Y:S01]  /*6af0*/  UMOV UR9, 0x40000040 ;  /* 0x4000004000097882 */ /* 0x000fe20000000000 */
[----:B------:R-:W-:Y:S01]  /*6b00*/  UMOV UR11, 0x80000020 ;  /* 0x80000020000b7882 */ /* 0x000fe20000000000 */
[----:B--2---:R-:W-:Y:S02]  /*6b10*/  FADD.FTZ R4, R5, R6 ;  /* 0x0000000605047221 */ /* 0x004fe40000010000 */
[----:B------:R-:W0:Y:S04]  /*6b20*/  SHFL.BFLY PT, R5, R0, 0x1, 0x1f ;  /* 0x0c201f0000057f89 */ /* 0x000e2800000e0000 */
[----:B------:R-:W1:Y:S01]  /*6b30*/  SHFL.BFLY PT, R7, R4, 0x1, 0x1f ;  /* 0x0c201f0004077f89 */ /* 0x000e6200000e0000 */
[----:B0-----:R-:W-:Y:S01]  /*6b40*/  FADD.FTZ R8, R0, R5 ;  /* 0x0000000500087221 */ /* 0x001fe20000010000 */
[----:B------:R-:W-:-:S02]  /*6b50*/  IMAD.MOV.U32 R0, RZ, RZ, -0x800000 ;  /* 0xff800000ff007424 */ /* 0x000fc400078e00ff */
[----:B-1----:R-:W-:Y:S02]  /*6b60*/  FADD.FTZ R10, R4, R7 ;  /* 0x00000007040a7221 */ /* 0x002fe40000010000 */
[----:B------:R-:W-:-:S03]  /*6b70*/  FSETP.NE.FTZ.AND P1, PT, R8, RZ, PT ;  /* 0x000000ff0800720b */ /* 0x000fc60003f35000 */
[----:B------:R-:W-:-:S10]  /*6b80*/  FSETP.NE.FTZ.AND P2, PT, R10, RZ, PT ;  /* 0x000000ff0a00720b */ /* 0x000fd40003f55000 */
[----:B------:R-:W0:Y:S01]  /*6b90*/  @P1 MUFU.LG2 R6, R8 ;  /* 0x0000000800061308 */ /* 0x000e220000000c00 */
[C---:B------:R-:W-:Y:S02]  /*6ba0*/  @P1 FMUL.FTZ R5, R71.reuse, 0.69314718246459960938 ;  /* 0x3f31721847051820 */ /* 0x040fe40000410000 */
[----:B------:R-:W-:-:S05]  /*6bb0*/  @P2 FMUL.FTZ R4, R71, 0.69314718246459960938 ;  /* 0x3f31721847042820 */ /* 0x000fca0000410000 */
        /* <DEDUP_REMOVED lines=55> */
.L_x_190:
[----:B------:R-:W-:Y:S01]  /*6f30*/  UIADD3 UR4, UR4, 0x2d860, URZ ;  /* 0x0002d86004047890 */ /* 0x000fe2000fffe03f */
[-C--:B------:R-:W-:Y:S01]  /*6f40*/  FMUL.FTZ R6, R88, R35.reuse ;  /* 0x0000002358067220 */ /* 0x080fe20000410000 */
[----:B------:R-:W-:Y:S01]  /*6f50*/  UIADD3 UR38, UR38, 0x1, URZ ;  /* 0x0000000126267890 */ /* 0x000fe2000fffe03f */
[-C--:B------:R-:W-:Y:S01]  /*6f60*/  FMUL.FTZ R33, R89, R35.reuse ;  /* 0x0000002359217220 */ /* 0x080fe20000410000 */
[----:B------:R-:W-:Y:S01]  /*6f70*/  UPRMT UR4, UR42, 0x654, UR4 ;  /* 0x000006542a047896 */ /* 0x000fe20008000004 */
[-C--:B------:R-:W-:Y:S01]  /*6f80*/  FMUL.FTZ R7, R92, R35.reuse ;  /* 0x000000235c077220 */ /* 0x080fe20000410000 */
[----:B------:R-:W-:Y:S01]  /*6f90*/  UISETP.NE.AND UP0, UPT, UR38, 0x2, UPT ;  /* 0x000000022600788c */ /* 0x000fe2000bf05270 */
[-C--:B------:R-:W-:Y:S01]  /*6fa0*/  FMUL.FTZ R8, R93, R35.reuse ;  /* 0x000000235d087220 */ /* 0x080fe20000410000 */
[-C--:B------:R-:W-:Y:S01]  /*6fb0*/  FMUL.FTZ R14, R96, R35.reuse ;  /* 0x00000023600e7220 */ /* 0x080fe20000410000 */
[-C--:B------:R-:W-:Y:S01]  /*6fc0*/  FMUL.FTZ R49, R97, R35.reuse ;  /* 0x0000002361317220 */ /* 0x080fe20000410000 */
[-C--:B------:R-:W-:Y:S01]  /*6fd0*/  FMUL.FTZ R47, R100, R35.reuse ;  /* 0x00000023642f7220 */ /* 0x080fe20000410000 */
[-C--:B------:R-:W-:Y:S01]  /*6fe0*/  FMUL.FTZ R50, R101, R35.reuse ;  /* 0x0000002365327220 */ /* 0x080fe20000410000 */
[-C--:B------:R-:W-:Y:S01]  /*6ff0*/  FMUL.FTZ R46, R104, R35.reuse ;  /* 0x00000023682e7220 */ /* 0x080fe20000410000 */
[----:B------:R-:W-:Y:S01]  /*7000*/  SYNCS.ARRIVE.TRANS64.RED.A1T0 RZ, [UR4], RZ ;  /* 0x000000ffffff79a7 */ /* 0x000fe20008100404 */
[----:B------:R-:W-:Y:S01]  /*7010*/  USEL UR4, URZ, 0x1, UP0 ;  /* 0x000000013f047887 */ /* 0x000fe20008000000 */
        /* <DEDUP_REMOVED lines=36> */
[----:B------:R-:W-:Y:S01]  /*7260*/  PLOP3.LUT P0, PT, PT, PT, PT, 0x8, 0x0 ;  /* 0x000000000000781c */ /* 0x000fe20003f0e170 */
[-C--:B------:R-:W-:Y:S01]  /*7270*/  FMUL.FTZ R53, R131, R9.reuse ;  /* 0x0000000983357220 */ /* 0x080fe20000410000 */
[-C--:B------:R-:W-:Y:S01]  /*7280*/  FMUL.FTZ R52, R134, R9.reuse ;  /* 0x0000000986347220 */ /* 0x080fe20000410000 */
[----:B------:R-:W-:Y:S01]  /*7290*/  FMUL.FTZ R135, R135, R9 ;  /* 0x0000000987877220 */ /* 0x000fe20000410000 */
[----:B------:R-:W-:Y:S01]  /*72a0*/  IADD3 R145, R145, 0x1, RZ ;  /* 0x0000000191917810 */ /* 0x000fe20007ffe0ff */
[----:B------:R-:W-:Y:S01]  /*72b0*/  USEL UR38, UR38, URZ, UP0 ;  /* 0x0000003f26267287 */ /* 0x000fe20008000000 */
[----:B------:R-:W-:-:S11]  /*72c0*/  LOP3.LUT R2, R2, UR4, RZ, 0x3c, !PT ;  /* 0x0000000402027c12 */ /* 0x000fd6000f8e3cff */
.L_x_166:
[----:B------:R-:W0:Y:S08]  /*72d0*/  S2UR UR42, SR_CgaCtaId ;  /* 0x00000000002a79c3 */ /* 0x000e300000008800 */
[----:B------:R-:W-:Y:S06]  /*72e0*/  BAR.SYNC.DEFER_BLOCKING 0x5, 0x200 ;  /* 0x0148000000007b1d */ /* 0x000fec0000010000 */
[----:B------:R-:W-:Y:S01]  /*72f0*/  UMOV UR41, 0x400 ;  /* 0x0000040000297882 */ /* 0x000fe20000000000 */
[----:B------:R-:W-:Y:S01]  /*7300*/  BSSY B0, `(.L_x_191) ;  /* 0x000019f000007945 */ /* 0x000fe20003800000 */
[----:B0-----:R-:W-:-:S09]  /*7310*/  ULEA UR41, UR42, UR41, 0x18 ;  /* 0x000000292a297291 */ /* 0x001fd2000f8ec03f */
[----:B------:R-:W0:Y:S01]  /*7320*/  LDS.128 R28, [UR41+0x2d8d0] ;  /* 0x02d8d029ff1c7984 */ /* 0x000e220008000c00 */
[----:B------:R-:W-:Y:S06]  /*7330*/  BAR.ARV 0x4, 0x200 ;  /* 0x0108000000007b1d */ /* 0x000fec0000002000 */
[----:B------:R-:W-:Y:S05]  /*7340*/  @P0 BRA `(.L_x_192) ;  /* 0x0000001000200947 */ /* 0x000fea0003800000 */
[----:B------:R-:W1:Y:S08]  /*7350*/  S2UR UR6, SR_SWINHI ;  /* 0x00000000000679c3 */ /* 0x000e700000002f00 */
[----:B------:R-:W-:Y:S06]  /*7360*/  BAR.SYNC.DEFER_BLOCKING 0x1, 0x180 ;  /* 0x0046000000007b1d */ /* 0x000fec0000010000 */
[----:B------:R-:W-:Y:S01]  /*7370*/  UMOV UR4, UR41 ;  /* 0x0000002900047c82 */ /* 0x000fe20008000000 */
[----:B-1----:R-:W-:Y:S01]  /*7380*/  UMOV UR5, UR6 ;  /* 0x0000000600057c82 */ /* 0x002fe20008000000 */
[----:B------:R-:W-:-:S02]  /*7390*/  IMAD.U32 R20, RZ, RZ, UR4 ;  /* 0x00000004ff147e24 */ /* 0x000fc4000f8e00ff */
[----:B------:R-:W-:Y:S01]  /*73a0*/  IMAD.U32 R21, RZ, RZ, UR5 ;  /* 0x00000005ff157e24 */ /* 0x000fe2000f8e00ff */
[----:B------:R-:W-:Y:S01]  /*73b0*/  ULDC.64 UR4, c[0x0][0xc08] ;  /* 0x0003020000047ab9 */ /* 0x000fe20000000a00 */
[----:B------:R-:W-:-:S03]  /*73c0*/  IMAD.WIDE R4, R152, 0x2, R20 ;  /* 0x0000000298047825 */ /* 0x000fc600078e0214 */
[C---:B------:R-:W-:Y:S02]  /*73d0*/  LOP3.LUT R25, R4.reuse, 0x180, RZ, 0xc0, !PT ;  /* 0x0000018004197812 */ /* 0x040fe400078ec0ff */
[C---:B------:R-:W-:Y:S02]  /*73e0*/  IADD3 R75, P4, R4.reuse, 0x20, RZ ;  /* 0x00000020044b7810 */ /* 0x040fe40007f9e0ff */
[----:B------:R-:W-:Y:S02]  /*73f0*/  SHF.R.U64 R25, R25, 0x3, RZ ;  /* 0x0000000319197819 */ /* 0x000fe400000012ff */
[C---:B------:R-:W-:Y:S01]  /*7400*/  IADD3 R77, P3, R4.reuse, 0x3000, RZ ;  /* 0x00003000044d7810 */ /* 0x040fe20007f7e0ff */
[--C-:B------:R-:W-:Y:S01]  /*7410*/  IMAD.X R11, RZ, RZ, R5.reuse, P4 ;  /* 0x000000ffff0b7224 */ /* 0x100fe200020e0605 */
[C---:B------:R-:W-:Y:S02]  /*7420*/  IADD3 R79, P2, R4.reuse, 0x3020, RZ ;  /* 0x00003020044f7810 */ /* 0x040fe40007f5e0ff */
[C---:B------:R-:W-:Y:S01]  /*7430*/  IADD3 R81, P1, R4.reuse, 0x6000, RZ ;  /* 0x0000600004517810 */ /* 0x040fe20007f3e0ff */
[----:B------:R-:W-:Y:S01]  /*7440*/  IMAD.X R13, RZ, RZ, R5, P3 ;  /* 0x000000ffff0d7224 */ /* 0x000fe200018e0605 */
[----:B------:R-:W-:-:S02]  /*7450*/  IADD3 R83, P0, R4, 0x6020, RZ ;  /* 0x0000602004537810 */ /* 0x000fc40007f1e0ff */
[----:B------:R-:W-:Y:S01]  /*7460*/  LOP3.LUT R4, R25, R4, RZ, 0x3c, !PT ;  /* 0x0000000419047212 */ /* 0x000fe200078e3cff */
[--C-:B------:R-:W-:Y:S01]  /*7470*/  IMAD.X R25, RZ, RZ, R5.reuse, P1 ;  /* 0x000000ffff197224 */ /* 0x100fe200008e0605 */
[-C--:B------:R-:W-:Y:S01]  /*7480*/  IADD3.X R9, RZ, R5.reuse, RZ, P2, !PT ;  /* 0x00000005ff097210 */ /* 0x080fe200017fe4ff */
[----:B------:R-:W-:Y:S01]  /*7490*/  IMAD.X R27, RZ, RZ, R5, P0 ;  /* 0x000000ffff1b7224 */ /* 0x000fe200000e0605 */
[----:B------:R-:W-:Y:S02]  /*74a0*/  MOV R74, R4 ;  /* 0x00000004004a7202 */ /* 0x000fe40000000f00 */
[----:B------:R-:W-:Y:S02]  /*74b0*/  F2FP.F16.F32.PACK_AB R5, R26, R73 ;  /* 0x000000491a05723e */ /* 0x000fe400000000ff */
[----:B------:R-:W-:Y:S02]  /*74c0*/  LOP3.LUT R10, R75, 0x180, RZ, 0xc0, !PT ;  /* 0x000001804b0a7812 */ /* 0x000fe400078ec0ff */
[----:B------:R-:W-:-:S02]  /*74d0*/  LOP3.LUT R26, R79, 0x180, RZ, 0xc0, !PT ;  /* 0x000001804f1a7812 */ /* 0x000fc400078ec0ff */
[----:B------:R-:W-:Y:S02]  /*74e0*/  F2FP.F16.F32.PACK_AB R4, R33, R6 ;  /* 0x000000062104723e */ /* 0x000fe400000000ff */
[----:B0-----:R-:W-:Y:S02]  /*74f0*/  LOP3.LUT R28, R81, 0x180, RZ, 0xc0, !PT ;  /* 0x00000180511c7812 */ /* 0x001fe400078ec0ff */
[----:B------:R-:W-:Y:S02]  /*7500*/  LOP3.LUT R32, R83, 0x180, RZ, 0xc0, !PT ;  /* 0x0000018053207812 */ /* 0x000fe400078ec0ff */
[----:B------:R-:W-:Y:S02]  /*7510*/  LOP3.LUT R12, R77, 0x180, RZ, 0xc0, !PT ;  /* 0x000001804d0c7812 */ /* 0x000fe400078ec0ff */
[----:B------:R-:W-:Y:S02]  /*7520*/  F2FP.F16.F32.PACK_AB R6, R8, R7 ;  /* 0x000000070806723e */ /* 0x000fe400000000ff */
[----:B------:R-:W-:-:S02]  /*7530*/  SHF.R.U64 R10, R10, 0x3, RZ ;  /* 0x000000030a0a7819 */ /* 0x000fc400000012ff */
[----:B------:R-:W-:Y:S02]  /*7540*/  SHF.R.U64 R8, R26, 0x3, RZ ;  /* 0x000000031a087819 */ /* 0x000fe400000012ff */
[----:B------:R-:W-:Y:S02]  /*7550*/  SHF.R.U64 R26, R28, 0x3, RZ ;  /* 0x000000031c1a7819 */ /* 0x000fe400000012ff */
[----:B------:R-:W-:Y:S02]  /*7560*/  SHF.R.U64 R12, R12, 0x3, RZ ;  /* 0x000000030c0c7819 */ /* 0x000fe400000012ff */
[----:B------:R-:W-:Y:S02]  /*7570*/  SHF.R.U64 R28, R32, 0x3, RZ ;  /* 0x00000003201c7819 */ /* 0x000fe400000012ff */
[----:B------:R-:W-:Y:S01]  /*7580*/  LOP3.LUT R10, R10, R75, RZ, 0x3c, !PT ;  /* 0x0000004b0a0a7212 */ /* 0x000fe200078e3cff */
[----:B------:R-:W0:Y:S01]  /*7590*/  LDC.64 R32, c[0x0][0xc00] ;  /* 0x00030000ff207b82 */ /* 0x000e220000000a00 */
[----:B------:R-:W-:-:S02]  /*75a0*/  LOP3.LUT R8, R8, R79, RZ, 0x3c, !PT ;  /* 0x0000004f08087212 */ /* 0x000fc400078e3cff */
[----:B------:R-:W-:Y:S02]  /*75b0*/  LOP3.LUT R12, R12, R77, RZ, 0x3c, !PT ;  /* 0x0000004d0c0c7212 */ /* 0x000fe400078e3cff */
[----:B------:R-:W-:Y:S02]  /*75c0*/  F2FP.F16.F32.PACK_AB R7, R24, R71 ;  /* 0x000000471807723e */ /* 0x000fe400000000ff */
[----:B------:R-:W-:Y:S02]  /*75d0*/  LOP3.LUT R24, R26, R81, RZ, 0x3c, !PT ;  /* 0x000000511a187212 */ /* 0x000fe400078e3cff */
[----:B------:R-:W-:Y:S01]  /*75e0*/  MOV R72, R10 ;  /* 0x0000000a00487202 */ /* 0x000fe20000000f00 */
[----:B------:R1:W-:Y:S01]  /*75f0*/  STSM.16.M88.4 [R74], R4 ;  /* 0x000000044a007844 */ /* 0x0003e20000000200 */
[----:B------:R-:W-:Y:S02]  /*7600*/  MOV R71, R8 ;  /* 0x0000000800477202 */ /* 0x000fe40000000f00 */
[----:B------:R-:W-:-:S02]  /*7610*/  LOP3.LUT R26, R28, R83, RZ, 0x3c, !PT ;  /* 0x000000531c1a7212 */ /* 0x000fc400078e3cff */
[----:B------:R-:W-:Y:S02]  /*7620*/  F2FP.F16.F32.PACK_AB R8, R49, R14 ;  /* 0x0000000e3108723e */ /* 0x000fe400000000ff */
[----:B------:R-:W-:Y:S02]  /*7630*/  F2FP.F16.F32.PACK_AB R9, R69, R70 ;  /* 0x000000464509723e */ /* 0x000fe400000000ff */
[----:B------:R-:W-:Y:S02]  /*7640*/  F2FP.F16.F32.PACK_AB R10, R50, R47 ;  /* 0x0000002f320a723e */ /* 0x000fe400000000ff */
[----:B------:R-:W-:Y:S02]  /*7650*/  F2FP.F16.F32.PACK_AB R11, R67, R68 ;  /* 0x00000044430b723e */ /* 0x000fe400000000ff */
[----:B------:R-:W-:Y:S02]  /*7660*/  MOV R28, R12 ;  /* 0x0000000c001c7202 */ /* 0x000fe40000000f00 */
[----:B------:R-:W-:Y:S01]  /*7670*/  F2FP.F16.F32.PACK_AB R14, R48, R15 ;  /* 0x0000000f300e723e */ /* 0x000fe200000000ff */
[----:B------:R-:W-:Y:S01]  /*7680*/  STSM.16.M88.4 [R72], R8 ;  /* 0x0000000848007844 */ /* 0x000fe20000000200 */
[----:B------:R-:W-:-:S02]  /*7690*/  F2FP.F16.F32.PACK_AB R12, R51, R46 ;  /* 0x0000002e330c723e */ /* 0x000fc400000000ff */
[----:B------:R-:W-:Y:S02]  /*76a0*/  F2FP.F16.F32.PACK_AB R13, R65, R66 ;  /* 0x00000042410d723e */ /* 0x000fe400000000ff */
[----:B------:R-:W-:Y:S02]  /*76b0*/  F2FP.F16.F32.PACK_AB R15, R63, R64 ;  /* 0x000000403f0f723e */ /* 0x000fe400000000ff */
[----:B------:R-:W-:Y:S02]  /*76c0*/  MOV R47, R24 ;  /* 0x00000018002f7202 */ /* 0x000fe40000000f00 */
[----:B------:R-:W-:Y:S01]  /*76d0*/  MOV R46, R26 ;  /* 0x0000001a002e7202 */ /* 0x000fe20000000f00 */
[----:B------:R2:W-:Y:S01]  /*76e0*/  STSM.16.M88.4 [R28], R12 ;  /* 0x0000000c1c007844 */ /* 0x0005e20000000200 */
[----:B-1----:R-:W-:Y:S02]  /*76f0*/  F2FP.F16.F32.PACK_AB R4, R45, R40 ;  /* 0x000000282d04723e */ /* 0x002fe400000000ff */
[----:B------:R-:W-:-:S02]  /*7700*/  F2FP.F16.F32.PACK_AB R5, R61, R62 ;  /* 0x0000003e3d05723e */ /* 0x000fc400000000ff */
[----:B------:R-:W-:Y:S02]  /*7710*/  F2FP.F16.F32.PACK_AB R6, R44, R39 ;  /* 0x000000272c06723e */ /* 0x000fe400000000ff */
[----:B------:R-:W-:Y:S02]  /*7720*/  F2FP.F16.F32.PACK_AB R7, R59, R60 ;  /* 0x0000003c3b07723e */ /* 0x000fe400000000ff */
[----:B------:R-:W-:Y:S02]  /*7730*/  F2FP.F16.F32.PACK_AB R24, R43, R38 ;  /* 0x000000262b18723e */ /* 0x000fe400000000ff */
[----:B------:R-:W-:Y:S01]  /*7740*/  F2FP.F16.F32.PACK_AB R25, R57, R58 ;  /* 0x0000003a3919723e */ /* 0x000fe200000000ff */
[----:B------:R1:W-:Y:S01]  /*7750*/  STSM.16.M88.4 [R71], R4 ;  /* 0x0000000447007844 */ /* 0x0003e20000000200 */
[----:B------:R-:W-:Y:S01]  /*7760*/  F2FP.F16.F32.PACK_AB R26, R42, R37 ;  /* 0x000000252a1a723e */ /* 0x000fe200000000ff */
[----:B------:R-:W-:Y:S01]  /*7770*/  IMAD.SHL.U32 R37, R137, 0x4, RZ ;  /* 0x0000000489257824 */ /* 0x000fe200078e00ff */
[----:B------:R-:W-:Y:S01]  /*7780*/  F2FP.F16.F32.PACK_AB R27, R55, R56 ;  /* 0x00000038371b723e */ /* 0x000fe200000000ff */
[----:B--2---:R-:W2:Y:S01]  /*7790*/  LDC R28, c[0x0][0xbe8] ;  /* 0x0002fa00ff1c7b82 */ /* 0x004ea20000000800 */
[----:B------:R-:W-:-:S02]  /*77a0*/  F2FP.F16.F32.PACK_AB R8, R41, R36 ;  /* 0x000000242908723e */ /* 0x000fc400000000ff */
[----:B------:R-:W-:Y:S01]  /*77b0*/  F2FP.F16.F32.PACK_AB R9, R53, R54 ;  /* 0x000000363509723e */ /* 0x000fe200000000ff */
[----:B------:R3:W-:Y:S01]  /*77c0*/  STSM.16.M88.4 [R47], R24 ;  /* 0x000000182f007844 */ /* 0x0007e20000000200 */
[----:B------:R-:W-:Y:S02]  /*77d0*/  F2FP.F16.F32.PACK_AB R10, R35, R34 ;  /* 0x00000022230a723e */ /* 0x000fe400000000ff */
[----:B------:R-:W-:Y:S02]  /*77e0*/  F2FP.F16.F32.PACK_AB R11, R135, R52 ;  /* 0x00000034870b723e */ /* 0x000fe400000000ff */
[----:B------:R-:W-:Y:S02]  /*77f0*/  ISETP.NE.U32.AND P2, PT, RZ, UR4, PT ;  /* 0x00000004ff007c0c */ /* 0x000fe4000bf45070 */
[----:B0-----:R-:W-:Y:S01]  /*7800*/  ISETP.NE.U32.AND P0, PT, R32, RZ, PT ;  /* 0x000000ff2000720c */ /* 0x001fe20003f05070 */
[----:B------:R3:W-:Y:S01]  /*7810*/  STSM.16.M88.4 [R46], R8 ;  /* 0x000000082e007844 */ /* 0x0007e20000000200 */
[----:B------:R-:W-:Y:S01]  /*7820*/  BAR.SYNC.DEFER_BLOCKING 0x1, 0x180 ;  /* 0x0046000000007b1d */ /* 0x000fe20000010000 */
[----:B------:R-:W-:-:S02]  /*7830*/  ISETP.NE.AND.EX P2, PT, RZ, UR5, PT, P2 ;  /* 0x00000005ff007c0c */ /* 0x000fc4000bf45320 */
[----:B------:R-:W-:Y:S02]  /*7840*/  ISETP.NE.AND.EX P0, PT, R33, RZ, PT, P0 ;  /* 0x000000ff2100720c */ /* 0x000fe40003f05300 */
[----:B------:R-:W-:Y:S02]  /*7850*/  SHF.L.U64.HI R12, R137, 0x2, R142 ;  /* 0x00000002890c7819 */ /* 0x000fe4000001028e */
[----:B------:R-:W-:Y:S02]  /*7860*/  IADD3 R32, P1, R37, R32, RZ ;  /* 0x0000002025207210 */ /* 0x000fe40007f3e0ff */
[----:B------:R-:W-:-:S03]  /*7870*/  MOV R40, RZ ;  /* 0x000000ff00287202 */ /* 0x000fc60000000f00 */
[C---:B------:R-:W-:Y:S02]  /*7880*/  IMAD.X R33, R12.reuse, 0x1, R33, P1 ;  /* 0x000000010c217824 */ /* 0x040fe400008e0621 */
[----:B-1----:R-:W-:Y:S01]  /*7890*/  @P2 IADD3 R4, P3, R37, UR4, RZ ;  /* 0x0000000425042c10 */ /* 0x002fe2000ff7e0ff */
[----:B------:R-:W-:Y:S02]  /*78a0*/  ULDC UR4, c[0x0][0xa88] ;  /* 0x0002a20000047ab9 */ /* 0x000fe40000000800 */
[----:B------:R-:W-:Y:S01]  /*78b0*/  IMAD.U32 R7, RZ, RZ, UR4 ;  /* 0x00000004ff077e24 */ /* 0x000fe2000f8e00ff */
[----:B------:R-:W-:Y:S01]  /*78c0*/  @P2 IADD3.X R5, R12, UR5, RZ, P3, !PT ;  /* 0x000000050c052c10 */ /* 0x000fe20009ffe4ff */
[----:B------:R3:W5:Y:S01]  /*78d0*/  @P0 LDG.E R40, desc[UR36][R32.64] ;  /* 0x0000002420280981 */ /* 0x000762000c1e1900 */
[----:B--2---:R-:W-:Y:S01]  /*78e0*/  ISETP.NE.AND P1, PT, R28, 0x1, PT ;  /* 0x000000011c00780c */ /* 0x004fe20003f25270 */
[----:B------:R-:W-:Y:S02]  /*78f0*/  IMAD R15, R139, 0xc0, R150 ;  /* 0x000000c08b0f7824 */ /* 0x000fe400078e0296 */
[----:B------:R3:W5:Y:S10]  /*7900*/  @P2 LDG.E R7, desc[UR36][R4.64] ;  /* 0x0000002404072981 */ /* 0x000774000c1e1900 */
[----:B------:R-:W0:Y:S08]  /*7910*/  @P1 LDC R6, c[0x0][0xbec] ;  /* 0x0002fb00ff061b82 */ /* 0x000e300000000800 */
[----:B------:R-:W1:Y:S01]  /*7920*/  @P1 LDC R13, c[0x0][0xbf0] ;  /* 0x0002fc00ff0d1b82 */ /* 0x000e620000000800 */
[----:B---3--:R-:W-:Y:S05]  /*7930*/  @P2 BRA `(.L_x_193) ;  /* 0x0000000000102947 */ /* 0x008fea0003800000 */
[----:B------:R-:W-:Y:S05]  /*7940*/  @!P0 BRA `(.L_x_193) ;  /* 0x00000000000c8947 */ /* 0x000fea0003800000 */
[----:B------:R-:W2:Y:S04]  /*7950*/  LDG.E R4, desc[UR36][R32.64] ;  /* 0x0000002420047981 */ /* 0x000ea8000c1e1900 */
[----:B-----5:R-:W2:Y:S02]  /*7960*/  LDG.E R7, desc[UR36][R32.64+0x4] ;  /* 0x0000042420077981 */ /* 0x020ea4000c1e1900 */
[----:B--2---:R-:W-:-:S07]  /*7970*/  IMAD.IADD R7, R7, 0x1, -R4 ;  /* 0x0000000107077824 */ /* 0x004fce00078e0a04 */
.L_x_193:
[----:B------:R-:W-:Y:S01]  /*7980*/  SHF.R.S32.HI R46, RZ, 0x1f, R138 ;  /* 0x0000001fff2e7819 */ /* 0x000fe2000001148a */
[----:B0-----:R-:W-:Y:S01]  /*7990*/  @P1 IMAD.HI.U32 R4, R15, R6, RZ ;  /* 0x000000060f041227 */ /* 0x001fe200078e00ff */
[----:B------:R-:W-:Y:S01]  /*79a0*/  ULDC.64 UR4, c[0x0][0xb90] ;  /* 0x0002e40000047ab9 */ /* 0x000fe20000000a00 */
[----:B-----5:R-:W-:Y:S01]  /*79b0*/  SHF.R.S32.HI R41, RZ, 0x1f, R40 ;  /* 0x0000001fff297819 */ /* 0x020fe20000011428 */
[----:B------:R-:W0:Y:S01]  /*79c0*/  @P1 LDC R49, c[0x0][0xbec] ;  /* 0x0002fb00ff311b82 */ /* 0x000e220000000800 */
[----:B------:R-:W-:Y:S01]  /*79d0*/  IMAD R5, R46, UR4, RZ ;  /* 0x000000042e057c24 */ /* 0x000fe2000f8e02ff */
[----:B------:R-:W-:Y:S01]  /*79e0*/  SEL R142, R142, RZ, !P0 ;  /* 0x000000ff8e8e7207 */ /* 0x000fe20004000000 */
[----:B------:R-:W-:Y:S01]  /*79f0*/  IMAD.MOV.U32 R9, RZ, RZ, R15 ;  /* 0x000000ffff097224 */ /* 0x000fe200078e000f */
[----:B-1----:R-:W-:Y:S01]  /*7a00*/  @P1 SHF.R.U32.HI R9, RZ, R13, R4 ;  /* 0x0000000dff091219 */ /* 0x002fe20000011604 */
[----:B------:R-:W-:Y:S01]  /*7a10*/  IMAD R11, R144, 0x20, R136 ;  /* 0x00000020900b7824 */ /* 0x000fe200078e0288 */
[----:B------:R-:W-:Y:S01]  /*7a20*/  SEL R137, R137, RZ, !P0 ;  /* 0x000000ff89897207 */ /* 0x000fe20004000000 */
[C---:B------:R-:W-:Y:S01]  /*7a30*/  IMAD R13, R138.reuse, UR5, R5 ;  /* 0x000000058a0d7c24 */ /* 0x040fe2000f8e0205 */
[----:B------:R-:W-:Y:S01]  /*7a40*/  ULDC.64 UR6, c[0x0][0xa80] ;  /* 0x0002a00000067ab9 */ /* 0x000fe20000000a00 */
[----:B------:R-:W-:Y:S01]  /*7a50*/  IMAD.WIDE.U32 R4, R138, UR4, R40 ;  /* 0x000000048a047c25 */ /* 0x000fe2000f8e0028 */
[----:B------:R-:W-:-:S03]  /*7a60*/  ULDC.64 UR4, c[0x0][0xb98] ;  /* 0x0002e60000047ab9 */ /* 0x000fc60000000a00 */
[----:B------:R-:W-:Y:S01]  /*7a70*/  IMAD.WIDE R20, R11, 0x2, R20 ;  /* 0x000000020b147825 */ /* 0x000fe200078e0214 */
[----:B------:R-:W-:-:S03]  /*7a80*/  IADD3 R11, -R9, RZ, RZ ;  /* 0x000000ff090b7210 */ /* 0x000fc60007ffe1ff */
[----:B------:R-:W-:Y:S01]  /*7a90*/  IMAD.IADD R5, R5, 0x1, R13 ;  /* 0x0000000105057824 */ /* 0x000fe200078e020d */
[----:B------:R-:W-:Y:S01]  /*7aa0*/  SHF.R.S32.HI R13, RZ, 0x1f, R9 ;  /* 0x0000001fff0d7819 */ /* 0x000fe20000011409 */
[----:B------:R-:W-:Y:S01]  /*7ab0*/  IMAD R11, R28, R11, R15 ;  /* 0x0000000b1c0b7224 */ /* 0x000fe200078e020f */
[----:B------:R-:W-:Y:S01]  /*7ac0*/  IADD3 R15, P2, R20, 0x1800, RZ ;  /* 0x00001800140f7810 */ /* 0x000fe20007f5e0ff */
[----:B------:R-:W-:Y:S01]  /*7ad0*/  IMAD R6, R142, UR4, RZ ;  /* 0x000000048e067c24 */ /* 0x000fe2000f8e02ff */
[C---:B------:R-:W-:Y:S01]  /*7ae0*/  IADD3 R25, P6, R20.reuse, 0x3000, RZ ;  /* 0x0000300014197810 */ /* 0x040fe20007fde0ff */
[----:B------:R-:W-:Y:S01]  /*7af0*/  IMAD.WIDE.U32 R4, R137, UR4, R4 ;  /* 0x0000000489047c25 */ /* 0x000fe2000f8e0004 */
[----:B------:R-:W-:Y:S02]  /*7b00*/  LOP3.LUT R8, R15, 0x180, RZ, 0xc0, !PT ;  /* 0x000001800f087812 */ /* 0x000fe400078ec0ff */
[----:B------:R-:W-:Y:S01]  /*7b10*/  IADD3 R33, P4, R20, 0x6000, RZ ;  /* 0x0000600014217810 */ /* 0x000fe20007f9e0ff */
[----:B------:R-:W-:Y:S01]  /*7b20*/  IMAD R10, R137, UR5, R6 ;  /* 0x00000005890a7c24 */ /* 0x000fe2000f8e0206 */
[----:B------:R-:W-:Y:S01]  /*7b30*/  SHF.R.S32.HI R6, RZ, 0x1f, R11 ;  /* 0x0000001fff067819 */ /* 0x000fe2000001140b */
[----:B------:R-:W-:Y:S01]  /*7b40*/  ULDC.64 UR4, c[0x0][0xb88] ;  /* 0x0002e20000047ab9 */ /* 0x000fe20000000a00 */
[----:B------:R-:W-:Y:S01]  /*7b50*/  IADD3 R4, P0, R9, R4, RZ ;  /* 0x0000000409047210 */ /* 0x000fe20007f1e0ff */
[----:B------:R-:W-:Y:S01]  /*7b60*/  IMAD R14, R139, 0xc0, R148 ;  /* 0x000000c08b0e7824 */ /* 0x000fe200078e0294 */
[----:B------:R-:W-:Y:S01]  /*7b70*/  SHF.R.U64 R8, R8, 0x3, RZ ;  /* 0x0000000308087819 */ /* 0x000fe200000012ff */
[----:B------:R-:W-:Y:S01]  /*7b80*/  IMAD R12, R6, UR4, RZ ;  /* 0x00000004060c7c24 */ /* 0x000fe2000f8e02ff */
[----:B------:R-:W-:Y:S01]  /*7b90*/  IADD3.X R5, R13, R5, R10, P0, !PT ;  /* 0x000000050d057210 */ /* 0x000fe200007fe40a */
[----:B------:R-:W-:Y:S01]  /*7ba0*/  IMAD R47, R7, R28, RZ ;  /* 0x0000001c072f7224 */ /* 0x000fe200078e02ff */
[----:B------:R-:W-:Y:S01]  /*7bb0*/  LOP3.LUT R6, R8, R15, RZ, 0x3c, !PT ;  /* 0x0000000f08067212 */ /* 0x000fe200078e3cff */
[C---:B------:R-:W-:Y:S01]  /*7bc0*/  IMAD R9, R11.reuse, UR5, R12 ;  /* 0x000000050b097c24 */ /* 0x040fe2000f8e020c */
[----:B------:R-:W-:Y:S01]  /*7bd0*/  IADD3 R13, P5, R20, 0x4800, RZ ;  /* 0x00004800140d7810 */ /* 0x000fe20007fbe0ff */
[----:B------:R-:W-:Y:S01]  /*7be0*/  IMAD.WIDE.U32 R4, R11, UR4, R4 ;  /* 0x000000040b047c25 */ /* 0x000fe2000f8e0004 */
[----:B------:R-:W-:Y:S01]  /*7bf0*/  ULDC.64 UR4, c[0x0][0xb50] ;  /* 0x0002d40000047ab9 */ /* 0x000fe20000000a00 */
[----:B------:R-:W-:-:S02]  /*7c00*/  LOP3.LUT R24, R25, 0x180, RZ, 0xc0, !PT ;  /* 0x0000018019187812 */ /* 0x000fc400078ec0ff */
[----:B------:R-:W-:Y:S01]  /*7c10*/  IMAD.IADD R5, R5, 0x1, R9 ;  /* 0x0000000105057824 */ /* 0x000fe200078e0209 */
[----:B------:R-:W-:Y:S01]  /*7c20*/  LEA R8, P0, R4, UR4, 0x2 ;  /* 0x0000000404087c11 */ /* 0x000fe2000f8010ff */
[----:B------:R-:W-:Y:S01]  /*7c30*/  IMAD.X R7, RZ, RZ, R21, P2 ;  /* 0x000000ffff077224 */ /* 0x000fe200010e0615 */
[----:B------:R-:W-:Y:S02]  /*7c40*/  LOP3.LUT R9, R20, 0x180, RZ, 0xc0, !PT ;  /* 0x0000018014097812 */ /* 0x000fe400078ec0ff */
[----:B------:R-:W-:Y:S01]  /*7c50*/  LEA.HI.X R10, R4, UR5, R5, 0x2, P0 ;  /* 0x00000005040a7c11 */ /* 0x000fe200080f1405 */
[----:B------:R-:W-:Y:S01]  /*7c60*/  SHFL.IDX PT, R42, R8, RZ, 0x1c1f ;  /* 0x001c1fff082a7589 */ /* 0x000fe200000e0000 */
[----:B------:R-:W-:Y:S01]  /*7c70*/  LOP3.LUT P0, RZ, R146, 0x3, RZ, 0xc0, !PT ;  /* 0x0000000392ff7812 */ /* 0x000fe2000780c0ff */
[C---:B------:R-:W-:Y:S01]  /*7c80*/  VIADD R4, R14.reuse, 0x8 ;  /* 0x000000080e047836 */ /* 0x040fe20000000000 */
[----:B------:R-:W-:Y:S01]  /*7c90*/  ULDC.64 UR4, c[0x0][0xaa0] ;  /* 0x0002a80000047ab9 */ /* 0x000fe20000000a00 */
[----:B------:R-:W1:Y:S01]  /*7ca0*/  SHFL.IDX PT, R43, R10, RZ, 0x1c1f ;  /* 0x001c1fff0a2b7589 */ /* 0x000e6200000e0000 */
[----:B------:R-:W-:-:S02]  /*7cb0*/  ISETP.GE.OR P2, PT, R14, R47, P0 ;  /* 0x0000002f0e00720c */ /* 0x000fc40000746670 */
[----:B------:R-:W-:Y:S01]  /*7cc0*/  ISETP.GE.OR P0, PT, R4, R47, P0 ;  /* 0x0000002f0400720c */ /* 0x000fe20000706670 */
[----:B------:R-:W-:Y:S01]  /*7cd0*/  SHFL.IDX PT, R44, R8, 0x1, 0x1c1f ;  /* 0x003c1f00082c7f89 */ /* 0x000fe200000e0000 */
[----:B------:R-:W-:Y:S02]  /*7ce0*/  LOP3.LUT R12, R13, 0x180, RZ, 0xc0, !PT ;  /* 0x000001800d0c7812 */ /* 0x000fe400078ec0ff */
[----:B------:R-:W-:Y:S01]  /*7cf0*/  LOP3.LUT R32, R33, 0x180, RZ, 0xc0, !PT ;  /* 0x0000018021207812 */ /* 0x000fe200078ec0ff */
[----:B------:R-:W2:Y:S01]  /*7d00*/  SHFL.IDX PT, R45, R10, 0x1, 0x1c1f ;  /* 0x003c1f000a2d7f89 */ /* 0x000ea200000e0000 */
[----:B------:R-:W-:Y:S01]  /*7d10*/  SHF.R.U64 R9, R9, 0x3, RZ ;  /* 0x0000000309097819 */ /* 0x000fe200000012ff */
[----:B------:R-:W-:Y:S01]  /*7d20*/  IMAD R41, R41, UR4, RZ ;  /* 0x0000000429297c24 */ /* 0x000fe2000f8e02ff */
[----:B------:R-:W-:Y:S02]  /*7d30*/  IADD3 R5, P3, R20, 0x7800, RZ ;  /* 0x0000780014057810 */ /* 0x000fe40007f7e0ff */
[----:B------:R-:W-:-:S02]  /*7d40*/  SHF.R.U64 R24, R24, 0x3, RZ ;  /* 0x0000000318187819 */ /* 0x000fc400000012ff */
[----:B------:R-:W-:Y:S01]  /*7d50*/  SHF.R.U64 R12, R12, 0x3, RZ ;  /* 0x000000030c0c7819 */ /* 0x000fe200000012ff */
[--C-:B------:R-:W-:Y:S01]  /*7d60*/  IMAD.X R37, RZ, RZ, R21.reuse, P3 ;  /* 0x000000ffff257224 */ /* 0x100fe200018e0615 */
[----:B------:R-:W-:Y:S02]  /*7d70*/  SHF.R.U64 R32, R32, 0x3, RZ ;  /* 0x0000000320207819 */ /* 0x000fe400000012ff */
[----:B------:R-:W-:Y:S02]  /*7d80*/  LOP3.LUT R20, R9, R20, RZ, 0x3c, !PT ;  /* 0x0000001409147212 */ /* 0x000fe400078e3cff */
[----:B------:R-:W-:Y:S02]  /*7d90*/  LOP3.LUT R24, R24, R25, RZ, 0x3c, !PT ;  /* 0x0000001918187212 */ /* 0x000fe400078e3cff */
[----:B------:R-:W-:Y:S01]  /*7da0*/  LOP3.LUT R12, R12, R13, RZ, 0x3c, !PT ;  /* 0x0000000d0c0c7212 */ /* 0x000fe200078e3cff */
[----:B-1----:R1:W-:Y:S01]  /*7db0*/  @!P2 ST.E desc[UR36][R42.64], R3 ;  /* 0x000000032a00a985 */ /* 0x0023e2000c101924 */
[----:B------:R-:W-:Y:S01]  /*7dc0*/  LOP3.LUT R32, R32, R33, RZ, 0x3c, !PT ;  /* 0x0000002120207212 */ /* 0x000fe200078e3cff */
[--C-:B------:R-:W-:Y:S01]  /*7dd0*/  IMAD.X R13, RZ, RZ, R21.reuse, P5 ;  /* 0x000000ffff0d7224 */ /* 0x100fe200028e0615 */
[----:B------:R-:W-:Y:S01]  /*7de0*/  IADD3.X R25, RZ, R21, RZ, P6, !PT ;  /* 0x00000015ff197210 */ /* 0x000fe200037fe4ff */
[----:B------:R-:W-:Y:S01]  /*7df0*/  IMAD.X R33, RZ, RZ, R21, P4 ;  /* 0x000000ffff217224 */ /* 0x000fe200020e0615 */
[----:B------:R-:W-:Y:S01]  /*7e00*/  LOP3.LUT R4, R5, 0x180, RZ, 0xc0, !PT ;  /* 0x0000018005047812 */ /* 0x000fe200078ec0ff */
[----:B--2---:R2:W-:Y:S03]  /*7e10*/  @!P0 ST.E desc[UR36][R44.64], R0 ;  /* 0x000000002c008985 */ /* 0x0045e6000c101924 */
[----:B------:R-:W-:Y:S01]  /*7e20*/  SHF.R.U64 R4, R4, 0x3, RZ ;  /* 0x0000000304047819 */ /* 0x000fe200000012ff */
[----:B-1----:R-:W1:Y:S01]  /*7e30*/  @P1 LDC R43, c[0x0][0xbf0] ;  /* 0x0002fc00ff2b1b82 */ /* 0x002e620000000800 */
[C---:B------:R-:W-:Y:S01]  /*7e40*/  IMAD R3, R40.reuse, UR5, R41 ;  /* 0x0000000528037c24 */ /* 0x040fe2000f8e0229 */
[----:B------:R3:W5:Y:S01]  /*7e50*/  LD.E.128 R8, desc[UR36][R20.64] ;  /* 0x0000002414087980 */ /* 0x000762000c101d00 */
[----:B------:R-:W-:Y:S01]  /*7e60*/  IMAD.WIDE.U32 R40, R40, UR4, RZ ;  /* 0x0000000428287c25 */ /* 0x000fe2000f8e00ff */
[----:B------:R-:W-:Y:S01]  /*7e70*/  ULDC.64 UR4, c[0x0][0xae8] ;  /* 0x0002ba0000047ab9 */ /* 0x000fe20000000a00 */
[----:B------:R-:W-:Y:S01]  /*7e80*/  LOP3.LUT R36, R4, R5, RZ, 0x3c, !PT ;  /* 0x0000000504247212 */ /* 0x000fe200078e3cff */
[----:B------:R-:W5:Y:S01]  /*7e90*/  LD.E.128 R24, desc[UR36][R24.64] ;  /* 0x0000002418187980 */ /* 0x000f62000c101d00 */
[----:B--2---:R-:W-:-:S03]  /*7ea0*/  IMAD R0, R143, 0x60, R144 ;  /* 0x000000608f007824 */ /* 0x004fc600078e0290 */
[----:B------:R-:W5:Y:S01]  /*7eb0*/  LD.E.128 R4, desc[UR36][R6.64] ;  /* 0x0000002406047980 */ /* 0x000f62000c101d00 */
[----:B---3--:R-:W-:Y:S01]  /*7ec0*/  IMAD.IADD R21, R41, 0x1, R3 ;  /* 0x0000000129157824 */ /* 0x008fe200078e0203 */
[----:B------:R-:W-:Y:S01]  /*7ed0*/  MOV R20, R40 ;  /* 0x0000002800147202 */ /* 0x000fe20000000f00 */
[----:B------:R-:W-:Y:S01]  /*7ee0*/  IMAD R3, R46, UR4, RZ ;  /* 0x000000042e037c24 */ /* 0x000fe2000f8e02ff */
[----:B------:R-:W5:Y:S01]  /*7ef0*/  LD.E.128 R12, desc[UR36][R12.64] ;  /* 0x000000240c0c7980 */ /* 0x000f62000c101d00 */
[----:B------:R-:W-:Y:S02]  /*7f00*/  IMAD R42, R139, 0xc0, R0 ;  /* 0x000000c08b2a7824 */ /* 0x000fe400078e0200 */
[C---:B------:R-:W-:Y:S01]  /*7f10*/  IMAD R3, R138.reuse, UR5, R3 ;  /* 0x000000058a037c24 */ /* 0x040fe2000f8e0203 */
[----:B------:R-:W5:Y:S01]  /*7f20*/  LD.E.128 R32, desc[UR36][R32.64] ;  /* 0x0000002420207980 */ /* 0x000f62000c101d00 */
[----:B------:R-:W-:Y:S01]  /*7f30*/  IMAD.WIDE.U32 R20, R138, UR4, R20 ;  /* 0x000000048a147c25 */ /* 0x000fe2000f8e0014 */
[----:B------:R-:W-:-:S02]  /*7f40*/  ULDC.64 UR4, c[0x0][0xaf0] ;  /* 0x0002bc0000047ab9 */ /* 0x000fc40000000a00 */
[----:B------:R-:W5:Y:S01]  /*7f50*/  LD.E.128 R36, desc[UR36][R36.64] ;  /* 0x0000002424247980 */ /* 0x000f62000c101d00 */
[----:B0-----:R-:W-:Y:S01]  /*7f60*/  @P1 IMAD.HI.U32 R0, R42, R49, RZ ;  /* 0x000000312a001227 */ /* 0x001fe200078e00ff */
[----:B------:R-:W-:Y:S01]  /*7f70*/  @!PT LDS RZ, [RZ] ;  /* 0x00000000fffff984 */ /* 0x000fe20000000800 */
[----:B------:R-:W-:Y:S01]  /*7f80*/  @!PT LDS RZ, [RZ] ;  /* 0x00000000fffff984 */ /* 0x000fe20000000800 */
[----:B------:R-:W-:Y:S01]  /*7f90*/  @!PT LDS RZ, [RZ] ;  /* 0x00000000fffff984 */ /* 0x000fe20000000800 */
[----:B------:R-:W-:Y:S01]  /*7fa0*/  @!PT LDS RZ, [RZ] ;  /* 0x00000000fffff984 */ /* 0x000fe20000000800 */
[----:B------:R0:W-:Y:S06]  /*7fb0*/  MEMBAR.ALL.CTA ;  /* 0x0000000000007992 */ /* 0x0001ec0000008000 */
[----:B0-----:R-:W0:Y:S01]  /*7fc0*/  FENCE.VIEW.ASYNC.S ;  /* 0x00000000000073c6 */ /* 0x001e220000000000 */
[----:B------:R-:W-:Y:S02]  /*7fd0*/  IMAD.IADD R21, R21, 0x1, R3 ;  /* 0x0000000115157824 */ /* 0x000fe400078e0203 */
[----:B------:R-:W-:Y:S01]  /*7fe0*/  IMAD.MOV.U32 R3, RZ, RZ, R42 ;  /* 0x000000ffff037224 */ /* 0x000fe200078e002a */
[----:B-1----:R-:W-:Y:S01]  /*7ff0*/  @P1 SHF.R.U32.HI R3, RZ, R43, R0 ;  /* 0x0000002bff031219 */ /* 0x002fe20000011600 */
[----:B------:R-:W-:-:S02]  /*8000*/  IMAD R40, R142, UR4, RZ ;  /* 0x000000048e287c24 */ /* 0x000fc4000f8e02ff */
[----:B------:R-:W-:Y:S01]  /*8010*/  IMAD.WIDE.U32 R20, R137, UR4, R20 ;  /* 0x0000000489147c25 */ /* 0x000fe2000f8e0014 */
[----:B------:R-:W-:-:S03]  /*8020*/  SHF.R.S32.HI R0, RZ, 0x1f, R3 ;  /* 0x0000001fff007819 */ /* 0x000fc60000011403 */
[----:B------:R-:W-:Y:S01]  /*8030*/  IMAD R41, R137, UR5, R40 ;  /* 0x0000000589297c24 */ /* 0x000fe2000f8e0228 */
[----:B------:R-:W-:Y:S01]  /*8040*/  ULDC.64 UR4, c[0x0][0xae0] ;  /* 0x0002b80000047ab9 */ /* 0x000fe20000000a00 */
[----:B------:R-:W-:Y:S02]  /*8050*/  IMAD.MOV R43, RZ, RZ, -R3 ;  /* 0x000000ffff2b7224 */ /* 0x000fe400078e0a03 */
[----:B------:R-:W-:Y:S02]  /*8060*/  IMAD.IADD R21, R21, 0x1, R41 ;  /* 0x0000000115157824 */ /* 0x000fe400078e0229 */
[----:B------:R-:W-:Y:S02]  /*8070*/  IMAD R0, R0, UR4, RZ ;  /* 0x0000000400007c24 */ /* 0x000fe4000f8e02ff */
[----:B------:R-:W-:Y:S02]  /*8080*/  IMAD R41, R28, R43, R42 ;  /* 0x0000002b1c297224 */ /* 0x000fe400078e022a */
[----:B------:R-:W-:-:S03]  /*8090*/  IMAD R43, R3, UR5, R0 ;  /* 0x00000005032b7c24 */ /* 0x000fc6000f8e0200 */
[----:B------:R-:W-:Y:S01]  /*80a0*/  SHF.R.S32.HI R0, RZ, 0x1f, R41 ;  /* 0x0000001fff007819 */ /* 0x000fe20000011429 */
[----:B------:R-:W-:Y:S01]  /*80b0*/  IMAD.WIDE.U32 R20, R3, UR4, R20 ;  /* 0x0000000403147c25 */ /* 0x000fe2000f8e0014 */
[----:B------:R-:W-:-:S03]  /*80c0*/  ULDC.64 UR4, c[0x0][0xad8] ;  /* 0x0002b60000047ab9 */ /* 0x000fc60000000a00 */
[----:B------:R-:W-:Y:S01]  /*80d0*/  IMAD R0, R0, UR4, RZ ;  /* 0x0000000400007c24 */ /* 0x000fe2000f8e02ff */
[----:B------:R-:W-:-:S03]  /*80e0*/  IADD3 R21, R21, R43, RZ ;  /* 0x0000002b15157210 */ /* 0x000fc60007ffe0ff */
[----:B------:R-:W-:Y:S02]  /*80f0*/  IMAD R3, R41, UR5, R0 ;  /* 0x0000000529037c24 */ /* 0x000fe4000f8e0200 */
[----:B------:R-:W-:Y:S02]  /*8100*/  IMAD R0, R139, 0xc0, R144 ;  /* 0x000000c08b007824 */ /* 0x000fe400078e0290 */
[----:B------:R-:W-:Y:S01]  /*8110*/  IMAD.WIDE.U32 R20, R41, UR4, R20 ;  /* 0x0000000429147c25 */ /* 0x000fe2000f8e0014 */
[----:B------:R-:W-:Y:S02]  /*8120*/  UIADD3 UR4, UR41, 0x2d820, URZ ;  /* 0x0002d82029047890 */ /* 0x000fe4000fffe03f */
[----:B------:R-:W-:Y:S01]  /*8130*/  ISETP.GE.AND P0, PT, R0, R47, PT ;  /* 0x0000002f0000720c */ /* 0x000fe20003f06270 */
[----:B------:R-:W-:Y:S01]  /*8140*/  IMAD.IADD R3, R21, 0x1, R3 ;  /* 0x0000000115037824 */ /* 0x000fe200078e0203 */
[----:B------:R-:W-:Y:S01]  /*8150*/  LEA R28, P1, R20, UR6, 0x1 ;  /* 0x00000006141c7c11 */ /* 0x000fe2000f8208ff */
[----:B------:R-:W-:-:S03]  /*8160*/  UPRMT UR4, URZ, 0x654, UR4 ;  /* 0x000006543f047896 */ /* 0x000fc60008000004 */
[----:B------:R-:W-:Y:S01]  /*8170*/  LEA.HI.X R3, R20, UR7, R3, 0x1, P1 ;  /* 0x0000000714037c11 */ /* 0x000fe200088f0c03 */
[----:B0-----:R0:W1:Y:S01]  /*8180*/  SHFL.IDX PT, R40, R28, RZ, 0x1c1f ;  /* 0x001c1fff1c287589 */ /* 0x00106200000e0000 */
[----:B------:R-:W-:Y:S03]  /*8190*/  BSSY B1, `(.L_x_194) ;  /* 0x0000010000017945 */ /* 0x000fe60003800000 */
[----:B------:R0:W2:Y:S01]  /*81a0*/  SHFL.IDX PT, R41, R3, RZ, 0x1c1f ;  /* 0x001c1fff03297589 */ /* 0x0000a200000e0000 */
[----:B------:R-:W-:Y:S01]  /*81b0*/  SYNCS.ARRIVE.TRANS64.RED.A1T0 RZ, [UR4], RZ ;  /* 0x000000ffffff79a7 */ /* 0x000fe20008100404 */
[----:B------:R-:W-:Y:S05]  /*81c0*/  @P0 BRA `(.L_x_195) ;  /* 0x0000000000300947 */ /* 0x000fea0003800000 */
[----:B------:R-:W-:Y:S02]  /*81d0*/  ULDC UR4, c[0x0][0xac8] ;  /* 0x0002b20000047ab9 */ /* 0x000fe40000000800 */
[----:B------:R-:W-:Y:S02]  /*81e0*/  ISETP.GE.AND P1, PT, R140, UR4, PT ;  /* 0x000000048c007c0c */ /* 0x000fe4000bf26270 */
[----:B------:R-:W-:Y:S02]  /*81f0*/  ISETP.GE.AND P2, PT, R141, UR4, PT ;  /* 0x000000048d007c0c */ /* 0x000fe4000bf46270 */
[----:B------:R-:W-:-:S09]  /*8200*/  ISETP.GE.AND P0, PT, R136, UR4, PT ;  /* 0x0000000488007c0c */ /* 0x000fd2000bf06270 */
[-C--:B-1----:R-:W-:Y:S02]  /*8210*/  @!P1 LEA R42, P3, R140, R40.reuse, 0x1 ;  /* 0x000000288c2a9211 */ /* 0x082fe400078608ff */
[C---:B------:R-:W-:Y:S02]  /*8220*/  @!P2 LEA R44, P4, R141.reuse, R40, 0x1 ;  /* 0x000000288d2ca211 */ /* 0x040fe400078808ff */
[----:B--2---:R-:W-:Y:S01]  /*8230*/  @!P0 IMAD.WIDE R20, R136, 0x2, R40 ;  /* 0x0000000288148825 */ /* 0x004fe200078e0228 */
[-C--:B------:R-:W-:Y:S02]  /*8240*/  @!P1 LEA.HI.X R43, R140, R41.reuse, R154, 0x1, P3 ;  /* 0x000000298c2b9211 */ /* 0x080fe400018f0c9a */
[----:B------:R-:W-:Y:S02]  /*8250*/  @!P2 LEA.HI.X R45, R141, R41, R153, 0x1, P4 ;  /* 0x000000298d2da211 */ /* 0x000fe400020f0c99 */
[----:B-----5:R3:W-:Y:S04]  /*8260*/  @!P0 ST.E.128 desc[UR36][R20.64], R8 ;  /* 0x0000000814008985 */ /* 0x0207e8000c101d24 */
[----:B------:R3:W-:Y:S04]  /*8270*/  @!P1 ST.E.128 desc[UR36][R42.64], R24 ;  /* 0x000000182a009985 */ /* 0x0007e8000c101d24 */
[----:B------:R3:W-:Y:S02]  /*8280*/  @!P2 ST.E.128 desc[UR36][R44.64], R32 ;  /* 0x000000202c00a985 */ /* 0x0007e4000c101d24 */
.L_x_195:
[----:B------:R-:W-:Y:S05]  /*8290*/  BSYNC B1 ;  /* 0x0000000000017941 */ /* 0x000fea0003800000 */
.L_x_194:
[----:B------:R-:W-:Y:S01]  /*82a0*/  VIADD R0, R0, 0x60 ;  /* 0x0000006000007836 */ /* 0x000fe20000000000 */
[----:B---3-5:R3:W4:Y:S04]  /*82b0*/  SHFL.IDX PT, R11, R3, 0x1, 0x1c1f ;  /* 0x003c1f00030b7f89 */ /* 0x02872800000e0000 */
[----:B------:R-:W-:Y:S01]  /*82c0*/  ISETP.GE.AND P0, PT, R0, R47, PT ;  /* 0x0000002f0000720c */ /* 0x000fe20003f06270 */
[----:B------:R3:W0:-:S12]  /*82d0*/  SHFL.IDX PT, R10, R28, 0x1, 0x1c1f ;  /* 0x003c1f001c0a7f89 */ /* 0x00061800000e0000 */
[----:B---3--:R-:W-:Y:S05]  /*82e0*/  @P0 BRA `(.L_x_196) ;  /* 0x0000000800800947 */ /* 0x008fea0003800000 */
[----:B------:R-:W-:Y:S02]  /*82f0*/  ULDC UR4, c[0x0][0xac8] ;  /* 0x0002b20000047ab9 */ /* 0x000fe40000000800 */
[----:B------:R-:W-:Y:S02]  /*8300*/  ISETP.GE.AND P2, PT, R140, UR4, PT ;  /* 0x000000048c007c0c */ /* 0x000fe4000bf46270 */
[----:B------:R-:W-:-:S11]  /*8310*/  ISETP.GE.AND P1, PT, R136, UR4, PT ;  /* 0x0000000488007c0c */ /* 0x000fd6000bf26270 */
[----:B0-----:R-:W-:Y:S02]  /*8320*/  @!P2 LEA R20, P0, R140, R10, 0x1 ;  /* 0x0000000a8c14a211 */ /* 0x001fe400078008ff */
[----:B----4-:R-:W-:Y:S02]  /*8330*/  @!P1 IMAD.WIDE R8, R136, 0x2, R10 ;  /* 0x0000000288089825 */ /* 0x010fe400078e020a */
[----:B------:R-:W-:Y:S02]  /*8340*/  @!P2 LEA.HI.X R21, R140, R11, R154, 0x1, P0 ;  /* 0x0000000b8c15a211 */ /* 0x000fe400000f0c9a */
[----:B------:R-:W-:Y:S01]  /*8350*/  ISETP.GE.AND P0, PT, R141, UR4, PT ;  /* 0x000000048d007c0c */ /* 0x000fe2000bf06270 */
[----:B------:R3:W-:Y:S04]  /*8360*/  @!P1 ST.E.128 desc[UR36][R8.64], R4 ;  /* 0x0000000408009985 */ /* 0x0007e8000c101d24 */
[----:B------:R3:W-:Y:S08]  /*8370*/  @!P2 ST.E.128 desc[UR36][R20.64], R12 ;  /* 0x0000000c1400a985 */ /* 0x0007f0000c101d24 */
[----:B------:R-:W-:Y:S05]  /*8380*/  @P0 BRA `(.L_x_196) ;  /* 0x0000000800580947 */ /* 0x000fea0003800000 */
[----:B---3--:R-:W-:-:S04]  /*8390*/  LEA R4, P0, R141, R10, 0x1 ;  /* 0x0000000a8d047211 */ /* 0x008fc800078008ff */
[----:B------:R-:W-:-:S05]  /*83a0*/  LEA.HI.X R5, R141, R11, R153, 0x1, P0 ;  /* 0x0000000b8d057211 */ /* 0x000fca00000f0c99 */
[----:B------:R0:W-:Y:S01]  /*83b0*/  ST.E.128 desc[UR36][R4.64], R36 ;  /* 0x0000002404007985 */ /* 0x0001e2000c101d24 */
[----:B------:R-:W-:Y:S05]  /*83c0*/  BRA `(.L_x_196) ;  /* 0x0000000800487947 */ /* 0x000fea0003800000 */
.L_x_192:
[----:B------:R-:W1:Y:S01]  /*83d0*/  LDC.64 R6, c[0x0][0xc00] ;  /* 0x00030000ff067b82 */ /* 0x000e620000000a00 */
[----:B------:R-:W-:Y:S01]  /*83e0*/  ULDC.64 UR4, c[0x0][0xc08] ;  /* 0x0003020000047ab9 */ /* 0x000fe20000000a00 */
[----:B------:R-:W-:-:S06]  /*83f0*/  IMAD.MOV.U32 R3, RZ, RZ, RZ ;  /* 0x000000ffff037224 */ /* 0x000fcc00078e00ff */
[----:B------:R-:W2:Y:S01]  /*8400*/  LDC.64 R4, c[0x0][0xc00] ;  /* 0x00030000ff047b82 */ /* 0x000ea20000000a00 */
[----:B------:R-:W-:-:S04]  /*8410*/  ISETP.NE.U32.AND P1, PT, RZ, UR4, PT ;  /* 0x00000004ff007c0c */ /* 0x000fc8000bf25070 */
[----:B------:R-:W-:-:S03]  /*8420*/  ISETP.NE.AND.EX P1, PT, RZ, UR5, PT, P1 ;  /* 0x00000005ff007c0c */ /* 0x000fc6000bf25310 */
[----:B------:R-:W3:Y:S01]  /*8430*/  LDC R21, c[0x0][0xbe8] ;  /* 0x0002fa00ff157b82 */ /* 0x000ee20000000800 */
[----:B-1----:R-:W-:-:S04]  /*8440*/  ISETP.NE.U32.AND P0, PT, R6, RZ, PT ;  /* 0x000000ff0600720c */ /* 0x002fc80003f05070 */
[----:B------:R-:W-:Y:S01]  /*8450*/  ISETP.NE.AND.EX P0, PT, R7, RZ, PT, P0 ;  /* 0x000000ff0700720c */ /* 0x000fe20003f05300 */
[----:B--2---:R-:W-:-:S04]  /*8460*/  IMAD.WIDE R6, R137, 0x4, R4 ;  /* 0x0000000489067825 */ /* 0x004fc800078e0204 */
[----:B------:R-:W1:Y:S01]  /*8470*/  @P1 LDC.64 R4, c[0x0][0xc08] ;  /* 0x00030200ff041b82 */ /* 0x000e620000000a00 */
[----:B------:R-:W-:Y:S02]  /*8480*/  ULDC UR4, c[0x0][0xa88] ;  /* 0x0002a20000047ab9 */ /* 0x000fe40000000800 */
[----:B------:R-:W-:-:S05]  /*8490*/  IMAD.U32 R0, RZ, RZ, UR4 ;  /* 0x00000004ff007e24 */ /* 0x000fca000f8e00ff */
[----:B------:R2:W5:Y:S01]  /*84a0*/  @P0 LDG.E R3, desc[UR36][R6.64] ;  /* 0x0000002406030981 */ /* 0x000562000c1e1900 */
[----:B-1----:R-:W-:-:S05]  /*84b0*/  @P1 IMAD.WIDE R4, R137, 0x4, R4 ;  /* 0x0000000489041825 */ /* 0x002fca00078e0204 */
[----:B------:R2:W5:Y:S01]  /*84c0*/  @P1 LDG.E R0, desc[UR36][R4.64] ;  /* 0x0000002404001981 */ /* 0x000562000c1e1900 */
[----:B---3--:R-:W-:Y:S02]  /*84d0*/  ISETP.NE.AND P2, PT, R21, 0x1, PT ;  /* 0x000000011500780c */ /* 0x008fe40003f45270 */
[----:B------:R-:W-:-:S11]  /*84e0*/  ISETP.GE.AND P3, PT, R155, 0xc0, PT ;  /* 0x000000c09b00780c */ /* 0x000fd60003f66270 */
[----:B------:R-:W1:Y:S01]  /*84f0*/  @P2 LDC R14, c[0x0][0xbec] ;  /* 0x0002fb00ff0e2b82 */ /* 0x000e620000000800 */
[----:B--2---:R-:W-:Y:S05]  /*8500*/  @P1 BRA `(.L_x_197) ;  /* 0x0000000000101947 */ /* 0x004fea0003800000 */
[----:B------:R-:W-:Y:S05]  /*8510*/  @!P0 BRA `(.L_x_197) ;  /* 0x00000000000c8947 */ /* 0x000fea0003800000 */
[----:B------:R-:W2:Y:S04]  /*8520*/  LDG.E R5, desc[UR36][R6.64] ;  /* 0x0000002406057981 */ /* 0x000ea8000c1e1900 */
[----:B-----5:R-:W2:Y:S02]  /*8530*/  LDG.E R0, desc[UR36][R6.64+0x4] ;  /* 0x0000042406007981 */ /* 0x020ea4000c1e1900 */
[----:B--2---:R-:W-:-:S07]  /*8540*/  IADD3 R0, -R5, R0, RZ ;  /* 0x0000000005007210 */ /* 0x004fce0007ffe1ff */
.L_x_197:
[----:B------:R-:W-:Y:S01]  /*8550*/  BSSY B1, `(.L_x_198) ;  /* 0x000002e000017945 */ /* 0x000fe20003800000 */
[----:B------:R-:W-:Y:S02]  /*8560*/  SHF.R.S32.HI R12, RZ, 0x1f, R138 ;  /* 0x0000001fff0c7819 */ /* 0x000fe4000001148a */
[----:B------:R-:W-:Y:S02]  /*8570*/  SEL R137, R137, RZ, !P0 ;  /* 0x000000ff89897207 */ /* 0x000fe40004000000 */
[----:B------:R-:W-:Y:S02]  /*8580*/  SEL R142, R142, RZ, !P0 ;  /* 0x000000ff8e8e7207 */ /* 0x000fe40004000000 */
[----:B-----5:R-:W-:Y:S01]  /*8590*/  SHF.R.S32.HI R10, RZ, 0x1f, R3 ;  /* 0x0000001fff0a7819 */ /* 0x020fe20000011403 */
[----:B------:R-:W-:Y:S06]  /*85a0*/  @P3 BRA `(.L_x_199) ;  /* 0x0000000000a03947 */ /* 0x000fec0003800000 */
[----:B------:R-:W2:Y:S01]  /*85b0*/  S2R R4, SR_TID.X ;  /* 0x0000000000047919 */ /* 0x000ea20000002100 */
[----:B------:R-:W3:Y:S02]  /*85c0*/  LDC R11, c[0x0][0xbe8] ;  /* 0x0002fa00ff0b7b82 */ /* 0x000ee40000000800 */
[----:B---3--:R-:W-:Y:S02]  /*85d0*/  IMAD R5, R0, R11, RZ ;  /* 0x0000000b00057224 */ /* 0x008fe400078e02ff */
[----:B--2---:R-:W-:-:S04]  /*85e0*/  IMAD R4, R139, 0xc0, R4 ;  /* 0x000000c08b047824 */ /* 0x004fc800078e0204 */
[----:B------:R-:W-:-:S05]  /*85f0*/  VIADD R8, R4, 0xffffff80 ;  /* 0xffffff8004087836 */ /* 0x000fca0000000000 */
[----:B------:R-:W-:-:S13]  /*8600*/  ISETP.GE.AND P0, PT, R8, R5, PT ;  /* 0x000000050800720c */ /* 0x000fda0003f06270 */
[----:B------:R-:W-:Y:S05]  /*8610*/  @P0 BRA `(.L_x_199) ;  /* 0x0000000000840947 */ /* 0x000fea0003800000 */
[----:B------:R-:W-:Y:S01]  /*8620*/  ISETP.NE.AND P0, PT, R11, 0x1, PT ;  /* 0x000000010b00780c */ /* 0x000fe20003f05270 */
[----:B------:R-:W-:Y:S01]  /*8630*/  ULDC.64 UR4, c[0x0][0xb90] ;  /* 0x0002e40000047ab9 */ /* 0x000fe20000000a00 */
[----:B------:R-:W-:Y:S02]  /*8640*/  IMAD.MOV.U32 R4, RZ, RZ, R3 ;  /* 0x000000ffff047224 */ /* 0x000fe400078e0003 */
[----:B------:R-:W-:Y:S02]  /*8650*/  IMAD R9, R12, UR4, RZ ;  /* 0x000000040c097c24 */ /* 0x000fe4000f8e02ff */
[----:B------:R-:W-:Y:S02]  /*8660*/  IMAD.MOV.U32 R5, RZ, RZ, R10 ;  /* 0x000000ffff057224 */ /* 0x000fe400078e000a */
[----:B------:R-:W-:Y:S02]  /*8670*/  IMAD.MOV.U32 R7, RZ, RZ, R8 ;  /* 0x000000ffff077224 */ /* 0x000fe400078e0008 */
[----:B------:R-:W-:-:S03]  /*8680*/  IMAD.WIDE.U32 R4, R138, UR4, R4 ;  /* 0x000000048a047c25 */ /* 0x000fc6000f8e0004 */
[----:B------:R-:W2:Y:S01]  /*8690*/  @P0 LDC R13, c[0x0][0xbec] ;  /* 0x0002fb00ff0d0b82 */ /* 0x000ea20000000800 */
[----:B------:R-:W-:Y:S01]  /*86a0*/  IMAD R9, R138, UR5, R9 ;  /* 0x000000058a097c24 */ /* 0x000fe2000f8e0209 */
[----:B------:R-:W-:-:S04]  /*86b0*/  ULDC.64 UR4, c[0x0][0xb98] ;  /* 0x0002e60000047ab9 */ /* 0x000fc80000000a00 */
[----:B------:R-:W-:Y:S02]  /*86c0*/  IADD3 R5, R5, R9, RZ ;  /* 0x0000000905057210 */ /* 0x000fe40007ffe0ff */
[----:B------:R-:W3:Y:S01]  /*86d0*/  @P0 LDC R15, c[0x0][0xbf0] ;  /* 0x0002fc00ff0f0b82 */ /* 0x000ee20000000800 */
[----:B------:R-:W-:-:S04]  /*86e0*/  IMAD.WIDE.U32 R4, R137, UR4, R4 ;  /* 0x0000000489047c25 */ /* 0x000fc8000f8e0004 */
[----:B--2---:R-:W-:-:S05]  /*86f0*/  @P0 IMAD.HI.U32 R6, R8, R13, RZ ;  /* 0x0000000d08060227 */ /* 0x004fca00078e00ff */
[----:B---3--:R-:W-:Y:S01]  /*8700*/  @P0 SHF.R.U32.HI R7, RZ, R15, R6 ;  /* 0x0000000fff070219 */ /* 0x008fe20000011606 */
[----:B------:R-:W-:-:S03]  /*8710*/  IMAD R6, R142, UR4, RZ ;  /* 0x000000048e067c24 */ /* 0x000fc6000f8e02ff */
[----:B------:R-:W-:Y:S01]  /*8720*/  IADD3 R4, P0, R7, R4, RZ ;  /* 0x0000000407047210 */ /* 0x000fe20007f1e0ff */
[----:B------:R-:W-:-:S04]  /*8730*/  IMAD.MOV R9, RZ, RZ, -R7 ;  /* 0x000000ffff097224 */ /* 0x000fc800078e0a07 */
[----:B------:R-:W-:Y:S01]  /*8740*/  IMAD R9, R11, R9, R8 ;  /* 0x000000090b097224 */ /* 0x000fe200078e0208 */
[----:B------:R-:W-:Y:S01]  /*8750*/  SHF.R.S32.HI R11, RZ, 0x1f, R7 ;  /* 0x0000001fff0b7819 */ /* 0x000fe20000011407 */
[----:B------:R-:W-:Y:S01]  /*8760*/  IMAD R8, R137, UR5, R6 ;  /* 0x0000000589087c24 */ /* 0x000fe2000f8e0206 */
[----:B------:R-:W-:Y:S02]  /*8770*/  ULDC.64 UR4, c[0x0][0xb88] ;  /* 0x0002e20000047ab9 */ /* 0x000fe40000000a00 */
[----:B------:R-:W-:Y:S02]  /*8780*/  SHF.R.S32.HI R6, RZ, 0x1f, R9 ;  /* 0x0000001fff067819 */ /* 0x000fe40000011409 */
[----:B------:R-:W-:-:S03]  /*8790*/  IADD3.X R5, R11, R5, R8, P0, !PT ;  /* 0x000000050b057210 */ /* 0x000fc600007fe408 */
[----:B------:R-:W-:Y:S02]  /*87a0*/  IMAD R6, R6, UR4, RZ ;  /* 0x0000000406067c24 */ /* 0x000fe4000f8e02ff */
[----:B------:R-:W-:-:S04]  /*87b0*/  IMAD.WIDE.U32 R4, R9, UR4, R4 ;  /* 0x0000000409047c25 */ /* 0x000fc8000f8e0004 */
[----:B------:R-:W-:Y:S01]  /*87c0*/  IMAD R7, R9, UR5, R6 ;  /* 0x0000000509077c24 */ /* 0x000fe2000f8e0206 */
[----:B------:R-:W-:Y:S02]  /*87d0*/  ULDC.64 UR4, c[0x0][0xb50] ;  /* 0x0002d40000047ab9 */ /* 0x000fe40000000a00 */
[----:B------:R-:W-:Y:S01]  /*87e0*/  LEA R6, P0, R4, UR4, 0x2 ;  /* 0x0000000404067c11 */ /* 0x000fe2000f8010ff */
[----:B------:R-:W-:-:S05]  /*87f0*/  IMAD.IADD R5, R5, 0x1, R7 ;  /* 0x0000000105057824 */ /* 0x000fca00078e0207 */
[----:B------:R-:W-:Y:S01]  /*8800*/  LEA.HI.X R7, R4, UR5, R5, 0x2, P0 ;  /* 0x0000000504077c11 */ /* 0x000fe200080f1405 */
[----:B------:R-:W-:-:S05]  /*8810*/  IMAD.MOV.U32 R5, RZ, RZ, -0x800000 ;  /* 0xff800000ff057424 */ /* 0x000fca00078e00ff */
[----:B------:R2:W-:Y:S02]  /*8820*/  STG.E desc[UR36][R6.64], R5 ;  /* 0x0000000506007986 */ /* 0x0005e4000c101924 */
.L_x_199:
[----:B------:R-:W-:Y:S05]  /*8830*/  BSYNC B1 ;  /* 0x0000000000017941 */ /* 0x000fea0003800000 */
.L_x_198:
[----:B------:R-:W3:Y:S01]  /*8840*/  @P2 LDC R9, c[0x0][0xbf0] ;  /* 0x0002fc00ff092b82 */ /* 0x000ee20000000800 */
[----:B------:R-:W-:Y:S01]  /*8850*/  ULDC.64 UR4, c[0x0][0xaa0] ;  /* 0x0002a80000047ab9 */ /* 0x000fe20000000a00 */
[----:B--2---:R-:W-:Y:S01]  /*8860*/  IMAD R6, R143, 0x60, R144 ;  /* 0x000000608f067824 */ /* 0x004fe200078e0290 */
[----:B------:R-:W-:Y:S01]  /*8870*/  BSSY B1, `(.L_x_200) ;  /* 0x0000036000017945 */ /* 0x000fe20003800000 */
[----:B------:R-:W-:Y:S02]  /*8880*/  IMAD R4, R10, UR4, RZ ;  /* 0x000000040a047c24 */ /* 0x000fe4000f8e02ff */
[----:B------:R-:W-:Y:S02]  /*8890*/  IMAD R11, R139, 0xc0, R6 ;  /* 0x000000c08b0b7824 */ /* 0x000fe400078e0206 */
[C---:B------:R-:W-:Y:S02]  /*88a0*/  IMAD R7, R3.reuse, UR5, R4 ;  /* 0x0000000503077c24 */ /* 0x040fe4000f8e0204 */
[----:B------:R-:W-:Y:S01]  /*88b0*/  IMAD.WIDE.U32 R4, R3, UR4, RZ ;  /* 0x0000000403047c25 */ /* 0x000fe2000f8e00ff */
[----:B------:R-:W-:-:S03]  /*88c0*/  ULDC.64 UR4, c[0x0][0xae8] ;  /* 0x0002ba0000047ab9 */ /* 0x000fc60000000a00 */
[----:B------:R-:W-:Y:S02]  /*88d0*/  IMAD.IADD R5, R5, 0x1, R7 ;  /* 0x0000000105057824 */ /* 0x000fe400078e0207 */
[----:B------:R-:W-:Y:S02]  /*88e0*/  IMAD R3, R12, UR4, RZ ;  /* 0x000000040c037c24 */ /* 0x000fe4000f8e02ff */
[----:B-1----:R-:W-:-:S04]  /*88f0*/  @P2 IMAD.HI.U32 R6, R11, R14, RZ ;  /* 0x0000000e0b062227 */ /* 0x002fc800078e00ff */
[C---:B------:R-:W-:Y:S01]  /*8900*/  IMAD R7, R138.reuse, UR5, R3 ;  /* 0x000000058a077c24 */ /* 0x040fe2000f8e0203 */
[----:B------:R-:W-:Y:S01]  /*8910*/  MOV R3, R11 ;  /* 0x0000000b00037202 */ /* 0x000fe20000000f00 */
[----:B------:R-:W-:Y:S01]  /*8920*/  IMAD.WIDE.U32 R4, R138, UR4, R4 ;  /* 0x000000048a047c25 */ /* 0x000fe2000f8e0004 */
[----:B---3--:R-:W-:Y:S01]  /*8930*/  @P2 SHF.R.U32.HI R3, RZ, R9, R6 ;  /* 0x00000009ff032219 */ /* 0x008fe20000011606 */
[----:B------:R-:W-:Y:S02]  /*8940*/  ULDC.64 UR4, c[0x0][0xaf0] ;  /* 0x0002bc0000047ab9 */ /* 0x000fe40000000a00 */
[----:B------:R-:W-:Y:S01]  /*8950*/  IMAD.IADD R5, R5, 0x1, R7 ;  /* 0x0000000105057824 */ /* 0x000fe200078e0207 */
[--C-:B------:R-:W-:Y:S01]  /*8960*/  SHF.R.S32.HI R6, RZ, 0x1f, R3.reuse ;  /* 0x0000001fff067819 */ /* 0x100fe20000011403 */
[----:B------:R-:W-:Y:S02]  /*8970*/  IMAD R7, R142, UR4, RZ ;  /* 0x000000048e077c24 */ /* 0x000fe4000f8e02ff */
[----:B------:R-:W-:-:S02]  /*8980*/  IMAD.MOV R8, RZ, RZ, -R3 ;  /* 0x000000ffff087224 */ /* 0x000fc400078e0a03 */
[C---:B------:R-:W-:Y:S02]  /*8990*/  IMAD R9, R137.reuse, UR5, R7 ;  /* 0x0000000589097c24 */ /* 0x040fe4000f8e0207 */
[----:B------:R-:W-:Y:S01]  /*89a0*/  IMAD.WIDE.U32 R4, R137, UR4, R4 ;  /* 0x0000000489047c25 */ /* 0x000fe2000f8e0004 */
[----:B------:R-:W-:-:S03]  /*89b0*/  ULDC.64 UR4, c[0x0][0xae0] ;  /* 0x0002b80000047ab9 */ /* 0x000fc60000000a00 */
[----:B------:R-:W-:Y:S02]  /*89c0*/  IMAD R7, R21, R8, R11 ;  /* 0x0000000815077224 */ /* 0x000fe400078e020b */
[----:B------:R-:W-:Y:S02]  /*89d0*/  IMAD R8, R6, UR4, RZ ;  /* 0x0000000406087c24 */ /* 0x000fe4000f8e02ff */
[----:B------:R-:W-:Y:S01]  /*89e0*/  IMAD.IADD R5, R5, 0x1, R9 ;  /* 0x0000000105057824 */ /* 0x000fe200078e0209 */
[----:B------:R-:W-:Y:S01]  /*89f0*/  SHF.R.S32.HI R6, RZ, 0x1f, R7 ;  /* 0x0000001fff067819 */ /* 0x000fe20000011407 */
[C---:B------:R-:W-:Y:S02]  /*8a00*/  IMAD R9, R3.reuse, UR5, R8 ;  /* 0x0000000503097c24 */ /* 0x040fe4000f8e0208 */
[----:B------:R-:W-:Y:S01]  /*8a10*/  IMAD.WIDE.U32 R4, R3, UR4, R4 ;  /* 0x0000000403047c25 */ /* 0x000fe2000f8e0004 */
[----:B------:R-:W-:-:S03]  /*8a20*/  ULDC.64 UR4, c[0x0][0xad8] ;  /* 0x0002b60000047ab9 */ /* 0x000fc60000000a00 */
[----:B------:R-:W-:Y:S02]  /*8a30*/  IMAD R6, R6, UR4, RZ ;  /* 0x0000000406067c24 */ /* 0x000fe4000f8e02ff */
[----:B------:R-:W-:Y:S02]  /*8a40*/  IMAD.IADD R5, R5, 0x1, R9 ;  /* 0x0000000105057824 */ /* 0x000fe400078e0209 */
[----:B------:R-:W-:Y:S02]  /*8a50*/  IMAD R21, R0, R21, RZ ;  /* 0x0000001500157224 */ /* 0x000fe400078e02ff */
[----:B------:R-:W-:Y:S02]  /*8a60*/  IMAD R0, R139, 0xc0, R144 ;  /* 0x000000c08b007824 */ /* 0x000fe400078e0290 */
[C---:B------:R-:W-:Y:S02]  /*8a70*/  IMAD R3, R7.reuse, UR5, R6 ;  /* 0x0000000507037c24 */ /* 0x040fe4000f8e0206 */
[----:B------:R-:W-:Y:S01]  /*8a80*/  IMAD.WIDE.U32 R4, R7, UR4, R4 ;  /* 0x0000000407047c25 */ /* 0x000fe2000f8e0004 */
[----:B------:R-:W-:Y:S01]  /*8a90*/  ISETP.GE.AND P0, PT, R0, R21, PT ;  /* 0x000000150000720c */ /* 0x000fe20003f06270 */
[----:B------:R-:W-:-:S03]  /*8aa0*/  ULDC.64 UR4, c[0x0][0xa80] ;  /* 0x0002a00000047ab9 */ /* 0x000fc60000000a00 */
[----:B------:R-:W-:Y:S02]  /*8ab0*/  IADD3 R3, R5, R3, RZ ;  /* 0x0000000305037210 */ /* 0x000fe40007ffe0ff */
[----:B------:R-:W-:-:S04]  /*8ac0*/  LEA R6, P1, R4, UR4, 0x1 ;  /* 0x0000000404067c11 */ /* 0x000fc8000f8208ff */
[----:B------:R-:W-:Y:S02]  /*8ad0*/  LEA.HI.X R3, R4, UR5, R3, 0x1, P1 ;  /* 0x0000000504037c11 */ /* 0x000fe400088f0c03 */
[----:B------:R1:W2:Y:S04]  /*8ae0*/  SHFL.IDX PT, R4, R6, RZ, 0x1c1f ;  /* 0x001c1fff06047589 */ /* 0x0002a800000e0000 */
[----:B------:R1:W3:Y:S01]  /*8af0*/  SHFL.IDX PT, R5, R3, RZ, 0x1c1f ;  /* 0x001c1fff03057589 */ /* 0x0002e200000e0000 */
[----:B------:R-:W-:Y:S05]  /*8b00*/  @P0 BRA `(.L_x_201) ;  /* 0x0000000000300947 */ /* 0x000fea0003800000 */
[----:B------:R-:W-:Y:S02]  /*8b10*/  ULDC UR4, c[0x0][0xac8] ;  /* 0x0002b20000047ab9 */ /* 0x000fe40000000800 */
[----:B------:R-:W-:Y:S02]  /*8b20*/  ISETP.GE.AND P3, PT, R140, UR4, PT ;  /* 0x000000048c007c0c */ /* 0x000fe4000bf66270 */
[----:B------:R-:W-:Y:S02]  /*8b30*/  ISETP.GE.AND P4, PT, R141, UR4, PT ;  /* 0x000000048d007c0c */ /* 0x000fe4000bf86270 */
[----:B------:R-:W-:-:S09]  /*8b40*/  ISETP.GE.AND P2, PT, R136, UR4, PT ;  /* 0x0000000488007c0c */ /* 0x000fd2000bf46270 */
[-C--:B--2---:R-:W-:Y:S02]  /*8b50*/  @!P3 LEA R10, P0, R140, R4.reuse, 0x1 ;  /* 0x000000048c0ab211 */ /* 0x084fe400078008ff */
[C---:B------:R-:W-:Y:S02]  /*8b60*/  @!P4 LEA R12, P1, R141.reuse, R4, 0x1 ;  /* 0x000000048d0cc211 */ /* 0x040fe400078208ff */
[----:B---3--:R-:W-:Y:S01]  /*8b70*/  @!P2 IMAD.WIDE R8, R136, 0x2, R4 ;  /* 0x000000028808a825 */ /* 0x008fe200078e0204 */
[-C--:B------:R-:W-:Y:S02]  /*8b80*/  @!P3 LEA.HI.X R11, R140, R5.reuse, R154, 0x1, P0 ;  /* 0x000000058c0bb211 */ /* 0x080fe400000f0c9a */
[----:B------:R-:W-:Y:S02]  /*8b90*/  @!P4 LEA.HI.X R13, R141, R5, R153, 0x1, P1 ;  /* 0x000000058d0dc211 */ /* 0x000fe400008f0c99 */
[----:B------:R4:W-:Y:S04]  /*8ba0*/  @!P2 ST.E.128 desc[UR36][R8.64], RZ ;  /* 0x000000ff0800a985 */ /* 0x0009e8000c101d24 */
[----:B------:R4:W-:Y:S04]  /*8bb0*/  @!P3 ST.E.128 desc[UR36][R10.64], RZ ;  /* 0x000000ff0a00b985 */ /* 0x0009e8000c101d24 */
[----:B------:R4:W-:Y:S02]  /*8bc0*/  @!P4 ST.E.128 desc[UR36][R12.64], RZ ;  /* 0x000000ff0c00c985 */ /* 0x0009e4000c101d24 */
.L_x_201:
[----:B------:R-:W-:Y:S05]  /*8bd0*/  BSYNC B1 ;  /* 0x0000000000017941 */ /* 0x000fea0003800000 */
.L_x_200:
[----:B------:R-:W-:Y:S01]  /*8be0*/  VIADD R0, R0, 0x60 ;  /* 0x0000006000007836 */ /* 0x000fe20000000000 */
[----:B---3--:R3:W0:Y:S04]  /*8bf0*/  SHFL.IDX PT, R5, R3, 0x1, 0x1c1f ;  /* 0x003c1f0003057f89 */ /* 0x00862800000e0000 */
[----:B------:R-:W-:Y:S01]  /*8c00*/  ISETP.GE.AND P0, PT, R0, R21, PT ;  /* 0x000000150000720c */ /* 0x000fe20003f06270 */
[----:B--2---:R3:W2:-:S12]  /*8c10*/  SHFL.IDX PT, R4, R6, 0x1, 0x1c1f ;  /* 0x003c1f0006047f89 */ /* 0x00469800000e0000 */
[----:B---3--:R-:W-:Y:S05]  /*8c20*/  @P0 BRA `(.L_x_196) ;  /* 0x0000000000300947 */ /* 0x008fea0003800000 */
[----:B------:R-:W-:Y:S02]  /*8c30*/  ULDC UR4, c[0x0][0xac8] ;  /* 0x0002b20000047ab9 */ /* 0x000fe40000000800 */
[----:B------:R-:W-:Y:S02]  /*8c40*/  ISETP.GE.AND P3, PT, R140, UR4, PT ;  /* 0x000000048c007c0c */ /* 0x000fe4000bf66270 */
[----:B------:R-:W-:Y:S02]  /*8c50*/  ISETP.GE.AND P4, PT, R141, UR4, PT ;  /* 0x000000048d007c0c */ /* 0x000fe4000bf86270 */
[----:B------:R-:W-:-:S09]  /*8c60*/  ISETP.GE.AND P2, PT, R136, UR4, PT ;  /* 0x0000000488007c0c */ /* 0x000fd2000bf46270 */
[-C--:B--2-4-:R-:W-:Y:S02]  /*8c70*/  @!P3 LEA R8, P0, R140, R4.reuse, 0x1 ;  /* 0x000000048c08b211 */ /* 0x094fe400078008ff */
[C---:B------:R-:W-:Y:S02]  /*8c80*/  @!P4 LEA R10, P1, R141.reuse, R4, 0x1 ;  /* 0x000000048d0ac211 */ /* 0x040fe400078208ff */
[----:B01----:R-:W-:Y:S01]  /*8c90*/  @!P2 IMAD.WIDE R6, R136, 0x2, R4 ;  /* 0x000000028806a825 */ /* 0x003fe200078e0204 */
[-C--:B------:R-:W-:Y:S02]  /*8ca0*/  @!P3 LEA.HI.X R9, R140, R5.reuse, R154, 0x1, P0 ;  /* 0x000000058c09b211 */ /* 0x080fe400000f0c9a */
[----:B------:R-:W-:Y:S02]  /*8cb0*/  @!P4 LEA.HI.X R11, R141, R5, R153, 0x1, P1 ;  /* 0x000000058d0bc211 */ /* 0x000fe400008f0c99 */
[----:B------:R0:W-:Y:S04]  /*8cc0*/  @!P2 ST.E.128 desc[UR36][R6.64], RZ ;  /* 0x000000ff0600a985 */ /* 0x0001e8000c101d24 */
[----:B------:R0:W-:Y:S04]  /*8cd0*/  @!P3 ST.E.128 desc[UR36][R8.64], RZ ;  /* 0x000000ff0800b985 */ /* 0x0001e8000c101d24 */
[----:B------:R0:W-:Y:S02]  /*8ce0*/  @!P4 ST.E.128 desc[UR36][R10.64], RZ ;  /* 0x000000ff0a00c985 */ /* 0x0001e4000c101d24 */
.L_x_196:
[----:B------:R-:W-:Y:S05]  /*8cf0*/  BSYNC B0 ;  /* 0x0000000000007941 */ /* 0x000fea0003800000 */
.L_x_191:
[----:B------:R-:W-:Y:S02]  /*8d00*/  ULDC UR4, c[0x0][0xc3c] ;  /* 0x00030f0000047ab9 */ /* 0x000fe40000000800 */
[----:B0-----:R-:W-:-:S13]  /*8d10*/  ISETP.GE.AND P0, PT, R31, UR4, PT ;  /* 0x000000041f007c0c */ /* 0x001fda000bf06270 */
[----:B------:R-:W-:Y:S05]  /*8d20*/  @!P0 BRA `(.L_x_202) ;  /* 0xffffff8000548947 */ /* 0x000fea000383ffff */
[----:B------:R-:W-:Y:S05]  /*8d30*/  EXIT ;  /* 0x000000000000794d */ /* 0x000fea0003800000 */
.L_x_163:
[----:B------:R-:W-:-:S08]  /*8d40*/  NOP ;  /* 0x0000000000007918 */ /* 0x000fd00000000000 */
[----:B------:R-:W0:-:S00]  /*8d50*/  USETMAXREG.DEALLOC.CTAPOOL 0x20 ;  /* 0x00000020000079c8 */ /* 0x000e0000080e0500 */
[----:B0-----:R-:W-:Y:S02]  /*8d60*/  LOP3.LUT R0, R0, 0x3, RZ, 0xc0, !PT ;  /* 0x0000000300007812 */ /* 0x001fe400078ec0ff */
[----:B------:R-:W-:-:S04]  /*8d70*/  LOP3.LUT R22, R22, 0xffffffbf, RZ, 0xc0, !PT ;  /* 0xffffffbf16167812 */ /* 0x000fc800078ec0ff */
[----:B------:R-:W0:Y:S02]  /*8d80*/  SHFL.IDX PT, R0, R0, RZ, 0x1f ;  /* 0x00001fff00007589 */ /* 0x000e2400000e0000 */
[----:B0-----:R-:W-:Y:S01]  /*8d90*/  ISETP.NE.AND P0, PT, R0, RZ, PT ;  /* 0x000000ff0000720c */ /* 0x001fe20003f05270 */
[----:B------:R-:W-:-:S12]  /*8da0*/  IMAD.MOV.U32 R0, RZ, RZ, RZ ;  /* 0x000000ffff007224 */ /* 0x000fd800078e00ff */
[----:B------:R-:W-:Y:S01]  /*8db0*/  @P0 LOP3.LUT R22, R22, 0x40, RZ, 0xfc, !PT ;  /* 0x0000004016160812 */ /* 0x000fe200078efcff */
[----:B------:R-:W-:Y:S06]  /*8dc0*/  @!P0 BRA `(.L_x_203) ;  /* 0x00000000001c8947 */ /* 0x000fec0003800000 */
[----:B------:R-:W0:Y:S08]  /*8dd0*/  S2UR UR5, SR_CgaCtaId ;  /* 0x00000000000579c3 */ /* 0x000e300000008800 */
[----:B------:R-:W-:Y:S06]  /*8de0*/  BAR.SYNC.DEFER_BLOCKING 0x5, 0x200 ;  /* 0x0148000000007b1d */ /* 0x000fec0000010000 */
[----:B------:R-:W-:-:S02]  /*8df0*/  UMOV UR4, 0x400 ;  /* 0x0000040000047882 */ /* 0x000fc40000000000 */
[----:B0-----:R-:W-:-:S09]  /*8e00*/  ULEA UR4, UR5, UR4, 0x18 ;  /* 0x0000000405047291 */ /* 0x001fd2000f8ec03f */
[----:B------:R-:W1:Y:S01]  /*8e10*/  LDS.128 R16, [UR4+0x2d8d0] ;  /* 0x02d8d004ff107984 */ /* 0x000e620008000c00 */
[----:B------:R-:W-:Y:S06]  /*8e20*/  BAR.ARV 0x4, 0x200 ;  /* 0x0108000000007b1d */ /* 0x000fec0000002000 */
[----:B------:R-:W-:Y:S05]  /*8e30*/  BRA `(.L_x_204) ;  /* 0x0000000800007947 */ /* 0x000fea0003800000 */
.L_x_203:
[----:B------:R-:W0:Y:S01]  /*8e40*/  S2R R2, SR_TID.X ;  /* 0x0000000000027919 */ /* 0x000e220000002100 */
[----:B------:R-:W-:Y:S01]  /*8e50*/  ULDC UR4, c[0x0][0xc3c] ;  /* 0x00030f0000047ab9 */ /* 0x000fe20000000800 */
[----:B------:R-:W1:Y:S01]  /*8e60*/  S2UR UR6, SR_CTAID.X ;  /* 0x00000000000679c3 */ /* 0x000e620000002500 */
[----:B------:R-:W-:Y:S01]  /*8e70*/  ULDC UR5, c[0x0][0xc38] ;  /* 0x00030e0000057ab9 */ /* 0x000fe20000000800 */
[----:B0-----:R-:W-:-:S04]  /*8e80*/  LOP3.LUT R5, R2, 0x1f, RZ, 0xc0, !PT ;  /* 0x0000001f02057812 */ /* 0x001fc800078ec0ff */
[----:B------:R-:W-:-:S04]  /*8e90*/  ISETP.NE.AND P0, PT, R5, 0x1f, PT ;  /* 0x0000001f0500780c */ /* 0x000fc80003f05270 */
[----:B------:R-:W-:-:S13]  /*8ea0*/  ISETP.GE.OR P1, PT, R5, UR4, !P0 ;  /* 0x0000000405007c0c */ /* 0x000fda000c726670 */
[----:B------:R-:W0:Y:S02]  /*8eb0*/  @!P1 LDC.64 R2, c[0x0][0xc80] ;  /* 0x00032000ff029b82 */ /* 0x000e240000000a00 */
[----:B0-----:R-:W-:-:S05]  /*8ec0*/  @!P1 IMAD.WIDE.U32 R2, R5, 0x4, R2 ;  /* 0x0000000405029825 */ /* 0x001fca00078e0002 */
[----:B------:R-:W2:Y:S01]  /*8ed0*/  @!P1 LDG.E R0, desc[UR36][R2.64] ;  /* 0x0000002402009981 */ /* 0x000ea2000c1e1900 */
[C---:B------:R-:W-:Y:S01]  /*8ee0*/  ISETP.NE.AND P1, PT, R5.reuse, RZ, PT ;  /* 0x000000ff0500720c */ /* 0x040fe20003f25270 */
[----:B------:R-:W-:Y:S01]  /*8ef0*/  UMOV UR4, URZ ;  /* 0x0000003f00047c82 */ /* 0x000fe20008000000 */
[C---:B------:R-:W-:Y:S01]  /*8f00*/  ISETP.GE.U32.AND P2, PT, R5.reuse, 0x2, PT ;  /* 0x000000020500780c */ /* 0x040fe20003f46070 */
[----:B------:R-:W-:Y:S01]  /*8f10*/  IMAD.MOV.U32 R16, RZ, RZ, RZ ;  /* 0x000000ffff107224 */ /* 0x000fe200078e00ff */
[C---:B------:R-:W-:Y:S02]  /*8f20*/  ISETP.GE.U32.AND P3, PT, R5.reuse, 0x4, PT ;  /* 0x000000040500780c */ /* 0x040fe40003f66070 */
[C---:B------:R-:W-:Y:S02]  /*8f30*/  ISETP.GE.U32.AND P4, PT, R5.reuse, 0x8, PT ;  /* 0x000000080500780c */ /* 0x040fe40003f86070 */
[----:B------:R-:W-:Y:S01]  /*8f40*/  ISETP.GE.U32.AND P5, PT, R5, 0x10, PT ;  /* 0x000000100500780c */ /* 0x000fe20003fa6070 */
[----:B--2---:R-:W0:Y:S02]  /*8f50*/  SHFL.UP PT, R4, R0, 0x1, RZ ;  /* 0x0420000000047989 */ /* 0x004e2400000e00ff */
[----:B0-----:R-:W-:-:S05]  /*8f60*/  SEL R7, R4, RZ, P1 ;  /* 0x000000ff04077207 */ /* 0x001fca0000800000 */
[----:B------:R-:W-:-:S05]  /*8f70*/  IMAD.IADD R7, R0, 0x1, R7 ;  /* 0x0000000100077824 */ /* 0x000fca00078e0207 */
[----:B------:R-:W0:Y:S02]  /*8f80*/  SHFL.UP PT, R4, R7, 0x2, RZ ;  /* 0x0440000007047989 */ /* 0x000e2400000e00ff */
[----:B0-----:R-:W-:-:S05]  /*8f90*/  SEL R4, R4, RZ, P2 ;  /* 0x000000ff04047207 */ /* 0x001fca0001000000 */
[----:B------:R-:W-:-:S05]  /*8fa0*/  IMAD.IADD R4, R7, 0x1, R4 ;  /* 0x0000000107047824 */ /* 0x000fca00078e0204 */
[----:B------:R-:W0:Y:S02]  /*8fb0*/  SHFL.UP PT, R6, R4, 0x4, RZ ;  /* 0x0480000004067989 */ /* 0x000e2400000e00ff */
[----:B0-----:R-:W-:-:S04]  /*8fc0*/  SEL R3, R6, RZ, P3 ;  /* 0x000000ff06037207 */ /* 0x001fc80001800000 */
[----:B------:R-:W-:-:S05]  /*8fd0*/  IADD3 R3, R4, R3, RZ ;  /* 0x0000000304037210 */ /* 0x000fca0007ffe0ff */
[----:B------:R-:W0:Y:S02]  /*8fe0*/  SHFL.UP PT, R2, R3, 0x8, RZ ;  /* 0x0500000003027989 */ /* 0x000e2400000e00ff */
[----:B0-----:R-:W-:-:S05]  /*8ff0*/  SEL R2, R2, RZ, P4 ;  /* 0x000000ff02027207 */ /* 0x001fca0002000000 */
[----:B------:R-:W-:-:S05]  /*9000*/  IMAD.IADD R2, R3, 0x1, R2 ;  /* 0x0000000103027824 */ /* 0x000fca00078e0202 */
[----:B------:R-:W0:Y:S02]  /*9010*/  SHFL.UP PT, R6, R2, 0x10, RZ ;  /* 0x0600000002067989 */ /* 0x000e2400000e00ff */
[----:B0-----:R-:W-:-:S05]  /*9020*/  SEL R7, R6, RZ, P5 ;  /* 0x000000ff06077207 */ /* 0x001fca0002800000 */
[----:B------:R-:W-:-:S05]  /*9030*/  IMAD.IADD R7, R2, 0x1, R7 ;  /* 0x0000000102077824 */ /* 0x000fca00078e0207 */
[----:B------:R-:W0:Y:S02]  /*9040*/  SHFL.IDX PT, R4, R7, 0x1f, 0x1f ;  /* 0x03e01f0007047f89 */ /* 0x000e2400000e0000 */
[----:B0-----:R-:W-:-:S04]  /*9050*/  IMAD R4, R4, UR5, RZ ;  /* 0x0000000504047c24 */ /* 0x001fc8000f8e02ff */
[----:B------:R-:W-:Y:S01]  /*9060*/  IMAD.MOV.U32 R3, RZ, RZ, R4 ;  /* 0x000000ffff037224 */ /* 0x000fe200078e0004 */
[----:B-1----:R-:W-:-:S13]  /*9070*/  ISETP.GT.AND P6, PT, R4, UR6, PT ;  /* 0x0000000604007c0c */ /* 0x002fda000bfc4270 */
[----:B------:R-:W-:Y:S05]  /*9080*/  @P6 BRA `(.L_x_205) ;  /* 0x0000000000946947 */ /* 0x000fea0003800000 */
[----:B------:R-:W-:Y:S01]  /*9090*/  MOV R4, R3 ;  /* 0x0000000300047202 */ /* 0x000fe20000000f00 */
[----:B------:R-:W-:Y:S01]  /*90a0*/  UMOV UR4, URZ ;  /* 0x0000003f00047c82 */ /* 0x000fe20008000000 */
[----:B------:R-:W-:-:S05]  /*90b0*/  ULDC UR5, c[0x0][0xc38] ;  /* 0x00030e0000057ab9 */ /* 0x000fca0000000800 */
.L_x_209:
[----:B------:R-:W0:Y:S01]  /*90c0*/  LDC R2, c[0x0][0xc3c] ;  /* 0x00030f00ff027b82 */ /* 0x000e220000000800 */
[----:B------:R-:W-:-:S06]  /*90d0*/  UIADD3 UR4, UR4, 0x1f, URZ ;  /* 0x0000001f04047890 */ /* 0x000fcc000fffe03f */
[----:B0-----:R-:W-:-:S13]  /*90e0*/  ISETP.LE.AND P6, PT, R2, UR4, PT ;  /* 0x0000000402007c0c */ /* 0x001fda000bfc3270 */
[----:B------:R-:W-:Y:S05]  /*90f0*/  @P6 BRA `(.L_x_206) ;  /* 0x0000000400246947 */ /* 0x000fea0003800000 */
[----:B------:R-:W-:Y:S01]  /*9100*/  VIADD R7, R5, UR4 ;  /* 0x0000000405077c36 */ /* 0x000fe20008000000 */
[----:B------:R-:W-:Y:S01]  /*9110*/  BSSY B0, `(.L_x_207) ;  /* 0x0000007000007945 */ /* 0x000fe20003800000 */
[----:B------:R-:W-:-:S03]  /*9120*/  IMAD.MOV.U32 R0, RZ, RZ, RZ ;  /* 0x000000ffff007224 */ /* 0x000fc600078e00ff */
[----:B------:R-:W-:-:S13]  /*9130*/  ISETP.GE.OR P6, PT, R7, R2, !P0 ;  /* 0x000000020700720c */ /* 0x000fda00047c6670 */
[----:B------:R-:W-:Y:S05]  /*9140*/  @P6 BRA `(.L_x_208) ;  /* 0x00000000000c6947 */ /* 0x000fea0003800000 */
[----:B------:R-:W0:Y:S02]  /*9150*/  LDC.64 R2, c[0x0][0xc80] ;  /* 0x00032000ff027b82 */ /* 0x000e240000000a00 */
[----:B0-----:R-:W-:-:S05]  /*9160*/  IMAD.WIDE R2, R7, 0x4, R2 ;  /* 0x0000000407027825 */ /* 0x001fca00078e0202 */
[----:B------:R0:W5:Y:S02]  /*9170*/  LDG.E R0, desc[UR36][R2.64] ;  /* 0x0000002402007981 */ /* 0x000164000c1e1900 */
.L_x_208:
[----:B------:R-:W-:Y:S05]  /*9180*/  BSYNC B0 ;  /* 0x0000000000007941 */ /* 0x000fea0003800000 */
.L_x_207:
[----:B0----5:R-:W0:Y:S02]  /*9190*/  SHFL.UP PT, R2, R0, 0x1, RZ ;  /* 0x0420000000027989 */ /* 0x021e2400000e00ff */
        /* <DEDUP_REMOVED lines=16> */
[----:B------:R-:W-:-:S05]  /*92a0*/  IMAD.IADD R4, R3, 0x1, R4 ;  /* 0x0000000103047824 */ /* 0x000fca00078e0204 */
[----:B------:R-:W-:-:S13]  /*92b0*/  ISETP.GT.AND P6, PT, R4, UR6, PT ;  /* 0x0000000604007c0c */ /* 0x000fda000bfc4270 */
[----:B------:R-:W-:Y:S05]  /*92c0*/  @!P6 BRA `(.L_x_209) ;  /* 0xfffffffc007ce947 */ /* 0x000fea000383ffff */
[----:B------:R-:W-:-:S07]  /*92d0*/  IMAD.MOV.U32 R7, RZ, RZ, R9 ;  /* 0x000000ffff077224 */ /* 0x000fce00078e0009 */
.L_x_205:
[----:B------:R-:W-:-:S05]  /*92e0*/  IADD3 R9, -R3, R4, RZ ;  /* 0x0000000403097210 */ /* 0x000fca0007ffe1ff */
[----:B------:R-:W-:-:S05]  /*92f0*/  IMAD R2, R7, UR5, R9 ;  /* 0x0000000507027c24 */ /* 0x000fca000f8e0209 */
[----:B------:R-:W-:-:S13]  /*9300*/  ISETP.GT.AND P0, PT, R2, UR6, PT ;  /* 0x0000000602007c0c */ /* 0x000fda000bf04270 */
[----:B------:R-:W-:-:S04]  /*9310*/  VOTE.ANY R6, PT, !P0 ;  /* 0x0000000000067806 */ /* 0x000fc800040e0100 */
[----:B------:R-:W0:Y:S01]  /*9320*/  POPC R19, R6 ;  /* 0x0000000600137309 */ /* 0x000e220000000000 */
[----:B------:R-:W-:Y:S01]  /*9330*/  ISETP.NE.AND P0, PT, R6, RZ, PT ;  /* 0x000000ff0600720c */ /* 0x000fe20003f05270 */
[----:B0-----:R-:W0:Y:S02]  /*9340*/  SHFL.IDX PT, R0, R0, R19, 0x1f ;  /* 0x00001f1300007589 */ /* 0x001e2400000e0000 */
[----:B0-----:R-:W-:-:S04]  /*9350*/  IABS R4, R0 ;  /* 0x0000000000047213 */ /* 0x001fc80000000000 */
[----:B------:R-:W0:Y:S08]  /*9360*/  I2F.RP R8, R4 ;  /* 0x0000000400087306 */ /* 0x000e300000209400 */
[----:B0-----:R-:W0:Y:S02]  /*9370*/  MUFU.RCP R8, R8 ;  /* 0x0000000800087308 */ /* 0x001e240000001000 */
[----:B0-----:R-:W-:-:S06]  /*9380*/  VIADD R2, R8, 0xffffffe ;  /* 0x0ffffffe08027836 */ /* 0x001fcc0000000000 */
[----:B------:R0:W1:Y:S01]  /*9390*/  F2I.FTZ.U32.TRUNC.NTZ R3, R2 ;  /* 0x0000000200037305 */ /* 0x000062000021f000 */
[----:B------:R-:W-:Y:S05]  /*93a0*/  @!P0 BRA `(.L_x_210) ;  /* 0x0000000000088947 */ /* 0x000fea0003800000 */
[----:B------:R-:W-:-:S06]  /*93b0*/  VIADD R16, R19, 0xffffffff ;  /* 0xffffffff13107836 */ /* 0x000fcc0000000000 */
[----:B------:R2:W3:Y:S02]  /*93c0*/  SHFL.IDX PT, R16, R7, R16, 0x1f ;  /* 0x00001f1007107589 */ /* 0x0004e400000e0000 */
.L_x_210:
[----:B---3--:R-:W-:Y:S01]  /*93d0*/  IMAD R16, R16, UR5, R9 ;  /* 0x0000000510107c24 */ /* 0x008fe2000f8e0209 */
[----:B0-----:R-:W-:Y:S01]  /*93e0*/  IABS R2, R0 ;  /* 0x0000000000027213 */ /* 0x001fe20000000000 */
[----:B-12---:R-:W-:Y:S02]  /*93f0*/  IMAD.MOV R7, RZ, RZ, -R3 ;  /* 0x000000ffff077224 */ /* 0x006fe400078e0a03 */
[----:B------:R-:W-:Y:S01]  /*9400*/  VIADD R19, R19, UR4 ;  /* 0x0000000413137c36 */ /* 0x000fe20008000000 */
[----:B------:R-:W-:Y:S01]  /*9410*/  IADD3 R9, -R16, UR6, RZ ;  /* 0x0000000610097c10 */ /* 0x000fe2000fffe1ff */
[----:B------:R-:W-:Y:S01]  /*9420*/  IMAD.MOV R8, RZ, RZ, -R2 ;  /* 0x000000ffff087224 */ /* 0x000fe200078e0a02 */
[----:B------:R-:W-:Y:S01]  /*9430*/  MOV R2, RZ ;  /* 0x000000ff00027202 */ /* 0x000fe20000000f00 */
[----:B------:R-:W-:Y:S01]  /*9440*/  IMAD R7, R7, R4, RZ ;  /* 0x0000000407077224 */ /* 0x000fe200078e02ff */
[----:B------:R-:W-:-:S03]  /*9450*/  IABS R6, R9 ;  /* 0x0000000900067213 */ /* 0x000fc60000000000 */
[----:B------:R-:W-:-:S04]  /*9460*/  IMAD.HI.U32 R2, R3, R7, R2 ;  /* 0x0000000703027227 */ /* 0x000fc800078e0002 */
[----:B------:R-:W-:Y:S02]  /*9470*/  IMAD.MOV.U32 R3, RZ, RZ, R6 ;  /* 0x000000ffff037224 */ /* 0x000fe400078e0006 */
[----:B------:R-:W-:Y:S02]  /*9480*/  IMAD.MOV.U32 R6, RZ, RZ, R8 ;  /* 0x000000ffff067224 */ /* 0x000fe400078e0008 */
[----:B------:R-:W-:-:S04]  /*9490*/  IMAD.HI.U32 R2, R2, R3, RZ ;  /* 0x0000000302027227 */ /* 0x000fc800078e00ff */
[----:B------:R-:W-:-:S05]  /*94a0*/  IMAD R3, R2, R6, R3 ;  /* 0x0000000602037224 */ /* 0x000fca00078e0203 */
[----:B------:R-:W-:-:S13]  /*94b0*/  ISETP.GT.U32.AND P1, PT, R4, R3, PT ;  /* 0x000000030400720c */ /* 0x000fda0003f24070 */
[----:B------:R-:W-:Y:S02]  /*94c0*/  @!P1 IMAD.IADD R3, R3, 0x1, -R4 ;  /* 0x0000000103039824 */ /* 0x000fe400078e0a04 */
[----:B------:R-:W-:Y:S01]  /*94d0*/  @!P1 VIADD R2, R2, 0x1 ;  /* 0x0000000102029836 */ /* 0x000fe20000000000 */
[----:B------:R-:W-:Y:S02]  /*94e0*/  ISETP.NE.AND P1, PT, R0, RZ, PT ;  /* 0x000000ff0000720c */ /* 0x000fe40003f25270 */
[----:B------:R-:W-:Y:S02]  /*94f0*/  ISETP.GE.U32.AND P0, PT, R3, R4, PT ;  /* 0x000000040300720c */ /* 0x000fe40003f06070 */
[----:B------:R-:W-:-:S04]  /*9500*/  LOP3.LUT R3, R9, R0, RZ, 0x3c, !PT ;  /* 0x0000000009037212 */ /* 0x000fc800078e3cff */
[----:B------:R-:W-:-:S07]  /*9510*/  ISETP.GE.AND P2, PT, R3, RZ, PT ;  /* 0x000000ff0300720c */ /* 0x000fce0003f46270 */
[----:B------:R-:W-:-:S06]  /*9520*/  @P0 IADD3 R2, R2, 0x1, RZ ;  /* 0x0000000102020810 */ /* 0x000fcc0007ffe0ff */
[----:B------:R-:W-:Y:S01]  /*9530*/  @!P2 IMAD.MOV R2, RZ, RZ, -R2 ;  /* 0x000000ffff02a224 */ /* 0x000fe200078e0a02 */
[----:B------:R-:W-:-:S05]  /*9540*/  @!P1 LOP3.LUT R2, RZ, R0, RZ, 0x33, !PT ;  /* 0x00000000ff029212 */ /* 0x000fca00078e33ff */
[--C-:B------:R-:W-:Y:S02]  /*9550*/  IMAD.MOV R17, RZ, RZ, -R2.reuse ;  /* 0x000000ffff117224 */ /* 0x100fe400078e0a02 */
[----:B------:R-:W-:Y:S02]  /*9560*/  IMAD.MOV.U32 R18, RZ, RZ, R2 ;  /* 0x000000ffff127224 */ /* 0x000fe400078e0002 */
[----:B------:R-:W-:Y:S01]  /*9570*/  IMAD R17, R0, R17, R9 ;  /* 0x0000001100117224 */ /* 0x000fe200078e0209 */
[----:B------:R-:W-:Y:S06]  /*9580*/  BRA `(.L_x_211) ;  /* 0x0000000000147947 */ /* 0x000fec0003800000 */
.L_x_206:
[----:B------:R-:W-:Y:S01]  /*9590*/  ULDC UR4, c[0x0][0xc3c] ;  /* 0x00030f0000047ab9 */ /* 0x000fe20000000800 */
[----:B------:R-:W-:Y:S01]  /*95a0*/  MOV R17, RZ ;  /* 0x000000ff00117202 */ /* 0x000fe20000000f00 */
[----:B------:R-:W-:Y:S02]  /*95b0*/  IMAD.U32 R16, RZ, RZ, UR6 ;  /* 0x00000006ff107e24 */ /* 0x000fe4000f8e00ff */
[----:B------:R-:W-:Y:S02]  /*95c0*/  IMAD.MOV.U32 R18, RZ, RZ, RZ ;  /* 0x000000ffff127224 */ /* 0x000fe400078e00ff */
[----:B------:R-:W-:-:S07]  /*95d0*/  IMAD.U32 R19, RZ, RZ, UR4 ;  /* 0x00000004ff137e24 */ /* 0x000fce000f8e00ff */
.L_x_211:
[----:B------:R-:W-:-:S13]  /*95e0*/  ISETP.NE.AND P0, PT, R5, RZ, PT ;  /* 0x000000ff0500720c */ /* 0x000fda0003f05270 */
[----:B------:R-:W0:Y:S01]  /*95f0*/  @!P0 S2R R3, SR_CgaCtaId ;  /* 0x0000000000038919 */ /* 0x000e220000008800 */
[----:B------:R-:W-:-:S04]  /*9600*/  @!P0 MOV R0, 0x400 ;  /* 0x0000040000008802 */ /* 0x000fc80000000f00 */
[----:B0-----:R-:W-:-:S05]  /*9610*/  @!P0 LEA R0, R3, R0, 0x18 ;  /* 0x0000000003008211 */ /* 0x001fca00078ec0ff */
[----:B------:R0:W-:Y:S01]  /*9620*/  @!P0 STS.128 [R0+0x2d8d0], R16 ;  /* 0x02d8d01000008388 */ /* 0x0001e20000000c00 */
[----:B------:R-:W-:Y:S06]  /*9630*/  BAR.ARV 0x5, 0x200 ;  /* 0x0148000000007b1d */ /* 0x000fec0000002000 */
.L_x_204:
[----:B------:R2:W-:Y:S01]  /*9640*/  STL [R1+0x30], RZ ;  /* 0x000030ff01007387 */ /* 0x0005e20000100800 */
[----:B------:R-:W-:Y:S01]  /*9650*/  ULDC UR4, c[0x0][0xc3c] ;  /* 0x00030f0000047ab9 */ /* 0x000fe20000000800 */
[----:B------:R-:W-:Y:S01]  /*9660*/  IMAD.MOV.U32 R29, RZ, RZ, 0x1 ;  /* 0x00000001ff1d7424 */ /* 0x000fe200078e00ff */
[----:B-1----:R-:W-:Y:S02]  /*9670*/  ISETP.GE.AND P0, PT, R19, UR4, PT ;  /* 0x0000000413007c0c */ /* 0x002fe4000bf06270 */
[----:B------:R-:W-:-:S11]  /*9680*/  MOV R26, RZ ;  /* 0x000000ff001a7202 */ /* 0x000fd60000000f00 */
[----:B--2---:R-:W-:Y:S05]  /*9690*/  @P0 BRA `(.L_x_212) ;  /* 0x00000044007c0947 */ /* 0x004fea0003800000 */
[----:B------:R-:W2:Y:S01]  /*96a0*/  LDL R6, [R1+0x1c] ;  /* 0x00001c0001067983 */ /* 0x000ea20000100800 */
[----:B------:R-:W0:Y:S01]  /*96b0*/  S2R R3, SR_TID.X ;  /* 0x0000000000037919 */ /* 0x000e220000002100 */
[----:B------:R-:W1:Y:S01]  /*96c0*/  S2UR UR5, SR_CgaCtaId ;  /* 0x00000000000579c3 */ /* 0x000e620000008800 */
[----:B------:R-:W-:Y:S01]  /*96d0*/  UMOV UR4, 0x400 ;  /* 0x0000040000047882 */ /* 0x000fe20000000000 */
[C---:B0-----:R-:W-:Y:S01]  /*96e0*/  IMAD.SHL.U32 R0, R3.reuse, 0x8, RZ ;  /* 0x0000000803007824 */ /* 0x041fe200078e00ff */
[C---:B------:R-:W-:Y:S01]  /*96f0*/  LOP3.LUT R5, R3.reuse, 0x7f, RZ, 0xc0, !PT ;  /* 0x0000007f03057812 */ /* 0x040fe200078ec0ff */
[----:B------:R-:W-:-:S03]  /*9700*/  IMAD.SHL.U32 R4, R3, 0x20, RZ ;  /* 0x0000002003047824 */ /* 0x000fc600078e00ff */
[----:B------:R-:W-:Y:S01]  /*9710*/  LOP3.LUT R2, R0, 0xd8, RZ, 0xc0, !PT ;  /* 0x000000d800027812 */ /* 0x000fe200078ec0ff */
[----:B-1----:R-:W-:-:S03]  /*9720*/  ULEA UR4, UR5, UR4, 0x18 ;  /* 0x0000000405047291 */ /* 0x002fc6000f8ec03f */
[----:B------:R-:W-:Y:S02]  /*9730*/  LOP3.LUT R3, R2, 0x18, R3, 0x78, !PT ;  /* 0x0000001802037812 */ /* 0x000fe400078e7803 */
[----:B------:R-:W-:Y:S02]  /*9740*/  SHF.R.U32.HI R5, RZ, 0x2, R5 ;  /* 0x00000002ff057819 */ /* 0x000fe40000011605 */
[----:B------:R-:W-:Y:S01]  /*9750*/  MOV R23, UR4 ;  /* 0x0000000400177c02 */ /* 0x000fe20008000f00 */
[----:B------:R-:W-:Y:S01]  /*9760*/  BSSY B8, `(.L_x_212) ;  /* 0x0000452000087945 */ /* 0x000fe20003800000 */
[----:B------:R-:W-:Y:S02]  /*9770*/  IMAD.MOV.U32 R29, RZ, RZ, 0x1 ;  /* 0x00000001ff1d7424 */ /* 0x000fe400078e00ff */
[----:B------:R-:W-:Y:S01]  /*9780*/  IMAD.MOV.U32 R26, RZ, RZ, RZ ;  /* 0x000000ffff1a7224 */ /* 0x000fe200078e00ff */
[----:B------:R-:W-:Y:S01]  /*9790*/  ULDC UR38, c[0x0][0xc] ;  /* 0x0000030000267ab9 */ /* 0x000fe20000000800 */
[----:B--2---:R-:W-:-:S02]  /*97a0*/  LOP3.LUT R2, R6, 0x2, RZ, 0xfc, !PT ;  /* 0x0000000206027812 */ /* 0x004fc400078efcff */
[----:B------:R-:W-:-:S03]  /*97b0*/  LOP3.LUT R6, R4, 0x60, RZ, 0xc0, !PT ;  /* 0x0000006004067812 */ /* 0x000fc600078ec0ff */
[----:B------:R0:W-:Y:S01]  /*97c0*/  STL [R1+0x38], R2 ;  /* 0x0000380201007387 */ /* 0x0001e20000100800 */
[----:B------:R-:W-:Y:S02]  /*97d0*/  LOP3.LUT R4, R0, 0x18, RZ, 0xc0, !PT ;  /* 0x0000001800047812 */ /* 0x000fe400078ec0ff */
[----:B0-----:R-:W-:Y:S02]  /*97e0*/  LOP3.LUT R2, R3, 0x320, R0, 0xf8, !PT ;  /* 0x0000032003027812 */ /* 0x001fe400078ef800 */
[----:B------:R-:W-:-:S03]  /*97f0*/  LOP3.LUT R0, R5, R6, RZ, 0xfc, !PT ;  /* 0x0000000605007212 */ /* 0x000fc600078efcff */
[----:B------:R-:W-:Y:S01]  /*9800*/  IMAD R0, R2, 0x2, R23 ;  /* 0x0000000202007824 */ /* 0x000fe200078e0217 */
[----:B------:R0:W-:Y:S04]  /*9810*/  STL [R1+0x30], RZ ;  /* 0x000030ff01007387 */ /* 0x0001e80000100800 */
[----:B------:R0:W-:Y:S01]  /*9820*/  STL [R1+0x18], R0 ;  /* 0x0000180001007387 */ /* 0x0001e20000100800 */
[C---:B------:R-:W-:Y:S02]  /*9830*/  LOP3.LUT R5, R4.reuse, 0x20, RZ, 0xfc, !PT ;  /* 0x0000002004057812 */ /* 0x040fe400078efcff */
[----:B------:R-:W-:-:S07]  /*9840*/  LOP3.LUT R3, R4, 0x40, RZ, 0xfc, !PT ;  /* 0x0000004004037812 */ /* 0x000fce00078efcff */
.L_x_273:
[----:B-1----:R-:W1:Y:S02]  /*9850*/  LDC.64 R2, c[0x0][0xc88] ;  /* 0x00032200ff027b82 */ /* 0x002e640000000a00 */
[----:B-1----:R-:W-:-:S05]  /*9860*/  IMAD.WIDE R2, R19, 0x4, R2 ;  /* 0x0000000413027825 */ /* 0x002fca00078e0202 */
[----:B0-----:R-:W0:Y:S01]  /*9870*/  LDG.E R28, desc[UR36][R2.64] ;  /* 0x00000024021c7981 */ /* 0x001e22000c1e1900 */
[----:B------:R-:W-:Y:S05]  /*9880*/  YIELD ;  /* 0x0000000000007946 */ /* 0x000fea0003800000 */
[----:B------:R-:W-:Y:S01]  /*9890*/  ULDC.64 UR4, c[0x0][0xa28] ;  /* 0x00028a0000047ab9 */ /* 0x000fe20000000a00 */
[----:B------:R-:W-:Y:S01]  /*98a0*/  IMAD.MOV.U32 R6, RZ, RZ, RZ ;  /* 0x000000ffff067224 */ /* 0x000fe200078e00ff */
[----:B------:R-:W-:Y:S01]  /*98b0*/  ISETP.NE.U32.AND P0, PT, RZ, UR4, PT ;  /* 0x00000004ff007c0c */ /* 0x000fe2000bf05070 */
[----:B------:R-:W-:-:S03]  /*98c0*/  ULDC.64 UR6, c[0x0][0xa18] ;  /* 0x0002860000067ab9 */ /* 0x000fc60000000a00 */
[----:B------:R-:W-:Y:S02]  /*98d0*/  ISETP.NE.AND.EX P0, PT, RZ, UR5, PT, P0 ;  /* 0x00000005ff007c0c */ /* 0x000fe4000bf05300 */
[----:B0-----:R-:W-:-:S11]  /*98e0*/  SHF.R.S32.HI R0, RZ, 0x1f, R28 ;  /* 0x0000001fff007819 */ /* 0x001fd6000001141c */
[C---:B------:R-:W-:Y:S01]  /*98f0*/  @P0 LEA R2, P1, R28.reuse, UR4, 0x2 ;  /* 0x000000041c020c11 */ /* 0x040fe2000f8210ff */
[C---:B------:R-:W-:Y:S01]  /*9900*/  IMAD.SHL.U32 R24, R28.reuse, 0x4, RZ ;  /* 0x000000041c187824 */ /* 0x040fe200078e00ff */
[C-C-:B------:R-:W-:Y:S01]  /*9910*/  SHF.L.U64.HI R25, R28.reuse, 0x2, R0.reuse ;  /* 0x000000021c197819 */ /* 0x140fe20000010200 */
[----:B------:R0:W-:Y:S01]  /*9920*/  STL [R1+0x20], R0 ;  /* 0x0000200001007387 */ /* 0x0001e20000100800 */
[----:B------:R-:W-:Y:S01]  /*9930*/  @P0 LEA.HI.X R3, R28, UR5, R0, 0x2, P1 ;  /* 0x000000051c030c11 */ /* 0x000fe200088f1400 */
[----:B------:R-:W-:-:S04]  /*9940*/  ULDC.64 UR4, c[0x0][0xa00] ;  /* 0x0002800000047ab9 */ /* 0x000fc80000000a00 */
[----:B------:R1:W2:Y:S01]  /*9950*/  @P0 LDG.E R6, desc[UR36][R2.64] ;  /* 0x0000002402060981 */ /* 0x0002a2000c1e1900 */
[----:B------:R-:W-:Y:S02]  /*9960*/  ISETP.NE.U32.AND P0, PT, RZ, UR4, PT ;  /* 0x00000004ff007c0c */ /* 0x000fe4000bf05070 */
[----:B------:R-:W-:Y:S01]  /*9970*/  LOP3.LUT R22, R22, 0xffffffdf, RZ, 0xc0, !PT ;  /* 0xffffffdf16167812 */ /* 0x000fe200078ec0ff */
[----:B0-----:R-:W-:Y:S01]  /*9980*/  IMAD.MOV.U32 R0, RZ, RZ, RZ ;  /* 0x000000ffff007224 */ /* 0x001fe200078e00ff */
[----:B------:R-:W-:Y:S02]  /*9990*/  ISETP.NE.AND.EX P2, PT, RZ, UR5, PT, P0 ;  /* 0x00000005ff007c0c */ /* 0x000fe4000bf45300 */
[----:B------:R-:W-:Y:S02]  /*99a0*/  ISETP.NE.U32.AND P0, PT, RZ, UR6, PT ;  /* 0x00000006ff007c0c */ /* 0x000fe4000bf05070 */
[----:B-1----:R-:W-:Y:S02]  /*99b0*/  IADD3 R2, P1, R24, UR4, RZ ;  /* 0x0000000418027c10 */ /* 0x002fe4000ff3e0ff */
[----:B------:R-:W-:-:S02]  /*99c0*/  ISETP.NE.AND.EX P0, PT, RZ, UR7, PT, P0 ;  /* 0x00000007ff007c0c */ /* 0x000fc4000bf05300 */
[----:B------:R-:W-:Y:S01]  /*99d0*/  IADD3.X R3, R25, UR5, RZ, P1, !PT ;  /* 0x0000000519037c10 */ /* 0x000fe20008ffe4ff */
[----:B------:R-:W-:-:S04]  /*99e0*/  ULDC.64 UR4, c[0x0][0x418] ;  /* 0x0001060000047ab9 */ /* 0x000fc80000000a00 */
[----:B------:R-:W-:Y:S01]  /*99f0*/  @P2 LOP3.LUT R22, R22, 0x20, RZ, 0xfc, !PT ;  /* 0x0000002016162812 */ /* 0x000fe200078efcff */
[----:B------:R-:W3:Y:S05]  /*9a00*/  @P2 LDG.E R0, desc[UR36][R2.64] ;  /* 0x0000002402002981 */ /* 0x000eea000c1e1900 */
[----:B------:R-:W-:-:S04]  /*9a10*/  @P0 IADD3 R4, P1, R24, UR6, RZ ;  /* 0x0000000618040c10 */ /* 0x000fc8000ff3e0ff */
[----:B------:R-:W-:-:S05]  /*9a20*/  @P0 IADD3.X R5, R25, UR7, RZ, P1, !PT ;  /* 0x0000000719050c10 */ /* 0x000fca0008ffe4ff */
[----:B------:R-:W4:Y:S01]  /*9a30*/  @P0 LDG.E R4, desc[UR36][R4.64] ;  /* 0x0000002404040981 */ /* 0x000f22000c1e1900 */
[----:B------:R-:W-:-:S03]  /*9a40*/  UISETP.NE.U32.AND UP0, UPT, UR4, URZ, UPT ;  /* 0x0000003f0400728c */ /* 0x000fc6000bf05070 */
[----:B------:R-:W-:Y:S01]  /*9a50*/  ULDC UR4, c[0x0][0x424] ;  /* 0x0001090000047ab9 */ /* 0x000fe20000000800 */
[----:B------:R-:W-:-:S03]  /*9a60*/  UISETP.NE.AND.EX UP0, UPT, UR5, URZ, UPT, UP0 ;  /* 0x0000003f0500728c */ /* 0x000fc6000bf05300 */
[----:B------:R-:W-:Y:S01]  /*9a70*/  ULDC UR5, c[0x0][0x2f0] ;  /* 0x0000bc0000057ab9 */ /* 0x000fe20000000800 */
[----:B------:R-:W-:-:S04]  /*9a80*/  USEL UR4, UR4, 0x1, UP0 ;  /* 0x0000000104047887 */ /* 0x000fc80008000000 */
[----:B------:R-:W-:Y:S01]  /*9a90*/  UIMAD UR4, UR4, UR5, URZ ;  /* 0x00000005040472a4 */ /* 0x000fe2000f8e023f */
[----:B---3--:R0:W-:Y:S04]  /*9aa0*/  STL [R1], R0 ;  /* 0x0000000001007387 */ /* 0x0081e80000100800 */
[----:B--2---:R1:W-:Y:S01]  /*9ab0*/  STL [R1+0x10], R6 ;  /* 0x0000100601007387 */ /* 0x0043e20000100800 */
[----:B0-----:R-:W-:-:S03]  /*9ac0*/  MOV R0, UR4 ;  /* 0x0000000400007c02 */ /* 0x001fc60008000f00 */
[----:B----4-:R1:W-:Y:S01]  /*9ad0*/  @P0 STL [R1+0x28], R4 ;  /* 0x0000280401000387 */ /* 0x0103e20000100800 */
[----:B------:R-:W-:Y:S05]  /*9ae0*/  @P0 BRA `(.L_x_213) ;  /* 0x0000000000200947 */ /* 0x000fea0003800000 */
[----:B------:R-:W-:Y:S02]  /*9af0*/  ULDC UR4, c[0x0][0x288] ;  /* 0x0000a20000047ab9 */ /* 0x000fe40000000800 */
[----:B-1----:R-:W-:-:S05]  /*9b00*/  IMAD.U32 R4, RZ, RZ, UR4 ;  /* 0x00000004ff047e24 */ /* 0x002fca000f8e00ff */
[----:B------:R0:W-:Y:S01]  /*9b10*/  STL [R1+0x28], R4 ;  /* 0x0000280401007387 */ /* 0x0001e20000100800 */
[----:B------:R-:W-:Y:S05]  /*9b20*/  @!P2 BRA `(.L_x_213) ;  /* 0x000000000010a947 */ /* 0x000fea0003800000 */
[----:B0-----:R-:W2:Y:S04]  /*9b30*/  LDG.E R4, desc[UR36][R2.64] ;  /* 0x0000002402047981 */ /* 0x001ea8000c1e1900 */
[----:B------:R-:W2:Y:S02]  /*9b40*/  LDG.E R2, desc[UR36][R2.64+0x4] ;  /* 0x0000042402027981 */ /* 0x000ea4000c1e1900 */
[----:B--2---:R-:W-:-:S05]  /*9b50*/  IMAD.IADD R2, R2, 0x1, -R4 ;  /* 0x0000000102027824 */ /* 0x004fca00078e0a04 */
[----:B------:R2:W-:Y:S02]  /*9b60*/  STL [R1+0x28], R2 ;  /* 0x0000280201007387 */ /* 0x0005e40000100800 */
.L_x_213:
[----:B01----:R-:W-:Y:S01]  /*9b70*/  IMAD.MOV.U32 R4, RZ, RZ, R28 ;  /* 0x000000ffff047224 */ /* 0x003fe200078e001c */
[----:B------:R-:W-:Y:S02]  /*9b80*/  ULDC.64 UR4, c[0x0][0xa20] ;  /* 0x0002880000047ab9 */ /* 0x000fe40000000a00 */
[----:B------:R-:W-:Y:S02]  /*9b90*/  ISETP.NE.U32.AND P0, PT, RZ, UR4, PT ;  /* 0x00000004ff007c0c */ /* 0x000fe4000bf05070 */
[----:B------:R0:W-:Y:S02]  /*9ba0*/  STL [R1+0x8], R4 ;  /* 0x0000080401007387 */ /* 0x0001e40000100800 */
[----:B------:R-:W-:-:S13]  /*9bb0*/  ISETP.NE.AND.EX P0, PT, RZ, UR5, PT, P0 ;  /* 0x00000005ff007c0c */ /* 0x000fda000bf05300 */
[----:B0-----:R-:W-:Y:S05]  /*9bc0*/  @!P0 BRA `(.L_x_214) ;  /* 0x0000000000108947 */ /* 0x001fea0003800000 */
[----:B--2---:R-:W-:-:S04]  /*9bd0*/  IADD3 R2, P0, R24, UR4, RZ ;  /* 0x0000000418027c10 */ /* 0x004fc8000ff1e0ff */
[----:B------:R-:W-:-:S05]  /*9be0*/  IADD3.X R3, R25, UR5, RZ, P0, !PT ;  /* 0x0000000519037c10 */ /* 0x000fca00087fe4ff */
[----:B------:R0:W5:Y:S01]  /*9bf0*/  LDG.E R0, desc[UR36][R2.64] ;  /* 0x0000002402007981 */ /* 0x000162000c1e1900 */
[----:B------:R-:W-:Y:S05]  /*9c00*/  BRA `(.L_x_215) ;  /* 0x0000000000247947 */ /* 0x000fea0003800000 */
.L_x_214:
[----:B------:R-:W-:Y:S02]  /*9c10*/  ULDC.64 UR4, c[0x0][0xa08] ;  /* 0x0002820000047ab9 */ /* 0x000fe40000000a00 */
[----:B------:R-:W-:-:S04]  /*9c20*/  ISETP.NE.U32.AND P0, PT, RZ, UR4, PT ;  /* 0x00000004ff007c0c */ /* 0x000fc8000bf05070 */
[----:B------:R-:W-:-:S13]  /*9c30*/  ISETP.NE.AND.EX P0, PT, RZ, UR5, PT, P0 ;  /* 0x00000005ff007c0c */ /* 0x000fda000bf05300 */
[----:B------:R-:W-:Y:S05]  /*9c40*/  @!P0 BRA `(.L_x_215) ;  /* 0x0000000000148947 */ /* 0x000fea0003800000 */
[----:B--2---:R-:W0:Y:S02]  /*9c50*/  LDC.64 R2, c[0x0][0xa08] ;  /* 0x00028200ff027b82 */ /* 0x004e240000000a00 */
[----:B0-----:R-:W-:-:S05]  /*9c60*/  IMAD.WIDE R2, R4, 0x4, R2 ;  /* 0x0000000404027825 */ /* 0x001fca00078e0202 */
[----:B------:R-:W2:Y:S04]  /*9c70*/  LDG.E R0, desc[UR36][R2.64] ;  /* 0x0000002402007981 */ /* 0x000ea8000c1e1900 */
[----:B------:R-:W2:Y:S02]  /*9c80*/  LDG.E R2, desc[UR36][R2.64+0x4] ;  /* 0x0000042402027981 */ /* 0x000ea4000c1e1900 */
[----:B--2---:R-:W-:-:S07]  /*9c90*/  IMAD.IADD R0, R2, 0x1, -R0 ;  /* 0x0000000102007824 */ /* 0x004fce00078e0a00 */
.L_x_215:
[----:B0-2--5:R-:W-:Y:S01]  /*9ca0*/  IADD3 R2, -R6, R0, RZ ;  /* 0x0000000006027210 */ /* 0x025fe20007ffe1ff */
[----:B------:R-:W-:Y:S03]  /*9cb0*/  BSSY B7, `(.L_x_216) ;  /* 0x000035e000077945 */ /* 0x000fe60003800000 */
[C---:B------:R-:W-:Y:S01]  /*9cc0*/  ISETP.GT.AND P0, PT, R2.reuse, RZ, PT ;  /* 0x000000ff0200720c */ /* 0x040fe20003f04270 */
[----:B------:R-:W-:Y:S01]  /*9cd0*/  VIADD R0, R2, 0x7f ;  /* 0x0000007f02007836 */ /* 0x000fe20000000000 */
[----:B------:R0:W-:Y:S04]  /*9ce0*/  STL [R1+0xc], R2 ;  /* 0x00000c0201007387 */ /* 0x0001e80000100800 */
[----:B0-----:R-:W-:-:S04]  /*9cf0*/  SHF.R.S32.HI R2, RZ, 0x1f, R0 ;  /* 0x0000001fff027819 */ /* 0x001fc80000011400 */
[----:B------:R-:W-:-:S05]  /*9d00*/  LEA.HI R0, R2, R0, RZ, 0x7 ;  /* 0x0000000002007211 */ /* 0x000fca00078f38ff */
[----:B------:R0:W-:Y:S01]  /*9d10*/  STL [R1+0x34], R0 ;  /* 0x0000340001007387 */ /* 0x0001e20000100800 */
[----:B------:R-:W-:Y:S05]  /*9d20*/  @P0 BRA `(.L_x_217) ;  /* 0x0000000000440947 */ /* 0x000fea0003800000 */
[----:B------:R-:W1:Y:S02]  /*9d30*/  S2R R3, SR_TID.X ;  /* 0x0000000000037919 */ /* 0x000e640000002100 */
[----:B-1----:R-:W-:-:S04]  /*9d40*/  LOP3.LUT R3, R3, 0x7f, RZ, 0xc0, !PT ;  /* 0x0000007f03037812 */ /* 0x002fc800078ec0ff */
[----:B------:R-:W-:-:S13]  /*9d50*/  ISETP.NE.AND P0, PT, R3, RZ, PT ;  /* 0x000000ff0300720c */ /* 0x000fda0003f05270 */
[----:B------:R-:W-:Y:S05]  /*9d60*/  @P0 BRA `(.L_x_218) ;  /* 0x0000003400480947 */ /* 0x000fea0003800000 */
[----:B------:R-:W1:Y:S01]  /*9d70*/  S2R R5, SR_LANEID ;  /* 0x0000000000057919 */ /* 0x000e620000000000 */
[----:B------:R-:W-:Y:S01]  /*9d80*/  VOTEU.ANY UR4, UPT, PT ;  /* 0x0000000000047886 */ /* 0x000fe200038e0100 */
[----:B------:R-:W2:Y:S01]  /*9d90*/  LDC.64 R2, c[0x0][0xc60] ;  /* 0x00031800ff027b82 */ /* 0x000ea20000000a00 */
[----:B0-----:R-:W1:Y:S02]  /*9da0*/  FLO.U32 R0, UR4 ;  /* 0x0000000400007d00 */ /* 0x001e6400080e0000 */
[----:B-1----:R-:W-:-:S06]  /*9db0*/  ISETP.EQ.U32.AND P0, PT, R0, R5, PT ;  /* 0x000000050000720c */ /* 0x002fcc0003f02070 */
[----:B------:R-:W2:Y:S07]  /*9dc0*/  POPC R5, UR4 ;  /* 0x0000000400057d09 */ /* 0x000eae0008000000 */
[----:B--2---:R-:W2:Y:S01]  /*9dd0*/  @P0 ATOMG.E.ADD.STRONG.GPU PT, R3, desc[UR36][R2.64], R5 ;  /* 0x00000005020309a8 */ /* 0x004ea200081ee1e4 */
[----:B------:R-:W0:Y:S02]  /*9de0*/  S2R R4, SR_LTMASK ;  /* 0x0000000000047919 */ /* 0x000e240000003900 */
[----:B0-----:R-:W-:-:S04]  /*9df0*/  LOP3.LUT R4, R4, UR4, RZ, 0xc0, !PT ;  /* 0x0000000404047c12 */ /* 0x001fc8000f8ec0ff */
[----:B------:R-:W0:Y:S01]  /*9e00*/  POPC R7, R4 ;  /* 0x0000000400077309 */ /* 0x000e220000000000 */
[----:B--2---:R-:W0:Y:S02]  /*9e10*/  SHFL.IDX PT, R0, R3, R0, 0x1f ;  /* 0x00001f0003007589 */ /* 0x004e2400000e0000 */
[----:B0-----:R-:W-:Y:S01]  /*9e20*/  IADD3 R16, R0, UR38, R7 ;  /* 0x0000002600107c10 */ /* 0x001fe2000fffe007 */
[----:B------:R-:W-:Y:S06]  /*9e30*/  BRA `(.L_x_218) ;  /* 0x0000003400147947 */ /* 0x000fec0003800000 */
.L_x_217:
[----:B0-----:R-:W-:Y:S01]  /*9e40*/  VIADD R0, R23, 0x15400 ;  /* 0x0001540017007836 */ /* 0x001fe20000000000 */
[----:B------:R-:W-:Y:S04]  /*9e50*/  BSSY B6, `(.L_x_219) ;  /* 0x0000013000067945 */ /* 0x000fe80003800000 */
[----:B------:R-:W-:-:S13]  /*9e60*/  LOP3.LUT P0, RZ, R0, 0x1bf, RZ, 0xc0, !PT ;  /* 0x000001bf00ff7812 */ /* 0x000fda000780c0ff */
[----:B------:R-:W-:Y:S05]  /*9e70*/  @!P0 BRA `(.L_x_220) ;  /* 0x0000000000408947 */ /* 0x000fea0003800000 */
[----:B------:R-:W-:Y:S01]  /*9e80*/  MOV R2, 0x0 ;  /* 0x0000000000027802 */ /* 0x000fe20000000f00 */
[----:B------:R-:W-:Y:S01]  /*9e90*/  ULDC.64 UR6, c[0x4][0x88] ;  /* 0x0100220000067ab9 */ /* 0x000fe20000000a00 */
[----:B------:R-:W-:Y:S01]  /*9ea0*/  ULDC.64 UR8, c[0x4][0x90] ;  /* 0x0100240000087ab9 */ /* 0x000fe20000000a00 */
[----:B------:R-:W-:Y:S01]  /*9eb0*/  ULDC.64 UR4, c[0x4][0x8] ;  /* 0x0100020000047ab9 */ /* 0x000fe20000000a00 */
[----:B------:R-:W-:Y:S01]  /*9ec0*/  IMAD.U32 R4, RZ, RZ, UR6 ;  /* 0x00000006ff047e24 */ /* 0x000fe2000f8e00ff */
[----:B------:R-:W-:Y:S01]  /*9ed0*/  MOV R6, UR8 ;  /* 0x0000000800067c02 */ /* 0x000fe20008000f00 */
[----:B------:R-:W0:Y:S01]  /*9ee0*/  LDC.64 R2, c[0x4][R2] ;  /* 0x0100000002027b82 */ /* 0x000e220000000a00 */
        /* <DEDUP_REMOVED lines=8> */
[----:B0-----:R-:W-:Y:S05]  /*9f70*/  CALL.ABS.NOINC R2 ;  /* 0x0000000002007343 */ /* 0x001fea0003c00000 */
.L_x_220:
[----:B------:R-:W-:Y:S05]  /*9f80*/  BSYNC B6 ;  /* 0x0000000000067941 */ /* 0x000fea0003800000 */
.L_x_219:
[----:B------:R-:W-:Y:S01]  /*9f90*/  VIADD R0, R23, 0x400 ;  /* 0x0000040017007836 */ /* 0x000fe20000000000 */
[----:B------:R-:W-:Y:S04]  /*9fa0*/  BSSY B6, `(.L_x_221) ;  /* 0x0000022000067945 */ /* 0x000fe80003800000 */
[----:B------:R-:W-:-:S13]  /*9fb0*/  LOP3.LUT P0, RZ, R0, 0x1bf, RZ, 0xc0, !PT ;  /* 0x000001bf00ff7812 */ /* 0x000fda000780c0ff */
[----:B------:R-:W-:Y:S05]  /*9fc0*/  @!P0 BRA `(.L_x_222) ;  /* 0x00000000007c8947 */ /* 0x000fea0003800000 */
[----:B------:R-:W-:Y:S01]  /*9fd0*/  MOV R27, 0x0 ;  /* 0x00000000001b7802 */ /* 0x000fe20000000f00 */
[----:B------:R-:W-:Y:S01]  /*9fe0*/  ULDC.64 UR6, c[0x4][0x88] ;  /* 0x0100220000067ab9 */ /* 0x000fe20000000a00 */
[----:B------:R-:W-:Y:S01]  /*9ff0*/  ULDC.64 UR8, c[0x4][0x90] ;  /* 0x0100240000087ab9 */ /* 0x000fe20000000a00 */
[----:B------:R-:W-:Y:S01]  /*a000*/  ULDC.64 UR4, c[0x4][0x10] ;  /* 0x0100040000047ab9 */ /* 0x000fe20000000a00 */
[----:B------:R0:W1:Y:S01]  /*a010*/  LDC.64 R2, c[0x4][R27] ;  /* 0x010000001b027b82 */ /* 0x0000620000000a00 */
[----:B------:R-:W-:Y:S01]  /*a020*/  IMAD.U32 R4, RZ, RZ, UR6 ;  /* 0x00000006ff047e24 */ /* 0x000fe2000f8e00ff */
[----:B------:R-:W-:Y:S01]  /*a030*/  MOV R6, UR8 ;  /* 0x0000000800067c02 */ /* 0x000fe20008000f00 */
[----:B------:R-:W-:Y:S01]  /*a040*/  IMAD.U32 R5, RZ, RZ, UR7 ;  /* 0x00000007ff057e24 */ /* 0x000fe2000f8e00ff */
[----:B------:R-:W-:Y:S01]  /*a050*/  MOV R12, 0x1 ;  /* 0x00000001000c7802 */ /* 0x000fe20000000f00 */
[----:B------:R-:W-:Y:S02]  /*a060*/  IMAD.U32 R7, RZ, RZ, UR9 ;  /* 0x00000009ff077e24 */ /* 0x000fe4000f8e00ff */
[----:B------:R-:W-:-:S02]  /*a070*/  IMAD.U32 R10, RZ, RZ, UR4 ;  /* 0x00000004ff0a7e24 */ /* 0x000fc4000f8e00ff */
[----:B------:R-:W-:Y:S02]  /*a080*/  IMAD.U32 R11, RZ, RZ, UR5 ;  /* 0x00000005ff0b7e24 */ /* 0x000fe4000f8e00ff */
[----:B------:R-:W-:Y:S02]  /*a090*/  IMAD.MOV.U32 R8, RZ, RZ, 0x70 ;  /* 0x00000070ff087424 */ /* 0x000fe400078e00ff */
[----:B0-----:R-:W-:-:S07]  /*a0a0*/  IMAD.MOV.U32 R13, RZ, RZ, RZ ;  /* 0x000000ffff0d7224 */ /* 0x001fce00078e00ff */
[----:B------:R-:W-:-:S07]  /*a0b0*/  LEPC R20, `(.L_x_223) ;  /* 0x000000001014794e */ /* 0x000fce0000000000 */
[----:B-1----:R-:W-:Y:S05]  /*a0c0*/  CALL.ABS.NOINC R2 ;  /* 0x0000000002007343 */ /* 0x002fea0003c00000 */
.L_x_223:
[----:B------:R0:W1:Y:S01]  /*a0d0*/  LDC.64 R2, c[0x4][R27] ;  /* 0x010000001b027b82 */ /* 0x0000620000000a00 */
[----:B------:R-:W-:Y:S01]  /*a0e0*/  ULDC.64 UR6, c[0x4][0x88] ;  /* 0x0100220000067ab9 */ /* 0x000fe20000000a00 */
[----:B------:R-:W-:Y:S01]  /*a0f0*/  ULDC.64 UR8, c[0x4][0x90] ;  /* 0x0100240000087ab9 */ /* 0x000fe20000000a00 */
[----:B------:R-:W-:Y:S01]  /*a100*/  ULDC.64 UR4, c[0x4][0x18] ;  /* 0x0100060000047ab9 */ /* 0x000fe20000000a00 */
        /* <DEDUP_REMOVED lines=8> */
[----:B0-----:R-:W-:-:S07]  /*a190*/  IMAD.MOV.U32 R12, RZ, RZ, 0x1 ;  /* 0x00000001ff0c7424 */ /* 0x001fce00078e00ff */
[----:B------:R-:W-:-:S07]  /*a1a0*/  LEPC R20, `(.L_x_222) ;  /* 0x000000001014794e */ /* 0x000fce0000000000 */
[----:B-1----:R-:W-:Y:S05]  /*a1b0*/  CALL.ABS.NOINC R2 ;  /* 0x0000000002007343 */ /* 0x002fea0003c00000 */
.L_x_222:
[----:B------:R-:W-:Y:S05]  /*a1c0*/  BSYNC B6 ;  /* 0x0000000000067941 */ /* 0x000fea0003800000 */
.L_x_221:
[----:B------:R0:W2:Y:S01]  /*a1d0*/  LDL R20, [R1+0x8] ;  /* 0x0000080001147983 */ /* 0x0000a20000100800 */
[----:B------:R-:W-:Y:S01]  /*a1e0*/  ULDC.64 UR4, c[0x0][0x9f8] ;  /* 0x00027e0000047ab9 */ /* 0x000fe20000000a00 */
[----:B------:R-:W1:Y:S01]  /*a1f0*/  LDC R7, c[0x0][0x430] ;  /* 0x00010c00ff077b82 */ /* 0x000e620000000800 */
[----:B------:R-:W-:Y:S01]  /*a200*/  ISETP.NE.U32.AND P0, PT, RZ, UR4, PT ;  /* 0x00000004ff007c0c */ /* 0x000fe2000bf05070 */
[----:B------:R-:W3:Y:S03]  /*a210*/  LDL R27, [R1+0x34] ;  /* 0x00003400011b7983 */ /* 0x000ee60000100800 */
[----:B------:R-:W-:Y:S01]  /*a220*/  ISETP.NE.AND.EX P0, PT, RZ, UR5, PT, P0 ;  /* 0x00000005ff007c0c */ /* 0x000fe2000bf05300 */
[----:B------:R-:W4:Y:S04]  /*a230*/  LDL R21, [R1+0xc] ;  /* 0x00000c0001157983 */ /* 0x000f280000100800 */
[----:B------:R-:W4:Y:S04]  /*a240*/  LDL R2, [R1+0x10] ;  /* 0x0000100001027983 */ /* 0x000f280000100800 */
[----:B------:R-:W4:Y:S04]  /*a250*/  LDL R10, [R1+0x38] ;  /* 0x00003800010a7983 */ /* 0x000f280000100800 */
[----:B------:R-:W-:Y:S01]  /*a260*/  @P0 IADD3 R24, P1, R24, UR4, RZ ;  /* 0x0000000418180c10 */ /* 0x000fe2000ff3e0ff */
[----:B------:R-:W0:Y:S01]  /*a270*/  S2R R3, SR_TID.X ;  /* 0x0000000000037919 */ /* 0x000e220000002100 */
[----:B------:R-:W3:Y:S02]  /*a280*/  S2R R0, SR_TID.X ;  /* 0x0000000000007919 */ /* 0x000ee40000002100 */
[----:B------:R-:W-:Y:S01]  /*a290*/  @P0 IADD3.X R25, R25, UR5, RZ, P1, !PT ;  /* 0x0000000519190c10 */ /* 0x000fe20008ffe4ff */
[----:B------:R-:W-:-:S04]  /*a2a0*/  ULDC UR4, c[0x0][0x2f4] ;  /* 0x0000bd0000047ab9 */ /* 0x000fc80000000800 */
[----:B--2---:R-:W2:Y:S01]  /*a2b0*/  @P0 LDG.E R20, desc[UR36][R24.64] ;  /* 0x0000002418140981 */ /* 0x004ea2000c1e1900 */
[----:B-1----:R-:W-:Y:S01]  /*a2c0*/  ISETP.NE.AND P2, PT, R7, 0x1, PT ;  /* 0x000000010700780c */ /* 0x002fe20003f45270 */
[----:B0-----:R-:W-:Y:S01]  /*a2d0*/  IMAD.SHL.U32 R3, R3, 0x20, RZ ;  /* 0x0000002003037824 */ /* 0x001fe200078e00ff */
[----:B---3--:R-:W-:Y:S02]  /*a2e0*/  LEA.HI.SX32 R27, R27, 0xffffffff, 0x19 ;  /* 0xffffffff1b1b7811 */ /* 0x008fe400078fcaff */
[----:B------:R-:W-:Y:S02]  /*a2f0*/  LOP3.LUT R0, R0, 0x7f, RZ, 0xc0, !PT ;  /* 0x0000007f00007812 */ /* 0x000fe400078ec0ff */
[----:B------:R-:W-:Y:S01]  /*a300*/  LOP3.LUT R3, R3, 0x60, RZ, 0xc0, !PT ;  /* 0x0000006003037812 */ /* 0x000fe200078ec0ff */
[----:B------:R-:W-:Y:S01]  /*a310*/  IMAD.SHL.U32 R8, R27, 0x80, RZ ;  /* 0x000000801b087824 */ /* 0x000fe200078e00ff */
[----:B------:R-:W-:-:S04]  /*a320*/  SHF.R.U32.HI R0, RZ, 0x2, R0 ;  /* 0x00000002ff007819 */ /* 0x000fc80000011600 */
[----:B------:R-:W-:Y:S01]  /*a330*/  LOP3.LUT R4, R8, R0, R3, 0xfe, !PT ;  /* 0x0000000008047212 */ /* 0x000fe200078efe03 */
[----:B------:R-:W0:Y:S08]  /*a340*/  @P2 LDC R5, c[0x0][0x434] ;  /* 0x00010d00ff052b82 */ /* 0x000e300000000800 */
[----:B------:R-:W1:Y:S01]  /*a350*/  @P2 LDC R0, c[0x0][0x438] ;  /* 0x00010e00ff002b82 */ /* 0x000e620000000800 */
[----:B------:R-:W3:Y:S01]  /*a360*/  S2R R9, SR_TID.X ;  /* 0x0000000000097919 */ /* 0x000ee20000002100 */
[----:B------:R-:W-:-:S04]  /*a370*/  LOP3.LUT R22, R22, 0xffffffef, RZ, 0xc0, !PT ;  /* 0xffffffef16167812 */ /* 0x000fc800078ec0ff */
[----:B------:R-:W-:-:S04]  /*a380*/  @P2 LOP3.LUT R22, R22, 0x10, RZ, 0xfc, !PT ;  /* 0x0000001016162812 */ /* 0x000fc800078efcff */
[----:B------:R-:W-:Y:S01]  /*a390*/  LOP3.LUT R22, R22, 0xfffffff7, RZ, 0xc0, !PT ;  /* 0xfffffff716167812 */ /* 0x000fe200078ec0ff */
[----:B---3--:R-:W-:-:S05]  /*a3a0*/  IMAD.SHL.U32 R9, R9, 0x8, RZ ;  /* 0x0000000809097824 */ /* 0x008fca00078e00ff */
[----:B------:R-:W-:Y:S01]  /*a3b0*/  LOP3.LUT R9, R9, 0x18, RZ, 0xc0, !PT ;  /* 0x0000001809097812 */ /* 0x000fe200078ec0ff */
[----:B------:R-:W-:Y:S01]  /*a3c0*/  UMOV UR5, 0xffffffff ;  /* 0xffffffff00057882 */ /* 0x000fe20000000000 */
[----:B--2---:R2:W-:Y:S01]  /*a3d0*/  @P0 STL [R1+0x8], R20 ;  /* 0x0000081401000387 */ /* 0x0045e20000100800 */
[C---:B----4-:R-:W-:Y:S01]  /*a3e0*/  ISETP.GE.AND P0, PT, R4.reuse, R21, PT ;  /* 0x000000150400720c */ /* 0x050fe20003f06270 */
[----:B------:R-:W-:-:S04]  /*a3f0*/  IMAD.IADD R4, R4, 0x1, R2 ;  /* 0x0000000104047824 */ /* 0x000fc800078e0202 */
[----:B0-----:R-:W-:-:S08]  /*a400*/  @P2 IMAD.HI.U32 R5, R4, R5, RZ ;  /* 0x0000000504052227 */ /* 0x001fd000078e00ff */
[----:B------:R-:W0:Y:S01]  /*a410*/  @!P0 LDC.64 R2, c[0x0][0x428] ;  /* 0x00010a00ff028b82 */ /* 0x000e220000000a00 */
[----:B------:R-:W-:Y:S01]  /*a420*/  IMAD.MOV.U32 R6, RZ, RZ, R4 ;  /* 0x000000ffff067224 */ /* 0x000fe200078e0004 */
[----:B-1----:R-:W-:Y:S02]  /*a430*/  @P2 SHF.R.U32.HI R6, RZ, R0, R5 ;  /* 0x00000000ff062219 */ /* 0x002fe40000011605 */
[----:B------:R-:W-:Y:S02]  /*a440*/  SHF.R.S32.HI R5, RZ, 0x1f, R20 ;  /* 0x0000001fff057819 */ /* 0x000fe40000011414 */
[----:B------:R-:W-:-:S05]  /*a450*/  IADD3 R0, -R6, RZ, RZ ;  /* 0x000000ff06007210 */ /* 0x000fca0007ffe1ff */
[----:B------:R-:W-:Y:S01]  /*a460*/  IMAD R4, R7, R0, R4 ;  /* 0x0000000007047224 */ /* 0x000fe200078e0204 */
[--C-:B------:R-:W-:Y:S01]  /*a470*/  @!P0 SHF.R.S32.HI R7, RZ, 0x1f, R6.reuse ;  /* 0x0000001fff078819 */ /* 0x100fe20000011406 */
[-C--:B0-----:R-:W-:Y:S02]  /*a480*/  @!P0 IMAD R0, R5, R2.reuse, RZ ;  /* 0x0000000205008224 */ /* 0x081fe400078e02ff */
[----:B------:R-:W-:-:S04]  /*a490*/  @!P0 IMAD.WIDE.U32 R6, R20, R2, R6 ;  /* 0x0000000214068225 */ /* 0x000fc800078e0006 */
[----:B------:R-:W-:Y:S02]  /*a4a0*/  @!P0 IMAD R0, R20, R3, R0 ;  /* 0x0000000314008224 */ /* 0x000fe400078e0200 */
[----:B------:R-:W0:Y:S02]  /*a4b0*/  @!P0 LDC.64 R2, c[0x0][0x418] ;  /* 0x00010600ff028b82 */ /* 0x000e240000000a00 */
[----:B------:R-:W-:Y:S01]  /*a4c0*/  @!P0 IMAD.IADD R0, R7, 0x1, R0 ;  /* 0x0000000107008824 */ /* 0x000fe200078e0200 */
[----:B------:R-:W-:Y:S02]  /*a4d0*/  ISETP.NE.AND P2, PT, R10, 0x3, PT ;  /* 0x000000030a00780c */ /* 0x000fe40003f45270 */
[----:B0-----:R-:W-:-:S04]  /*a4e0*/  @!P0 LEA R2, P1, R6, R2, 0x2 ;  /* 0x0000000206028211 */ /* 0x001fc800078210ff */
[----:B------:R-:W-:Y:S01]  /*a4f0*/  @!P0 LEA.HI.X R3, R6, R3, R0, 0x2, P1 ;  /* 0x0000000306038211 */ /* 0x000fe200008f1400 */
[----:B------:R-:W-:-:S06]  /*a500*/  IMAD.MOV.U32 R0, RZ, RZ, RZ ;  /* 0x000000ffff007224 */ /* 0x000fcc00078e00ff */
[----:B------:R2:W5:Y:S01]  /*a510*/  @!P0 LDG.E R0, desc[UR36][R2.64] ;  /* 0x0000002402008981 */ /* 0x000562000c1e1900 */
[C---:B------:R-:W-:Y:S02]  /*a520*/  ISETP.GE.AND P0, PT, R9.reuse, UR4, PT ;  /* 0x0000000409007c0c */ /* 0x040fe4000bf06270 */
[----:B------:R-:W-:Y:S01]  /*a530*/  @P2 LOP3.LUT R22, R22, 0x8, RZ, 0xfc, !PT ;  /* 0x0000000816162812 */ /* 0x000fe200078efcff */
[----:B------:R2:W-:Y:S01]  /*a540*/  STL [R1+0x14], R5 ;  /* 0x0000140501007387 */ /* 0x0005e20000100800 */
[C---:B------:R-:W-:Y:S02]  /*a550*/  LOP3.LUT R10, R9.reuse, 0x20, RZ, 0xfc, !PT ;  /* 0x00000020090a7812 */ /* 0x040fe400078efcff */
[----:B------:R-:W-:Y:S02]  /*a560*/  LOP3.LUT R22, R22, 0xfffffffb, RZ, 0xc0, !PT ;  /* 0xfffffffb16167812 */ /* 0x000fe400078ec0ff */
[----:B------:R-:W-:Y:S02]  /*a570*/  LOP3.LUT R9, R9, 0x40, RZ, 0xfc, !PT ;  /* 0x0000004009097812 */ /* 0x000fe400078efcff */
[----:B------:R-:W-:-:S03]  /*a580*/  ISETP.GE.AND P1, PT, R10, UR4, PT ;  /* 0x000000040a007c0c */ /* 0x000fc6000bf26270 */
[----:B------:R-:W-:Y:S02]  /*a590*/  @P0 LOP3.LUT R22, R22, 0x4, RZ, 0xfc, !PT ;  /* 0x0000000416160812 */ /* 0x000fe400078efcff */
[----:B------:R-:W-:Y:S02]  /*a5a0*/  ISETP.GE.AND P0, PT, R9, UR4, PT ;  /* 0x0000000409007c0c */ /* 0x000fe4000bf06270 */
[----:B------:R-:W-:-:S04]  /*a5b0*/  LOP3.LUT R22, R22, 0xfffffffe, RZ, 0xc0, !PT ;  /* 0xfffffffe16167812 */ /* 0x000fc800078ec0ff */
[----:B------:R-:W-:-:S04]  /*a5c0*/  LOP3.LUT R22, R22, 0xfffffffd, RZ, 0xc0, !PT ;  /* 0xfffffffd16167812 */ /* 0x000fc800078ec0ff */
[----:B------:R-:W-:-:S04]  /*a5d0*/  @P1 LOP3.LUT R22, R22, 0x2, RZ, 0xfc, !PT ;  /* 0x0000000216161812 */ /* 0x000fc800078efcff */
[----:B------:R-:W-:Y:S01]  /*a5e0*/  @P0 LOP3.LUT R22, R22, 0x1, RZ, 0xfc, !PT ;  /* 0x0000000116160812 */ /* 0x000fe200078efcff */
[----:B--2---:R-:W-:Y:S06]  /*a5f0*/  BRA.DIV UR5, `(.L_x_224) ;  /* 0x0000003e05007947 */ /* 0x004fec000b800000 */
.L_x_290:
[----:B------:R-:W-:-:S05]  /*a600*/  SHF.R.S32.HI R9, RZ, 0x1f, R18 ;  /* 0x0000001fff097819 */ /* 0x000fca0000011412 */
[----:B------:R0:W-:Y:S01]  /*a610*/  STL [R1+0x4], R9 ;  /* 0x0000040901007387 */ /* 0x0001e20000100800 */
[----:B------:R-:W-:Y:S05]  /*a620*/  @!P2 BRA `(.L_x_225) ;  /* 0x000000000004a947 */ /* 0x000fea0003800000 */
[----:B------:R-:W-:Y:S01]  /*a630*/  BPT.TRAP 0x1 ;  /* 0x000000040000795c */ /* 0x000fe20000300000 */
.L_x_225:
[----:B------:R-:W-:Y:S01]  /*a640*/  SHF.R.S32.HI R5, RZ, 0x1f, R4 ;  /* 0x0000001fff057819 */ /* 0x000fe20000011404 */
[----:B------:R-:W-:Y:S01]  /*a650*/  ULDC.64 UR4, c[0x0][0x328] ;  /* 0x0000ca0000047ab9 */ /* 0x000fe20000000a00 */
[----:B------:R-:W-:Y:S01]  /*a660*/  BSSY B0, `(.L_x_226) ;  /* 0x0000017000007945 */ /* 0x000fe20003800000 */
[----:B------:R-:W-:-:S04]  /*a670*/  IMAD.WIDE.U32 R2, R4, UR4, RZ ;  /* 0x0000000404027c25 */ /* 0x000fc8000f8e00ff */
[----:B------:R-:W-:-:S04]  /*a680*/  IMAD R6, R5, UR4, RZ ;  /* 0x0000000405067c24 */ /* 0x000fc8000f8e02ff */
[----:B------:R-:W-:Y:S01]  /*a690*/  IMAD R6, R4, UR5, R6 ;  /* 0x0000000504067c24 */ /* 0x000fe2000f8e0206 */
[----:B------:R-:W-:-:S03]  /*a6a0*/  ULDC.64 UR4, c[0x0][0x338] ;  /* 0x0000ce0000047ab9 */ /* 0x000fc60000000a00 */
[----:B------:R-:W-:Y:S01]  /*a6b0*/  IMAD.IADD R3, R3, 0x1, R6 ;  /* 0x0000000103037824 */ /* 0x000fe200078e0206 */
[----:B-----5:R-:W-:Y:S01]  /*a6c0*/  SHF.R.S32.HI R6, RZ, 0x1f, R0 ;  /* 0x0000001fff067819 */ /* 0x020fe20000011400 */
[----:B------:R-:W-:-:S04]  /*a6d0*/  IMAD.WIDE.U32 R2, R0, UR4, R2 ;  /* 0x0000000400027c25 */ /* 0x000fc8000f8e0002 */
[----:B------:R-:W-:-:S04]  /*a6e0*/  IMAD R7, R6, UR4, RZ ;  /* 0x0000000406077c24 */ /* 0x000fc8000f8e02ff */
[----:B------:R-:W-:Y:S01]  /*a6f0*/  IMAD R7, R0, UR5, R7 ;  /* 0x0000000500077c24 */ /* 0x000fe2000f8e0207 */
[----:B------:R-:W-:-:S04]  /*a700*/  ULDC.64 UR4, c[0x0][0x330] ;  /* 0x0000cc0000047ab9 */ /* 0x000fc80000000a00 */
[----:B------:R-:W-:Y:S01]  /*a710*/  IADD3 R3, R3, R7, RZ ;  /* 0x0000000703037210 */ /* 0x000fe20007ffe0ff */
[----:B------:R-:W-:Y:S02]  /*a720*/  IMAD R7, R9, UR4, RZ ;  /* 0x0000000409077c24 */ /* 0x000fe4000f8e02ff */
[----:B------:R-:W-:-:S04]  /*a730*/  IMAD.WIDE.U32 R2, R18, UR4, R2 ;  /* 0x0000000412027c25 */ /* 0x000fc8000f8e0002 */
[----:B------:R-:W-:Y:S01]  /*a740*/  IMAD R7, R18, UR5, R7 ;  /* 0x0000000512077c24 */ /* 0x000fe2000f8e0207 */
[----:B------:R-:W-:Y:S02]  /*a750*/  ULDC.64 UR4, c[0x0][0x318] ;  /* 0x0000c60000047ab9 */ /* 0x000fe40000000a00 */
[----:B------:R-:W-:Y:S01]  /*a760*/  LEA R24, P0, R2, UR4, 0x1 ;  /* 0x0000000402187c11 */ /* 0x000fe2000f8008ff */
[----:B------:R-:W-:Y:S01]  /*a770*/  IMAD.IADD R25, R3, 0x1, R7 ;  /* 0x0000000103197824 */ /* 0x000fe200078e0207 */
[----:B------:R-:W-:-:S04]  /*a780*/  SHF.L.U32 R3, R29, 0x1f, RZ ;  /* 0x0000001f1d037819 */ /* 0x000fc800000006ff */
[----:B------:R-:W-:Y:S01]  /*a790*/  LEA.HI.X R25, R2, UR5, R25, 0x1, P0 ;  /* 0x0000000502197c11 */ /* 0x000fe200080f0c19 */
[----:B------:R-:W-:-:S05]  /*a7a0*/  IMAD R2, R26, 0x8, R23 ;  /* 0x000000081a027824 */ /* 0x000fca00078e0217 */
[----:B------:R-:W1:Y:S02]  /*a7b0*/  SYNCS.PHASECHK.TRANS64.TRYWAIT P0, [R2+URZ+0x2d840], R3 ;  /* 0x02d84003020075a7 */ /* 0x000e64000800017f */
[----:B-1----:R-:W-:Y:S05]  /*a7c0*/  @!P0 BRA `(.L_x_227) ;  /* 0x0000003800c08947 */ /* 0x002fea0003800000 */
.L_x_291:
[----:B------:R-:W-:Y:S05]  /*a7d0*/  BSYNC B0 ;  /* 0x0000000000007941 */ /* 0x000fea0003800000 */
.L_x_226:
[----:B------:R-:W2:Y:S01]  /*a7e0*/  LDL R7, [R1+0x4] ;  /* 0x0000040001077983 */ /* 0x000ea20000100800 */
[----:B------:R-:W-:-:S03]  /*a7f0*/  ULDC.64 UR4, c[0x0][0x300] ;  /* 0x0000c00000047ab9 */ /* 0x000fc60000000a00 */
[----:B------:R-:W3:Y:S01]  /*a800*/  LDL R12, [R1+0xc] ;  /* 0x00000c00010c7983 */ /* 0x000ee20000100800 */
[----:B------:R-:W-:Y:S01]  /*a810*/  IMAD R5, R5, UR4, RZ ;  /* 0x0000000405057c24 */ /* 0x000fe2000f8e02ff */
[----:B------:R-:W-:Y:S01]  /*a820*/  LOP3.LUT P4, RZ, R22, 0x4, RZ, 0xc0, !PT ;  /* 0x0000000416ff7812 */ /* 0x000fe2000788c0ff */
[----:B0-----:R-:W0:Y:S02]  /*a830*/  S2R R9, SR_TID.X ;  /* 0x0000000000097919 */ /* 0x001e240000002100 */
[----:B-1----:R-:W-:Y:S01]  /*a840*/  IMAD R3, R4, UR5, R5 ;  /* 0x0000000504037c24 */ /* 0x002fe2000f8e0205 */
[----:B------:R-:W-:Y:S01]  /*a850*/  LOP3.LUT P3, RZ, R22, 0x2, RZ, 0xc0, !PT ;  /* 0x0000000216ff7812 */ /* 0x000fe2000786c0ff */
[----:B------:R-:W-:Y:S01]  /*a860*/  IMAD.WIDE.U32 R4, R4, UR4, RZ ;  /* 0x0000000404047c25 */ /* 0x000fe2000f8e00ff */
[----:B------:R-:W-:Y:S01]  /*a870*/  ULDC.64 UR4, c[0x0][0x310] ;  /* 0x0000c40000047ab9 */ /* 0x000fe20000000a00 */
[----:B------:R-:W-:Y:S02]  /*a880*/  LOP3.LUT P2, RZ, R22, 0x1, RZ, 0xc0, !PT ;  /* 0x0000000116ff7812 */ /* 0x000fe4000784c0ff */
[----:B------:R-:W-:-:S02]  /*a890*/  IMAD.IADD R5, R5, 0x1, R3 ;  /* 0x0000000105057824 */ /* 0x000fc400078e0203 */
[----:B------:R-:W-:Y:S02]  /*a8a0*/  IMAD R6, R6, UR4, RZ ;  /* 0x0000000406067c24 */ /* 0x000fe4000f8e02ff */
[----:B------:R-:W-:-:S04]  /*a8b0*/  IMAD.WIDE.U32 R4, R0, UR4, R4 ;  /* 0x0000000400047c25 */ /* 0x000fc8000f8e0004 */
[----:B------:R-:W-:Y:S01]  /*a8c0*/  IMAD R0, R0, UR5, R6 ;  /* 0x0000000500007c24 */ /* 0x000fe2000f8e0206 */
[----:B------:R-:W-:-:S03]  /*a8d0*/  ULDC.64 UR4, c[0x0][0x308] ;  /* 0x0000c20000047ab9 */ /* 0x000fc60000000a00 */
[----:B------:R-:W-:Y:S02]  /*a8e0*/  IMAD.IADD R5, R5, 0x1, R0 ;  /* 0x0000000105057824 */ /* 0x000fe400078e0200 */
[----:B------:R-:W-:-:S04]  /*a8f0*/  IMAD.WIDE.U32 R4, R18, UR4, R4 ;  /* 0x0000000412047c25 */ /* 0x000fc8000f8e0004 */
[----:B0-----:R-:W-:Y:S02]  /*a900*/  IMAD.SHL.U32 R10, R9, 0x8, RZ ;  /* 0x00000008090a7824 */ /* 0x001fe400078e00ff */
[----:B--2---:R-:W-:Y:S02]  /*a910*/  IMAD R0, R7, UR4, RZ ;  /* 0x0000000407007c24 */ /* 0x004fe4000f8e02ff */
[----:B------:R-:W0:Y:S02]  /*a920*/  S2R R7, SR_TID.X ;  /* 0x0000000000077919 */ /* 0x000e240000002100 */
[----:B------:R-:W-:Y:S01]  /*a930*/  IMAD R0, R18, UR5, R0 ;  /* 0x0000000512007c24 */ /* 0x000fe2000f8e0200 */
[----:B------:R-:W-:-:S04]  /*a940*/  ULDC.64 UR4, c[0x0][0x2e8] ;  /* 0x0000ba0000047ab9 */ /* 0x000fc80000000a00 */
[----:B------:R-:W-:Y:S02]  /*a950*/  IADD3 R6, R5, R0, RZ ;  /* 0x0000000005067210 */ /* 0x000fe40007ffe0ff */
[----:B------:R-:W-:Y:S01]  /*a960*/  LEA R0, P0, R4, UR4, 0x1 ;  /* 0x0000000404007c11 */ /* 0x000fe2000f8008ff */
[----:B------:R-:W-:-:S03]  /*a970*/  UMOV UR4, 0xffffffff ;  /* 0xffffffff00047882 */ /* 0x000fc60000000000 */
[----:B------:R-:W-:Y:S02]  /*a980*/  LEA.HI.X R6, R4, UR5, R6, 0x1, P0 ;  /* 0x0000000504067c11 */ /* 0x000fe400080f0c06 */
[----:B0-----:R-:W-:Y:S01]  /*a990*/  LOP3.LUT R11, R7, 0x7f, RZ, 0xc0, !PT ;  /* 0x0000007f070b7812 */ /* 0x001fe200078ec0ff */
[----:B------:R-:W-:-:S03]  /*a9a0*/  IMAD.SHL.U32 R7, R9, 0x8, RZ ;  /* 0x0000000809077824 */ /* 0x000fc600078e00ff */
[----:B------:R-:W-:Y:S02]  /*a9b0*/  SHF.R.U32.HI R11, RZ, 0x2, R11 ;  /* 0x00000002ff0b7819 */ /* 0x000fe4000001160b */
[----:B------:R-:W-:Y:S02]  /*a9c0*/  LOP3.LUT R7, R7, 0xd8, RZ, 0xc0, !PT ;  /* 0x000000d807077812 */ /* 0x000fe400078ec0ff */
[----:B---3--:R-:W-:Y:S02]  /*a9d0*/  IADD3 R3, -R11, R12, -R8 ;  /* 0x0000000c0b037210 */ /* 0x008fe40007ffe908 */
[----:B------:R-:W-:Y:S01]  /*a9e0*/  LOP3.LUT R7, R7, 0x18, R9, 0x78, !PT ;  /* 0x0000001807077812 */ /* 0x000fe200078e7809 */
[----:B------:R-:W-:Y:S01]  /*a9f0*/  IMAD.SHL.U32 R9, R9, 0x8, RZ ;  /* 0x0000000809097824 */ /* 0x000fe200078e00ff */
[----:B------:R-:W-:Y:S02]  /*aa00*/  ISETP.GE.AND P0, PT, R3, 0x1, PT ;  /* 0x000000010300780c */ /* 0x000fe40003f06270 */
[----:B------:R-:W-:-:S02]  /*aa10*/  LOP3.LUT R7, R7, 0x320, R10, 0xf8, !PT ;  /* 0x0000032007077812 */ /* 0x000fc400078ef80a */
[----:B------:R-:W-:-:S03]  /*aa20*/  LOP3.LUT R9, R9, 0x18, RZ, 0xc0, !PT ;  /* 0x0000001809097812 */ /* 0x000fc600078ec0ff */
[----:B------:R-:W-:Y:S01]  /*aa30*/  IMAD R7, R26, 0x3000, R7 ;  /* 0x000030001a077824 */ /* 0x000fe200078e0207 */
[----:B------:R-:W-:Y:S06]  /*aa40*/  BRA.DIV UR4, `(.L_x_228) ;  /* 0x0000003a04347947 */ /* 0x000fec000b800000 */
[----:B------:R-:W0:Y:S01]  /*aa50*/  SHFL.IDX PT, R5, R0, RZ, 0x1c1f ;  /* 0x001c1fff00057589 */ /* 0x000e2200000e0000 */
[----:B------:R-:W-:-:S03]  /*aa60*/  @P0 LEA R8, R7, R23, 0x1 ;  /* 0x0000001707080211 */ /* 0x000fc600078e08ff */
[----:B------:R-:W1:Y:S01]  /*aa70*/  SHFL.IDX PT, R4, R6, RZ, 0x1c1f ;  /* 0x001c1fff06047589 */ /* 0x000e6200000e0000 */
[----:B0-----:R-:W-:-:S05]  /*aa80*/  @P0 LEA R5, P1, R9, R5, 0x1 ;  /* 0x0000000509050211 */ /* 0x001fca00078208ff */
[----:B-1----:R-:W-:Y:S01]  /*aa90*/  @P0 IMAD.X R4, RZ, RZ, R4, P1 ;  /* 0x000000ffff040224 */ /* 0x002fe200008e0604 */
[----:B------:R-:W-:-:S04]  /*aaa0*/  ISETP.GE.AND P1, PT, R3, 0x21, PT ;  /* 0x000000210300780c */ /* 0x000fc80003f26270 */
[----:B------:R-:W-:-:S04]  /*aab0*/  @P0 LOP3.LUT R5, R5, R4, RZ, 0x3c, !PT ;  /* 0x0000000405050212 */ /* 0x000fc800078e3cff */
[----:B------:R-:W-:-:S04]  /*aac0*/  @P0 LOP3.LUT R4, R5, R4, RZ, 0x3c, !PT ;  /* 0x0000000405040212 */ /* 0x000fc800078e3cff */
[----:B------:R-:W-:-:S05]  /*aad0*/  @P0 LOP3.LUT R5, R5, R4, RZ, 0x3c, !PT ;  /* 0x0000000405050212 */ /* 0x000fca00078e3cff */
[----:B------:R-:W-:Y:S01]  /*aae0*/  @!PT LDS RZ, [RZ] ;  /* 0x00000000fffff984 */ /* 0x000fe20000000800 */
[----:B------:R-:W-:Y:S04]  /*aaf0*/  @P0 LDGSTS.E.BYPASS.LTC128B.128 [R8+0x15400], desc[UR36][R4.64], !P4 ;  /* 0x1540000004080fae */ /* 0x000fe8000e101d64 */
[----:B------:R-:W-:Y:S04]  /*ab00*/  @P0 LDGSTS.E.BYPASS.LTC128B.128 [R8+0x17400], desc[UR36][R4.64+0x40], !P3 ;  /* 0x1740004004080fae */ /* 0x000fe8000d901d64 */
[----:B------:R0:W-:Y:S04]  /*ab10*/  @P0 LDGSTS.E.BYPASS.LTC128B.128 [R8+0x19400], desc[UR36][R4.64+0x80], !P2 ;  /* 0x1940008004080fae */ /* 0x0001e8000d101d64 */
[----:B0-----:R-:W0:Y:S01]  /*ab20*/  SHFL.IDX PT, R5, R0, 0x1, 0x1c1f ;  /* 0x003c1f0000057f89 */ /* 0x001e2200000e0000 */
[----:B------:R-:W-:-:S03]  /*ab30*/  @P1 IMAD R8, R7, 0x2, R23 ;  /* 0x0000000207081824 */ /* 0x000fc600078e0217 */
        /* <DEDUP_REMOVED lines=11> */
[----:B------:R-:W-:Y:S01]  /*abf0*/  @P1 IMAD R8, R7, 0x2, R23 ;  /* 0x0000000207081824 */ /* 0x000fe200078e0217 */
[----:B------:R-:W1:Y:S04]  /*ac00*/  SHFL.IDX PT, R4, R6, 0x2, 0x1c1f ;  /* 0x005c1f0006047f89 */ /* 0x000e6800000e0000 */
[----:B------:R-:W2:Y:S04]  /*ac10*/  SHFL.IDX PT, R6, R6, 0x3, 0x1c1f ;  /* 0x007c1f0006067f89 */ /* 0x000ea800000e0000 */
[----:B------:R-:W3:Y:S01]  /*ac20*/  SHFL.IDX PT, R0, R0, 0x3, 0x1c1f ;  /* 0x007c1f0000007f89 */ /* 0x000ee200000e0000 */
[----:B0-----:R-:W-:-:S05]  /*ac30*/  @P1 LEA R5, P0, R9, R5, 0x1 ;  /* 0x0000000509051211 */ /* 0x001fca00078008ff */
[----:B-1----:R-:W-:-:S05]  /*ac40*/  @P1 IMAD.X R4, RZ, RZ, R4, P0 ;  /* 0x000000ffff041224 */ /* 0x002fca00000e0604 */
[----:B------:R-:W-:-:S04]  /*ac50*/  @P1 LOP3.LUT R5, R5, R4, RZ, 0x3c, !PT ;  /* 0x0000000405051212 */ /* 0x000fc800078e3cff */
[----:B------:R-:W-:-:S04]  /*ac60*/  @P1 LOP3.LUT R4, R5, R4, RZ, 0x3c, !PT ;  /* 0x0000000405041212 */ /* 0x000fc800078e3cff */
[----:B------:R-:W-:-:S05]  /*ac70*/  @P1 LOP3.LUT R5, R5, R4, RZ, 0x3c, !PT ;  /* 0x0000000405051212 */ /* 0x000fca00078e3cff */
[----:B------:R1:W-:Y:S04]  /*ac80*/  @P1 LDGSTS.E.BYPASS.LTC128B.128 [R8+0x16400], desc[UR36][R4.64], !P4 ;  /* 0x1640000004081fae */ /* 0x0003e8000e101d64 */
[----:B------:R1:W-:Y:S04]  /*ac90*/  @P1 LDGSTS.E.BYPASS.LTC128B.128 [R8+0x18400], desc[UR36][R4.64+0x40], !P3 ;  /* 0x1840004004081fae */ /* 0x0003e8000d901d64 */
[----:B--23--:R1:W-:Y:S02]  /*aca0*/  @P1 LDGSTS.E.BYPASS.LTC128B.128 [R8+0x1a400], desc[UR36][R4.64+0x80], !P2 ;  /* 0x1a40008004081fae */ /* 0x00c3e4000d101d64 */
.L_x_301:
[----:B------:R-:W-:-:S13]  /*acb0*/  ISETP.GE.AND P0, PT, R3, 0x61, PT ;  /* 0x000000610300780c */ /* 0x000fda0003f06270 */
[----:B01----:R-:W-:Y:S01]  /*acc0*/  @P0 LEA R4, P1, R9, R0, 0x1 ;  /* 0x0000000009040211 */ /* 0x003fe200078208ff */
[----:B------:R-:W-:-:S03]  /*acd0*/  @P0 IMAD R7, R7, 0x2, R23 ;  /* 0x0000000207070824 */ /* 0x000fc600078e0217 */
[----:B------:R-:W-:-:S05]  /*ace0*/  @P0 IADD3.X R5, RZ, R6, RZ, P1, !PT ;  /* 0x00000006ff050210 */ /* 0x000fca0000ffe4ff */
        /* <DEDUP_REMOVED lines=8> */
.L_x_229:
[----:B------:R-:W-:Y:S02]  /*ad70*/  PLOP3.LUT P1, PT, P1, P0, PT, 0xa2, 0x0 ;  /* 0x000000000000781c */ /* 0x000fe40000f21472 */
[----:B------:R-:W-:-:S08]  /*ad80*/  @P0 R2UR P1, UR4, R2 ;  /* 0x00000000020402ca */ /* 0x000fd00000020000 */
[----:B------:R-:W-:-:S05]  /*ad90*/  @P0 PLOP3.LUT P0, PT, P1, PT, PT, 0x80, 0x0 ;  /* 0x000000000000081c */ /* 0x000fca0000f0f070 */
[----:B------:R-:W-:Y:S01]  /*ada0*/  @!P1 SYNCS.ARRIVE.TRANS64.RED.A0T1 RZ, [UR4+0x2d830], RZ ;  /* 0x02d830ffffff99a7 */ /* 0x000fe20008200404 */
[----:B------:R-:W-:Y:S07]  /*adb0*/  @!P1 ARRIVES.LDGSTSBAR.64.TRANSCNT [UR4+0x2d830] ;  /* 0x02d83000ff0099b0 */ /* 0x000fee0008000a84 */
[----:B------:R-:W-:Y:S05]  /*adc0*/  @P0 BRA.U.ANY `(.L_x_229) ;  /* 0xfffffffd00e80947 */ /* 0x000fea000393ffff */
[----:B------:R-:W-:Y:S01]  /*add0*/  NOP ;  /* 0x0000000000007918 */ /* 0x000fe20000000000 */
[----:B------:R-:W2:Y:S02]  /*ade0*/  LDL R0, [R1+0x38] ;  /* 0x0000380001007983 */ /* 0x000ea40000100800 */
[----:B--2---:R-:W-:-:S13]  /*adf0*/  ISETP.NE.AND P2, PT, R0, 0x3, PT ;  /* 0x000000030000780c */ /* 0x004fda0003f45270 */
[----:B------:R-:W-:Y:S05]  /*ae00*/  @!P2 BRA `(.L_x_230) ;  /* 0x000000000004a947 */ /* 0x000fea0003800000 */
[----:B------:R-:W-:Y:S01]  /*ae10*/  BPT.TRAP 0x1 ;  /* 0x000000040000795c */ /* 0x000fe20000300000 */
.L_x_230:
[----:B0-----:R0:W5:Y:S01]  /*ae20*/  LDL.LU R4, [R1+0x20] ;  /* 0x0000200001047983 */ /* 0x0011620000300800 */
[----:B------:R0:W-:Y:S03]  /*ae30*/  SYNCS.ARRIVE.TRANS64.A1T0 RZ, [R2+URZ+0x2d830], RZ ;  /* 0x02d830ff02ff79a7 */ /* 0x0001e6000810003f */
[----:B------:R0:W5:Y:S02]  /*ae40*/  LDL.LU R3, [R1] ;  /* 0x0000000001037983 */ /* 0x0001640000300800 */
[----:B------:R-:W-:Y:S05]  /*ae50*/  WARPSYNC.ALL ;  /* 0x0000000000007948 */ /* 0x000fea0003800000 */
[----:B------:R-:W-:Y:S01]  /*ae60*/  ULDC.64 UR4, c[0x0][0x298] ;  /* 0x0000a60000047ab9 */ /* 0x000fe20000000a00 */
[----:B------:R-:W-:Y:S01]  /*ae70*/  BAR.SYNC.DEFER_BLOCKING 0x8, 0x200 ;  /* 0x0208000000007b1d */ /* 0x000fe20000010000 */
[----:B------:R-:W-:Y:S01]  /*ae80*/  LOP3.LUT P0, RZ, R22, 0x20, RZ, 0xc0, !PT ;  /* 0x0000002016ff7812 */ /* 0x000fe2000780c0ff */
[----:B0-----:R-:W-:-:S03]  /*ae90*/  VIADD R2, R23, 0xc400 ;  /* 0x0000c40017027836 */ /* 0x001fc60000000000 */
[----:B------:R-:W-:Y:S01]  /*aea0*/  SEL R28, R28, RZ, !P0 ;  /* 0x000000ff1c1c7207 */ /* 0x000fe20004000000 */
[----:B------:R-:W-:Y:S01]  /*aeb0*/  BSSY B6, `(.L_x_231) ;  /* 0x000001c000067945 */ /* 0x000fe20003800000 */
[----:B-----5:R-:W-:Y:S02]  /*aec0*/  SEL R4, R4, RZ, !P0 ;  /* 0x000000ff04047207 */ /* 0x020fe40004000000 */
[----:B------:R-:W-:Y:S02]  /*aed0*/  LOP3.LUT P0, RZ, R2, 0x1bf, RZ, 0xc0, !PT ;  /* 0x000001bf02ff7812 */ /* 0x000fe4000780c0ff */
[----:B------:R-:W-:Y:S01]  /*aee0*/  SHF.R.S32.HI R0, RZ, 0x1f, R3 ;  /* 0x0000001fff007819 */ /* 0x000fe20000011403 */
[----:B------:R0:W-:Y:S04]  /*aef0*/  STL [R1+0x2c], R4 ;  /* 0x00002c0401007387 */ /* 0x0001e80000100800 */
[----:B------:R-:W-:-:S04]  /*af00*/  IMAD R0, R0, UR4, RZ ;  /* 0x0000000400007c24 */ /* 0x000fc8000f8e02ff */
[C---:B------:R-:W-:Y:S02]  /*af10*/  IMAD R0, R3.reuse, UR5, R0 ;  /* 0x0000000503007c24 */ /* 0x040fe4000f8e0200 */
[----:B------:R-:W-:-:S04]  /*af20*/  IMAD.WIDE.U32 R2, R3, UR4, RZ ;  /* 0x0000000403027c25 */ /* 0x000fc8000f8e00ff */
[----:B------:R-:W-:Y:S01]  /*af30*/  IMAD.IADD R0, R3, 0x1, R0 ;  /* 0x0000000103007824 */ /* 0x000fe200078e0200 */
[----:B------:R0:W-:Y:S04]  /*af40*/  STL.64 [R1+0x20], R2 ;  /* 0x0000200201007387 */ /* 0x0001e80000100a00 */
[----:B------:R0:W-:Y:S01]  /*af50*/  STL [R1], R0 ;  /* 0x0000000001007387 */ /* 0x0001e20000100800 */
[----:B------:R-:W-:Y:S05]  /*af60*/  @!P0 BRA `(.L_x_232) ;  /* 0x0000000000408947 */ /* 0x000fea0003800000 */
[----:B0-----:R-:W-:Y:S01]  /*af70*/  MOV R2, 0x0 ;  /* 0x0000000000027802 */ /* 0x001fe20000000f00 */
        /* <DEDUP_REMOVED lines=15> */
.L_x_232:
[----:B------:R-:W-:Y:S05]  /*b070*/  BSYNC B6 ;  /* 0x0000000000067941 */ /* 0x000fea0003800000 */
.L_x_231:
[----:B0-----:R-:W2:Y:S01]  /*b080*/  LDL.LU R0, [R1+0x2c] ;  /* 0x00002c0001007983 */ /* 0x001ea20000300800 */
[----:B------:R-:W0:Y:S01]  /*b090*/  LDC R10, c[0x0][0x448] ;  /* 0x00011200ff0a7b82 */ /* 0x000e220000000800 */
[----:B------:R-:W-:Y:S01]  /*b0a0*/  ULDC.64 UR4, c[0x0][0x2d8] ;  /* 0x0000b60000047ab9 */ /* 0x000fe20000000a00 */
[----:B------:R-:W-:Y:S01]  /*b0b0*/  ULDC.64 UR6, c[0x0][0x2c8] ;  /* 0x0000b20000067ab9 */ /* 0x000fe20000000a00 */
[----:B------:R-:W3:Y:S01]  /*b0c0*/  LDL.LU R21, [R1] ;  /* 0x0000000001157983 */ /* 0x000ee20000300800 */
[----:B------:R-:W-:-:S03]  /*b0d0*/  ULDC.64 UR8, c[0x0][0x280] ;  /* 0x0000a00000087ab9 */ /* 0x000fc60000000a00 */
[----:B------:R-:W3:Y:S04]  /*b0e0*/  LDL.LU.64 R2, [R1+0x20] ;  /* 0x0000200001027983 */ /* 0x000ee80000300a00 */
[----:B------:R-:W4:Y:S01]  /*b0f0*/  LDL R20, [R1+0x4] ;  /* 0x0000040001147983 */ /* 0x000f220000100800 */
[----:B------:R-:W1:Y:S01]  /*b100*/  S2R R13, SR_TID.X ;  /* 0x00000000000d7919 */ /* 0x000e620000002100 */
[----:B0-----:R-:W-:-:S13]  /*b110*/  ISETP.NE.AND P0, PT, R10, 0x1, PT ;  /* 0x000000010a00780c */ /* 0x001fda0003f05270 */
[----:B------:R-:W0:Y:S01]  /*b120*/  @P0 LDC R5, c[0x0][0x450] ;  /* 0x00011400ff050b82 */ /* 0x000e220000000800 */
[----:B-1----:R-:W-:-:S05]  /*b130*/  IMAD.SHL.U32 R11, R13, 0x8, RZ ;  /* 0x000000080d0b7824 */ /* 0x002fca00078e00ff */
[----:B------:R-:W-:-:S04]  /*b140*/  LOP3.LUT R11, R11, 0x18, RZ, 0xc0, !PT ;  /* 0x000000180b0b7812 */ /* 0x000fc800078ec0ff */
[C---:B------:R-:W-:Y:S02]  /*b150*/  LOP3.LUT R12, R11.reuse, 0x20, RZ, 0xfc, !PT ;  /* 0x000000200b0c7812 */ /* 0x040fe400078efcff */
[----:B------:R-:W-:Y:S01]  /*b160*/  LOP3.LUT R11, R11, 0x40, RZ, 0xfc, !PT ;  /* 0x000000400b0b7812 */ /* 0x000fe200078efcff */
[----:B--2---:R-:W-:Y:S02]  /*b170*/  IMAD.MOV.U32 R4, RZ, RZ, R0 ;  /* 0x000000ffff047224 */ /* 0x004fe400078e0000 */
[----:B---3--:R-:W-:Y:S02]  /*b180*/  IMAD.MOV.U32 R3, RZ, RZ, R21 ;  /* 0x000000ffff037224 */ /* 0x008fe400078e0015 */
[----:B------:R-:W1:Y:S01]  /*b190*/  S2R R21, SR_TID.X ;  /* 0x0000000000157919 */ /* 0x000e620000002100 */
[----:B----4-:R-:W-:Y:S02]  /*b1a0*/  IMAD R0, R20, UR4, RZ ;  /* 0x0000000414007c24 */ /* 0x010fe4000f8e02ff */
[----:B------:R-:W2:Y:S01]  /*b1b0*/  S2R R20, SR_TID.X ;  /* 0x0000000000147919 */ /* 0x000ea20000002100 */
[----:B------:R-:W-:-:S04]  /*b1c0*/  IMAD.WIDE.U32 R2, R18, UR4, R2 ;  /* 0x0000000412027c25 */ /* 0x000fc8000f8e0002 */
[----:B------:R-:W-:Y:S01]  /*b1d0*/  IMAD R0, R18, UR5, R0 ;  /* 0x0000000512007c24 */ /* 0x000fe2000f8e0200 */
[----:B------:R-:W-:-:S04]  /*b1e0*/  ULDC.64 UR4, c[0x0][0x2e0] ;  /* 0x0000b80000047ab9 */ /* 0x000fc80000000a00 */
[----:B------:R-:W-:Y:S01]  /*b1f0*/  IADD3 R3, R3, R0, RZ ;  /* 0x0000000003037210 */ /* 0x000fe20007ffe0ff */
[----:B------:R-:W-:Y:S02]  /*b200*/  IMAD R0, R4, UR4, RZ ;  /* 0x0000000404007c24 */ /* 0x000fe4000f8e02ff */
[----:B------:R-:W3:Y:S02]  /*b210*/  @P0 LDC R4, c[0x0][0x44c] ;  /* 0x00011300ff040b82 */ /* 0x000ee40000000800 */
[C---:B------:R-:W-:Y:S02]  /*b220*/  IMAD R0, R28.reuse, UR5, R0 ;  /* 0x000000051c007c24 */ /* 0x040fe4000f8e0200 */
[----:B------:R-:W-:Y:S01]  /*b230*/  IMAD.WIDE.U32 R2, R28, UR4, R2 ;  /* 0x000000041c027c25 */ /* 0x000fe2000f8e0002 */
[----:B------:R-:W-:-:S03]  /*b240*/  ULDC.64 UR4, c[0x0][0x2d0] ;  /* 0x0000b40000047ab9 */ /* 0x000fc60000000a00 */
[----:B------:R-:W-:Y:S02]  /*b250*/  IMAD.IADD R3, R3, 0x1, R0 ;  /* 0x0000000103037824 */ /* 0x000fe400078e0200 */
[----:B-1----:R-:W-:Y:S01]  /*b260*/  IMAD.SHL.U32 R21, R21, 0x20, RZ ;  /* 0x0000002015157824 */ /* 0x002fe200078e00ff */
[----:B--2---:R-:W-:-:S04]  /*b270*/  LOP3.LUT R20, R20, 0x7f, RZ, 0xc0, !PT ;  /* 0x0000007f14147812 */ /* 0x004fc800078ec0ff */
[----:B------:R-:W-:Y:S02]  /*b280*/  LOP3.LUT R21, R21, 0x60, RZ, 0xc0, !PT ;  /* 0x0000006015157812 */ /* 0x000fe400078ec0ff */
[----:B------:R-:W-:-:S04]  /*b290*/  SHF.R.U32.HI R20, RZ, 0x2, R20 ;  /* 0x00000002ff147819 */ /* 0x000fc80000011614 */
[----:B------:R-:W-:Y:S02]  /*b2a0*/  LOP3.LUT R20, R20, R21, RZ, 0xfc, !PT ;  /* 0x0000001514147212 */ /* 0x000fe400078efcff */
[----:B------:R-:W-:-:S03]  /*b2b0*/  LOP3.LUT R21, R13, 0x7f, RZ, 0xc0, !PT ;  /* 0x0000007f0d157812 */ /* 0x000fc600078ec0ff */
[----:B------:R-:W-:Y:S01]  /*b2c0*/  IMAD R6, R17, 0xc0, R20 ;  /* 0x000000c011067824 */ /* 0x000fe200078e0214 */
[----:B------:R-:W-:Y:S01]  /*b2d0*/  SHF.R.U32.HI R21, RZ, 0x2, R21 ;  /* 0x00000002ff157819 */ /* 0x000fe20000011615 */
[----:B------:R-:W-:Y:S02]  /*b2e0*/  IMAD.SHL.U32 R20, R13, 0x8, RZ ;  /* 0x000000080d147824 */ /* 0x000fe400078e00ff */
[----:B---3--:R-:W-:-:S03]  /*b2f0*/  @P0 IMAD.HI.U32 R0, R6, R4, RZ ;  /* 0x0000000406000227 */ /* 0x008fc600078e00ff */
[----:B------:R-:W-:Y:S01]  /*b300*/  LOP3.LUT R20, R20, 0x18, RZ, 0xc0, !PT ;  /* 0x0000001814147812 */ /* 0x000fe200078ec0ff */
[----:B------:R-:W-:Y:S01]  /*b310*/  IMAD.MOV.U32 R4, RZ, RZ, R6 ;  /* 0x000000ffff047224 */ /* 0x000fe200078e0006 */
[----:B0-----:R-:W-:-:S04]  /*b320*/  @P0 SHF.R.U32.HI R4, RZ, R5, R0 ;  /* 0x00000005ff040219 */ /* 0x001fc80000011600 */
[--C-:B------:R-:W-:Y:S01]  /*b330*/  SHF.R.S32.HI R0, RZ, 0x1f, R4.reuse ;  /* 0x0000001fff007819 */ /* 0x100fe20000011404 */
[----:B------:R-:W-:-:S04]  /*b340*/  IMAD.MOV R7, RZ, RZ, -R4 ;  /* 0x000000ffff077224 */ /* 0x000fc800078e0a04 */
[----:B------:R-:W-:-:S04]  /*b350*/  IMAD R0, R0, UR4, RZ ;  /* 0x0000000400007c24 */ /* 0x000fc8000f8e02ff */
[C---:B------:R-:W-:Y:S02]  /*b360*/  IMAD R0, R4.reuse, UR5, R0 ;  /* 0x0000000504007c24 */ /* 0x040fe4000f8e0200 */
[----:B------:R-:W-:-:S05]  /*b370*/  IMAD.WIDE.U32 R4, R4, UR4, R2 ;  /* 0x0000000404047c25 */ /* 0x000fca000f8e0002 */
[----:B------:R-:W-:Y:S01]  /*b380*/  IADD3 R5, R5, R0, RZ ;  /* 0x0000000005057210 */ /* 0x000fe20007ffe0ff */
[----:B------:R-:W-:-:S04]  /*b390*/  IMAD R0, R10, R7, R6 ;  /* 0x000000070a007224 */ /* 0x000fc800078e0206 */
[----:B------:R-:W-:Y:S01]  /*b3a0*/  IMAD.WIDE.U32 R8, R0, UR6, R4 ;  /* 0x0000000600087c25 */ /* 0x000fe2000f8e0004 */
[----:B------:R-:W-:-:S03]  /*b3b0*/  SHF.R.S32.HI R7, RZ, 0x1f, R0 ;  /* 0x0000001fff077819 */ /* 0x000fc60000011400 */
[----:B------:R-:W-:Y:S01]  /*b3c0*/  VIADD R5, R6, 0x80 ;  /* 0x0000008006057836 */ /* 0x000fe20000000000 */
[----:B------:R-:W-:Y:S01]  /*b3d0*/  LEA R4, P1, R8, UR8, 0x1 ;  /* 0x0000000808047c11 */ /* 0x000fe2000f8208ff */
[----:B------:R-:W-:Y:S02]  /*b3e0*/  IMAD R7, R7, UR6, RZ ;  /* 0x0000000607077c24 */ /* 0x000fe4000f8e02ff */
[----:B------:R-:W-:Y:S02]  /*b3f0*/  IMAD.MOV.U32 R6, RZ, RZ, R5 ;  /* 0x000000ffff067224 */ /* 0x000fe400078e0005 */
[----:B------:R-:W-:Y:S02]  /*b400*/  IMAD R0, R0, UR7, R7 ;  /* 0x0000000700007c24 */ /* 0x000fe4000f8e0207 */
[----:B------:R-:W0:Y:S02]  /*b410*/  @P0 LDC R7, c[0x0][0x44c] ;  /* 0x00011300ff070b82 */ /* 0x000e240000000800 */
[----:B------:R-:W-:-:S05]  /*b420*/  IMAD.IADD R0, R9, 0x1, R0 ;  /* 0x0000000109007824 */ /* 0x000fca00078e0200 */
[----:B------:R-:W-:Y:S02]  /*b430*/  LEA.HI.X R0, R8, UR9, R0, 0x1, P1 ;  /* 0x0000000908007c11 */ /* 0x000fe400088f0c00 */
[----:B------:R-:W1:Y:S01]  /*b440*/  @P0 LDC R8, c[0x0][0x450] ;  /* 0x00011400ff080b82 */ /* 0x000e620000000800 */
[----:B0-----:R-:W-:-:S05]  /*b450*/  @P0 IMAD.HI.U32 R7, R5, R7, RZ ;  /* 0x0000000705070227 */ /* 0x001fca00078e00ff */
[----:B-1----:R-:W-:-:S05]  /*b460*/  @P0 SHF.R.U32.HI R6, RZ, R8, R7 ;  /* 0x00000008ff060219 */ /* 0x002fca0000011607 */
[----:B------:R-:W-:Y:S02]  /*b470*/  IMAD.MOV R7, RZ, RZ, -R6 ;  /* 0x000000ffff077224 */ /* 0x000fe400078e0a06 */
[----:B------:R-:W-:-:S04]  /*b480*/  IMAD.WIDE.U32 R2, R6, UR4, R2 ;  /* 0x0000000406027c25 */ /* 0x000fc8000f8e0002 */
[----:B------:R-:W-:Y:S01]  /*b490*/  IMAD R5, R10, R7, R5 ;  /* 0x000000070a057224 */ /* 0x000fe200078e0205 */
[----:B------:R-:W-:-:S05]  /*b4a0*/  SHF.R.S32.HI R7, RZ, 0x1f, R6 ;  /* 0x0000001fff077819 */ /* 0x000fca0000011406 */
[----:B------:R-:W-:Y:S01]  /*b4b0*/  IMAD R7, R7, UR4, RZ ;  /* 0x0000000407077c24 */ /* 0x000fe2000f8e02ff */
[----:B------:R-:W-:Y:S02]  /*b4c0*/  ULDC UR4, c[0x0][0x2b8] ;  /* 0x0000ae0000047ab9 */ /* 0x000fe40000000800 */
[----:B------:R-:W-:Y:S01]  /*b4d0*/  ISETP.GE.AND P3, PT, R20, UR4, PT ;  /* 0x0000000414007c0c */ /* 0x000fe2000bf66270 */
[----:B------:R-:W-:Y:S01]  /*b4e0*/  IMAD R7, R6, UR5, R7 ;  /* 0x0000000506077c24 */ /* 0x000fe2000f8e0207 */
[----:B------:R-:W-:Y:S01]  /*b4f0*/  SHF.R.S32.HI R6, RZ, 0x1f, R5 ;  /* 0x0000001fff067819 */ /* 0x000fe20000011405 */
[----:B------:R-:W-:Y:S01]  /*b500*/  UMOV UR5, 0xffffffff ;  /* 0xffffffff00057882 */ /* 0x000fe20000000000 */
[----:B------:R-:W-:Y:S02]  /*b510*/  ISETP.GE.AND P1, PT, R11, UR4, PT ;  /* 0x000000040b007c0c */ /* 0x000fe4000bf26270 */
[----:B------:R-:W-:Y:S01]  /*b520*/  IADD3 R3, R3, R7, RZ ;  /* 0x0000000703037210 */ /* 0x000fe20007ffe0ff */
[----:B------:R-:W-:-:S02]  /*b530*/  IMAD R6, R6, UR6, RZ ;  /* 0x0000000606067c24 */ /* 0x000fc4000f8e02ff */
[----:B------:R-:W-:-:S04]  /*b540*/  IMAD.WIDE.U32 R2, R5, UR6, R2 ;  /* 0x0000000605027c25 */ /* 0x000fc8000f8e0002 */
[----:B------:R-:W-:Y:S01]  /*b550*/  IMAD R6, R5, UR7, R6 ;  /* 0x0000000705067c24 */ /* 0x000fe2000f8e0206 */
[----:B------:R-:W-:-:S03]  /*b560*/  LEA R8, P0, R2, UR8, 0x1 ;  /* 0x0000000802087c11 */ /* 0x000fc6000f8008ff */
[----:B------:R-:W-:-:S05]  /*b570*/  IMAD.IADD R3, R3, 0x1, R6 ;  /* 0x0000000103037824 */ /* 0x000fca00078e0206 */
[----:B------:R-:W-:Y:S02]  /*b580*/  LEA.HI.X R3, R2, UR9, R3, 0x1, P0 ;  /* 0x0000000902037c11 */ /* 0x000fe400080f0c03 */
[----:B------:R-:W-:Y:S01]  /*b590*/  ISETP.GE.AND P0, PT, R12, UR4, PT ;  /* 0x000000040c007c0c */ /* 0x000fe2000bf06270 */
[----:B------:R-:W-:-:S12]  /*b5a0*/  BRA.DIV UR5, `(.L_x_233) ;  /* 0x0000003205d07947 */ /* 0x000fd8000b800000 */
[----:B------:R-:W2:Y:S04]  /*b5b0*/  LDL.LU R5, [R1+0x28] ;  /* 0x0000280001057983 */ /* 0x000ea80000300800 */
[----:B------:R-:W3:Y:S01]  /*b5c0*/  LDL R9, [R1+0x18] ;  /* 0x0000180001097983 */ /* 0x000ee20000100800 */
[----:B------:R-:W-:-:S03]  /*b5d0*/  IMAD R17, R17, 0xc0, R21 ;  /* 0x000000c011117824 */ /* 0x000fc600078e0215 */
[----:B------:R-:W-:Y:S01]  /*b5e0*/  SHFL.IDX PT, R6, R0, RZ, 0x1c1f ;  /* 0x001c1fff00067589 */ /* 0x000fe200000e0000 */
[----:B--2---:R-:W-:-:S03]  /*b5f0*/  IMAD R2, R5, R10, RZ ;  /* 0x0000000a05027224 */ /* 0x004fc600078e02ff */
[----:B------:R-:W0:Y:S02]  /*b600*/  SHFL.IDX PT, R5, R4, RZ, 0x1c1f ;  /* 0x001c1fff04057589 */ /* 0x000e2400000e0000 */
[----:B------:R-:W-:-:S13]  /*b610*/  ISETP.GE.AND P2, PT, R17, R2, PT ;  /* 0x000000021100720c */ /* 0x000fda0003f46270 */
[----:B0-----:R-:W-:-:S05]  /*b620*/  @!P2 LEA R5, P4, R20, R5, 0x1 ;  /* 0x000000051405a211 */ /* 0x001fca00078808ff */
[----:B------:R-:W-:-:S05]  /*b630*/  @!P2 IMAD.X R6, RZ, RZ, R6, P4 ;  /* 0x000000ffff06a224 */ /* 0x000fca00020e0606 */
[----:B------:R-:W-:Y:S01]  /*b640*/  @!P2 MOV R7, R6 ;  /* 0x000000060007a202 */ /* 0x000fe20000000f00 */
[----:B------:R-:W-:Y:S02]  /*b650*/  @!P2 IMAD.MOV.U32 R6, RZ, RZ, R5 ;  /* 0x000000ffff06a224 */ /* 0x000fe400078e0005 */
[----:B------:R-:W0:Y:S04]  /*b660*/  SHFL.IDX PT, R5, R4, 0x1, 0x1c1f ;  /* 0x003c1f0004057f89 */ /* 0x000e2800000e0000 */
[----:B---3--:R-:W-:Y:S04]  /*b670*/  @!P2 LDGSTS.E.BYPASS.LTC128B.128 [R9+0xc400], desc[UR36][R6.64], !P3 ;  /* 0x0c4000000609afae */ /* 0x008fe8000d901d64 */
[----:B------:R-:W-:Y:S04]  /*b680*/  @!P2 LDGSTS.E.BYPASS.LTC128B.128 [R9+0xf400], desc[UR36][R6.64+0x40], !P0 ;  /* 0x0f4000400609afae */ /* 0x000fe8000c101d64 */
[----:B------:R1:W-:Y:S04]  /*b690*/  @!P2 LDGSTS.E.BYPASS.LTC128B.128 [R9+0x12400], desc[UR36][R6.64+0x80], !P1 ;  /* 0x124000800609afae */ /* 0x0003e8000c901d64 */
[----:B-1----:R-:W1:Y:S01]  /*b6a0*/  SHFL.IDX PT, R7, R0, 0x1, 0x1c1f ;  /* 0x003c1f0000077f89 */ /* 0x002e6200000e0000 */
[----:B------:R-:W-:-:S05]  /*b6b0*/  VIADD R6, R17, 0x20 ;  /* 0x0000002011067836 */ /* 0x000fca0000000000 */
[----:B------:R-:W-:-:S13]  /*b6c0*/  ISETP.GE.AND P2, PT, R6, R2, PT ;  /* 0x000000020600720c */ /* 0x000fda0003f46270 */
[----:B0-----:R-:W-:-:S05]  /*b6d0*/  @!P2 LEA R5, P4, R20, R5, 0x1 ;  /* 0x000000051405a211 */ /* 0x001fca00078808ff */
[----:B-1----:R-:W-:Y:S02]  /*b6e0*/  @!P2 IMAD.X R7, RZ, RZ, R7, P4 ;  /* 0x000000ffff07a224 */ /* 0x002fe400020e0607 */
[----:B------:R-:W-:Y:S02]  /*b6f0*/  @!P2 IMAD.MOV.U32 R6, RZ, RZ, R5 ;  /* 0x000000ffff06a224 */ /* 0x000fe400078e0005 */
[----:B------:R-:W0:Y:S04]  /*b700*/  SHFL.IDX PT, R5, R4, 0x2, 0x1c1f ;  /* 0x005c1f0004057f89 */ /* 0x000e2800000e0000 */
[----:B------:R-:W-:Y:S04]  /*b710*/  @!P2 LDGSTS.E.BYPASS.LTC128B.128 [R9+0xcc00], desc[UR36][R6.64], !P3 ;  /* 0x0cc000000609afae */ /* 0x000fe8000d901d64 */
[----:B------:R-:W-:Y:S04]  /*b720*/  @!P2 LDGSTS.E.BYPASS.LTC128B.128 [R9+0xfc00], desc[UR36][R6.64+0x40], !P0 ;  /* 0x0fc000400609afae */ /* 0x000fe8000c101d64 */
[----:B------:R1:W-:Y:S04]  /*b730*/  @!P2 LDGSTS.E.BYPASS.LTC128B.128 [R9+0x12c00], desc[UR36][R6.64+0x80], !P1 ;  /* 0x12c000800609afae */ /* 0x0003e8000c901d64 */
[----:B------:R-:W-:Y:S04]  /*b740*/  SHFL.IDX PT, R4, R4, 0x3, 0x1c1f ;  /* 0x007c1f0004047f89 */ /* 0x000fe800000e0000 */
[----:B-1----:R-:W1:Y:S01]  /*b750*/  SHFL.IDX PT, R7, R0, 0x2, 0x1c1f ;  /* 0x005c1f0000077f89 */ /* 0x002e6200000e0000 */
[----:B------:R-:W-:-:S03]  /*b760*/  IADD3 R6, R17, 0x40, RZ ;  /* 0x0000004011067810 */ /* 0x000fc60007ffe0ff */
[----:B------:R-:W2:Y:S01]  /*b770*/  SHFL.IDX PT, R0, R0, 0x3, 0x1c1f ;  /* 0x007c1f0000007f89 */ /* 0x000ea200000e0000 */
[----:B------:R-:W-:-:S13]  /*b780*/  ISETP.GE.AND P2, PT, R6, R2, PT ;  /* 0x000000020600720c */ /* 0x000fda0003f46270 */
[----:B0-----:R-:W-:-:S05]  /*b790*/  @!P2 LEA R5, P4, R20, R5, 0x1 ;  /* 0x000000051405a211 */ /* 0x001fca00078808ff */
[----:B------:R-:W-:Y:S02]  /*b7a0*/  @!P2 IMAD.MOV.U32 R6, RZ, RZ, R5 ;  /* 0x000000ffff06a224 */ /* 0x000fe400078e0005 */
[----:B-1----:R-:W-:Y:S02]  /*b7b0*/  @!P2 IMAD.X R7, RZ, RZ, R7, P4 ;  /* 0x000000ffff07a224 */ /* 0x002fe400020e0607 */
[----:B------:R-:W-:-:S03]  /*b7c0*/  VIADD R5, R17, 0x60 ;  /* 0x0000006011057836 */ /* 0x000fc60000000000 */
[----:B------:R-:W-:Y:S04]  /*b7d0*/  @!P2 LDGSTS.E.BYPASS.LTC128B.128 [R9+0xd400], desc[UR36][R6.64], !P3 ;  /* 0x0d4000000609afae */ /* 0x000fe8000d901d64 */
[----:B------:R-:W-:Y:S04]  /*b7e0*/  @!P2 LDGSTS.E.BYPASS.LTC128B.128 [R9+0x10400], desc[UR36][R6.64+0x40], !P0 ;  /* 0x104000400609afae */ /* 0x000fe8000c101d64 */
[----:B------:R-:W-:Y:S01]  /*b7f0*/  @!P2 LDGSTS.E.BYPASS.LTC128B.128 [R9+0x13400], desc[UR36][R6.64+0x80], !P1 ;  /* 0x134000800609afae */ /* 0x000fe2000c901d64 */
[----:B------:R-:W-:-:S13]  /*b800*/  ISETP.GE.AND P2, PT, R5, R2, PT ;  /* 0x000000020500720c */ /* 0x000fda0003f46270 */
[----:B------:R-:W-:-:S05]  /*b810*/  @!P2 LEA R4, P4, R20, R4, 0x1 ;  /* 0x000000041404a211 */ /* 0x000fca00078808ff */
[----:B--2---:R-:W-:-:S05]  /*b820*/  @!P2 IMAD.X R0, RZ, RZ, R0, P4 ;  /* 0x000000ffff00a224 */ /* 0x004fca00020e0600 */
[----:B------:R-:W-:Y:S02]  /*b830*/  @!P2 MOV R5, R0 ;  /* 0x000000000005a202 */ /* 0x000fe40000000f00 */
[----:B------:R-:W-:Y:S04]  /*b840*/  SHFL.IDX PT, R0, R3, RZ, 0x1c1f ;  /* 0x001c1fff03007589 */ /* 0x000fe800000e0000 */
[----:B------:R-:W-:Y:S04]  /*b850*/  @!P2 LDGSTS.E.BYPASS.LTC128B.128 [R9+0xdc00], desc[UR36][R4.64], !P3 ;  /* 0x0dc000000409afae */ /* 0x000fe8000d901d64 */
[----:B------:R-:W-:Y:S04]  /*b860*/  @!P2 LDGSTS.E.BYPASS.LTC128B.128 [R9+0x10c00], desc[UR36][R4.64+0x40], !P0 ;  /* 0x10c000400409afae */ /* 0x000fe8000c101d64 */
[----:B------:R0:W-:Y:S04]  /*b870*/  @!P2 LDGSTS.E.BYPASS.LTC128B.128 [R9+0x13c00], desc[UR36][R4.64+0x80], !P1 ;  /* 0x13c000800409afae */ /* 0x0001e8000c901d64 */
[----:B------:R-:W-:Y:S04]  /*b880*/  SHFL.IDX PT, R3, R3, 0x1, 0x1c1f ;  /* 0x003c1f0003037f89 */ /* 0x000fe800000e0000 */
[----:B0-----:R-:W0:Y:S01]  /*b890*/  SHFL.IDX PT, R4, R8, RZ, 0x1c1f ;  /* 0x001c1fff08047589 */ /* 0x001e2200000e0000 */
[----:B------:R-:W-:-:S03]  /*b8a0*/  VIADD R5, R17, 0x80 ;  /* 0x0000008011057836 */ /* 0x000fc60000000000 */
[----:B------:R-:W1:Y:S02]  /*b8b0*/  SHFL.IDX PT, R8, R8, 0x1, 0x1c1f ;  /* 0x003c1f0008087f89 */ /* 0x000e6400000e0000 */
[----:B------:R-:W-:-:S13]  /*b8c0*/  ISETP.GE.AND P2, PT, R5, R2, PT ;  /* 0x000000020500720c */ /* 0x000fda0003f46270 */
[----:B0-----:R-:W-:-:S05]  /*b8d0*/  @!P2 LEA R4, P4, R20, R4, 0x1 ;  /* 0x000000041404a211 */ /* 0x001fca00078808ff */
[----:B------:R-:W-:-:S04]  /*b8e0*/  @!P2 IMAD.X R0, RZ, RZ, R0, P4 ;  /* 0x000000ffff00a224 */ /* 0x000fc800020e0600 */
[----:B------:R-:W-:-:S05]  /*b8f0*/  @!P2 IMAD.MOV.U32 R5, RZ, RZ, R0 ;  /* 0x000000ffff05a224 */ /* 0x000fca00078e0000 */
[----:B------:R0:W-:Y:S04]  /*b900*/  @!P2 LDGSTS.E.BYPASS.LTC128B.128 [R9+0xe400], desc[UR36][R4.64], !P3 ;  /* 0x0e4000000409afae */ /* 0x0001e8000d901d64 */
[----:B------:R0:W-:Y:S04]  /*b910*/  @!P2 LDGSTS.E.BYPASS.LTC128B.128 [R9+0x11400], desc[UR36][R4.64+0x40], !P0 ;  /* 0x114000400409afae */ /* 0x0001e8000c101d64 */
[----:B-1----:R0:W-:Y:S02]  /*b920*/  @!P2 LDGSTS.E.BYPASS.LTC128B.128 [R9+0x14400], desc[UR36][R4.64+0x80], !P1 ;  /* 0x144000800409afae */ /* 0x0021e4000c901d64 */
.L_x_314:
[----:B------:R-:W2:Y:S01]  /*b930*/  LDL R0, [R1+0x18] ;  /* 0x0000180001007983 */ /* 0x000ea20000100800 */
[----:B------:R-:W-:-:S05]  /*b940*/  VIADD R17, R17, 0xa0 ;  /* 0x000000a011117836 */ /* 0x000fca0000000000 */
[----:B------:R-:W-:-:S13]  /*b950*/  ISETP.GE.AND P2, PT, R17, R2, PT ;  /* 0x000000021100720c */ /* 0x000fda0003f46270 */
[----:B------:R-:W-:-:S04]  /*b960*/  @!P2 LEA R2, P4, R20, R8, 0x1 ;  /* 0x000000081402a211 */ /* 0x000fc800078808ff */
[----:B------:R-:W-:-:S05]  /*b970*/  @!P2 IADD3.X R3, RZ, R3, RZ, P4, !PT ;  /* 0x00000003ff03a210 */ /* 0x000fca00027fe4ff */
[----:B------:R-:W-:Y:S01]  /*b980*/  @!PT LDS RZ, [RZ] ;  /* 0x00000000fffff984 */ /* 0x000fe20000000800 */
[----:B------:R-:W-:Y:S01]  /*b990*/  @!PT LDS RZ, [RZ] ;  /* 0x00000000fffff984 */ /* 0x000fe20000000800 */
[----:B------:R-:W-:Y:S01]  /*b9a0*/  @!PT LDS RZ, [RZ] ;  /* 0x00000000fffff984 */ /* 0x000fe20000000800 */
[----:B--2---:R1:W-:Y:S04]  /*b9b0*/  @!P2 LDGSTS.E.BYPASS.LTC128B.128 [R0+0xec00], desc[UR36][R2.64], !P3 ;  /* 0x0ec000000200afae */ /* 0x0043e8000d901d64 */
[----:B------:R1:W-:Y:S01]  /*b9c0*/  @!P2 LDGSTS.E.BYPASS.LTC128B.128 [R0+0x11c00], desc[UR36][R2.64+0x40], !P0 ;  /* 0x11c000400200afae */ /* 0x0003e2000c101d64 */
[----:B------:R-:W-:-:S03]  /*b9d0*/  PLOP3.LUT P0, PT, PT, PT, PT, 0x80, 0x0 ;  /* 0x000000000000781c */ /* 0x000fc60003f0f070 */
[----:B------:R1:W-:Y:S01]  /*b9e0*/  @!P2 LDGSTS.E.BYPASS.LTC128B.128 [R0+0x14c00], desc[UR36][R2.64+0x80], !P1 ;  /* 0x14c000800200afae */ /* 0x0003e2000c901d64 */
[----:B------:R-:W-:-:S09]  /*b9f0*/  NOP ;  /* 0x0000000000007918 */ /* 0x000fd20000000000 */
.L_x_234:
[----:B------:R-:W-:Y:S02]  /*ba00*/  PLOP3.LUT P1, PT, P1, P0, PT, 0xa2, 0x0 ;  /* 0x000000000000781c */ /* 0x000fe40000f21472 */
[----:B------:R-:W-:-:S08]  /*ba10*/  @P0 R2UR P1, UR4, R23 ;  /* 0x00000000170402ca */ /* 0x000fd00000020000 */
[----:B------:R-:W-:-:S05]  /*ba20*/  @P0 PLOP3.LUT P0, PT, P1, PT, PT, 0x80, 0x0 ;  /* 0x000000000000081c */ /* 0x000fca0000f0f070 */
[----:B------:R-:W-:Y:S01]  /*ba30*/  @!P1 SYNCS.ARRIVE.TRANS64.RED.A0T1 RZ, [UR4+0x2d800], RZ ;  /* 0x02d800ffffff99a7 */ /* 0x000fe20008200404 */
[----:B------:R-:W-:Y:S07]  /*ba40*/  @!P1 ARRIVES.LDGSTSBAR.64.TRANSCNT [UR4+0x2d800] ;  /* 0x02d80000ff0099b0 */ /* 0x000fee0008000a84 */
[----:B------:R-:W-:Y:S05]  /*ba50*/  @P0 BRA.U.ANY `(.L_x_234) ;  /* 0xfffffffd00e80947 */ /* 0x000fea000393ffff */
[----:B-1----:R-:W2:Y:S02]  /*ba60*/  LDL.LU R2, [R1+0x30] ;  /* 0x0000300001027983 */ /* 0x002ea40000300800 */
[----:B--2---:R-:W-:-:S05]  /*ba70*/  VIADD R2, R2, 0x1 ;  /* 0x0000000102027836 */ /* 0x004fca0000000000 */
[----:B------:R1:W-:Y:S01]  /*ba80*/  STL [R1+0x30], R2 ;  /* 0x0000300201007387 */ /* 0x0003e20000100800 */
[----:B------:R-:W-:-:S04]  /*ba90*/  LEA.HI R0, R2, R2, RZ, 0x1 ;  /* 0x0000000202007211 */ /* 0x000fc800078f08ff */
[----:B------:R-:W-:-:S05]  /*baa0*/  LOP3.LUT R0, R0, 0xfffffffe, RZ, 0xc0, !PT ;  /* 0xfffffffe00007812 */ /* 0x000fca00078ec0ff */
[----:B------:R-:W-:-:S05]  /*bab0*/  IMAD.IADD R0, R2, 0x1, -R0 ;  /* 0x0000000102007824 */ /* 0x000fca00078e0a00 */
[----:B------:R-:W-:Y:S01]  /*bac0*/  SHF.L.U32 R0, R0, 0x1f, RZ ;  /* 0x0000001f00007819 */ /* 0x000fe200000006ff */
[----:B------:R-:W-:Y:S01]  /*bad0*/  NOP ;  /* 0x0000000000007918 */ /* 0x000fe20000000000 */
[----:B------:R1:W-:Y:S01]  /*bae0*/  SYNCS.ARRIVE.TRANS64.A1T0 RZ, [R23+URZ+0x2d800], RZ ;  /* 0x02d800ff17ff79a7 */ /* 0x0003e2000810003f */
[----:B------:R-:W-:Y:S01]  /*baf0*/  BSSY B0, `(.L_x_235) ;  /* 0x0000003000007945 */ /* 0x000fe20003800000 */
[----:B------:R-:W2:Y:S03]  /*bb00*/  SYNCS.PHASECHK.TRANS64.TRYWAIT P0, [R23+URZ+0x2d820], R0 ;  /* 0x02d82000170075a7 */ /* 0x000ea6000800017f */
[----:B-12---:R-:W-:Y:S05]  /*bb10*/  @!P0 BRA `(.L_x_236) ;  /* 0x0000003400748947 */ /* 0x006fea0003800000 */
.L_x_315:
[----:B------:R-:W-:Y:S05]  /*bb20*/  BSYNC B0 ;  /* 0x0000000000007941 */ /* 0x000fea0003800000 */
.L_x_235:
[----:B------:R-:W2:Y:S01]  /*bb30*/  LDL R2, [R1+0xc] ;  /* 0x00000c0001027983 */ /* 0x000ea20000100800 */
[----:B------:R-:W-:Y:S01]  /*bb40*/  BSSY B0, `(.L_x_237) ;  /* 0x0000100000007945 */ /* 0x000fe20003800000 */
[----:B--2---:R-:W-:-:S13]  /*bb50*/  ISETP.GE.AND P0, PT, R2, 0x81, PT ;  /* 0x000000810200780c */ /* 0x004fda0003f06270 */
[----:B------:R-:W-:Y:S05]  /*bb60*/  @!P0 BRA `(.L_x_238) ;  /* 0x0000000c00f48947 */ /* 0x000fea0003800000 */
[----:B------:R-:W1:Y:S01]  /*bb70*/  LDL.LU R3, [R1+0x34] ;  /* 0x0000340001037983 */ /* 0x000e620000300800 */
[----:B------:R-:W-:Y:S01]  /*bb80*/  ULDC UR4, c[0x0][0x2f4] ;  /* 0x0000bd0000047ab9 */ /* 0x000fe20000000800 */
[----:B------:R-:W-:Y:S01]  /*bb90*/  IMAD.MOV.U32 R17, RZ, RZ, R29 ;  /* 0x000000ffff117224 */ /* 0x000fe200078e001d */
[----:B------:R-:W-:Y:S01]  /*bba0*/  MOV R10, R26 ;  /* 0x0000001a000a7202 */ /* 0x000fe20000000f00 */
[----:B------:R-:W0:Y:S01]  /*bbb0*/  S2R R2, SR_TID.X ;  /* 0x0000000000027919 */ /* 0x000e220000002100 */
[----:B------:R2:W-:Y:S01]  /*bbc0*/  STL [R1], R27 ;  /* 0x0000001b01007387 */ /* 0x0005e20000100800 */
[----:B0-----:R-:W-:-:S05]  /*bbd0*/  IMAD.SHL.U32 R4, R2, 0x8, RZ ;  /* 0x0000000802047824 */ /* 0x001fca00078e00ff */
[----:B------:R-:W-:-:S04]  /*bbe0*/  LOP3.LUT R4, R4, 0x18, RZ, 0xc0, !PT ;  /* 0x0000001804047812 */ /* 0x000fc800078ec0ff */
[C---:B------:R-:W-:Y:S02]  /*bbf0*/  LOP3.LUT R2, R4.reuse, 0x40, RZ, 0xfc, !PT ;  /* 0x0000004004027812 */ /* 0x040fe400078efcff */
[----:B------:R-:W-:Y:S02]  /*bc00*/  ISETP.GE.AND P3, PT, R4, UR4, PT ;  /* 0x0000000404007c0c */ /* 0x000fe4000bf66270 */
[----:B------:R-:W-:Y:S02]  /*bc10*/  ISETP.GE.AND P1, PT, R2, UR4, PT ;  /* 0x0000000402007c0c */ /* 0x000fe4000bf26270 */
[----:B-1----:R-:W-:Y:S02]  /*bc20*/  LEA.HI.SX32 R0, R3, 0xfffffffe, 0x19 ;  /* 0xfffffffe03007811 */ /* 0x002fe400078fcaff */
[----:B------:R-:W-:-:S04]  /*bc30*/  LOP3.LUT R3, R4, 0x20, RZ, 0xfc, !PT ;  /* 0x0000002004037812 */ /* 0x000fc800078efcff */
[----:B--2---:R-:W-:-:S13]  /*bc40*/  ISETP.GE.AND P2, PT, R3, UR4, PT ;  /* 0x0000000403007c0c */ /* 0x004fda000bf46270 */
.L_x_251:
[----:B------:R-:W2:Y:S01]  /*bc50*/  LDL R9, [R1+0x10] ;  /* 0x0000100001097983 */ /* 0x000ea20000100800 */
[----:B------:R-:W0:Y:S03]  /*bc60*/  LDC R4, c[0x0][0x430] ;  /* 0x00010c00ff047b82 */ /* 0x000e260000000800 */
[----:B------:R-:W3:Y:S04]  /*bc70*/  LDL R8, [R1+0x14] ;  /* 0x0000140001087983 */ /* 0x000ee80000100800 */
[----:B------:R-:W4:Y:S01]  /*bc80*/  LDL R7, [R1+0x8] ;  /* 0x0000080001077983 */ /* 0x000f220000100800 */
[----:B------:R-:W1:Y:S03]  /*bc90*/  S2R R2, SR_TID.X ;  /* 0x0000000000027919 */ /* 0x000e660000002100 */
[----:B------:R-:W5:Y:S01]  /*bca0*/  LDL R6, [R1+0x38] ;  /* 0x0000380001067983 */ /* 0x000f620000100800 */
[----:B0-----:R-:W-:-:S13]  /*bcb0*/  ISETP.NE.AND P0, PT, R4, 0x1, PT ;  /* 0x000000010400780c */ /* 0x001fda0003f05270 */
[----:B------:R-:W0:Y:S01]  /*bcc0*/  @P0 LDC R5, c[0x0][0x434] ;  /* 0x00010d00ff050b82 */ /* 0x000e220000000800 */
[----:B-1----:R-:W-:-:S04]  /*bcd0*/  LOP3.LUT R3, R2, 0x7f, RZ, 0xc0, !PT ;  /* 0x0000007f02037812 */ /* 0x002fc800078ec0ff */
[----:B------:R-:W-:-:S03]  /*bce0*/  SHF.R.U32.HI R4, RZ, 0x2, R3 ;  /* 0x00000002ff047819 */ /* 0x000fc60000011603 */
[----:B------:R-:W1:Y:S01]  /*bcf0*/  @P0 LDC R3, c[0x0][0x438] ;  /* 0x00010e00ff030b82 */ /* 0x000e620000000800 */
[----:B------:R-:W-:Y:S02]  /*bd00*/  IMAD.SHL.U32 R2, R2, 0x20, RZ ;  /* 0x0000002002027824 */ /* 0x000fe400078e00ff */
[----:B------:R-:W-:-:S03]  /*bd10*/  IMAD R4, R0, 0x80, R4 ;  /* 0x0000008000047824 */ /* 0x000fc600078e0204 */
[----:B------:R-:W-:Y:S01]  /*bd20*/  LOP3.LUT R2, R2, 0x60, RZ, 0xc0, !PT ;  /* 0x0000006002027812 */ /* 0x000fe200078ec0ff */
[----:B------:R-:W-:Y:S05]  /*bd30*/  YIELD ;  /* 0x0000000000007946 */ /* 0x000fea0003800000 */
[----:B------:R-:W-:Y:S01]  /*bd40*/  ULDC UR4, c[0x0][0x430] ;  /* 0x00010c0000047ab9 */ /* 0x000fe20000000800 */
[----:B--2---:R-:W-:-:S05]  /*bd50*/  IADD3 R4, R2, R4, R9 ;  /* 0x0000000402047210 */ /* 0x004fca0007ffe009 */
[----:B0-----:R-:W-:-:S04]  /*bd60*/  @P0 IMAD.HI.U32 R5, R4, R5, RZ ;  /* 0x0000000504050227 */ /* 0x001fc800078e00ff */
[----:B------:R-:W-:Y:S01]  /*bd70*/  IMAD.MOV.U32 R2, RZ, RZ, R4 ;  /* 0x000000ffff027224 */ /* 0x000fe200078e0004 */
[----:B-1----:R-:W-:-:S05]  /*bd80*/  @P0 SHF.R.U32.HI R2, RZ, R3, R5 ;  /* 0x00000003ff020219 */ /* 0x002fca0000011605 */
[--C-:B------:R-:W-:Y:S01]  /*bd90*/  IMAD.MOV R9, RZ, RZ, -R2.reuse ;  /* 0x000000ffff097224 */ /* 0x100fe200078e0a02 */
[----:B------:R-:W-:-:S03]  /*bda0*/  SHF.R.S32.HI R3, RZ, 0x1f, R2 ;  /* 0x0000001fff037819 */ /* 0x000fc60000011402 */
[----:B------:R-:W-:Y:S01]  /*bdb0*/  IMAD R9, R9, UR4, R4 ;  /* 0x0000000409097c24 */ /* 0x000fe2000f8e0204 */
[----:B------:R-:W-:Y:S02]  /*bdc0*/  ULDC.64 UR4, c[0x0][0x428] ;  /* 0x00010a0000047ab9 */ /* 0x000fe40000000a00 */
[----:B---3--:R-:W-:Y:S02]  /*bdd0*/  IMAD R4, R8, UR4, RZ ;  /* 0x0000000408047c24 */ /* 0x008fe4000f8e02ff */
[----:B----4-:R-:W-:-:S04]  /*bde0*/  IMAD.WIDE.U32 R2, R7, UR4, R2 ;  /* 0x0000000407027c25 */ /* 0x010fc8000f8e0002 */
[----:B------:R-:W-:Y:S01]  /*bdf0*/  IMAD R4, R7, UR5, R4 ;  /* 0x0000000507047c24 */ /* 0x000fe2000f8e0204 */
[----:B------:R-:W-:-:S04]  /*be00*/  ULDC.64 UR4, c[0x0][0x418] ;  /* 0x0001060000047ab9 */ /* 0x000fc80000000a00 */
[----:B------:R-:W-:Y:S02]  /*be10*/  IADD3 R3, R4, R3, RZ ;  /* 0x0000000304037210 */ /* 0x000fe40007ffe0ff */
[----:B------:R-:W-:-:S04]  /*be20*/  LEA R4, P0, R2, UR4, 0x2 ;  /* 0x0000000402047c11 */ /* 0x000fc8000f8010ff */
[----:B------:R-:W-:-:S05]  /*be30*/  LEA.HI.X R5, R2, UR5, R3, 0x2, P0 ;  /* 0x0000000502057c11 */ /* 0x000fca00080f1403 */
[----:B------:R-:W2:Y:S01]  /*be40*/  LDG.E R8, desc[UR36][R4.64] ;  /* 0x0000002404087981 */ /* 0x000ea2000c1e1900 */
[----:B-----5:R-:W-:Y:S01]  /*be50*/  ISETP.NE.AND P4, PT, R6, 0x3, PT ;  /* 0x000000030600780c */ /* 0x020fe20003f85270 */
[----:B------:R-:W-:-:S05]  /*be60*/  VIADD R26, R10, 0x1 ;  /* 0x000000010a1a7836 */ /* 0x000fca0000000000 */
[----:B------:R-:W-:-:S04]  /*be70*/  ISETP.NE.AND P0, PT, R26, 0x2, PT ;  /* 0x000000021a00780c */ /* 0x000fc80003f05270 */
[----:B------:R-:W-:Y:S01]  /*be80*/  SEL R29, RZ, 0x1, P0 ;  /* 0x00000001ff1d7807 */ /* 0x000fe20000000000 */
[----:B------:R-:W-:Y:S01]  /*be90*/  IMAD.MOV.U32 R27, RZ, RZ, R0 ;  /* 0x000000ffff1b7224 */ /* 0x000fe200078e0000 */
[----:B------:R-:W-:Y:S02]  /*bea0*/  SEL R26, R26, RZ, P0 ;  /* 0x000000ff1a1a7207 */ /* 0x000fe40000000000 */
[----:B------:R-:W-:Y:S02]  /*beb0*/  LOP3.LUT R29, R17, R29, RZ, 0x3c, !PT ;  /* 0x0000001d111d7212 */ /* 0x000fe400078e3cff */
[----:B--2---:R-:W-:Y:S01]  /*bec0*/  SHF.R.S32.HI R28, RZ, 0x1f, R8 ;  /* 0x0000001fff1c7819 */ /* 0x004fe20000011408 */
[----:B------:R-:W-:Y:S06]  /*bed0*/  @!P4 BRA `(.L_x_239) ;  /* 0x000000000004c947 */ /* 0x000fec0003800000 */
[----:B------:R-:W-:Y:S01]  /*bee0*/  BPT.TRAP 0x1 ;  /* 0x000000040000795c */ /* 0x000fe20000300000 */
.L_x_239:
[----:B------:R-:W-:Y:S01]  /*bef0*/  IMAD R5, R26, 0x8, R23 ;  /* 0x000000081a057824 */ /* 0x000fe200078e0217 */
[----:B------:R-:W-:Y:S01]  /*bf00*/  SHF.L.U32 R0, R29, 0x1f, RZ ;  /* 0x0000001f1d007819 */ /* 0x000fe200000006ff */
[----:B------:R-:W-:Y:S03]  /*bf10*/  BSSY B1, `(.L_x_240) ;  /* 0x0000003000017945 */ /* 0x000fe60003800000 */
[----:B------:R-:W0:Y:S02]  /*bf20*/  SYNCS.PHASECHK.TRANS64.TRYWAIT P0, [R5+URZ+0x2d840], R0 ;  /* 0x02d84000050075a7 */ /* 0x000e24000800017f */
[----:B0-----:R-:W-:Y:S05]  /*bf30*/  @!P0 BRA `(.L_x_241) ;  /* 0x0000003000808947 */ /* 0x001fea0003800000 */
.L_x_316:
[----:B------:R-:W-:Y:S05]  /*bf40*/  BSYNC B1 ;  /* 0x0000000000017941 */ /* 0x000fea0003800000 */
.L_x_240:
[----:B------:R-:W2:Y:S01]  /*bf50*/  LDL R4, [R1+0x4] ;  /* 0x0000040001047983 */ /* 0x000ea20000100800 */
[----:B------:R-:W-:Y:S01]  /*bf60*/  SHF.R.S32.HI R20, RZ, 0x1f, R9 ;  /* 0x0000001fff147819 */ /* 0x000fe20000011409 */
[----:B------:R-:W-:Y:S01]  /*bf70*/  ULDC.64 UR4, c[0x0][0x300] ;  /* 0x0000c00000047ab9 */ /* 0x000fe20000000a00 */
[C---:B------:R-:W-:Y:S01]  /*bf80*/  LOP3.LUT P5, RZ, R22.reuse, 0x2, RZ, 0xc0, !PT ;  /* 0x0000000216ff7812 */ /* 0x040fe200078ac0ff */
[----:B------:R-:W1:Y:S01]  /*bf90*/  S2R R6, SR_TID.X ;  /* 0x0000000000067919 */ /* 0x000e620000002100 */
[----:B------:R-:W-:Y:S01]  /*bfa0*/  IMAD.WIDE.U32 R2, R9, UR4, RZ ;  /* 0x0000000409027c25 */ /* 0x000fe2000f8e00ff */
[----:B------:R-:W-:-:S03]  /*bfb0*/  LOP3.LUT P4, RZ, R22, 0x1, RZ, 0xc0, !PT ;  /* 0x0000000116ff7812 */ /* 0x000fc6000788c0ff */
[----:B0-----:R-:W-:-:S04]  /*bfc0*/  IMAD R0, R20, UR4, RZ ;  /* 0x0000000414007c24 */ /* 0x001fc8000f8e02ff */
[----:B------:R-:W-:Y:S01]  /*bfd0*/  IMAD R0, R9, UR5, R0 ;  /* 0x0000000509007c24 */ /* 0x000fe2000f8e0200 */
[----:B------:R-:W-:-:S03]  /*bfe0*/  ULDC.64 UR4, c[0x0][0x310] ;  /* 0x0000c40000047ab9 */ /* 0x000fc60000000a00 */
[----:B------:R-:W-:Y:S02]  /*bff0*/  IMAD.IADD R3, R3, 0x1, R0 ;  /* 0x0000000103037824 */ /* 0x000fe400078e0200 */
[----:B------:R-:W-:Y:S02]  /*c000*/  IMAD R0, R28, UR4, RZ ;  /* 0x000000041c007c24 */ /* 0x000fe4000f8e02ff */
[----:B------:R-:W-:-:S04]  /*c010*/  IMAD.WIDE.U32 R2, R8, UR4, R2 ;  /* 0x0000000408027c25 */ /* 0x000fc8000f8e0002 */
[----:B------:R-:W-:Y:S01]  /*c020*/  IMAD R0, R8, UR5, R0 ;  /* 0x0000000508007c24 */ /* 0x000fe2000f8e0200 */
[----:B------:R-:W-:-:S04]  /*c030*/  ULDC.64 UR4, c[0x0][0x308] ;  /* 0x0000c20000047ab9 */ /* 0x000fc80000000a00 */
[----:B------:R-:W-:-:S03]  /*c040*/  IADD3 R3, R3, R0, RZ ;  /* 0x0000000003037210 */ /* 0x000fc60007ffe0ff */
[----:B------:R-:W-:-:S04]  /*c050*/  IMAD.WIDE.U32 R2, R18, UR4, R2 ;  /* 0x0000000412027c25 */ /* 0x000fc8000f8e0002 */
[----:B-1----:R-:W-:Y:S02]  /*c060*/  IMAD.SHL.U32 R11, R6, 0x8, RZ ;  /* 0x00000008060b7824 */ /* 0x002fe400078e00ff */
[----:B--2---:R-:W-:Y:S02]  /*c070*/  IMAD R0, R4, UR4, RZ ;  /* 0x0000000404007c24 */ /* 0x004fe4000f8e02ff */
[----:B------:R-:W-:Y:S02]  /*c080*/  IMAD.SHL.U32 R4, R6, 0x8, RZ ;  /* 0x0000000806047824 */ /* 0x000fe400078e00ff */
[----:B------:R-:W-:Y:S01]  /*c090*/  IMAD R0, R18, UR5, R0 ;  /* 0x0000000512007c24 */ /* 0x000fe2000f8e0200 */
[----:B------:R-:W-:Y:S02]  /*c0a0*/  ULDC.64 UR4, c[0x0][0x2e8] ;  /* 0x0000ba0000047ab9 */ /* 0x000fe40000000a00 */
[----:B------:R-:W-:Y:S01]  /*c0b0*/  LOP3.LUT R4, R4, 0xd8, RZ, 0xc0, !PT ;  /* 0x000000d804047812 */ /* 0x000fe200078ec0ff */
[----:B------:R-:W-:-:S03]  /*c0c0*/  IMAD.IADD R0, R0, 0x1, R3 ;  /* 0x0000000100007824 */ /* 0x000fc600078e0203 */
[----:B------:R-:W-:Y:S02]  /*c0d0*/  LOP3.LUT R4, R4, 0x18, R6, 0x78, !PT ;  /* 0x0000001804047812 */ /* 0x000fe400078e7806 */
[----:B------:R-:W-:Y:S01]  /*c0e0*/  LEA R6, P0, R2, UR4, 0x1 ;  /* 0x0000000402067c11 */ /* 0x000fe2000f8008ff */
[----:B------:R-:W-:Y:S01]  /*c0f0*/  UMOV UR4, 0xffffffff ;  /* 0xffffffff00047882 */ /* 0x000fe20000000000 */
[----:B------:R-:W-:Y:S02]  /*c100*/  LOP3.LUT R4, R4, 0x320, R11, 0xf8, !PT ;  /* 0x0000032004047812 */ /* 0x000fe400078ef80b */
[----:B------:R-:W-:-:S03]  /*c110*/  LEA.HI.X R7, R2, UR5, R0, 0x1, P0 ;  /* 0x0000000502077c11 */ /* 0x000fc600080f0c00 */
[----:B------:R-:W-:Y:S01]  /*c120*/  IMAD R4, R26, 0x3000, R4 ;  /* 0x000030001a047824 */ /* 0x000fe200078e0204 */
[----:B------:R-:W-:Y:S06]  /*c130*/  BRA.DIV UR4, `(.L_x_242) ;  /* 0x0000003204147947 */ /* 0x000fec000b800000 */
[----:B------:R-:W0:Y:S01]  /*c140*/  S2R R3, SR_TID.X ;  /* 0x0000000000037919 */ /* 0x000e220000002100 */
[----:B------:R-:W-:Y:S01]  /*c150*/  LOP3.LUT P6, RZ, R22, 0x4, RZ, 0xc0, !PT ;  /* 0x0000000416ff7812 */ /* 0x000fe200078cc0ff */
[----:B------:R-:W-:Y:S01]  /*c160*/  IMAD R4, R4, 0x2, R23 ;  /* 0x0000000204047824 */ /* 0x000fe200078e0217 */
[----:B------:R-:W1:Y:S04]  /*c170*/  SHFL.IDX PT, R2, R6, RZ, 0x1c1f ;  /* 0x001c1fff06027589 */ /* 0x000e6800000e0000 */
[----:B------:R-:W-:Y:S01]  /*c180*/  SHFL.IDX PT, R21, R7, 0x2, 0x1c1f ;  /* 0x005c1f0007157f89 */ /* 0x000fe200000e0000 */
[----:B0-----:R-:W-:-:S03]  /*c190*/  IMAD.SHL.U32 R11, R3, 0x8, RZ ;  /* 0x00000008030b7824 */ /* 0x001fc600078e00ff */
[----:B------:R-:W0:Y:S02]  /*c1a0*/  SHFL.IDX PT, R3, R7, RZ, 0x1c1f ;  /* 0x001c1fff07037589 */ /* 0x000e2400000e0000 */
[----:B------:R-:W-:-:S04]  /*c1b0*/  LOP3.LUT R11, R11, 0x18, RZ, 0xc0, !PT ;  /* 0x000000180b0b7812 */ /* 0x000fc800078ec0ff */
[----:B------:R-:W-:-:S04]  /*c1c0*/  SHF.L.U32 R0, R11, 0x1, RZ ;  /* 0x000000010b007819 */ /* 0x000fc800000006ff */
[----:B-1----:R-:W-:-:S05]  /*c1d0*/  IADD3 R2, P0, R2, R0, RZ ;  /* 0x0000000002027210 */ /* 0x002fca0007f1e0ff */
[----:B0-----:R-:W-:-:S05]  /*c1e0*/  IMAD.X R3, RZ, RZ, R3, P0 ;  /* 0x000000ffff037224 */ /* 0x001fca00000e0603 */
        /* <DEDUP_REMOVED lines=18> */
.L_x_326:
[----:B------:R-:W-:Y:S02]  /*c310*/  LOP3.LUT P6, RZ, R22, 0x4, RZ, 0xc0, !PT ;  /* 0x0000000416ff7812 */ /* 0x000fe400078cc0ff */
[----:B--2---:R-:W-:-:S04]  /*c320*/  IADD3 R2, P0, R2, R0, RZ ;  /* 0x0000000002027210 */ /* 0x004fc80007f1e0ff */
[----:B------:R-:W-:Y:S02]  /*c330*/  IADD3.X R3, RZ, R21, RZ, P0, !PT ;  /* 0x00000015ff037210 */ /* 0x000fe400007fe4ff */
[----:B------:R-:W-:-:S05]  /*c340*/  PLOP3.LUT P0, PT, PT, PT, PT, 0x80, 0x0 ;  /* 0x000000000000781c */ /* 0x000fca0003f0f070 */
[----:B------:R-:W-:Y:S01]  /*c350*/  @!PT LDS RZ, [RZ] ;  /* 0x00000000fffff984 */ /* 0x000fe20000000800 */
[----:B------:R-:W-:Y:S01]  /*c360*/  @!PT LDS RZ, [RZ] ;  /* 0x00000000fffff984 */ /* 0x000fe20000000800 */
[----:B------:R-:W-:Y:S01]  /*c370*/  @!PT LDS RZ, [RZ] ;  /* 0x00000000fffff984 */ /* 0x000fe20000000800 */
[----:B------:R1:W-:Y:S04]  /*c380*/  LDGSTS.E.BYPASS.LTC128B.128 [R4+0x16c00], desc[UR36][R2.64], !P6 ;  /* 0x16c0000002047fae */ /* 0x0003e8000f101d64 */
[----:B------:R1:W-:Y:S04]  /*c390*/  LDGSTS.E.BYPASS.LTC128B.128 [R4+0x18c00], desc[UR36][R2.64+0x40], !P5 ;  /* 0x18c0004002047fae */ /* 0x0003e8000e901d64 */
[----:B------:R1:W-:Y:S01]  /*c3a0*/  LDGSTS.E.BYPASS.LTC128B.128 [R4+0x1ac00], desc[UR36][R2.64+0x80], !P4 ;  /* 0x1ac0008002047fae */ /* 0x0003e2000e101d64 */
[----:B------:R-:W-:Y:S01]  /*c3b0*/  NOP ;  /* 0x0000000000007918 */ /* 0x000fe20000000000 */
.L_x_243:
[----:B------:R-:W-:Y:S02]  /*c3c0*/  PLOP3.LUT P4, PT, P4, P0, PT, 0xa2, 0x0 ;  /* 0x000000000000781c */ /* 0x000fe40002781472 */
[----:B------:R-:W-:-:S08]  /*c3d0*/  @P0 R2UR P4, UR4, R5 ;  /* 0x00000000050402ca */ /* 0x000fd00000080000 */
[----:B------:R-:W-:-:S05]  /*c3e0*/  @P0 PLOP3.LUT P0, PT, P4, PT, PT, 0x80, 0x0 ;  /* 0x000000000000081c */ /* 0x000fca000270f070 */
[----:B------:R-:W-:Y:S01]  /*c3f0*/  @!P4 SYNCS.ARRIVE.TRANS64.RED.A0T1 RZ, [UR4+0x2d830], RZ ;  /* 0x02d830ffffffc9a7 */ /* 0x000fe20008200404 */
[----:B------:R-:W-:Y:S07]  /*c400*/  @!P4 ARRIVES.LDGSTSBAR.64.TRANSCNT [UR4+0x2d830] ;  /* 0x02d83000ff00c9b0 */ /* 0x000fee0008000a84 */
[----:B------:R-:W-:Y:S05]  /*c410*/  @P0 BRA.U.ANY `(.L_x_243) ;  /* 0xfffffffd00e80947 */ /* 0x000fea000393ffff */
[----:B------:R-:W-:Y:S01]  /*c420*/  NOP ;  /* 0x0000000000007918 */ /* 0x000fe20000000000 */
[----:B-1----:R-:W2:Y:S02]  /*c430*/  LDL R2, [R1+0x38] ;  /* 0x0000380001027983 */ /* 0x002ea40000100800 */
[----:B--2---:R-:W-:-:S13]  /*c440*/  ISETP.NE.AND P5, PT, R2, 0x3, PT ;  /* 0x000000030200780c */ /* 0x004fda0003fa5270 */
[----:B------:R-:W-:Y:S05]  /*c450*/  @!P5 BRA `(.L_x_244) ;  /* 0x000000000004d947 */ /* 0x000fea0003800000 */
[----:B------:R-:W-:Y:S01]  /*c460*/  BPT.TRAP 0x1 ;  /* 0x000000040000795c */ /* 0x000fe20000300000 */
.L_x_244:
[----:B------:R1:W-:Y:S01]  /*c470*/  SYNCS.ARRIVE.TRANS64.A1T0 RZ, [R5+URZ+0x2d830], RZ ;  /* 0x02d830ff05ff79a7 */ /* 0x0003e2000810003f */
[----:B------:R-:W-:Y:S05]  /*c480*/  @!P5 BRA `(.L_x_245) ;  /* 0x000000000004d947 */ /* 0x000fea0003800000 */
[----:B------:R-:W-:Y:S01]  /*c490*/  BPT.TRAP 0x1 ;  /* 0x000000040000795c */ /* 0x000fe20000300000 */
.L_x_245:
[----:B------:R-:W-:Y:S01]  /*c4a0*/  SHF.L.U32 R2, R17, 0x1f, RZ ;  /* 0x0000001f11027819 */ /* 0x000fe200000006ff */
[----:B-1----:R-:W-:Y:S01]  /*c4b0*/  IMAD R5, R10, 0x8, R23 ;  /* 0x000000080a057824 */ /* 0x002fe200078e0217 */
[----:B------:R-:W-:Y:S03]  /*c4c0*/  BSSY B1, `(.L_x_246) ;  /* 0x0000003000017945 */ /* 0x000fe60003800000 */
[----:B------:R-:W1:Y:S02]  /*c4d0*/  SYNCS.PHASECHK.TRANS64.TRYWAIT P0, [R5+URZ+0x2d860], R2 ;  /* 0x02d86002050075a7 */ /* 0x000e64000800017f */
[----:B-1----:R-:W-:Y:S05]  /*c4e0*/  @!P0 BRA `(.L_x_247) ;  /* 0x00000030007c8947 */ /* 0x002fea0003800000 */
.L_x_327:
[----:B------:R-:W-:Y:S05]  /*c4f0*/  BSYNC B1 ;  /* 0x0000000000017941 */ /* 0x000fea0003800000 */
.L_x_246:
[----:B------:R-:W2:Y:S04]  /*c500*/  LDL R11, [R1+0xc] ;  /* 0x00000c00010b7983 */ /* 0x000ea80000100800 */
[----:B0-----:R-:W2:Y:S01]  /*c510*/  LDL.LU R6, [R1] ;  /* 0x0000000001067983 */ /* 0x001ea20000300800 */
[----:B------:R-:W0:Y:S01]  /*c520*/  S2R R12, SR_TID.X ;  /* 0x00000000000c7919 */ /* 0x000e220000002100 */
[----:B------:R-:W-:Y:S01]  /*c530*/  UMOV UR4, 0xffffffff ;  /* 0xffffffff00047882 */ /* 0x000fe20000000000 */
[C---:B0-----:R-:W-:Y:S01]  /*c540*/  IMAD.SHL.U32 R4, R12.reuse, 0x8, RZ ;  /* 0x000000080c047824 */ /* 0x041fe200078e00ff */
[C---:B------:R-:W-:Y:S01]  /*c550*/  LOP3.LUT R3, R12.reuse, 0x7f, RZ, 0xc0, !PT ;  /* 0x0000007f0c037812 */ /* 0x040fe200078ec0ff */
[----:B------:R-:W-:-:S03]  /*c560*/  IMAD.SHL.U32 R7, R12, 0x8, RZ ;  /* 0x000000080c077824 */ /* 0x000fc600078e00ff */
[----:B------:R-:W-:-:S04]  /*c570*/  LOP3.LUT R4, R4, 0xd8, RZ, 0xc0, !PT ;  /* 0x000000d804047812 */ /* 0x000fc800078ec0ff */
[----:B------:R-:W-:Y:S02]  /*c580*/  LOP3.LUT R4, R4, 0x18, R12, 0x78, !PT ;  /* 0x0000001804047812 */ /* 0x000fe400078e780c */
[----:B------:R-:W-:Y:S02]  /*c590*/  SHF.R.U32.HI R3, RZ, 0x2, R3 ;  /* 0x00000002ff037819 */ /* 0x000fe40000011603 */
[----:B------:R-:W-:-:S05]  /*c5a0*/  LOP3.LUT R4, R4, 0x320, R7, 0xf8, !PT ;  /* 0x0000032004047812 */ /* 0x000fca00078ef807 */
[----:B------:R-:W-:Y:S02]  /*c5b0*/  IMAD R4, R10, 0x3000, R4 ;  /* 0x000030000a047824 */ /* 0x000fe400078e0204 */
[----:B--2---:R-:W-:-:S04]  /*c5c0*/  IMAD R6, R6, -0x80, R11 ;  /* 0xffffff8006067824 */ /* 0x004fc800078e020b */
[----:B------:R-:W-:Y:S01]  /*c5d0*/  IMAD.IADD R6, R6, 0x1, -R3 ;  /* 0x0000000106067824 */ /* 0x000fe200078e0a03 */
[----:B------:R-:W-:Y:S06]  /*c5e0*/  BRA.DIV UR4, `(.L_x_248) ;  /* 0x0000003204507947 */ /* 0x000fec000b800000 */
[----:B-1----:R-:W0:Y:S01]  /*c5f0*/  SHFL.IDX PT, R2, R24, RZ, 0x1c1f ;  /* 0x001c1fff18027589 */ /* 0x002e2200000e0000 */
[----:B------:R-:W-:-:S03]  /*c600*/  IMAD R4, R4, 0x2, R23 ;  /* 0x0000000204047824 */ /* 0x000fc600078e0217 */
[----:B------:R-:W1:Y:S01]  /*c610*/  SHFL.IDX PT, R3, R25, RZ, 0x1c1f ;  /* 0x001c1fff19037589 */ /* 0x000e6200000e0000 */
[----:B0-----:R-:W-:-:S04]  /*c620*/  IADD3 R2, P0, R2, R0, RZ ;  /* 0x0000000002027210 */ /* 0x001fc80007f1e0ff */
[----:B-1----:R-:W-:Y:S02]  /*c630*/  IADD3.X R3, RZ, R3, RZ, P0, !PT ;  /* 0x00000003ff037210 */ /* 0x002fe400007fe4ff */
        /* <DEDUP_REMOVED lines=29> */
.L_x_337:
[----:B------:R-:W2:Y:S01]  /*c810*/  LDL R7, [R1+0x4] ;  /* 0x0000040001077983 */ /* 0x000ea20000100800 */
        /* <DEDUP_REMOVED lines=14> */
[----:B-1----:R-:W-:Y:S01]  /*c900*/  IMAD.WIDE.U32 R2, R9, UR4, RZ ;  /* 0x0000000409027c25 */ /* 0x002fe2000f8e00ff */
[----:B------:R-:W-:-:S03]  /*c910*/  ULDC.64 UR4, c[0x0][0x338] ;  /* 0x0000ce0000047ab9 */ /* 0x000fc60000000a00 */
[----:B------:R-:W-:Y:S01]  /*c920*/  IMAD R28, R28, UR4, RZ ;  /* 0x000000041c1c7c24 */ /* 0x000fe2000f8e02ff */
[----:B------:R-:W-:-:S03]  /*c930*/  IADD3 R3, R3, R0, RZ ;  /* 0x0000000003037210 */ /* 0x000fc60007ffe0ff */
[C---:B------:R-:W-:Y:S02]  /*c940*/  IMAD R28, R8.reuse, UR5, R28 ;  /* 0x00000005081c7c24 */ /* 0x040fe4000f8e021c */
[----:B------:R-:W-:Y:S01]  /*c950*/  IMAD.WIDE.U32 R2, R8, UR4, R2 ;  /* 0x0000000408027c25 */ /* 0x000fe2000f8e0002 */
[----:B------:R-:W-:-:S03]  /*c960*/  ULDC.64 UR4, c[0x0][0x330] ;  /* 0x0000cc0000047ab9 */ /* 0x000fc60000000a00 */
[----:B------:R-:W-:Y:S02]  /*c970*/  IMAD.IADD R3, R3, 0x1, R28 ;  /* 0x0000000103037824 */ /* 0x000fe400078e021c */
[----:B------:R-:W-:-:S04]  /*c980*/  IMAD.WIDE.U32 R2, R18, UR4, R2 ;  /* 0x0000000412027c25 */ /* 0x000fc8000f8e0002 */
[----:B--2---:R-:W-:-:S04]  /*c990*/  IMAD R0, R7, UR4, RZ ;  /* 0x0000000407007c24 */ /* 0x004fc8000f8e02ff */
[----:B------:R-:W-:Y:S01]  /*c9a0*/  IMAD R0, R18, UR5, R0 ;  /* 0x0000000512007c24 */ /* 0x000fe2000f8e0200 */
[----:B------:R-:W-:Y:S02]  /*c9b0*/  ULDC.64 UR4, c[0x0][0x318] ;  /* 0x0000c60000047ab9 */ /* 0x000fe40000000a00 */
[----:B0-----:R-:W-:Y:S01]  /*c9c0*/  LEA R24, P0, R2, UR4, 0x1 ;  /* 0x0000000402187c11 */ /* 0x001fe2000f8008ff */
[----:B------:R-:W-:-:S05]  /*c9d0*/  IMAD.IADD R0, R0, 0x1, R3 ;  /* 0x0000000100007824 */ /* 0x000fca00078e0203 */
[----:B------:R-:W-:Y:S01]  /*c9e0*/  LEA.HI.X R0, R2, UR5, R0, 0x1, P0 ;  /* 0x0000000502007c11 */ /* 0x000fe200080f0c00 */
[----:B------:R-:W-:Y:S01]  /*c9f0*/  NOP ;  /* 0x0000000000007918 */ /* 0x000fe20000000000 */
[----:B------:R-:W-:-:S13]  /*ca00*/  PLOP3.LUT P0, PT, PT, PT, PT, 0x80, 0x0 ;  /* 0x000000000000781c */ /* 0x000fda0003f0f070 */
.L_x_249:
[----:B------:R-:W-:Y:S02]  /*ca10*/  PLOP3.LUT P4, PT, P4, P0, PT, 0xa2, 0x0 ;  /* 0x000000000000781c */ /* 0x000fe40002781472 */
[----:B------:R-:W-:-:S08]  /*ca20*/  @P0 R2UR P4, UR4, R5 ;  /* 0x00000000050402ca */ /* 0x000fd00000080000 */
[----:B------:R-:W-:-:S05]  /*ca30*/  @P0 PLOP3.LUT P0, PT, P4, PT, PT, 0x80, 0x0 ;  /* 0x000000000000081c */ /* 0x000fca000270f070 */
[----:B------:R-:W-:Y:S01]  /*ca40*/  @!P4 SYNCS.ARRIVE.TRANS64.RED.A0T1 RZ, [UR4+0x2d850], RZ ;  /* 0x02d850ffffffc9a7 */ /* 0x000fe20008200404 */
[----:B------:R-:W-:Y:S07]  /*ca50*/  @!P4 ARRIVES.LDGSTSBAR.64.TRANSCNT [UR4+0x2d850] ;  /* 0x02d85000ff00c9b0 */ /* 0x000fee0008000a84 */
[----:B------:R-:W-:Y:S05]  /*ca60*/  @P0 BRA.U.ANY `(.L_x_249) ;  /* 0xfffffffd00e80947 */ /* 0x000fea000393ffff */
[----:B------:R-:W-:Y:S01]  /*ca70*/  NOP ;  /* 0x0000000000007918 */ /* 0x000fe20000000000 */
[----:B------:R-:W2:Y:S01]  /*ca80*/  LDL R2, [R1+0x38] ;  /* 0x0000380001027983 */ /* 0x000ea20000100800 */
[----:B------:R-:W-:Y:S01]  /*ca90*/  IMAD.MOV.U32 R25, RZ, RZ, R0 ;  /* 0x000000ffff197224 */ /* 0x000fe200078e0000 */
[----:B--2---:R-:W-:-:S13]  /*caa0*/  ISETP.NE.AND P5, PT, R2, 0x3, PT ;  /* 0x000000030200780c */ /* 0x004fda0003fa5270 */
[----:B------:R-:W-:Y:S05]  /*cab0*/  @!P5 BRA `(.L_x_250) ;  /* 0x000000000004d947 */ /* 0x000fea0003800000 */
[----:B------:R-:W-:Y:S01]  /*cac0*/  BPT.TRAP 0x1 ;  /* 0x000000040000795c */ /* 0x000fe20000300000 */
.L_x_250:
[----:B------:R2:W-:Y:S01]  /*cad0*/  STL [R1], R27 ;  /* 0x0000001b01007387 */ /* 0x0005e20000100800 */
[C---:B------:R-:W-:Y:S01]  /*cae0*/  ISETP.GT.AND P0, PT, R27.reuse, RZ, PT ;  /* 0x000000ff1b00720c */ /* 0x040fe20003f04270 */
[----:B------:R2:W-:Y:S01]  /*caf0*/  SYNCS.ARRIVE.TRANS64.A1T0 RZ, [R5+URZ+0x2d850], RZ ;  /* 0x02d850ff05ff79a7 */ /* 0x0005e2000810003f */
[----:B------:R-:W-:Y:S01]  /*cb00*/  VIADD R0, R27, 0xffffffff ;  /* 0xffffffff1b007836 */ /* 0x000fe20000000000 */
[----:B------:R-:W-:Y:S01]  /*cb10*/  MOV R17, R29 ;  /* 0x0000001d00117202 */ /* 0x000fe20000000f00 */
[----:B------:R-:W-:-:S09]  /*cb20*/  IMAD.MOV.U32 R10, RZ, RZ, R26 ;  /* 0x000000ffff0a7224 */ /* 0x000fd200078e001a */
[----:B--2---:R-:W-:Y:S05]  /*cb30*/  @P0 BRA `(.L_x_251) ;  /* 0xfffffff000440947 */ /* 0x004fea000383ffff */
.L_x_238:
[----:B------:R-:W-:Y:S05]  /*cb40*/  BSYNC B0 ;  /* 0x0000000000007941 */ /* 0x000fea0003800000 */
.L_x_237:
[----:B------:R-:W2:Y:S01]  /*cb50*/  S2R R2, SR_TID.X ;  /* 0x0000000000027919 */ /* 0x000ea20000002100 */
[----:B------:R-:W-:Y:S01]  /*cb60*/  BSSY B0, `(.L_x_252) ;  /* 0x0000010000007945 */ /* 0x000fe20003800000 */
[----:B--2---:R-:W-:-:S04]  /*cb70*/  LOP3.LUT R2, R2, 0x7f, RZ, 0xc0, !PT ;  /* 0x0000007f02027812 */ /* 0x004fc800078ec0ff */
[----:B------:R-:W-:-:S13]  /*cb80*/  ISETP.NE.AND P0, PT, R2, RZ, PT ;  /* 0x000000ff0200720c */ /* 0x000fda0003f05270 */
[----:B------:R-:W-:Y:S05]  /*cb90*/  @P0 BRA `(.L_x_253) ;  /* 0x0000000000300947 */ /* 0x000fea0003800000 */
[----:B0-----:R-:W0:Y:S01]  /*cba0*/  S2R R5, SR_LANEID ;  /* 0x0000000000057919 */ /* 0x001e220000000000 */
[----:B------:R-:W-:Y:S01]  /*cbb0*/  VOTEU.ANY UR4, UPT, PT ;  /* 0x0000000000047886 */ /* 0x000fe200038e0100 */
[----:B------:R-:W2:Y:S01]  /*cbc0*/  LDC.64 R2, c[0x0][0xc60] ;  /* 0x00031800ff027b82 */ /* 0x000ea20000000a00 */
[----:B-1----:R-:W0:Y:S02]  /*cbd0*/  FLO.U32 R0, UR4 ;  /* 0x0000000400007d00 */ /* 0x002e2400080e0000 */
[----:B0-----:R-:W-:-:S06]  /*cbe0*/  ISETP.EQ.U32.AND P0, PT, R0, R5, PT ;  /* 0x000000050000720c */ /* 0x001fcc0003f02070 */
[----:B------:R-:W2:Y:S07]  /*cbf0*/  POPC R5, UR4 ;  /* 0x0000000400057d09 */ /* 0x000eae0008000000 */
[----:B--2---:R-:W2:Y:S01]  /*cc00*/  @P0 ATOMG.E.ADD.STRONG.GPU PT, R3, desc[UR36][R2.64], R5 ;  /* 0x00000005020309a8 */ /* 0x004ea200081ee1e4 */
[----:B------:R-:W0:Y:S02]  /*cc10*/  S2R R4, SR_LTMASK ;  /* 0x0000000000047919 */ /* 0x000e240000003900 */
[----:B0-----:R-:W-:-:S04]  /*cc20*/  LOP3.LUT R4, R4, UR4, RZ, 0xc0, !PT ;  /* 0x0000000404047c12 */ /* 0x001fc8000f8ec0ff */
[----:B------:R-:W0:Y:S01]  /*cc30*/  POPC R7, R4 ;  /* 0x0000000400077309 */ /* 0x000e220000000000 */
[----:B--2---:R-:W0:Y:S02]  /*cc40*/  SHFL.IDX PT, R0, R3, R0, 0x1f ;  /* 0x00001f0003007589 */ /* 0x004e2400000e0000 */
[----:B0-----:R-:W-:-:S07]  /*cc50*/  IADD3 R16, R0, UR38, R7 ;  /* 0x0000002600107c10 */ /* 0x001fce000fffe007 */
.L_x_253:
[----:B------:R-:W-:Y:S05]  /*cc60*/  BSYNC B0 ;  /* 0x0000000000007941 */ /* 0x000fea0003800000 */
.L_x_252:
[----:B-1----:R-:W2:Y:S02]  /*cc70*/  LDL R0, [R1+0x38] ;  /* 0x0000380001007983 */ /* 0x002ea40000100800 */
[----:B--2---:R-:W-:-:S13]  /*cc80*/  ISETP.NE.AND P0, PT, R0, 0x3, PT ;  /* 0x000000030000780c */ /* 0x004fda0003f05270 */
[----:B------:R-:W-:Y:S05]  /*cc90*/  @!P0 BRA `(.L_x_254) ;  /* 0x0000000000048947 */ /* 0x000fea0003800000 */
[----:B------:R-:W-:Y:S01]  /*cca0*/  BPT.TRAP 0x1 ;  /* 0x000000040000795c */ /* 0x000fe20000300000 */
.L_x_254:
[----:B------:R-:W2:Y:S01]  /*ccb0*/  LDL.LU R2, [R1+0xc] ;  /* 0x00000c0001027983 */ /* 0x000ea20000300800 */
[----:B------:R-:W-:Y:S01]  /*ccc0*/  IMAD R0, R26, 0x8, R23 ;  /* 0x000000081a007824 */ /* 0x000fe200078e0217 */
[----:B------:R-:W-:Y:S01]  /*ccd0*/  SHF.L.U32 R3, R29, 0x1f, RZ ;  /* 0x0000001f1d037819 */ /* 0x000fe200000006ff */
[----:B------:R-:W-:Y:S03]  /*cce0*/  BSSY B0, `(.L_x_255) ;  /* 0x0000004000007945 */ /* 0x000fe60003800000 */
[----:B------:R-:W1:Y:S01]  /*ccf0*/  SYNCS.PHASECHK.TRANS64.TRYWAIT P0, [R0+URZ+0x2d860], R3 ;  /* 0x02d86003000075a7 */ /* 0x000e62000800017f */
[----:B--2---:R-:W-:Y:S01]  /*cd00*/  IMAD R6, R27, -0x80, R2 ;  /* 0xffffff801b067824 */ /* 0x004fe200078e0202 */
[----:B-1----:R-:W-:Y:S06]  /*cd10*/  @!P0 BRA `(.L_x_256) ;  /* 0x0000002c00e88947 */ /* 0x002fec0003800000 */
.L_x_338:
[----:B------:R-:W-:Y:S05]  /*cd20*/  BSYNC B0 ;  /* 0x0000000000007941 */ /* 0x000fea0003800000 */
.L_x_255:
[----:B------:R-:W0:Y:S01]  /*cd30*/  S2R R2, SR_TID.X ;  /* 0x0000000000027919 */ /* 0x000e220000002100 */
[----:B------:R-:W-:Y:S01]  /*cd40*/  UMOV UR4, 0xffffffff ;  /* 0xffffffff00047882 */ /* 0x000fe20000000000 */
[----:B------:R-:W2:Y:S01]  /*cd50*/  S2R R7, SR_TID.X ;  /* 0x0000000000077919 */ /* 0x000ea20000002100 */
[----:B0-----:R-:W-:Y:S01]  /*cd60*/  LOP3.LUT R5, R2, 0x7f, RZ, 0xc0, !PT ;  /* 0x0000007f02057812 */ /* 0x001fe200078ec0ff */
[----:B--2---:R-:W-:-:S03]  /*cd70*/  IMAD.SHL.U32 R2, R7, 0x8, RZ ;  /* 0x0000000807027824 */ /* 0x004fc600078e00ff */
[----:B------:R-:W-:Y:S01]  /*cd80*/  SHF.R.U32.HI R5, RZ, 0x2, R5 ;  /* 0x00000002ff057819 */ /* 0x000fe20000011605 */
[----:B------:R-:W-:Y:S01]  /*cd90*/  IMAD.SHL.U32 R4, R7, 0x8, RZ ;  /* 0x0000000807047824 */ /* 0x000fe200078e00ff */
[----:B------:R-:W-:Y:S02]  /*cda0*/  LOP3.LUT R2, R2, 0xd8, RZ, 0xc0, !PT ;  /* 0x000000d802027812 */ /* 0x000fe400078ec0ff */
[----:B------:R-:W-:Y:S02]  /*cdb0*/  IADD3 R6, -R5, R6, RZ ;  /* 0x0000000605067210 */ /* 0x000fe40007ffe1ff */
[----:B------:R-:W-:-:S04]  /*cdc0*/  LOP3.LUT R2, R2, 0x18, R7, 0x78, !PT ;  /* 0x0000001802027812 */ /* 0x000fc800078e7807 */
[----:B------:R-:W-:-:S05]  /*cdd0*/  LOP3.LUT R2, R2, 0x320, R4, 0xf8, !PT ;  /* 0x0000032002027812 */ /* 0x000fca00078ef804 */
[----:B------:R-:W-:Y:S01]  /*cde0*/  IMAD R4, R26, 0x3000, R2 ;  /* 0x000030001a047824 */ /* 0x000fe200078e0202 */
[----:B------:R-:W-:Y:S06]  /*cdf0*/  BRA.DIV UR4, `(.L_x_257) ;  /* 0x0000002e04c47947 */ /* 0x000fec000b800000 */
[----:B------:R-:W0:Y:S01]  /*ce00*/  S2R R2, SR_TID.X ;  /* 0x0000000000027919 */ /* 0x000e220000002100 */
[----:B------:R-:W-:Y:S01]  /*ce10*/  ULDC UR4, c[0x0][0x2f4] ;  /* 0x0000bd0000047ab9 */ /* 0x000fe20000000800 */
[----:B------:R-:W-:Y:S01]  /*ce20*/  IMAD R4, R4, 0x2, R23 ;  /* 0x0000000204047824 */ /* 0x000fe200078e0217 */
[----:B------:R-:W2:Y:S04]  /*ce30*/  SHFL.IDX PT, R14, R24, RZ, 0x1c1f ;  /* 0x001c1fff180e7589 */ /* 0x000ea800000e0000 */
[----:B-1----:R-:W1:Y:S01]  /*ce40*/  SHFL.IDX PT, R3, R25, RZ, 0x1c1f ;  /* 0x001c1fff19037589 */ /* 0x002e6200000e0000 */
[----:B0-----:R-:W-:-:S05]  /*ce50*/  IMAD.SHL.U32 R7, R2, 0x8, RZ ;  /* 0x0000000802077824 */ /* 0x001fca00078e00ff */
[----:B------:R-:W-:-:S04]  /*ce60*/  LOP3.LUT R7, R7, 0x18, RZ, 0xc0, !PT ;  /* 0x0000001807077812 */ /* 0x000fc800078ec0ff */
[C---:B------:R-:W-:Y:S01]  /*ce70*/  ISETP.GE.AND P2, PT, R7.reuse, UR4, PT ;  /* 0x0000000407007c0c */ /* 0x040fe2000bf46270 */
[C---:B------:R-:W-:Y:S01]  /*ce80*/  IMAD.SHL.U32 R5, R7.reuse, 0x2, RZ ;  /* 0x0000000207057824 */ /* 0x040fe200078e00ff */
[C---:B------:R-:W-:Y:S02]  /*ce90*/  LOP3.LUT R8, R7.reuse, 0x20, RZ, 0xfc, !PT ;  /* 0x0000002007087812 */ /* 0x040fe400078efcff */
[----:B------:R-:W-:Y:S02]  /*cea0*/  ISETP.LT.OR P4, PT, R6, 0x1, P2 ;  /* 0x000000010600780c */ /* 0x000fe40001781670 */
[----:B--2---:R-:W-:Y:S02]  /*ceb0*/  IADD3 R2, P0, R14, R5, RZ ;  /* 0x000000050e027210 */ /* 0x004fe40007f1e0ff */
[----:B------:R-:W-:Y:S01]  /*cec0*/  LOP3.LUT R7, R7, 0x40, RZ, 0xfc, !PT ;  /* 0x0000004007077812 */ /* 0x000fe200078efcff */
[----:B------:R-:W0:Y:S01]  /*ced0*/  SHFL.IDX PT, R14, R24, 0x1, 0x1c1f ;  /* 0x003c1f00180e7f89 */ /* 0x000e2200000e0000 */
[----:B------:R-:W-:Y:S01]  /*cee0*/  ISETP.GE.AND P1, PT, R8, UR4, PT ;  /* 0x0000000408007c0c */ /* 0x000fe2000bf26270 */
[----:B-1----:R-:W-:Y:S01]  /*cef0*/  IMAD.X R3, RZ, RZ, R3, P0 ;  /* 0x000000ffff037224 */ /* 0x002fe200000e0603 */
[----:B------:R-:W-:-:S02]  /*cf00*/  ISETP.GE.AND P0, PT, R7, UR4, PT ;  /* 0x0000000407007c0c */ /* 0x000fc4000bf06270 */
[----:B------:R-:W-:-:S03]  /*cf10*/  ISETP.LT.OR P3, PT, R6, 0x1, P1 ;  /* 0x000000010600780c */ /* 0x000fc60000f61670 */
[----:B------:R-:W-:Y:S01]  /*cf20*/  LDGSTS.E.BYPASS.LTC128B.128 [R4+0x400], desc[UR36][R2.64], !P4 ;  /* 0x0040000002047fae */ /* 0x000fe2000e101d64 */
[----:B------:R-:W-:-:S09]  /*cf30*/  ISETP.LT.OR P4, PT, R6, 0x1, P0 ;  /* 0x000000010600780c */ /* 0x000fd20000781670 */
[----:B------:R-:W-:Y:S04]  /*cf40*/  LDGSTS.E.BYPASS.LTC128B.128 [R4+0x2400], desc[UR36][R2.64+0x40], !P3 ;  /* 0x0240004002047fae */ /* 0x000fe8000d901d64 */
[----:B------:R1:W-:Y:S01]  /*cf50*/  LDGSTS.E.BYPASS.LTC128B.128 [R4+0x4400], desc[UR36][R2.64+0x80], !P4 ;  /* 0x0440008002047fae */ /* 0x0003e2000e101d64 */
[----:B------:R-:W-:-:S03]  /*cf60*/  ISETP.LT.OR P4, PT, R6, 0x21, P2 ;  /* 0x000000210600780c */ /* 0x000fc60001781670 */
[----:B-1----:R-:W1:Y:S01]  /*cf70*/  SHFL.IDX PT, R3, R25, 0x1, 0x1c1f ;  /* 0x003c1f0019037f89 */ /* 0x002e6200000e0000 */
[----:B0-----:R-:W-:-:S03]  /*cf80*/  IADD3 R2, P3, R14, R5, RZ ;  /* 0x000000050e027210 */ /* 0x001fc60007f7e0ff */
[----:B------:R-:W0:Y:S01]  /*cf90*/  SHFL.IDX PT, R14, R24, 0x2, 0x1c1f ;  /* 0x005c1f00180e7f89 */ /* 0x000e2200000e0000 */
[----:B-1----:R-:W-:Y:S02]  /*cfa0*/  IADD3.X R3, RZ, R3, RZ, P3, !PT ;  /* 0x00000003ff037210 */ /* 0x002fe40001ffe4ff */
        /* <DEDUP_REMOVED lines=8> */
[----:B------:R-:W0:Y:S04]  /*d030*/  SHFL.IDX PT, R25, R25, 0x3, 0x1c1f ;  /* 0x007c1f0019197f89 */ /* 0x000e2800000e0000 */
[----:B------:R2:W3:Y:S01]  /*d040*/  SHFL.IDX PT, R14, R24, 0x3, 0x1c1f ;  /* 0x007c1f00180e7f89 */ /* 0x0004e200000e0000 */
[----:B-1----:R-:W-:Y:S01]  /*d050*/  IMAD.X R3, RZ, RZ, R3, P3 ;  /* 0x000000ffff037224 */ /* 0x002fe200018e0603 */
[----:B------:R-:W-:-:S04]  /*d060*/  ISETP.LT.OR P3, PT, R6, 0x41, P1 ;  /* 0x000000410600780c */ /* 0x000fc80000f61670 */
[----:B------:R2:W-:Y:S01]  /*d070*/  LDGSTS.E.BYPASS.LTC128B.128 [R4+0x1400], desc[UR36][R2.64], !P4 ;  /* 0x0140000002047fae */ /* 0x0005e2000e101d64 */
[----:B------:R-:W-:-:S08]  /*d080*/  ISETP.LT.OR P4, PT, R6, 0x41, P0 ;  /* 0x000000410600780c */ /* 0x000fd00000781670 */
[----:B------:R2:W-:Y:S05]  /*d090*/  LDGSTS.E.BYPASS.LTC128B.128 [R4+0x3400], desc[UR36][R2.64+0x40], !P3 ;  /* 0x0340004002047fae */ /* 0x0005ea000d901d64 */
[----:B0--3--:R2:W-:Y:S02]  /*d0a0*/  LDGSTS.E.BYPASS.LTC128B.128 [R4+0x5400], desc[UR36][R2.64+0x80], !P4 ;  /* 0x0540008002047fae */ /* 0x0095e4000e101d64 */
.L_x_348:
[C---:B------:R-:W-:Y:S02]  /*d0b0*/  ISETP.LT.OR P2, PT, R6.reuse, 0x61, P2 ;  /* 0x000000610600780c */ /* 0x040fe40001741670 */
[C---:B------:R-:W-:Y:S02]  /*d0c0*/  ISETP.LT.OR P1, PT, R6.reuse, 0x61, P1 ;  /* 0x000000610600780c */ /* 0x040fe40000f21670 */
[----:B------:R-:W-:Y:S02]  /*d0d0*/  ISETP.LT.OR P0, PT, R6, 0x61, P0 ;  /* 0x000000610600780c */ /* 0x000fe40000701670 */
[----:B--2---:R-:W-:-:S05]  /*d0e0*/  IADD3 R2, P3, R14, R5, RZ ;  /* 0x000000050e027210 */ /* 0x004fca0007f7e0ff */
[----:B------:R-:W-:-:S05]  /*d0f0*/  IMAD.X R3, RZ, RZ, R25, P3 ;  /* 0x000000ffff037224 */ /* 0x000fca00018e0619 */
[----:B------:R-:W-:Y:S01]  /*d100*/  @!PT LDS RZ, [RZ] ;  /* 0x00000000fffff984 */ /* 0x000fe20000000800 */
[----:B------:R-:W-:Y:S01]  /*d110*/  @!PT LDS RZ, [RZ] ;  /* 0x00000000fffff984 */ /* 0x000fe20000000800 */
[----:B------:R-:W-:Y:S01]  /*d120*/  @!PT LDS RZ, [RZ] ;  /* 0x00000000fffff984 */ /* 0x000fe20000000800 */
[----:B------:R0:W-:Y:S04]  /*d130*/  LDGSTS.E.BYPASS.LTC128B.128 [R4+0x1c00], desc[UR36][R2.64], !P2 ;  /* 0x01c0000002047fae */ /* 0x0001e8000d101d64 */
[----:B------:R0:W-:Y:S04]  /*d140*/  LDGSTS.E.BYPASS.LTC128B.128 [R4+0x3c00], desc[UR36][R2.64+0x40], !P1 ;  /* 0x03c0004002047fae */ /* 0x0001e8000c901d64 */
[----:B------:R0:W-:Y:S01]  /*d150*/  LDGSTS.E.BYPASS.LTC128B.128 [R4+0x5c00], desc[UR36][R2.64+0x80], !P0 ;  /* 0x05c0008002047fae */ /* 0x0001e2000c101d64 */
[----:B------:R-:W-:Y:S01]  /*d160*/  PLOP3.LUT P0, PT, PT, PT, PT, 0x80, 0x0 ;  /* 0x000000000000781c */ /* 0x000fe20003f0f070 */
[----:B------:R-:W-:-:S12]  /*d170*/  NOP ;  /* 0x0000000000007918 */ /* 0x000fd80000000000 */
.L_x_258:
[----:B------:R-:W-:Y:S02]  /*d180*/  PLOP3.LUT P1, PT, P1, P0, PT, 0xa2, 0x0 ;  /* 0x000000000000781c */ /* 0x000fe40000f21472 */
[----:B------:R-:W-:-:S08]  /*d190*/  @P0 R2UR P1, UR4, R0 ;  /* 0x00000000000402ca */ /* 0x000fd00000020000 */
[----:B------:R-:W-:-:S05]  /*d1a0*/  @P0 PLOP3.LUT P0, PT, P1, PT, PT, 0x80, 0x0 ;  /* 0x000000000000081c */ /* 0x000fca0000f0f070 */
[----:B------:R-:W-:Y:S01]  /*d1b0*/  @!P1 SYNCS.ARRIVE.TRANS64.RED.A0T1 RZ, [UR4+0x2d850], RZ ;  /* 0x02d850ffffff99a7 */ /* 0x000fe20008200404 */
[----:B------:R-:W-:Y:S07]  /*d1c0*/  @!P1 ARRIVES.LDGSTSBAR.64.TRANSCNT [UR4+0x2d850] ;  /* 0x02d85000ff0099b0 */ /* 0x000fee0008000a84 */
[----:B------:R-:W-:Y:S05]  /*d1d0*/  @P0 BRA.U.ANY `(.L_x_258) ;  /* 0xfffffffd00e80947 */ /* 0x000fea000393ffff */
[----:B------:R-:W-:Y:S01]  /*d1e0*/  NOP ;  /* 0x0000000000007918 */ /* 0x000fe20000000000 */
[----:B0-----:R-:W2:Y:S02]  /*d1f0*/  LDL R2, [R1+0x38] ;  /* 0x0000380001027983 */ /* 0x001ea40000100800 */
[----:B--2---:R-:W-:-:S13]  /*d200*/  ISETP.NE.AND P2, PT, R2, 0x3, PT ;  /* 0x000000030200780c */ /* 0x004fda0003f45270 */
[----:B------:R-:W-:Y:S05]  /*d210*/  @!P2 BRA `(.L_x_259) ;  /* 0x000000000004a947 */ /* 0x000fea0003800000 */
[----:B------:R-:W-:Y:S01]  /*d220*/  BPT.TRAP 0x1 ;  /* 0x000000040000795c */ /* 0x000fe20000300000 */
.L_x_259:
[----:B------:R-:W-:Y:S01]  /*d230*/  VIADD R26, R26, 0x1 ;  /* 0x000000011a1a7836 */ /* 0x000fe20000000000 */
[----:B------:R0:W-:Y:S04]  /*d240*/  SYNCS.ARRIVE.TRANS64.A1T0 RZ, [R0+URZ+0x2d850], RZ ;  /* 0x02d850ff00ff79a7 */ /* 0x0001e8000810003f */
[----:B------:R-:W-:-:S04]  /*d250*/  ISETP.NE.AND P0, PT, R26, 0x2, PT ;  /* 0x000000021a00780c */ /* 0x000fc80003f05270 */
[----:B0-----:R-:W-:Y:S02]  /*d260*/  SEL R0, RZ, 0x1, P0 ;  /* 0x00000001ff007807 */ /* 0x001fe40000000000 */
[----:B------:R-:W-:Y:S02]  /*d270*/  SEL R26, R26, RZ, P0 ;  /* 0x000000ff1a1a7207 */ /* 0x000fe40000000000 */
[----:B------:R-:W-:-:S07]  /*d280*/  LOP3.LUT R29, R29, R0, RZ, 0x3c, !PT ;  /* 0x000000001d1d7212 */ /* 0x000fce00078e3cff */
.L_x_218:
[----:B------:R-:W-:Y:S05]  /*d290*/  BSYNC B7 ;  /* 0x0000000000077941 */ /* 0x000fea0003800000 */
.L_x_216:
[----:B------:R-:W-:-:S13]  /*d2a0*/  LOP3.LUT P0, RZ, R22, 0x40, RZ, 0xc0, !PT ;  /* 0x0000004016ff7812 */ /* 0x000fda000780c0ff */
[----:B------:R-:W-:Y:S05]  /*d2b0*/  @!P0 BRA `(.L_x_260) ;  /* 0x0000000000248947 */ /* 0x000fea0003800000 */
[----:B------:R-:W-:Y:S05]  /*d2c0*/  WARPSYNC.ALL ;  /* 0x0000000000007948 */ /* 0x000fea0003800000 */
[----:B------:R-:W1:Y:S08]  /*d2d0*/  S2UR UR5, SR_CgaCtaId ;  /* 0x00000000000579c3 */ /* 0x000e700000008800 */
[----:B------:R-:W-:Y:S06]  /*d2e0*/  BAR.SYNC.DEFER_BLOCKING 0x5, 0x200 ;  /* 0x0148000000007b1d */ /* 0x000fec0000010000 */
[----:B------:R-:W-:-:S02]  /*d2f0*/  UMOV UR4, 0x400 ;  /* 0x0000040000047882 */ /* 0x000fc40000000000 */
[----:B-1----:R-:W-:-:S06]  /*d300*/  ULEA UR4, UR5, UR4, 0x18 ;  /* 0x0000000405047291 */ /* 0x002fcc000f8ec03f */
[----:B------:R-:W-:-:S05]  /*d310*/  IMAD.U32 R23, RZ, RZ, UR4 ;  /* 0x00000004ff177e24 */ /* 0x000fca000f8e00ff */
[----:B------:R1:W2:Y:S01]  /*d320*/  LDS.128 R16, [R23+0x2d8d0] ;  /* 0x02d8d00017107984 */ /* 0x0002a20000000c00 */
[----:B------:R-:W-:Y:S06]  /*d330*/  BAR.ARV 0x4, 0x200 ;  /* 0x0108000000007b1d */ /* 0x000fec0000002000 */
[----:B------:R-:W-:Y:S05]  /*d340*/  BRA `(.L_x_261) ;  /* 0x0000000800407947 */ /* 0x000fea0003800000 */
.L_x_260:
[----:B0-----:R-:W0:Y:S01]  /*d350*/  S2R R0, SR_TID.X ;  /* 0x0000000000007919 */ /* 0x001e220000002100 */
[----:B------:R-:W-:Y:S01]  /*d360*/  UMOV UR4, 0xffffffff ;  /* 0xffffffff00047882 */ /* 0x000fe20000000000 */
[----:B0-----:R-:W-:-:S04]  /*d370*/  LOP3.LUT R8, R0, 0x1f, RZ, 0xc0, !PT ;  /* 0x0000001f00087812 */ /* 0x001fc800078ec0ff */
[----:B------:R-:W-:Y:S01]  /*d380*/  ISETP.NE.AND P0, PT, R8, 0x1f, PT ;  /* 0x0000001f0800780c */ /* 0x000fe20003f05270 */
[----:B------:R-:W-:-:S12]  /*d390*/  BRA.DIV UR4, `(.L_x_262) ;  /* 0x0000002e04cc7947 */ /* 0x000fd8000b800000 */
[----:B------:R-:W-:Y:S01]  /*d3a0*/  IADD3 R5, R19, R8, RZ ;  /* 0x0000000813057210 */ /* 0x000fe20007ffe0ff */
[----:B------:R-:W-:-:S03]  /*d3b0*/  ULDC UR4, c[0x0][0xc3c] ;  /* 0x00030f0000047ab9 */ /* 0x000fc60000000800 */
[----:B------:R-:W-:-:S13]  /*d3c0*/  ISETP.GE.OR P1, PT, R5, UR4, !P0 ;  /* 0x0000000405007c0c */ /* 0x000fda000c726670 */
[----:B------:R-:W0:Y:S02]  /*d3d0*/  @!P1 LDC.64 R2, c[0x0][0xc80] ;  /* 0x00032000ff029b82 */ /* 0x000e240000000a00 */
[----:B0-----:R-:W-:-:S06]  /*d3e0*/  @!P1 IMAD.WIDE R2, R5, 0x4, R2 ;  /* 0x0000000405029825 */ /* 0x001fcc00078e0202 */
[----:B------:R0:W2:Y:S01]  /*d3f0*/  @!P1 LDG.E R3, desc[UR36][R2.64] ;  /* 0x0000002402039981 */ /* 0x0000a2000c1e1900 */
[C---:B------:R-:W-:Y:S02]  /*d400*/  ISETP.GE.U32.AND P2, PT, R8.reuse, 0x2, PT ;  /* 0x000000020800780c */ /* 0x040fe40003f46070 */
[C---:B------:R-:W-:Y:S01]  /*d410*/  ISETP.GE.U32.AND P3, PT, R8.reuse, 0x4, PT ;  /* 0x000000040800780c */ /* 0x040fe20003f66070 */
[----:B------:R-:W-:Y:S01]  /*d420*/  SHFL.IDX PT, R0, R16, RZ, 0x1f ;  /* 0x00001fff10007589 */ /* 0x000fe200000e0000 */
[C---:B------:R-:W-:Y:S02]  /*d430*/  ISETP.GE.U32.AND P4, PT, R8.reuse, 0x8, PT ;  /* 0x000000080800780c */ /* 0x040fe40003f86070 */
[C---:B------:R-:W-:Y:S01]  /*d440*/  ISETP.GE.U32.AND P5, PT, R8.reuse, 0x10, PT ;  /* 0x000000100800780c */ /* 0x040fe20003fa6070 */
[----:B------:R-:W-:Y:S01]  /*d450*/  SHFL.IDX PT, R4, R16, 0x1, 0x1f ;  /* 0x00201f0010047f89 */ /* 0x000fe200000e0000 */
[----:B0-----:R-:W-:Y:S02]  /*d460*/  IMAD.MOV.U32 R2, RZ, RZ, RZ ;  /* 0x000000ffff027224 */ /* 0x001fe400078e00ff */
[----:B--2---:R-:W-:Y:S01]  /*d470*/  @!P1 IMAD.MOV.U32 R2, RZ, RZ, R3 ;  /* 0x000000ffff029224 */ /* 0x004fe200078e0003 */
[----:B------:R-:W-:-:S04]  /*d480*/  ISETP.NE.AND P1, PT, R8, RZ, PT ;  /* 0x000000ff0800720c */ /* 0x000fc80003f25270 */
[----:B------:R-:W0:Y:S02]  /*d490*/  SHFL.UP PT, R14, R2, 0x1, RZ ;  /* 0x04200000020e7989 */ /* 0x000e2400000e00ff */
        /* <DEDUP_REMOVED lines=14> */
[----:B------:R0:W1:Y:S02]  /*d580*/  SHFL.IDX PT, R14, R3, 0x1f, 0x1f ;  /* 0x03e01f00030e7f89 */ /* 0x00006400000e0000 */
.L_x_358:
[----:B------:R-:W-:Y:S02]  /*d590*/  ULDC UR4, c[0x0][0xc38] ;  /* 0x00030e0000047ab9 */ /* 0x000fe40000000800 */
[----:B------:R-:W-:-:S04]  /*d5a0*/  IMAD.U32 R16, RZ, RZ, UR4 ;  /* 0x00000004ff107e24 */ /* 0x000fc8000f8e00ff */
[----:B-1----:R-:W-:-:S04]  /*d5b0*/  IMAD R5, R14, R16, RZ ;  /* 0x000000100e057224 */ /* 0x002fc800078e02ff */
[----:B------:R-:W-:-:S05]  /*d5c0*/  IMAD.IADD R4, R4, 0x1, R5 ;  /* 0x0000000104047824 */ /* 0x000fca00078e0205 */
[----:B------:R-:W-:-:S13]  /*d5d0*/  ISETP.GT.AND P6, PT, R4, R0, PT ;  /* 0x000000000400720c */ /* 0x000fda0003fc4270 */
[----:B------:R-:W-:Y:S05]  /*d5e0*/  @P6 BRA `(.L_x_263) ;  /* 0x00000000009c6947 */ /* 0x000fea0003800000 */
.L_x_268:
[----:B------:R-:W1:Y:S01]  /*d5f0*/  LDC R6, c[0x0][0xc3c] ;  /* 0x00030f00ff067b82 */ /* 0x000e620000000800 */
[----:B------:R-:W-:-:S04]  /*d600*/  IADD3 R19, R19, 0x1f, RZ ;  /* 0x0000001f13137810 */ /* 0x000fc80007ffe0ff */
[----:B-1----:R-:W-:-:S13]  /*d610*/  ISETP.GE.AND P6, PT, R19, R6, PT ;  /* 0x000000061300720c */ /* 0x002fda0003fc6270 */
[----:B------:R-:W-:Y:S05]  /*d620*/  @P6 BRA `(.L_x_264) ;  /* 0x0000000400446947 */ /* 0x000fea0003800000 */
[----:B------:R-:W1:Y:S01]  /*d630*/  S2R R2, SR_TID.X ;  /* 0x0000000000027919 */ /* 0x000e620000002100 */
[----:B------:R-:W-:Y:S01]  /*d640*/  BSSY B0, `(.L_x_265) ;  /* 0x0000009000007945 */ /* 0x000fe20003800000 */
[----:B-1----:R-:W-:-:S05]  /*d650*/  LOP3.LUT R2, R2, 0x1f, RZ, 0xc0, !PT ;  /* 0x0000001f02027812 */ /* 0x002fca00078ec0ff */
[----:B------:R-:W-:Y:S02]  /*d660*/  IMAD.IADD R5, R19, 0x1, R2 ;  /* 0x0000000113057824 */ /* 0x000fe400078e0202 */
[----:B------:R-:W-:-:S03]  /*d670*/  IMAD.MOV.U32 R2, RZ, RZ, RZ ;  /* 0x000000ffff027224 */ /* 0x000fc600078e00ff */
[----:B------:R-:W-:-:S13]  /*d680*/  ISETP.GE.OR P6, PT, R5, R6, !P0 ;  /* 0x000000060500720c */ /* 0x000fda00047c6670 */
[----:B------:R-:W-:Y:S05]  /*d690*/  @P6 BRA `(.L_x_266) ;  /* 0x00000000000c6947 */ /* 0x000fea0003800000 */
[----:B0-----:R-:W0:Y:S02]  /*d6a0*/  LDC.64 R2, c[0x0][0xc80] ;  /* 0x00032000ff027b82 */ /* 0x001e240000000a00 */
[----:B0-----:R-:W-:-:S06]  /*d6b0*/  IMAD.WIDE R2, R5, 0x4, R2 ;  /* 0x0000000405027825 */ /* 0x001fcc00078e0202 */
[----:B------:R1:W5:Y:S02]  /*d6c0*/  LDG.E R2, desc[UR36][R2.64] ;  /* 0x0000002402027981 */ /* 0x000364000c1e1900 */
.L_x_266:
[----:B------:R-:W-:Y:S05]  /*d6d0*/  BSYNC B0 ;  /* 0x0000000000007941 */ /* 0x000fea0003800000 */
.L_x_265:
[----:B------:R-:W-:-:S03]  /*d6e0*/  UMOV UR4, 0xffffffff ;  /* 0xffffffff00047882 */ /* 0x000fc60000000000 */
[----:B------:R-:W-:Y:S05]  /*d6f0*/  BRA.DIV UR4, `(.L_x_267) ;  /* 0x0000003204187947 */ /* 0x000fea000b800000 */
[----:B-----5:R-:W2:Y:S02]  /*d700*/  SHFL.UP PT, R14, R2, 0x1, RZ ;  /* 0x04200000020e7989 */ /* 0x020ea400000e00ff */
[----:B--2---:R-:W-:-:S05]  /*d710*/  SEL R13, R14, RZ, P1 ;  /* 0x000000ff0e0d7207 */ /* 0x004fca0000800000 */
[----:B------:R-:W-:-:S05]  /*d720*/  IMAD.IADD R13, R2, 0x1, R13 ;  /* 0x00000001020d7824 */ /* 0x000fca00078e020d */
[----:B------:R-:W2:Y:S02]  /*d730*/  SHFL.UP PT, R14, R13, 0x2, RZ ;  /* 0x044000000d0e7989 */ /* 0x000ea400000e00ff */
[----:B--2---:R-:W-:-:S05]  /*d740*/  SEL R14, R14, RZ, P2 ;  /* 0x000000ff0e0e7207 */ /* 0x004fca0001000000 */
[----:B01----:R-:W-:-:S05]  /*d750*/  IMAD.IADD R3, R13, 0x1, R14 ;  /* 0x000000010d037824 */ /* 0x003fca00078e020e */
        /* <DEDUP_REMOVED lines=10> */
.L_x_366:
[----:B------:R-:W-:Y:S02]  /*d800*/  ULDC UR4, c[0x0][0xc38] ;  /* 0x00030e0000047ab9 */ /* 0x000fe40000000800 */
[----:B------:R-:W-:-:S04]  /*d810*/  IMAD.U32 R16, RZ, RZ, UR4 ;  /* 0x00000004ff107e24 */ /* 0x000fc8000f8e00ff */
[----:B-1----:R-:W-:-:S04]  /*d820*/  IMAD R5, R14, R16, RZ ;  /* 0x000000100e057224 */ /* 0x002fc800078e02ff */
[----:B------:R-:W-:-:S05]  /*d830*/  IMAD.IADD R4, R5, 0x1, R4 ;  /* 0x0000000105047824 */ /* 0x000fca00078e0204 */
[----:B------:R-:W-:-:S13]  /*d840*/  ISETP.GT.AND P6, PT, R4, R0, PT ;  /* 0x000000000400720c */ /* 0x000fda0003fc4270 */
[----:B------:R-:W-:Y:S05]  /*d850*/  @!P6 BRA `(.L_x_268) ;  /* 0xfffffffc0064e947 */ /* 0x000fea000383ffff */
.L_x_263:
[----:B------:R-:W-:Y:S01]  /*d860*/  IADD3 R5, -R5, R4, RZ ;  /* 0x0000000405057210 */ /* 0x000fe20007ffe1ff */
[----:B------:R-:W-:-:S04]  /*d870*/  UMOV UR4, 0xffffffff ;  /* 0xffffffff00047882 */ /* 0x000fc80000000000 */
[----:B------:R-:W-:-:S05]  /*d880*/  IMAD R7, R3, R16, R5 ;  /* 0x0000001003077224 */ /* 0x000fca00078e0205 */
[----:B------:R-:W-:Y:S01]  /*d890*/  ISETP.GT.AND P6, PT, R7, R0, PT ;  /* 0x000000000700720c */ /* 0x000fe20003fc4270 */
[----:B------:R-:W-:-:S12]  /*d8a0*/  BRA.DIV UR4, `(.L_x_269) ;  /* 0x0000003204687947 */ /* 0x000fd8000b800000 */
[----:B------:R-:W-:-:S04]  /*d8b0*/  VOTE.ANY R6, PT, !P6 ;  /* 0x0000000000067806 */ /* 0x000fc800070e0100 */
[----:B------:R-:W1:Y:S02]  /*d8c0*/  POPC R4, R6 ;  /* 0x0000000600047309 */ /* 0x000e640000000000 */
[----:B-1----:R1:W2:Y:S02]  /*d8d0*/  SHFL.IDX PT, R17, R2, R4, 0x1f ;  /* 0x00001f0402117589 */ /* 0x0022a400000e0000 */
.L_x_370:
[----:B------:R-:W-:Y:S01]  /*d8e0*/  ISETP.NE.AND P0, PT, R6, RZ, PT ;  /* 0x000000ff0600720c */ /* 0x000fe20003f05270 */
[----:B------:R-:W-:-:S12]  /*d8f0*/  IMAD.MOV.U32 R14, RZ, RZ, RZ ;  /* 0x000000ffff0e7224 */ /* 0x000fd800078e00ff */
[----:B------:R-:W-:Y:S05]  /*d900*/  @!P0 BRA `(.L_x_270) ;  /* 0x0000000000108947 */ /* 0x000fea0003800000 */
[----:B------:R-:W-:Y:S01]  /*d910*/  UMOV UR4, 0xffffffff ;  /* 0xffffffff00047882 */ /* 0x000fe20000000000 */
[----:B------:R-:W-:Y:S02]  /*d920*/  VIADD R12, R4, 0xffffffff ;  /* 0xffffffff040c7836 */ /* 0x000fe40000000000 */
[----:B------:R-:W-:Y:S05]  /*d930*/  BRA.DIV UR4, `(.L_x_271) ;  /* 0x00000032048c7947 */ /* 0x000fea000b800000 */
[----:B------:R3:W4:Y:S02]  /*d940*/  SHFL.IDX PT, R14, R3, R12, 0x1f ;  /* 0x00001f0c030e7589 */ /* 0x00072400000e0000 */
.L_x_270:
[----:B--2---:R-:W-:Y:S01]  /*d950*/  IABS R6, R17 ;  /* 0x0000001100067213 */ /* 0x004fe20000000000 */
[----:B----4-:R-:W-:Y:S01]  /*d960*/  IMAD R16, R14, R16, R5 ;  /* 0x000000100e107224 */ /* 0x010fe200078e0205 */
[----:B-1----:R-:W-:Y:S01]  /*d970*/  MOV R2, RZ ;  /* 0x000000ff00027202 */ /* 0x002fe20000000f00 */
[----:B------:R-:W-:Y:S01]  /*d980*/  IMAD.IADD R19, R4, 0x1, R19 ;  /* 0x0000000104137824 */ /* 0x000fe200078e0213 */
[----:B------:R-:W1:Y:S01]  /*d990*/  I2F.RP R7, R6 ;  /* 0x0000000600077306 */ /* 0x000e620000209400 */
[----:B------:R-:W-:-:S07]  /*d9a0*/  IMAD.IADD R0, R0, 0x1, -R16 ;  /* 0x0000000100007824 */ /* 0x000fce00078e0a10 */
[----:B-1----:R-:W0:Y:S02]  /*d9b0*/  MUFU.RCP R7, R7 ;  /* 0x0000000700077308 */ /* 0x002e240000001000 */
[----:B0--3--:R-:W-:-:S06]  /*d9c0*/  VIADD R3, R7, 0xffffffe ;  /* 0x0ffffffe07037836 */ /* 0x009fcc0000000000 */
[----:B------:R-:W0:Y:S02]  /*d9d0*/  F2I.FTZ.U32.TRUNC.NTZ R3, R3 ;  /* 0x0000000300037305 */ /* 0x000e24000021f000 */
[----:B0-----:R-:W-:-:S04]  /*d9e0*/  IMAD.MOV R5, RZ, RZ, -R3 ;  /* 0x000000ffff057224 */ /* 0x001fc800078e0a03 */
[----:B------:R-:W-:-:S04]  /*d9f0*/  IMAD R5, R5, R6, RZ ;  /* 0x0000000605057224 */ /* 0x000fc800078e02ff */
[----:B------:R-:W-:Y:S01]  /*da00*/  IMAD.HI.U32 R2, R3, R5, R2 ;  /* 0x0000000503027227 */ /* 0x000fe200078e0002 */
[----:B------:R-:W-:Y:S02]  /*da10*/  IABS R5, R17 ;  /* 0x0000001100057213 */ /* 0x000fe40000000000 */
[----:B------:R-:W-:-:S03]  /*da20*/  IABS R3, R0 ;  /* 0x0000000000037213 */ /* 0x000fc60000000000 */
[----:B------:R-:W-:Y:S02]  /*da30*/  IMAD.MOV R5, RZ, RZ, -R5 ;  /* 0x000000ffff057224 */ /* 0x000fe400078e0a05 */
        /* <DEDUP_REMOVED lines=16> */
.L_x_264:
[----:B------:R-:W-:Y:S01]  /*db40*/  UMOV UR4, URZ ;  /* 0x0000003f00047c82 */ /* 0x000fe20008000000 */
[----:B------:R-:W-:Y:S01]  /*db50*/  UMOV UR5, URZ ;  /* 0x0000003f00057c82 */ /* 0x000fe20008000000 */
[----:B------:R-:W-:Y:S01]  /*db60*/  ULDC UR6, c[0x0][0xc3c] ;  /* 0x00030f0000067ab9 */ /* 0x000fe20000000800 */
[----:B------:R-:W-:Y:S01]  /*db70*/  MOV R16, R0 ;  /* 0x0000000000107202 */ /* 0x000fe20000000f00 */
[----:B------:R-:W-:Y:S02]  /*db80*/  IMAD.U32 R17, RZ, RZ, UR4 ;  /* 0x00000004ff117e24 */ /* 0x000fe4000f8e00ff */
[----:B------:R-:W-:Y:S02]  /*db90*/  IMAD.U32 R18, RZ, RZ, UR5 ;  /* 0x00000005ff127e24 */ /* 0x000fe4000f8e00ff */
[----:B------:R-:W-:-:S07]  /*dba0*/  IMAD.U32 R19, RZ, RZ, UR6 ;  /* 0x00000006ff137e24 */ /* 0x000fce000f8e00ff */
.L_x_272:
[----:B------:R-:W1:Y:S01]  /*dbb0*/  S2R R0, SR_TID.X ;  /* 0x0000000000007919 */ /* 0x000e620000002100 */
[----:B------:R-:W-:Y:S05]  /*dbc0*/  WARPSYNC.ALL ;  /* 0x0000000000007948 */ /* 0x000fea0003800000 */
[----:B------:R-:W-:Y:S01]  /*dbd0*/  BAR.SYNC.DEFER_BLOCKING 0x4, 0x200 ;  /* 0x0108000000007b1d */ /* 0x000fe20000010000 */
[----:B-1----:R-:W-:-:S04]  /*dbe0*/  LOP3.LUT R0, R0, 0x1f, RZ, 0xc0, !PT ;  /* 0x0000001f00007812 */ /* 0x002fc800078ec0ff */
[----:B------:R-:W-:-:S13]  /*dbf0*/  ISETP.NE.AND P0, PT, R0, RZ, PT ;  /* 0x000000ff0000720c */ /* 0x000fda0003f05270 */
[----:B0-----:R-:W0:Y:S01]  /*dc00*/  @!P0 S2R R3, SR_CgaCtaId ;  /* 0x0000000000038919 */ /* 0x001e220000008800 */
[----:B------:R-:W-:-:S04]  /*dc10*/  @!P0 MOV R0, 0x400 ;  /* 0x0000040000008802 */ /* 0x000fc80000000f00 */
[----:B0-----:R-:W-:-:S05]  /*dc20*/  @!P0 LEA R23, R3, R0, 0x18 ;  /* 0x0000000003178211 */ /* 0x001fca00078ec0ff */
[----:B------:R0:W-:Y:S01]  /*dc30*/  @!P0 STS.128 [R23+0x2d8d0], R16 ;  /* 0x02d8d01017008388 */ /* 0x0001e20000000c00 */
[----:B------:R-:W-:Y:S06]  /*dc40*/  BAR.ARV 0x5, 0x200 ;  /* 0x0148000000007b1d */ /* 0x000fec0000002000 */
.L_x_261:
[----:B------:R-:W-:Y:S02]  /*dc50*/  ULDC UR4, c[0x0][0xc3c] ;  /* 0x00030f0000047ab9 */ /* 0x000fe40000000800 */
[----:B--2---:R-:W-:-:S13]  /*dc60*/  ISETP.GE.AND P0, PT, R19, UR4, PT ;  /* 0x0000000413007c0c */ /* 0x004fda000bf06270 */
[----:B------:R-:W-:Y:S05]  /*dc70*/  @!P0 BRA `(.L_x_273) ;  /* 0xffffffb800f48947 */ /* 0x000fea000383ffff */
[----:B------:R-:W-:Y:S05]  /*dc80*/  BSYNC B8 ;  /* 0x0000000000087941 */ /* 0x000fea0003800000 */
.L_x_212:
[----:B0-----:R-:W2:Y:S01]  /*dc90*/  LDL.LU R0, [R1+0x30] ;  /* 0x0000300001007983 */ /* 0x001ea20000300800 */
[----:B------:R-:W-:Y:S01]  /*dca0*/  BSSY B0, `(.L_x_274) ;  /* 0x000000b000007945 */ /* 0x000fe20003800000 */
[----:B------:R-:W0:Y:S01]  /*dcb0*/  S2R R5, SR_CgaCtaId ;  /* 0x0000000000057919 */ /* 0x000e220000008800 */
[----:B--2---:R-:W-:-:S05]  /*dcc0*/  VIADD R0, R0, 0x1 ;  /* 0x0000000100007836 */ /* 0x004fca0000000000 */
[----:B------:R-:W-:-:S04]  /*dcd0*/  LEA.HI R2, R0, R0, RZ, 0x1 ;  /* 0x0000000000027211 */ /* 0x000fc800078f08ff */
[----:B------:R-:W-:Y:S02]  /*dce0*/  LOP3.LUT R3, R2, 0xfffffffe, RZ, 0xc0, !PT ;  /* 0xfffffffe02037812 */ /* 0x000fe400078ec0ff */
[----:B------:R-:W-:Y:S02]  /*dcf0*/  MOV R2, 0x400 ;  /* 0x0000040000027802 */ /* 0x000fe40000000f00 */
[----:B------:R-:W-:Y:S02]  /*dd00*/  IADD3 R0, R0, -R3, RZ ;  /* 0x8000000300007210 */ /* 0x000fe40007ffe0ff */
[----:B0-----:R-:W-:Y:S02]  /*dd10*/  LEA R5, R5, R2, 0x18 ;  /* 0x0000000205057211 */ /* 0x001fe400078ec0ff */
[----:B------:R-:W-:-:S04]  /*dd20*/  SHF.L.U32 R0, R0, 0x1f, RZ ;  /* 0x0000001f00007819 */ /* 0x000fc800000006ff */
[----:B------:R-:W0:Y:S02]  /*dd30*/  SYNCS.PHASECHK.TRANS64.TRYWAIT P0, [R5+URZ+0x2d820], R0 ;  /* 0x02d82000050075a7 */ /* 0x000e24000800017f */
[----:B0-----:R-:W-:Y:S05]  /*dd40*/  @!P0 BRA `(.L_x_275) ;  /* 0x0000002c00ac8947 */ /* 0x001fea0003800000 */
.L_x_373:
[----:B------:R-:W-:Y:S05]  /*dd50*/  BSYNC B0 ;  /* 0x0000000000007941 */ /* 0x000fea0003800000 */
.L_x_274:
[----:B------:R-:W-:-:S03]  /*dd60*/  UMOV UR4, 0xffffffff ;  /* 0xffffffff00047882 */ /* 0x000fc60000000000 */
[----:B------:R-:W-:Y:S05]  /*dd70*/  BRA.DIV UR4, `(.L_x_276) ;  /* 0x0000002e04b47947 */ /* 0x000fea000b800000 */
[----:B0-----:R-:W0:Y:S02]  /*dd80*/  S2R R0, SR_TID.X ;  /* 0x0000000000007919 */ /* 0x001e240000002100 */
[----:B0-----:R-:W-:-:S04]  /*dd90*/  SHF.R.U32.HI R0, RZ, 0x5, R0 ;  /* 0x00000005ff007819 */ /* 0x001fc80000011600 */
[----:B------:R-:W-:-:S05]  /*dda0*/  LOP3.LUT R0, R0, 0x3, RZ, 0xc0, !PT ;  /* 0x0000000300007812 */ /* 0x000fca00078ec0ff */
[----:B------:R0:W2:Y:S02]  /*ddb0*/  SHFL.IDX PT, R14, R0, RZ, 0x1f ;  /* 0x00001fff000e7589 */ /* 0x0000a400000e0000 */
.L_x_376:
[----:B--2---:R-:W-:Y:S01]  /*ddc0*/  ISETP.NE.AND P0, PT, R14, RZ, PT ;  /* 0x000000ff0e00720c */ /* 0x004fe20003f05270 */
[----:B------:R-:W-:-:S12]  /*ddd0*/  BSSY B0, `(.L_x_277) ;  /* 0x0000024000007945 */ /* 0x000fd80003800000 */
[----:B------:R-:W-:Y:S05]  /*dde0*/  @P0 BRA `(.L_x_278) ;  /* 0x0000000000880947 */ /* 0x000fea0003800000 */
[----:B------:R-:W-:-:S03]  /*ddf0*/  UMOV UR4, 0xffffffff ;  /* 0xffffffff00047882 */ /* 0x000fc60000000000 */
[----:B------:R-:W-:Y:S05]  /*de00*/  BRA.DIV UR4, `(.L_x_279) ;  /* 0x0000002e04c47947 */ /* 0x000fea000b800000 */
[----:B------:R-:W-:-:S13]  /*de10*/  ELECT P6, URZ, PT ;  /* 0x00000000003f782f */ /* 0x000fda00038c0000 */
.L_x_379:
[----:B------:R-:W-:Y:S05]  /*de20*/  @!P6 BRA `(.L_x_278) ;  /* 0x000000000078e947 */ /* 0x000fea0003800000 */
[----:B0-----:R-:W2:Y:S02]  /*de30*/  LDL.LU R0, [R1+0x1c] ;  /* 0x00001c0001007983 */ /* 0x001ea40000300800 */
[----:B--2---:R-:W-:-:S04]  /*de40*/  LOP3.LUT R0, R0, 0x2, RZ, 0xfc, !PT ;  /* 0x0000000200007812 */ /* 0x004fc800078efcff */
[----:B------:R-:W-:-:S13]  /*de50*/  ISETP.NE.AND P0, PT, R0, 0x3, PT ;  /* 0x000000030000780c */ /* 0x000fda0003f05270 */
[----:B------:R-:W-:Y:S05]  /*de60*/  @!P0 BRA `(.L_x_280) ;  /* 0x0000000000048947 */ /* 0x000fea0003800000 */
[----:B------:R-:W-:Y:S01]  /*de70*/  BPT.TRAP 0x1 ;  /* 0x000000040000795c */ /* 0x000fe20000300000 */
.L_x_280:
[C---:B------:R-:W-:Y:S01]  /*de80*/  IMAD R3, R26.reuse, 0x8, R5 ;  /* 0x000000081a037824 */ /* 0x040fe200078e0205 */
[----:B------:R-:W-:Y:S01]  /*de90*/  SHF.L.U32 R2, R29, 0x1f, RZ ;  /* 0x0000001f1d027819 */ /* 0x000fe200000006ff */
[----:B------:R-:W-:-:S03]  /*dea0*/  VIADD R26, R26, 0x1 ;  /* 0x000000011a1a7836 */ /* 0x000fc60000000000 */
[----:B------:R-:W0:Y:S02]  /*deb0*/  SYNCS.PHASECHK.TRANS64.TRYWAIT P1, [R3+URZ+0x2d840], R2 ;  /* 0x02d84002030075a7 */ /* 0x000e24000802017f */
[----:B------:R-:W-:-:S04]  /*dec0*/  ISETP.NE.AND P2, PT, R26, 0x2, PT ;  /* 0x000000021a00780c */ /* 0x000fc80003f45270 */
[----:B------:R-:W-:Y:S01]  /*ded0*/  SEL R0, RZ, 0x1, P2 ;  /* 0x00000001ff007807 */ /* 0x000fe20001000000 */
[----:B0-----:R-:W-:Y:S08]  /*dee0*/  @!P1 BRA `(.L_x_281) ;  /* 0x0000002c00ac9947 */ /* 0x001ff00003800000 */
.L_x_380:
[----:B------:R-:W-:Y:S02]  /*def0*/  SEL R26, R26, RZ, P2 ;  /* 0x000000ff1a1a7207 */ /* 0x000fe40001000000 */
[----:B------:R-:W-:Y:S01]  /*df00*/  LOP3.LUT R0, R29, R0, RZ, 0x3c, !PT ;  /* 0x000000001d007212 */ /* 0x000fe200078e3cff */
[----:B------:R-:W-:Y:S06]  /*df10*/  @!P0 BRA `(.L_x_282) ;  /* 0x0000000000048947 */ /* 0x000fec0003800000 */
[----:B------:R-:W-:Y:S01]  /*df20*/  BPT.TRAP 0x1 ;  /* 0x000000040000795c */ /* 0x000fe20000300000 */
.L_x_282:
[----:B------:R-:W-:Y:S01]  /*df30*/  IMAD R5, R26, 0x8, R5 ;  /* 0x000000081a057824 */ /* 0x000fe200078e0205 */
[----:B------:R-:W-:-:S04]  /*df40*/  SHF.L.U32 R0, R0, 0x1f, RZ ;  /* 0x0000001f00007819 */ /* 0x000fc800000006ff */
[----:B------:R-:W2:Y:S02]  /*df50*/  SYNCS.PHASECHK.TRANS64.TRYWAIT P1, [R5+URZ+0x2d840], R0 ;  /* 0x02d84000050075a7 */ /* 0x000ea4000802017f */
[----:B--2---:R-:W-:Y:S05]  /*df60*/  @!P1 BRA `(.L_x_283) ;  /* 0x0000002c00a09947 */ /* 0x004fea0003800000 */
.L_x_381:
[----:B------:R-:W-:Y:S05]  /*df70*/  @!P0 BRA `(.L_x_284) ;  /* 0x0000000000048947 */ /* 0x000fea0003800000 */
[----:B------:R-:W-:Y:S01]  /*df80*/  BPT.TRAP 0x1 ;  /* 0x000000040000795c */ /* 0x000fe20000300000 */
.L_x_284:
[----:B------:R-:W3:Y:S02]  /*df90*/  SYNCS.PHASECHK.TRANS64.TRYWAIT P1, [R3+URZ+0x2d860], R2 ;  /* 0x02d86002030075a7 */ /* 0x000ee4000802017f */
[----:B---3--:R-:W-:Y:S05]  /*dfa0*/  @!P1 BRA `(.L_x_285) ;  /* 0x0000002c00a49947 */ /* 0x008fea0003800000 */
.L_x_382:
[----:B------:R-:W-:Y:S05]  /*dfb0*/  @!P0 BRA `(.L_x_286) ;  /* 0x0000000000048947 */ /* 0x000fea0003800000 */
[----:B------:R-:W-:Y:S01]  /*dfc0*/  BPT.TRAP 0x1 ;  /* 0x000000040000795c */ /* 0x000fe20000300000 */
.L_x_286:
[----:B----4-:R4:W0:Y:S02]  /*dfd0*/  SYNCS.PHASECHK.TRANS64.TRYWAIT P0, [R5+URZ+0x2d860], R0 ;  /* 0x02d86000050075a7 */ /* 0x010824000800017f */
[----:B0-----:R-:W-:Y:S05]  /*dfe0*/  @!P0 NANOSLEEP.SYNCS 0x989680 ;  /* 0x009896800000895d */ /* 0x001fea0003900000 */
[----:B------:R-:W0:Y:S02]  /*dff0*/  @!P0 SYNCS.PHASECHK.TRANS64 P0, [R5+URZ+0x2d860], R0 ;  /* 0x02d86000050085a7 */ /* 0x000e24000800007f */
[----:B0-----:R-:W-:Y:S05]  /*e000*/  @!P0 BRA `(.L_x_286) ;  /* 0xfffffffc00f08947 */ /* 0x001fea000383ffff */
.L_x_278:
[----:B------:R-:W-:Y:S05]  /*e010*/  BSYNC B0 ;  /* 0x0000000000007941 */ /* 0x000fea0003800000 */
.L_x_277:
[----:B------:R-:W-:Y:S05]  /*e020*/  EXIT ;  /* 0x000000000000794d */ /* 0x000fea0003800000 */
.L_x_168:
[----:B0-----:R-:W-:-:S04]  /*e030*/  IMAD.U32 R3, RZ, RZ, UR41 ;  /* 0x00000029ff037e24 */ /* 0x001fc8000f8e00ff */
[----:B------:R0:W1:Y:S03]  /*e040*/  SYNCS.PHASECHK.TRANS64.TRYWAIT P1, [R3+URZ+0x2d800], R0 ;  /* 0x02d80000030075a7 */ /* 0x000066000802017f */
[----:B-1----:R-:W-:Y:S05]  /*e050*/  @!P1 NANOSLEEP.SYNCS 0x989680 ;  /* 0x009896800000995d */ /* 0x002fea0003900000 */
[----:B------:R-:W1:Y:S02]  /*e060*/  @!P1 SYNCS.PHASECHK.TRANS64 P1, [R3+URZ+0x2d800], R0 ;  /* 0x02d80000030095a7 */ /* 0x000e64000802007f */
[----:B-1----:R-:W-:Y:S05]  /*e070*/  @!P1 BRA `(.L_x_168) ;  /* 0xfffffffc00ec9947 */ /* 0x002fea000383ffff */
[----:B------:R-:W-:Y:S05]  /*e080*/  BRA `(.L_x_287) ;  /* 0xffffff3400307947 */ /* 0x000fea000383ffff */
.L_x_172:
[----:B-1----:R1:W2:Y:S02]  /*e090*/  SYNCS.PHASECHK.TRANS64.TRYWAIT P1, [R0+URZ+0x2d830], R3 ;  /* 0x02d83003000075a7 */ /* 0x0022a4000802017f */
[----:B--2---:R-:W-:Y:S05]  /*e0a0*/  @!P1 NANOSLEEP.SYNCS 0x989680 ;  /* 0x009896800000995d */ /* 0x004fea0003900000 */
[----:B------:R-:W2:Y:S02]  /*e0b0*/  @!P1 SYNCS.PHASECHK.TRANS64 P1, [R0+URZ+0x2d830], R3 ;  /* 0x02d83003000095a7 */ /* 0x000ea4000802007f */
[----:B--2---:R-:W-:Y:S05]  /*e0c0*/  @!P1 BRA `(.L_x_172) ;  /* 0xfffffffc00f09947 */ /* 0x004fea000383ffff */
[----:B------:R-:W-:Y:S05]  /*e0d0*/  BRA `(.L_x_171) ;  /* 0xffffff34004c7947 */ /* 0x000fea000383ffff */
.L_x_178:
[----:B-1----:R-:W-:-:S04]  /*e0e0*/  MOV R9, UR6 ;  /* 0x0000000600097c02 */ /* 0x002fc80008000f00 */
[----:B------:R1:W2:Y:S03]  /*e0f0*/  SYNCS.PHASECHK.TRANS64.TRYWAIT P1, [R9+URZ+0x2d830], R8 ;  /* 0x02d83008090075a7 */ /* 0x0002a6000802017f */
[----:B--2---:R-:W-:Y:S05]  /*e100*/  @!P1 NANOSLEEP.SYNCS 0x989680 ;  /* 0x009896800000995d */ /* 0x004fea0003900000 */
[----:B------:R-:W2:Y:S02]  /*e110*/  @!P1 SYNCS.PHASECHK.TRANS64 P1, [R9+URZ+0x2d830], R8 ;  /* 0x02d83008090095a7 */ /* 0x000ea4000802007f */
[----:B--2---:R-:W-:Y:S05]  /*e120*/  @!P1 BRA `(.L_x_178) ;  /* 0xfffffffc00ec9947 */ /* 0x004fea000383ffff */
[----:B------:R-:W-:Y:S05]  /*e130*/  BRA `(.L_x_175) ;  /* 0xffffff60000c7947 */ /* 0x000fea000383ffff */
.L_x_182:
[----:B-1----:R-:W-:-:S04]  /*e140*/  IMAD.U32 R8, RZ, RZ, UR6 ;  /* 0x00000006ff087e24 */ /* 0x002fc8000f8e00ff */
[----:B------:R1:W2:Y:S03]  /*e150*/  SYNCS.PHASECHK.TRANS64.TRYWAIT P1, [R8+URZ+0x2d850], R7 ;  /* 0x02d85007080075a7 */ /* 0x0002a6000802017f */
[----:B--2---:R-:W-:Y:S05]  /*e160*/  @!P1 NANOSLEEP.SYNCS 0x989680 ;  /* 0x009896800000995d */ /* 0x004fea0003900000 */
[----:B------:R-:W2:Y:S02]  /*e170*/  @!P1 SYNCS.PHASECHK.TRANS64 P1, [R8+URZ+0x2d850], R7 ;  /* 0x02d85007080095a7 */ /* 0x000ea4000802007f */
[----:B--2---:R-:W-:Y:S05]  /*e180*/  @!P1 BRA `(.L_x_182) ;  /* 0xfffffffc00ec9947 */ /* 0x004fea000383ffff */
[----:B------:R-:W-:Y:S05]  /*e190*/  BRA `(.L_x_179) ;  /* 0xffffff6000bc7947 */ /* 0x000fea000383ffff */
.L_x_189:
[----:B--2---:R-:W-:-:S04]  /*e1a0*/  IMAD.U32 R5, RZ, RZ, UR4 ;  /* 0x00000004ff057e24 */ /* 0x004fc8000f8e00ff */
[----:B------:R2:W3:Y:S03]  /*e1b0*/  SYNCS.PHASECHK.TRANS64.TRYWAIT P1, [R5+URZ+0x2d850], R0 ;  /* 0x02d85000050075a7 */ /* 0x0004e6000802017f */
[----:B---3--:R-:W-:Y:S05]  /*e1c0*/  @!P1 NANOSLEEP.SYNCS 0x989680 ;  /* 0x009896800000995d */ /* 0x008fea0003900000 */
[----:B------:R-:W3:Y:S02]  /*e1d0*/  @!P1 SYNCS.PHASECHK.TRANS64 P1, [R5+URZ+0x2d850], R0 ;  /* 0x02d85000050095a7 */ /* 0x000ee4000802007f */
[----:B---3--:R-:W-:Y:S05]  /*e1e0*/  @!P1 BRA `(.L_x_189) ;  /* 0xfffffffc00ec9947 */ /* 0x008fea000383ffff */
[----:B------:R-:W-:Y:S05]  /*e1f0*/  BRA `(.L_x_188) ;  /* 0xffffff8400ec7947 */ /* 0x000fea000383ffff */
.L_x_224:
[----:B------:R-:W0:Y:S01]  /*e200*/  S2R R20, SR_TID.X ;  /* 0x0000000000147919 */ /* 0x000e220000002100 */
[----:B------:R-:W-:Y:S01]  /*e210*/  BSSY B0, `(.L_x_288) ;  /* 0x000000a000007945 */ /* 0x000fe20003800000 */
[----:B------:R-:W-:Y:S01]  /*e220*/  IMAD.MOV.U32 R12, RZ, RZ, RZ ;  /* 0x000000ffff0c7224 */ /* 0x000fe200078e00ff */
[----:B------:R-:W-:Y:S01]  /*e230*/  MOV R11, 0x1f ;  /* 0x0000001f000b7802 */ /* 0x000fe20000000f00 */
[----:B------:R-:W-:Y:S01]  /*e240*/  IMAD.MOV.U32 R15, RZ, RZ, -0x1 ;  /* 0xffffffffff0f7424 */ /* 0x000fe200078e00ff */
[----:B0-----:R-:W-:-:S04]  /*e250*/  SHF.R.U32.HI R9, RZ, 0x5, R20 ;  /* 0x00000005ff097819 */ /* 0x001fc80000011614 */
[----:B------:R-:W-:-:S05]  /*e260*/  LOP3.LUT R9, R9, 0x3, RZ, 0xc0, !PT ;  /* 0x0000000309097812 */ /* 0x000fca00078ec0ff */
[----:B------:R-:W-:-:S07]  /*e270*/  IMAD.MOV.U32 R13, RZ, RZ, R9 ;  /* 0x000000ffff0d7224 */ /* 0x000fce00078e0009 */
[----:B-----5:R-:W-:Y:S05]  /*e280*/  WARPSYNC.COLLECTIVE R15, `(.L_x_289) ;  /* 0x000000000f087348 */ /* 0x020fea0003c00000 */
[----:B------:R0:W1:Y:S02]  /*e290*/  SHFL.IDX P6, R14, R13, R12, R11 ;  /* 0x0000000c0d0e7389 */ /* 0x00006400000c000b */
[----:B01---5:R-:W-:Y:S01]  /*e2a0*/  ENDCOLLECTIVE ;  /* 0x000000000000791b */ /* 0x023fe20003800000 */
.L_x_289:
[----:B------:R-:W-:Y:S05]  /*e2b0*/  BSYNC B0 ;  /* 0x0000000000007941 */ /* 0x000fea0003800000 */
.L_x_288:
[----:B------:R-:W-:Y:S05]  /*e2c0*/  BRA `(.L_x_290) ;  /* 0xffffffc000cc7947 */ /* 0x000fea000383ffff */
.L_x_227:
[----:B-1----:R1:W2:Y:S02]  /*e2d0*/  SYNCS.PHASECHK.TRANS64.TRYWAIT P0, [R2+URZ+0x2d840], R3 ;  /* 0x02d84003020075a7 */ /* 0x0022a4000800017f */
[----:B--2---:R-:W-:Y:S05]  /*e2e0*/  @!P0 NANOSLEEP.SYNCS 0x989680 ;  /* 0x009896800000895d */ /* 0x004fea0003900000 */
[----:B------:R-:W2:Y:S02]  /*e2f0*/  @!P0 SYNCS.PHASECHK.TRANS64 P0, [R2+URZ+0x2d840], R3 ;  /* 0x02d84003020085a7 */ /* 0x000ea4000800007f */
[----:B--2---:R-:W-:Y:S05]  /*e300*/  @!P0 BRA `(.L_x_227) ;  /* 0xfffffffc00f08947 */ /* 0x004fea000383ffff */
[----:B------:R-:W-:Y:S05]  /*e310*/  BRA `(.L_x_291) ;  /* 0xffffffc4002c7947 */ /* 0x000fea000383ffff */
.L_x_228:
[----:B------:R-:W-:Y:S01]  /*e320*/  BSSY B0, `(.L_x_292) ;  /* 0x0000008000007945 */ /* 0x000fe20003800000 */
[----:B------:R-:W-:Y:S01]  /*e330*/  IMAD.MOV.U32 R13, RZ, RZ, R6 ;  /* 0x000000ffff0d7224 */ /* 0x000fe200078e0006 */
[----:B------:R-:W-:Y:S01]  /*e340*/  MOV R15, 0xffffffff ;  /* 0xffffffff000f7802 */ /* 0x000fe20000000f00 */
[----:B------:R-:W-:Y:S02]  /*e350*/  IMAD.MOV.U32 R12, RZ, RZ, RZ ;  /* 0x000000ffff0c7224 */ /* 0x000fe400078e00ff */
[----:B------:R-:W-:-:S07]  /*e360*/  IMAD.MOV.U32 R11, RZ, RZ, 0x1c1f ;  /* 0x00001c1fff0b7424 */ /* 0x000fce00078e00ff */
[----:B------:R-:W-:Y:S05]  /*e370*/  WARPSYNC.COLLECTIVE R15, `(.L_x_293) ;  /* 0x000000000f087348 */ /* 0x000fea0003c00000 */
[----:B------:R0:W1:Y:S02]  /*e380*/  SHFL.IDX P6, R14, R13, R12, R11 ;  /* 0x0000000c0d0e7389 */ /* 0x00006400000c000b */
[----:B01----:R-:W-:Y:S01]  /*e390*/  ENDCOLLECTIVE ;  /* 0x000000000000791b */ /* 0x003fe20003800000 */
.L_x_293:
[----:B------:R-:W-:Y:S05]  /*e3a0*/  BSYNC B0 ;  /* 0x0000000000007941 */ /* 0x000fea0003800000 */
.L_x_292:
[----:B------:R-:W-:Y:S01]  /*e3b0*/  IMAD.MOV.U32 R13, RZ, RZ, R0 ;  /* 0x000000ffff0d7224 */ /* 0x000fe200078e0000 */
[----:B------:R-:W-:Y:S01]  /*e3c0*/  MOV R15, 0xffffffff ;  /* 0xffffffff000f7802 */ /* 0x000fe20000000f00 */
[----:B------:R-:W-:Y:S02]  /*e3d0*/  IMAD.MOV.U32 R12, RZ, RZ, RZ ;  /* 0x000000ffff0c7224 */ /* 0x000fe400078e00ff */
[----:B------:R-:W-:Y:S02]  /*e3e0*/  IMAD.MOV.U32 R11, RZ, RZ, 0x1c1f ;  /* 0x00001c1fff0b7424 */ /* 0x000fe400078e00ff */
[----:B------:R-:W-:Y:S02]  /*e3f0*/  IMAD.MOV.U32 R4, RZ, RZ, R14 ;  /* 0x000000ffff047224 */ /* 0x000fe400078e000e */
[----:B------:R-:W-:-:S07]  /*e400*/  @P0 IMAD R8, R7, 0x2, R23 ;  /* 0x0000000207080824 */ /* 0x000fce00078e0217 */
[----:B------:R-:W-:Y:S05]  /*e410*/  WARPSYNC.COLLECTIVE R15, `(.L_x_294) ;  /* 0x000000000f087348 */ /* 0x000fea0003c00000 */
[----:B------:R0:W1:Y:S02]  /*e420*/  SHFL.IDX P6, R14, R13, R12, R11 ;  /* 0x0000000c0d0e7389 */ /* 0x00006400000c000b */
[----:B01----:R-:W-:Y:S01]  /*e430*/  ENDCOLLECTIVE ;  /* 0x000000000000791b */ /* 0x003fe20003800000 */
.L_x_294:
[----:B------:R-:W-:Y:S01]  /*e440*/  IMAD.MOV.U32 R13, RZ, RZ, R6 ;  /* 0x000000ffff0d7224 */ /* 0x000fe200078e0006 */
[----:B------:R-:W-:Y:S01]  /*e450*/  MOV R12, 0x1 ;  /* 0x00000001000c7802 */ /* 0x000fe20000000f00 */
[----:B------:R-:W-:-:S07]  /*e460*/  IMAD.MOV.U32 R5, RZ, RZ, R14 ;  /* 0x000000ffff057224 */ /* 0x000fce00078e000e */
[----:B------:R-:W-:Y:S05]  /*e470*/  WARPSYNC.COLLECTIVE R15, `(.L_x_295) ;  /* 0x000000000f087348 */ /* 0x000fea0003c00000 */
[----:B------:R0:W1:Y:S02]  /*e480*/  SHFL.IDX P6, R14, R13, R12, R11 ;  /* 0x0000000c0d0e7389 */ /* 0x00006400000c000b */
[----:B01----:R-:W-:Y:S01]  /*e490*/  ENDCOLLECTIVE ;  /* 0x000000000000791b */ /* 0x003fe20003800000 */
.L_x_295:
[----:B------:R-:W-:-:S05]  /*e4a0*/  @P0 LEA R5, P1, R9, R5, 0x1 ;  /* 0x0000000509050211 */ /* 0x000fca00078208ff */
[----:B------:R-:W-:Y:S01]  /*e4b0*/  @P0 IMAD.X R4, RZ, RZ, R4, P1 ;  /* 0x000000ffff040224 */ /* 0x000fe200008e0604 */
[----:B------:R-:W-:-:S04]  /*e4c0*/  ISETP.GE.AND P1, PT, R3, 0x21, PT ;  /* 0x000000210300780c */ /* 0x000fc80003f26270 */
        /* <DEDUP_REMOVED lines=9> */
[----:B------:R0:W-:Y:S02]  /*e560*/  @P0 LDGSTS.E.BYPASS.LTC128B.128 [R8+0x19400], desc[UR36][R4.64+0x80], !P2 ;  /* 0x1940008004080fae */ /* 0x0001e4000d101d64 */
[----:B0-----:R-:W-:Y:S01]  /*e570*/  IMAD.MOV.U32 R4, RZ, RZ, R14 ;  /* 0x000000ffff047224 */ /* 0x001fe200078e000e */
[----:B------:R-:W-:-:S07]  /*e580*/  @P1 LEA R8, R7, R23, 0x1 ;  /* 0x0000001707081211 */ /* 0x000fce00078e08ff */
[----:B------:R-:W-:Y:S05]  /*e590*/  WARPSYNC.COLLECTIVE R15, `(.L_x_296) ;  /* 0x000000000f087348 */ /* 0x000fea0003c00000 */
[----:B------:R0:W1:Y:S02]  /*e5a0*/  SHFL.IDX P6, R14, R13, R12, R11 ;  /* 0x0000000c0d0e7389 */ /* 0x00006400000c000b */
[----:B01----:R-:W-:Y:S01]  /*e5b0*/  ENDCOLLECTIVE ;  /* 0x000000000000791b */ /* 0x003fe20003800000 */
.L_x_296:
[----:B------:R-:W-:Y:S02]  /*e5c0*/  IMAD.MOV.U32 R13, RZ, RZ, R6 ;  /* 0x000000ffff0d7224 */ /* 0x000fe400078e0006 */
[----:B------:R-:W-:Y:S02]  /*e5d0*/  IMAD.MOV.U32 R12, RZ, RZ, 0x2 ;  /* 0x00000002ff0c7424 */ /* 0x000fe400078e00ff */
[----:B------:R-:W-:-:S07]  /*e5e0*/  IMAD.MOV.U32 R5, RZ, RZ, R14 ;  /* 0x000000ffff057224 */ /* 0x000fce00078e000e */
[----:B------:R-:W-:Y:S05]  /*e5f0*/  WARPSYNC.COLLECTIVE R15, `(.L_x_297) ;  /* 0x000000000f087348 */ /* 0x000fea0003c00000 */
[----:B------:R0:W1:Y:S02]  /*e600*/  SHFL.IDX P6, R14, R13, R12, R11 ;  /* 0x0000000c0d0e7389 */ /* 0x00006400000c000b */
[----:B01----:R-:W-:Y:S01]  /*e610*/  ENDCOLLECTIVE ;  /* 0x000000000000791b */ /* 0x003fe20003800000 */
.L_x_297:
        /* <DEDUP_REMOVED lines=17> */
.L_x_298:
[----:B------:R-:W-:Y:S02]  /*e730*/  @P1 IMAD R8, R7, 0x2, R23 ;  /* 0x0000000207081824 */ /* 0x000fe400078e0217 */
[----:B------:R-:W-:Y:S02]  /*e740*/  IMAD.MOV.U32 R13, RZ, RZ, R6 ;  /* 0x000000ffff0d7224 */ /* 0x000fe400078e0006 */
[----:B------:R-:W-:Y:S01]  /*e750*/  IMAD.MOV.U32 R12, RZ, RZ, 0x3 ;  /* 0x00000003ff0c7424 */ /* 0x000fe200078e00ff */
[----:B------:R-:W-:-:S07]  /*e760*/  MOV R5, R14 ;  /* 0x0000000e00057202 */ /* 0x000fce0000000f00 */
[----:B------:R-:W-:Y:S05]  /*e770*/  WARPSYNC.COLLECTIVE R15, `(.L_x_299) ;  /* 0x000000000f087348 */ /* 0x000fea0003c00000 */
[----:B------:R0:W1:Y:S02]  /*e780*/  SHFL.IDX P6, R14, R13, R12, R11 ;  /* 0x0000000c0d0e7389 */ /* 0x00006400000c000b */
[----:B01----:R-:W-:Y:S01]  /*e790*/  ENDCOLLECTIVE ;  /* 0x000000000000791b */ /* 0x003fe20003800000 */
.L_x_299:
[----:B------:R-:W-:-:S05]  /*e7a0*/  @P1 LEA R5, P0, R9, R5, 0x1 ;  /* 0x0000000509051211 */ /* 0x000fca00078008ff */
[----:B------:R-:W-:-:S05]  /*e7b0*/  @P1 IMAD.X R4, RZ, RZ, R4, P0 ;  /* 0x000000ffff041224 */ /* 0x000fca00000e0604 */
[----:B------:R-:W-:Y:S01]  /*e7c0*/  @P1 LOP3.LUT R5, R5, R4, RZ, 0x3c, !PT ;  /* 0x0000000405051212 */ /* 0x000fe200078e3cff */
[----:B------:R-:W-:-:S03]  /*e7d0*/  IMAD.MOV.U32 R13, RZ, RZ, R0 ;  /* 0x000000ffff0d7224 */ /* 0x000fc600078e0000 */
[----:B------:R-:W-:-:S04]  /*e7e0*/  @P1 LOP3.LUT R4, R5, R4, RZ, 0x3c, !PT ;  /* 0x0000000405041212 */ /* 0x000fc800078e3cff */
[----:B------:R-:W-:Y:S02]  /*e7f0*/  @P1 LOP3.LUT R5, R5, R4, RZ, 0x3c, !PT ;  /* 0x0000000405051212 */ /* 0x000fe400078e3cff */
[----:B------:R-:W-:-:S03]  /*e800*/  MOV R6, R14 ;  /* 0x0000000e00067202 */ /* 0x000fc60000000f00 */
[----:B------:R-:W-:Y:S01]  /*e810*/  @!PT LDS RZ, [RZ] ;  /* 0x00000000fffff984 */ /* 0x000fe20000000800 */
[----:B------:R-:W-:Y:S01]  /*e820*/  @!PT LDS RZ, [RZ] ;  /* 0x00000000fffff984 */ /* 0x000fe20000000800 */
[----:B------:R-:W-:Y:S01]  /*e830*/  @!PT LDS RZ, [RZ] ;  /* 0x00000000fffff984 */ /* 0x000fe20000000800 */
[----:B------:R0:W-:Y:S04]  /*e840*/  @P1 LDGSTS.E.BYPASS.LTC128B.128 [R8+0x16400], desc[UR36][R4.64], !P4 ;  /* 0x1640000004081fae */ /* 0x0001e8000e101d64 */
[----:B0-----:R-:W-:Y:S05]  /*e850*/  WARPSYNC.COLLECTIVE R15, `(.L_x_300) ;  /* 0x000000000f087348 */ /* 0x001fea0003c00000 */
[----:B------:R1:W2:Y:S02]  /*e860*/  SHFL.IDX P6, R14, R13, R12, R11 ;  /* 0x0000000c0d0e7389 */ /* 0x0002a400000c000b */
[----:B012---:R-:W-:Y:S01]  /*e870*/  ENDCOLLECTIVE ;  /* 0x000000000000791b */ /* 0x007fe20003800000 */
.L_x_300:
[----:B------:R-:W-:Y:S01]  /*e880*/  @!PT LDS RZ, [RZ] ;  /* 0x00000000fffff984 */ /* 0x000fe20000000800 */
[----:B------:R-:W-:Y:S01]  /*e890*/  @!PT LDS RZ, [RZ] ;  /* 0x00000000fffff984 */ /* 0x000fe20000000800 */
[----:B------:R-:W-:Y:S01]  /*e8a0*/  @!PT LDS RZ, [RZ] ;  /* 0x00000000fffff984 */ /* 0x000fe20000000800 */
[----:B------:R0:W-:Y:S04]  /*e8b0*/  @P1 LDGSTS.E.BYPASS.LTC128B.128 [R8+0x18400], desc[UR36][R4.64+0x40], !P3 ;  /* 0x1840004004081fae */ /* 0x0001e8000d901d64 */
[----:B------:R0:W-:Y:S01]  /*e8c0*/  @P1 LDGSTS.E.BYPASS.LTC128B.128 [R8+0x1a400], desc[UR36][R4.64+0x80], !P2 ;  /* 0x1a40008004081fae */ /* 0x0001e2000d101d64 */
[----:B------:R-:W-:Y:S01]  /*e8d0*/  IMAD.MOV.U32 R0, RZ, RZ, R14 ;  /* 0x000000ffff007224 */ /* 0x000fe200078e000e */
[----:B------:R-:W-:Y:S06]  /*e8e0*/  BRA `(.L_x_301) ;  /* 0xffffffc000f07947 */ /* 0x000fec000383ffff */
.L_x_233:
[----:B------:R-:W2:Y:S04]  /*e8f0*/  LDL.LU R11, [R1+0x28] ;  /* 0x00002800010b7983 */ /* 0x000ea80000300800 */
[----:B------:R0:W5:Y:S01]  /*e900*/  LDL R9, [R1+0x18] ;  /* 0x0000180001097983 */ /* 0x0001620000100800 */
[----:B------:R-:W-:Y:S02]  /*e910*/  IMAD.MOV.U32 R13, RZ, RZ, R0 ;  /* 0x000000ffff0d7224 */ /* 0x000fe400078e0000 */
[----:B------:R-:W-:Y:S02]  /*e920*/  IMAD.MOV.U32 R12, RZ, RZ, RZ ;  /* 0x000000ffff0c7224 */ /* 0x000fe400078e00ff */
[----:B------:R-:W-:Y:S02]  /*e930*/  IMAD.MOV.U32 R15, RZ, RZ, -0x1 ;  /* 0xffffffffff0f7424 */ /* 0x000fe400078e00ff */
[----:B------:R-:W-:-:S02]  /*e940*/  IMAD R17, R17, 0xc0, R21 ;  /* 0x000000c011117824 */ /* 0x000fc400078e0215 */
[----:B--2---:R-:W-:Y:S01]  /*e950*/  IMAD R2, R11, R10, RZ ;  /* 0x0000000a0b027224 */ /* 0x004fe200078e02ff */
[----:B0-----:R-:W-:-:S07]  /*e960*/  MOV R11, 0x1c1f ;  /* 0x00001c1f000b7802 */ /* 0x001fce0000000f00 */
[----:B-----5:R-:W-:Y:S05]  /*e970*/  WARPSYNC.COLLECTIVE R15, `(.L_x_302) ;  /* 0x000000000f087348 */ /* 0x020fea0003c00000 */
[----:B------:R0:W1:Y:S02]  /*e980*/  SHFL.IDX P6, R14, R13, R12, R11 ;  /* 0x0000000c0d0e7389 */ /* 0x00006400000c000b */
[----:B01---5:R-:W-:Y:S01]  /*e990*/  ENDCOLLECTIVE ;  /* 0x000000000000791b */ /* 0x023fe20003800000 */
.L_x_302:
[----:B------:R-:W-:Y:S02]  /*e9a0*/  IMAD.MOV.U32 R13, RZ, RZ, R4 ;  /* 0x000000ffff0d7224 */ /* 0x000fe400078e0004 */
[----:B------:R-:W-:-:S07]  /*e9b0*/  IMAD.MOV.U32 R6, RZ, RZ, R14 ;  /* 0x000000ffff067224 */ /* 0x000fce00078e000e */
[----:B------:R-:W-:Y:S05]  /*e9c0*/  WARPSYNC.COLLECTIVE R15, `(.L_x_303) ;  /* 0x000000000f087348 */ /* 0x000fea0003c00000 */
[----:B------:R0:W1:Y:S02]  /*e9d0*/  SHFL.IDX P6, R14, R13, R12, R11 ;  /* 0x0000000c0d0e7389 */ /* 0x00006400000c000b */
[----:B01----:R-:W-:Y:S01]  /*e9e0*/  ENDCOLLECTIVE ;  /* 0x000000000000791b */ /* 0x003fe20003800000 */
.L_x_303:
[----:B------:R-:W-:Y:S01]  /*e9f0*/  ISETP.GE.AND P2, PT, R17, R2, PT ;  /* 0x000000021100720c */ /* 0x000fe20003f46270 */
[----:B------:R-:W-:Y:S01]  /*ea00*/  IMAD.MOV.U32 R13, RZ, RZ, R0 ;  /* 0x000000ffff0d7224 */ /* 0x000fe200078e0000 */
[----:B------:R-:W-:Y:S01]  /*ea10*/  MOV R12, 0x1 ;  /* 0x00000001000c7802 */ /* 0x000fe20000000f00 */
[----:B------:R-:W-:-:S10]  /*ea20*/  IMAD.MOV.U32 R5, RZ, RZ, R14 ;  /* 0x000000ffff057224 */ /* 0x000fd400078e000e */
[----:B------:R-:W-:Y:S05]  /*ea30*/  WARPSYNC.COLLECTIVE R15, `(.L_x_304) ;  /* 0x000000000f087348 */ /* 0x000fea0003c00000 */
[----:B------:R0:W1:Y:S02]  /*ea40*/  SHFL.IDX P6, R14, R13, R12, R11 ;  /* 0x0000000c0d0e7389 */ /* 0x00006400000c000b */
[----:B01----:R-:W-:Y:S01]  /*ea50*/  ENDCOLLECTIVE ;  /* 0x000000000000791b */ /* 0x003fe20003800000 */
.L_x_304:
[----:B------:R-:W-:-:S04]  /*ea60*/  @!P2 LEA R5, P4, R20, R5, 0x1 ;  /* 0x000000051405a211 */ /* 0x000fc800078808ff */
[----:B------:R-:W-:-:S05]  /*ea70*/  @!P2 IADD3.X R6, RZ, R6, RZ, P4, !PT ;  /* 0x00000006ff06a210 */ /* 0x000fca00027fe4ff */
[----:B------:R-:W-:Y:S02]  /*ea80*/  @!P2 IMAD.MOV.U32 R7, RZ, RZ, R6 ;  /* 0x000000ffff07a224 */ /* 0x000fe400078e0006 */
[----:B------:R-:W-:Y:S02]  /*ea90*/  @!P2 IMAD.MOV.U32 R6, RZ, RZ, R5 ;  /* 0x000000ffff06a224 */ /* 0x000fe400078e0005 */
[----:B------:R-:W-:-:S03]  /*eaa0*/  IMAD.MOV.U32 R13, RZ, RZ, R4 ;  /* 0x000000ffff0d7224 */ /* 0x000fc600078e0004 */
[----:B------:R-:W-:Y:S01]  /*eab0*/  @!PT LDS RZ, [RZ] ;  /* 0x00000000fffff984 */ /* 0x000fe20000000800 */
[----:B------:R-:W-:Y:S01]  /*eac0*/  @!PT LDS RZ, [RZ] ;  /* 0x00000000fffff984 */ /* 0x000fe20000000800 */
[----:B------:R-:W-:Y:S01]  /*ead0*/  @!PT LDS RZ, [RZ] ;  /* 0x00000000fffff984 */ /* 0x000fe20000000800 */
[----:B------:R-:W-:Y:S04]  /*eae0*/  @!P2 LDGSTS.E.BYPASS.LTC128B.128 [R9+0xc400], desc[UR36][R6.64], !P3 ;  /* 0x0c4000000609afae */ /* 0x000fe8000d901d64 */
[----:B------:R-:W-:Y:S04]  /*eaf0*/  @!P2 LDGSTS.E.BYPASS.LTC128B.128 [R9+0xf400], desc[UR36][R6.64+0x40], !P0 ;  /* 0x0f4000400609afae */ /* 0x000fe8000c101d64 */
[----:B------:R0:W-:Y:S02]  /*eb00*/  @!P2 LDGSTS.E.BYPASS.LTC128B.128 [R9+0x12400], desc[UR36][R6.64+0x80], !P1 ;  /* 0x124000800609afae */ /* 0x0001e4000c901d64 */
[----:B0-----:R-:W-:-:S07]  /*eb10*/  IMAD.MOV.U32 R7, RZ, RZ, R14 ;  /* 0x000000ffff077224 */ /* 0x001fce00078e000e */
[----:B------:R-:W-:Y:S05]  /*eb20*/  WARPSYNC.COLLECTIVE R15, `(.L_x_305) ;  /* 0x000000000f087348 */ /* 0x000fea0003c00000 */
[----:B------:R0:W1:Y:S02]  /*eb30*/  SHFL.IDX P6, R14, R13, R12, R11 ;  /* 0x0000000c0d0e7389 */ /* 0x00006400000c000b */
[----:B01----:R-:W-:Y:S01]  /*eb40*/  ENDCOLLECTIVE ;  /* 0x000000000000791b */ /* 0x003fe20003800000 */
.L_x_305:
[----:B------:R-:W-:-:S05]  /*eb50*/  VIADD R5, R17, 0x20 ;  /* 0x0000002011057836 */ /* 0x000fca0000000000 */
[----:B------:R-:W-:Y:S01]  /*eb60*/  ISETP.GE.AND P2, PT, R5, R2, PT ;  /* 0x000000020500720c */ /* 0x000fe20003f46270 */
[----:B------:R-:W-:Y:S02]  /*eb70*/  IMAD.MOV.U32 R13, RZ, RZ, R0 ;  /* 0x000000ffff0d7224 */ /* 0x000fe400078e0000 */
[----:B------:R-:W-:Y:S02]  /*eb80*/  IMAD.MOV.U32 R12, RZ, RZ, 0x2 ;  /* 0x00000002ff0c7424 */ /* 0x000fe400078e00ff */
[----:B------:R-:W-:-:S08]  /*eb90*/  IMAD.MOV.U32 R5, RZ, RZ, R14 ;  /* 0x000000ffff057224 */ /* 0x000fd000078e000e */
[----:B------:R-:W-:Y:S05]  /*eba0*/  WARPSYNC.COLLECTIVE R15, `(.L_x_306) ;  /* 0x000000000f087348 */ /* 0x000fea0003c00000 */
[----:B------:R0:W1:Y:S02]  /*ebb0*/  SHFL.IDX P6, R14, R13, R12, R11 ;  /* 0x0000000c0d0e7389 */ /* 0x00006400000c000b */
[----:B01----:R-:W-:Y:S01]  /*ebc0*/  ENDCOLLECTIVE ;  /* 0x000000000000791b */ /* 0x003fe20003800000 */
.L_x_306:
[----:B------:R-:W-:-:S04]  /*ebd0*/  @!P2 LEA R5, P4, R20, R5, 0x1 ;  /* 0x000000051405a211 */ /* 0x000fc800078808ff */
[----:B------:R-:W-:Y:S01]  /*ebe0*/  @!P2 MOV R6, R5 ;  /* 0x000000050006a202 */ /* 0x000fe20000000f00 */
[----:B------:R-:W-:-:S05]  /*ebf0*/  @!P2 IMAD.X R7, RZ, RZ, R7, P4 ;  /* 0x000000ffff07a224 */ /* 0x000fca00020e0607 */
[----:B------:R-:W-:Y:S01]  /*ec00*/  @!PT LDS RZ, [RZ] ;  /* 0x00000000fffff984 */ /* 0x000fe20000000800 */
[----:B------:R-:W-:Y:S01]  /*ec10*/  @!PT LDS RZ, [RZ] ;  /* 0x00000000fffff984 */ /* 0x000fe20000000800 */
[----:B------:R-:W-:Y:S01]  /*ec20*/  @!PT LDS RZ, [RZ] ;  /* 0x00000000fffff984 */ /* 0x000fe20000000800 */
[----:B------:R-:W-:Y:S01]  /*ec30*/  @!P2 LDGSTS.E.BYPASS.LTC128B.128 [R9+0xcc00], desc[UR36][R6.64], !P3 ;  /* 0x0cc000000609afae */ /* 0x000fe2000d901d64 */
[----:B------:R-:W-:-:S03]  /*ec40*/  MOV R13, R4 ;  /* 0x00000004000d7202 */ /* 0x000fc60000000f00 */
[----:B------:R-:W-:Y:S04]  /*ec50*/  @!P2 LDGSTS.E.BYPASS.LTC128B.128 [R9+0xfc00], desc[UR36][R6.64+0x40], !P0 ;  /* 0x0fc000400609afae */ /* 0x000fe8000c101d64 */
[----:B------:R0:W-:Y:S02]  /*ec60*/  @!P2 LDGSTS.E.BYPASS.LTC128B.128 [R9+0x12c00], desc[UR36][R6.64+0x80], !P1 ;  /* 0x12c000800609afae */ /* 0x0001e4000c901d64 */
[----:B0-----:R-:W-:-:S07]  /*ec70*/  IMAD.MOV.U32 R7, RZ, RZ, R14 ;  /* 0x000000ffff077224 */ /* 0x001fce00078e000e */
[----:B------:R-:W-:Y:S05]  /*ec80*/  WARPSYNC.COLLECTIVE R15, `(.L_x_307) ;  /* 0x000000000f087348 */ /* 0x000fea0003c00000 */
[----:B------:R0:W1:Y:S02]  /*ec90*/  SHFL.IDX P6, R14, R13, R12, R11 ;  /* 0x0000000c0d0e7389 */ /* 0x00006400000c000b */
[----:B01----:R-:W-:Y:S01]  /*eca0*/  ENDCOLLECTIVE ;  /* 0x000000000000791b */ /* 0x003fe20003800000 */
.L_x_307:
[----:B------:R-:W-:-:S05]  /*ecb0*/  VIADD R5, R17, 0x40 ;  /* 0x0000004011057836 */ /* 0x000fca0000000000 */
[----:B------:R-:W-:Y:S01]  /*ecc0*/  ISETP.GE.AND P2, PT, R5, R2, PT ;  /* 0x000000020500720c */ /* 0x000fe20003f46270 */
[----:B------:R-:W-:Y:S01]  /*ecd0*/  IMAD.MOV.U32 R13, RZ, RZ, R0 ;  /* 0x000000ffff0d7224 */ /* 0x000fe200078e0000 */
[----:B------:R-:W-:Y:S01]  /*ece0*/  MOV R12, 0x3 ;  /* 0x00000003000c7802 */ /* 0x000fe20000000f00 */
[----:B------:R-:W-:-:S10]  /*ecf0*/  IMAD.MOV.U32 R5, RZ, RZ, R14 ;  /* 0x000000ffff057224 */ /* 0x000fd400078e000e */
[----:B------:R-:W-:Y:S05]  /*ed00*/  WARPSYNC.COLLECTIVE R15, `(.L_x_308) ;  /* 0x000000000f087348 */ /* 0x000fea0003c00000 */
[----:B------:R0:W1:Y:S02]  /*ed10*/  SHFL.IDX P6, R14, R13, R12, R11 ;  /* 0x0000000c0d0e7389 */ /* 0x00006400000c000b */
[----:B01----:R-:W-:Y:S01]  /*ed20*/  ENDCOLLECTIVE ;  /* 0x000000000000791b */ /* 0x003fe20003800000 */
.L_x_308:
[----:B------:R-:W-:Y:S01]  /*ed30*/  @!P2 LEA R5, P4, R20, R5, 0x1 ;  /* 0x000000051405a211 */ /* 0x000fe200078808ff */
[----:B------:R-:W-:Y:S02]  /*ed40*/  IMAD.MOV.U32 R13, RZ, RZ, R4 ;  /* 0x000000ffff0d7224 */ /* 0x000fe400078e0004 */
[----:B------:R-:W-:-:S10]  /*ed50*/  IMAD.MOV.U32 R0, RZ, RZ, R14 ;  /* 0x000000ffff007224 */ /* 0x000fd400078e000e */
[----:B------:R-:W-:Y:S05]  /*ed60*/  WARPSYNC.COLLECTIVE R15, `(.L_x_309) ;  /* 0x000000000f087348 */ /* 0x000fea0003c00000 */
[----:B------:R0:W1:Y:S02]  /*ed70*/  SHFL.IDX P6, R14, R13, R12, R11 ;  /* 0x0000000c0d0e7389 */ /* 0x00006400000c000b */
[----:B01----:R-:W-:Y:S01]  /*ed80*/  ENDCOLLECTIVE ;  /* 0x000000000000791b */ /* 0x003fe20003800000 */
.L_x_309:
[----:B------:R-:W-:Y:S02]  /*ed90*/  @!P2 IMAD.X R7, RZ, RZ, R7, P4 ;  /* 0x000000ffff07a224 */ /* 0x000fe400020e0607 */
[----:B------:R-:W-:Y:S02]  /*eda0*/  @!P2 IMAD.MOV.U32 R6, RZ, RZ, R5 ;  /* 0x000000ffff06a224 */ /* 0x000fe400078e0005 */
[----:B------:R-:W-:-:S03]  /*edb0*/  VIADD R5, R17, 0x60 ;  /* 0x0000006011057836 */ /* 0x000fc60000000000 */
[----:B------:R-:W-:Y:S01]  /*edc0*/  @!PT LDS RZ, [RZ] ;  /* 0x00000000fffff984 */ /* 0x000fe20000000800 */
[----:B------:R-:W-:Y:S01]  /*edd0*/  @!PT LDS RZ, [RZ] ;  /* 0x00000000fffff984 */ /* 0x000fe20000000800 */
[----:B------:R-:W-:Y:S01]  /*ede0*/  @!PT LDS RZ, [RZ] ;  /* 0x00000000fffff984 */ /* 0x000fe20000000800 */
[----:B------:R0:W-:Y:S04]  /*edf0*/  @!P2 LDGSTS.E.BYPASS.LTC128B.128 [R9+0xd400], desc[UR36][R6.64], !P3 ;  /* 0x0d4000000609afae */ /* 0x0001e8000d901d64 */
[----:B------:R0:W-:Y:S04]  /*ee00*/  @!P2 LDGSTS.E.BYPASS.LTC128B.128 [R9+0x10400], desc[UR36][R6.64+0x40], !P0 ;  /* 0x104000400609afae */ /* 0x0001e8000c101d64 */
[----:B------:R0:W-:Y:S01]  /*ee10*/  @!P2 LDGSTS.E.BYPASS.LTC128B.128 [R9+0x13400], desc[UR36][R6.64+0x80], !P1 ;  /* 0x134000800609afae */ /* 0x0001e2000c901d64 */
[----:B------:R-:W-:Y:S01]  /*ee20*/  ISETP.GE.AND P2, PT, R5, R2, PT ;  /* 0x000000020500720c */ /* 0x000fe20003f46270 */
[----:B------:R-:W-:-:S02]  /*ee30*/  IMAD.MOV.U32 R13, RZ, RZ, R3 ;  /* 0x000000ffff0d7224 */ /* 0x000fc400078e0003 */
[----:B------:R-:W-:Y:S02]  /*ee40*/  IMAD.MOV.U32 R12, RZ, RZ, RZ ;  /* 0x000000ffff0c7224 */ /* 0x000fe400078e00ff */
[----:B------:R-:W-:-:S08]  /*ee50*/  IMAD.MOV.U32 R4, RZ, RZ, R14 ;  /* 0x000000ffff047224 */ /* 0x000fd000078e000e */
[----:B0-----:R-:W-:Y:S05]  /*ee60*/  WARPSYNC.COLLECTIVE R15, `(.L_x_310) ;  /* 0x000000000f087348 */ /* 0x001fea0003c00000 */
[----:B------:R1:W2:Y:S02]  /*ee70*/  SHFL.IDX P6, R14, R13, R12, R11 ;  /* 0x0000000c0d0e7389 */ /* 0x0002a400000c000b */
[----:B012---:R-:W-:Y:S01]  /*ee80*/  ENDCOLLECTIVE ;  /* 0x000000000000791b */ /* 0x007fe20003800000 */
.L_x_310:
[----:B------:R-:W-:-:S04]  /*ee90*/  @!P2 LEA R4, P4, R20, R4, 0x1 ;  /* 0x000000041404a211 */ /* 0x000fc800078808ff */
[----:B------:R-:W-:-:S05]  /*eea0*/  @!P2 IADD3.X R0, RZ, R0, RZ, P4, !PT ;  /* 0x00000000ff00a210 */ /* 0x000fca00027fe4ff */
[----:B------:R-:W-:Y:S02]  /*eeb0*/  @!P2 IMAD.MOV.U32 R5, RZ, RZ, R0 ;  /* 0x000000ffff05a224 */ /* 0x000fe400078e0000 */
[----:B------:R-:W-:Y:S02]  /*eec0*/  VIADD R0, R17, 0x80 ;  /* 0x0000008011007836 */ /* 0x000fe40000000000 */
[----:B------:R-:W-:Y:S01]  /*eed0*/  IMAD.MOV.U32 R13, RZ, RZ, R8 ;  /* 0x000000ffff0d7224 */ /* 0x000fe200078e0008 */
[----:B------:R-:W-:Y:S01]  /*eee0*/  @!PT LDS RZ, [RZ] ;  /* 0x00000000fffff984 */ /* 0x000fe20000000800 */
[----:B------:R-:W-:Y:S01]  /*eef0*/  @!PT LDS RZ, [RZ] ;  /* 0x00000000fffff984 */ /* 0x000fe20000000800 */
[----:B------:R-:W-:Y:S01]  /*ef00*/  @!PT LDS RZ, [RZ] ;  /* 0x00000000fffff984 */ /* 0x000fe20000000800 */
[----:B------:R0:W-:Y:S04]  /*ef10*/  @!P2 LDGSTS.E.BYPASS.LTC128B.128 [R9+0xdc00], desc[UR36][R4.64], !P3 ;  /* 0x0dc000000409afae */ /* 0x0001e8000d901d64 */
[----:B------:R0:W-:Y:S04]  /*ef20*/  @!P2 LDGSTS.E.BYPASS.LTC128B.128 [R9+0x10c00], desc[UR36][R4.64+0x40], !P0 ;  /* 0x10c000400409afae */ /* 0x0001e8000c101d64 */
[----:B------:R0:W-:Y:S01]  /*ef30*/  @!P2 LDGSTS.E.BYPASS.LTC128B.128 [R9+0x13c00], desc[UR36][R4.64+0x80], !P1 ;  /* 0x13c000800409afae */ /* 0x0001e2000c901d64 */
[----:B------:R-:W-:-:S02]  /*ef40*/  ISETP.GE.AND P2, PT, R0, R2, PT ;  /* 0x000000020000720c */ /* 0x000fc40003f46270 */
[----:B------:R-:W-:-:S11]  /*ef50*/  MOV R0, R14 ;  /* 0x0000000e00007202 */ /* 0x000fd60000000f00 */
[----:B0-----:R-:W-:Y:S05]  /*ef60*/  WARPSYNC.COLLECTIVE R15, `(.L_x_311) ;  /* 0x000000000f087348 */ /* 0x001fea0003c00000 */
[----:B------:R1:W2:Y:S02]  /*ef70*/  SHFL.IDX P6, R14, R13, R12, R11 ;  /* 0x0000000c0d0e7389 */ /* 0x0002a400000c000b */
[----:B012---:R-:W-:Y:S01]  /*ef80*/  ENDCOLLECTIVE ;  /* 0x000000000000791b */ /* 0x007fe20003800000 */
.L_x_311:
[----:B------:R-:W-:Y:S01]  /*ef90*/  MOV R13, R3 ;  /* 0x00000003000d7202 */ /* 0x000fe20000000f00 */
[----:B------:R-:W-:Y:S02]  /*efa0*/  IMAD.MOV.U32 R12, RZ, RZ, 0x1 ;  /* 0x00000001ff0c7424 */ /* 0x000fe400078e00ff */
[----:B------:R-:W-:-:S07]  /*efb0*/  IMAD.MOV.U32 R4, RZ, RZ, R14 ;  /* 0x000000ffff047224 */ /* 0x000fce00078e000e */
[----:B------:R-:W-:Y:S05]  /*efc0*/  WARPSYNC.COLLECTIVE R15, `(.L_x_312) ;  /* 0x000000000f087348 */ /* 0x000fea0003c00000 */
[----:B------:R0:W1:Y:S02]  /*efd0*/  SHFL.IDX P6, R14, R13, R12, R11 ;  /* 0x0000000c0d0e7389 */ /* 0x00006400000c000b */
[----:B01----:R-:W-:Y:S01]  /*efe0*/  ENDCOLLECTIVE ;  /* 0x000000000000791b */ /* 0x003fe20003800000 */
.L_x_312:
[----:B------:R-:W-:-:S05]  /*eff0*/  @!P2 LEA R4, P4, R20, R4, 0x1 ;  /* 0x000000041404a211 */ /* 0x000fca00078808ff */
[----:B------:R-:W-:-:S04]  /*f000*/  @!P2 IMAD.X R0, RZ, RZ, R0, P4 ;  /* 0x000000ffff00a224 */ /* 0x000fc800020e0600 */
[----:B------:R-:W-:Y:S02]  /*f010*/  @!P2 IMAD.MOV.U32 R5, RZ, RZ, R0 ;  /* 0x000000ffff05a224 */ /* 0x000fe400078e0000 */
[----:B------:R-:W-:-:S03]  /*f020*/  IMAD.MOV.U32 R13, RZ, RZ, R8 ;  /* 0x000000ffff0d7224 */ /* 0x000fc600078e0008 */
[----:B------:R-:W-:Y:S01]  /*f030*/  @!PT LDS RZ, [RZ] ;  /* 0x00000000fffff984 */ /* 0x000fe20000000800 */
[----:B------:R-:W-:Y:S01]  /*f040*/  @!PT LDS RZ, [RZ] ;  /* 0x00000000fffff984 */ /* 0x000fe20000000800 */
[----:B------:R-:W-:Y:S01]  /*f050*/  @!PT LDS RZ, [RZ] ;  /* 0x00000000fffff984 */ /* 0x000fe20000000800 */
[----:B------:R0:W-:Y:S04]  /*f060*/  @!P2 LDGSTS.E.BYPASS.LTC128B.128 [R9+0xe400], desc[UR36][R4.64], !P3 ;  /* 0x0e4000000409afae */ /* 0x0001e8000d901d64 */
[----:B------:R0:W-:Y:S01]  /*f070*/  @!P2 LDGSTS.E.BYPASS.LTC128B.128 [R9+0x11400], desc[UR36][R4.64+0x40], !P0 ;  /* 0x114000400409afae */ /* 0x0001e2000c101d64 */
[----:B------:R-:W-:-:S03]  /*f080*/  IMAD.MOV.U32 R3, RZ, RZ, R14 ;  /* 0x000000ffff037224 */ /* 0x000fc600078e000e */
[----:B------:R0:W-:Y:S04]  /*f090*/  @!P2 LDGSTS.E.BYPASS.LTC128B.128 [R9+0x14400], desc[UR36][R4.64+0x80], !P1 ;  /* 0x144000800409afae */ /* 0x0001e8000c901d64 */
[----:B0-----:R-:W-:Y:S05]  /*f0a0*/  WARPSYNC.COLLECTIVE R15, `(.L_x_313) ;  /* 0x000000000f087348 */ /* 0x001fea0003c00000 */
[----:B------:R1:W2:Y:S02]  /*f0b0*/  SHFL.IDX P6, R14, R13, R12, R11 ;  /* 0x0000000c0d0e7389 */ /* 0x0002a400000c000b */
[----:B012---:R-:W-:Y:S01]  /*f0c0*/  ENDCOLLECTIVE ;  /* 0x000000000000791b */ /* 0x007fe20003800000 */
.L_x_313:
[----:B------:R-:W-:Y:S01]  /*f0d0*/  IMAD.MOV.U32 R8, RZ, RZ, R14 ;  /* 0x000000ffff087224 */ /* 0x000fe200078e000e */
[----:B------:R-:W-:Y:S06]  /*f0e0*/  BRA `(.L_x_314) ;  /* 0xffffffc800107947 */ /* 0x000fec000383ffff */
.L_x_236:
[----:B-1----:R1:W2:Y:S02]  /*f0f0*/  SYNCS.PHASECHK.TRANS64.TRYWAIT P0, [R23+URZ+0x2d820], R0 ;  /* 0x02d82000170075a7 */ /* 0x0022a4000800017f */
[----:B--2---:R-:W-:Y:S05]  /*f100*/  @!P0 NANOSLEEP.SYNCS 0x989680 ;  /* 0x009896800000895d */ /* 0x004fea0003900000 */
[----:B------:R-:W2:Y:S02]  /*f110*/  @!P0 SYNCS.PHASECHK.TRANS64 P0, [R23+URZ+0x2d820], R0 ;  /* 0x02d82000170085a7 */ /* 0x000ea4000800007f */
[----:B--2---:R-:W-:Y:S05]  /*f120*/  @!P0 BRA `(.L_x_236) ;  /* 0xfffffffc00f08947 */ /* 0x004fea000383ffff */
[----:B------:R-:W-:Y:S05]  /*f130*/  BRA `(.L_x_315) ;  /* 0xffffffc800787947 */ /* 0x000fea000383ffff */
.L_x_241:
[----:B0-----:R0:W1:Y:S02]  /*f140*/  SYNCS.PHASECHK.TRANS64.TRYWAIT P0, [R5+URZ+0x2d840], R0 ;  /* 0x02d84000050075a7 */ /* 0x001064000800017f */
[----:B-1----:R-:W-:Y:S05]  /*f150*/  @!P0 NANOSLEEP.SYNCS 0x989680 ;  /* 0x009896800000895d */ /* 0x002fea0003900000 */
[----:B------:R-:W1:Y:S02]  /*f160*/  @!P0 SYNCS.PHASECHK.TRANS64 P0, [R5+URZ+0x2d840], R0 ;  /* 0x02d84000050085a7 */ /* 0x000e64000800007f */
[----:B-1----:R-:W-:Y:S05]  /*f170*/  @!P0 BRA `(.L_x_241) ;  /* 0xfffffffc00f08947 */ /* 0x002fea000383ffff */
[----:B------:R-:W-:Y:S05]  /*f180*/  BRA `(.L_x_316) ;  /* 0xffffffcc006c7947 */ /* 0x000fea000383ffff */
.L_x_242:
        /* <DEDUP_REMOVED lines=8> */
.L_x_318:
[----:B------:R-:W-:Y:S05]  /*f210*/  BSYNC B1 ;  /* 0x0000000000017941 */ /* 0x000fea0003800000 */
.L_x_317:
[----:B------:R-:W0:Y:S01]  /*f220*/  S2R R21, SR_TID.X ;  /* 0x0000000000157919 */ /* 0x000e220000002100 */
[----:B------:R-:W-:Y:S01]  /*f230*/  MOV R13, R6 ;  /* 0x00000006000d7202 */ /* 0x000fe20000000f00 */
[----:B------:R-:W-:Y:S01]  /*f240*/  IMAD.MOV.U32 R12, RZ, RZ, RZ ;  /* 0x000000ffff0c7224 */ /* 0x000fe200078e00ff */
[----:B------:R-:W-:Y:S01]  /*f250*/  LOP3.LUT R22, R22, 0xffffff7f, RZ, 0xc0, !PT ;  /* 0xffffff7f16167812 */ /* 0x000fe200078ec0ff */
[----:B------:R-:W-:Y:S02]  /*f260*/  IMAD.MOV.U32 R11, RZ, RZ, 0x1c1f ;  /* 0x00001c1fff0b7424 */ /* 0x000fe400078e00ff */
[----:B------:R-:W-:Y:S01]  /*f270*/  IMAD.MOV.U32 R15, RZ, RZ, -0x1 ;  /* 0xffffffffff0f7424 */ /* 0x000fe200078e00ff */
[----:B------:R-:W-:Y:S01]  /*f280*/  @P1 LOP3.LUT R22, R22, 0x80, RZ, 0xfc, !PT ;  /* 0x0000008016161812 */ /* 0x000fe200078efcff */
[----:B------:R-:W-:Y:S02]  /*f290*/  IMAD.MOV.U32 R3, RZ, RZ, R14 ;  /* 0x000000ffff037224 */ /* 0x000fe400078e000e */
[----:B------:R-:W-:-:S07]  /*f2a0*/  IMAD R4, R4, 0x2, R23 ;  /* 0x0000000204047824 */ /* 0x000fce00078e0217 */
[----:B0-----:R-:W-:Y:S05]  /*f2b0*/  WARPSYNC.COLLECTIVE R15, `(.L_x_319) ;  /* 0x000000000f087348 */ /* 0x001fea0003c00000 */
[----:B------:R1:W2:Y:S02]  /*f2c0*/  SHFL.IDX P6, R14, R13, R12, R11 ;  /* 0x0000000c0d0e7389 */ /* 0x0002a400000c000b */
[----:B012---:R-:W-:Y:S01]  /*f2d0*/  ENDCOLLECTIVE ;  /* 0x000000000000791b */ /* 0x007fe20003800000 */
.L_x_319:
[----:B------:R-:W-:Y:S01]  /*f2e0*/  LOP3.LUT P1, RZ, R22, 0x4, RZ, 0xc0, !PT ;  /* 0x0000000416ff7812 */ /* 0x000fe2000782c0ff */
[----:B------:R-:W-:Y:S01]  /*f2f0*/  IMAD.MOV.U32 R13, RZ, RZ, R7 ;  /* 0x000000ffff0d7224 */ /* 0x000fe200078e0007 */
[----:B------:R-:W-:Y:S01]  /*f300*/  MOV R12, 0x1 ;  /* 0x00000001000c7802 */ /* 0x000fe20000000f00 */
[----:B------:R-:W-:Y:S01]  /*f310*/  IMAD.SHL.U32 R21, R21, 0x8, RZ ;  /* 0x0000000815157824 */ /* 0x000fe200078e00ff */
[----:B------:R-:W-:-:S09]  /*f320*/  MOV R2, R14 ;  /* 0x0000000e00027202 */ /* 0x000fd20000000f00 */
[----:B------:R-:W-:Y:S05]  /*f330*/  WARPSYNC.COLLECTIVE R15, `(.L_x_320) ;  /* 0x000000000f087348 */ /* 0x000fea0003c00000 */
[----:B------:R0:W1:Y:S02]  /*f340*/  SHFL.IDX P6, R14, R13, R12, R11 ;  /* 0x0000000c0d0e7389 */ /* 0x00006400000c000b */
[----:B01----:R-:W-:Y:S01]  /*f350*/  ENDCOLLECTIVE ;  /* 0x000000000000791b */ /* 0x003fe20003800000 */
.L_x_320:
        /* <DEDUP_REMOVED lines=15> */
.L_x_321:
[----:B------:R-:W-:Y:S01]  /*f450*/  MOV R13, R7 ;  /* 0x00000007000d7202 */ /* 0x000fe20000000f00 */
[----:B------:R-:W-:Y:S02]  /*f460*/  IMAD.MOV.U32 R12, RZ, RZ, 0x2 ;  /* 0x00000002ff0c7424 */ /* 0x000fe400078e00ff */
[----:B------:R-:W-:-:S07]  /*f470*/  IMAD.MOV.U32 R2, RZ, RZ, R14 ;  /* 0x000000ffff027224 */ /* 0x000fce00078e000e */
[----:B------:R-:W-:Y:S05]  /*f480*/  WARPSYNC.COLLECTIVE R15, `(.L_x_322) ;  /* 0x000000000f087348 */ /* 0x000fea0003c00000 */
[----:B------:R0:W1:Y:S02]  /*f490*/  SHFL.IDX P6, R14, R13, R12, R11 ;  /* 0x0000000c0d0e7389 */ /* 0x00006400000c000b */
[----:B01----:R-:W-:Y:S01]  /*f4a0*/  ENDCOLLECTIVE ;  /* 0x000000000000791b */ /* 0x003fe20003800000 */
.L_x_322:
        /* <DEDUP_REMOVED lines=13> */
.L_x_323:
[----:B------:R-:W-:Y:S02]  /*f580*/  IMAD.MOV.U32 R13, RZ, RZ, R7 ;  /* 0x000000ffff0d7224 */ /* 0x000fe400078e0007 */
[----:B------:R-:W-:Y:S02]  /*f590*/  IMAD.MOV.U32 R12, RZ, RZ, 0x3 ;  /* 0x00000003ff0c7424 */ /* 0x000fe400078e00ff */
[----:B------:R-:W-:-:S07]  /*f5a0*/  IMAD.MOV.U32 R2, RZ, RZ, R14 ;  /* 0x000000ffff027224 */ /* 0x000fce00078e000e */
[----:B------:R-:W-:Y:S05]  /*f5b0*/  WARPSYNC.COLLECTIVE R15, `(.L_x_324) ;  /* 0x000000000f087348 */ /* 0x000fea0003c00000 */
[----:B------:R0:W1:Y:S02]  /*f5c0*/  SHFL.IDX P6, R14, R13, R12, R11 ;  /* 0x0000000c0d0e7389 */ /* 0x00006400000c000b */
[----:B01----:R-:W-:Y:S01]  /*f5d0*/  ENDCOLLECTIVE ;  /* 0x000000000000791b */ /* 0x003fe20003800000 */
.L_x_324:
[----:B------:R-:W-:-:S04]  /*f5e0*/  IADD3 R2, P0, R2, R0, RZ ;  /* 0x0000000002027210 */ /* 0x000fc80007f1e0ff */
[----:B------:R-:W-:-:S05]  /*f5f0*/  IADD3.X R3, RZ, R21, RZ, P0, !PT ;  /* 0x00000015ff037210 */ /* 0x000fca00007fe4ff */
[----:B------:R-:W-:Y:S01]  /*f600*/  @!PT LDS RZ, [RZ] ;  /* 0x00000000fffff984 */ /* 0x000fe20000000800 */
[----:B------:R-:W-:Y:S01]  /*f610*/  @!PT LDS RZ, [RZ] ;  /* 0x00000000fffff984 */ /* 0x000fe20000000800 */
[----:B------:R-:W-:Y:S01]  /*f620*/  @!PT LDS RZ, [RZ] ;  /* 0x00000000fffff984 */ /* 0x000fe20000000800 */
[----:B------:R0:W-:Y:S01]  /*f630*/  LDGSTS.E.BYPASS.LTC128B.128 [R4+0x16400], desc[UR36][R2.64], !P1 ;  /* 0x1640000002047fae */ /* 0x0001e2000c901d64 */
[----:B------:R-:W-:Y:S01]  /*f640*/  LOP3.LUT P1, RZ, R22, 0x80, RZ, 0xc0, !PT ;  /* 0x0000008016ff7812 */ /* 0x000fe2000782c0ff */
[----:B------:R-:W-:Y:S02]  /*f650*/  IMAD.MOV.U32 R13, RZ, RZ, R6 ;  /* 0x000000ffff0d7224 */ /* 0x000fe400078e0006 */
[----:B------:R0:W-:Y:S04]  /*f660*/  LDGSTS.E.BYPASS.LTC128B.128 [R4+0x18400], desc[UR36][R2.64+0x40], !P5 ;  /* 0x1840004002047fae */ /* 0x0001e8000e901d64 */
[----:B------:R0:W-:Y:S01]  /*f670*/  LDGSTS.E.BYPASS.LTC128B.128 [R4+0x1a400], desc[UR36][R2.64+0x80], !P4 ;  /* 0x1a40008002047fae */ /* 0x0001e2000e101d64 */
[----:B------:R-:W-:-:S07]  /*f680*/  IMAD.MOV.U32 R21, RZ, RZ, R14 ;  /* 0x000000ffff157224 */ /* 0x000fce00078e000e */
[----:B0-----:R-:W-:Y:S05]  /*f690*/  WARPSYNC.COLLECTIVE R15, `(.L_x_325) ;  /* 0x000000000f087348 */ /* 0x001fea0003c00000 */
[----:B------:R1:W2:Y:S02]  /*f6a0*/  SHFL.IDX P6, R14, R13, R12, R11 ;  /* 0x0000000c0d0e7389 */ /* 0x0002a400000c000b */
[----:B012---:R-:W-:Y:S01]  /*f6b0*/  ENDCOLLECTIVE ;  /* 0x000000000000791b */ /* 0x007fe20003800000 */
.L_x_325:
[----:B------:R-:W-:Y:S01]  /*f6c0*/  MOV R2, R14 ;  /* 0x0000000e00027202 */ /* 0x000fe20000000f00 */
[----:B------:R-:W-:Y:S06]  /*f6d0*/  BRA `(.L_x_326) ;  /* 0xffffffcc000c7947 */ /* 0x000fec000383ffff */
.L_x_247:
[----:B-1----:R1:W2:Y:S02]  /*f6e0*/  SYNCS.PHASECHK.TRANS64.TRYWAIT P0, [R5+URZ+0x2d860], R2 ;  /* 0x02d86002050075a7 */ /* 0x0022a4000800017f */
[----:B--2---:R-:W-:Y:S05]  /*f6f0*/  @!P0 NANOSLEEP.SYNCS 0x989680 ;  /* 0x009896800000895d */ /* 0x004fea0003900000 */
[----:B------:R-:W2:Y:S02]  /*f700*/  @!P0 SYNCS.PHASECHK.TRANS64 P0, [R5+URZ+0x2d860], R2 ;  /* 0x02d86002050085a7 */ /* 0x000ea4000800007f */
[----:B--2---:R-:W-:Y:S05]  /*f710*/  @!P0 BRA `(.L_x_247) ;  /* 0xfffffffc00f08947 */ /* 0x004fea000383ffff */
[----:B------:R-:W-:Y:S05]  /*f720*/  BRA `(.L_x_327) ;  /* 0xffffffcc00707947 */ /* 0x000fea000383ffff */
.L_x_248:
[----:B------:R-:W-:Y:S01]  /*f730*/  BSSY B1, `(.L_x_328) ;  /* 0x0000008000017945 */ /* 0x000fe20003800000 */
[----:B------:R-:W-:Y:S02]  /*f740*/  IMAD.MOV.U32 R13, RZ, RZ, R25 ;  /* 0x000000ffff0d7224 */ /* 0x000fe400078e0019 */
[----:B------:R-:W-:Y:S02]  /*f750*/  IMAD.MOV.U32 R12, RZ, RZ, RZ ;  /* 0x000000ffff0c7224 */ /* 0x000fe400078e00ff */
[----:B------:R-:W-:Y:S02]  /*f760*/  IMAD.MOV.U32 R11, RZ, RZ, 0x1c1f ;  /* 0x00001c1fff0b7424 */ /* 0x000fe400078e00ff */
[----:B------:R-:W-:-:S07]  /*f770*/  IMAD.MOV.U32 R15, RZ, RZ, -0x1 ;  /* 0xffffffffff0f7424 */ /* 0x000fce00078e00ff */
[----:B-1----:R-:W-:Y:S05]  /*f780*/  WARPSYNC.COLLECTIVE R15, `(.L_x_329) ;  /* 0x000000000f087348 */ /* 0x002fea0003c00000 */
[----:B------:R0:W2:Y:S02]  /*f790*/  SHFL.IDX P6, R14, R13, R12, R11 ;  /* 0x0000000c0d0e7389 */ /* 0x0000a400000c000b */
[----:B012---:R-:W-:Y:S01]  /*f7a0*/  ENDCOLLECTIVE ;  /* 0x000000000000791b */ /* 0x007fe20003800000 */
.L_x_329:
[----:B------:R-:W-:Y:S05]  /*f7b0*/  BSYNC B1 ;  /* 0x0000000000017941 */ /* 0x000fea0003800000 */
.L_x_328:
[----:B------:R-:W-:Y:S01]  /*f7c0*/  IMAD.MOV.U32 R13, RZ, RZ, R24 ;  /* 0x000000ffff0d7224 */ /* 0x000fe200078e0018 */
[----:B------:R-:W-:Y:S01]  /*f7d0*/  MOV R15, 0xffffffff ;  /* 0xffffffff000f7802 */ /* 0x000fe20000000f00 */
[----:B------:R-:W-:Y:S01]  /*f7e0*/  IMAD.MOV.U32 R12, RZ, RZ, RZ ;  /* 0x000000ffff0c7224 */ /* 0x000fe200078e00ff */
[----:B------:R-:W-:Y:S01]  /*f7f0*/  MOV R3, R14 ;  /* 0x0000000e00037202 */ /* 0x000fe20000000f00 */
[----:B------:R-:W-:Y:S02]  /*f800*/  IMAD.MOV.U32 R11, RZ, RZ, 0x1c1f ;  /* 0x00001c1fff0b7424 */ /* 0x000fe400078e00ff */
[----:B------:R-:W-:-:S07]  /*f810*/  IMAD R4, R4, 0x2, R23 ;  /* 0x0000000204047824 */ /* 0x000fce00078e0217 */
[----:B------:R-:W-:Y:S05]  /*f820*/  WARPSYNC.COLLECTIVE R15, `(.L_x_330) ;  /* 0x000000000f087348 */ /* 0x000fea0003c00000 */
[----:B------:R0:W1:Y:S02]  /*f830*/  SHFL.IDX P6, R14, R13, R12, R11 ;  /* 0x0000000c0d0e7389 */ /* 0x00006400000c000b */
[----:B01----:R-:W-:Y:S01]  /*f840*/  ENDCOLLECTIVE ;  /* 0x000000000000791b */ /* 0x003fe20003800000 */
.L_x_330:
[----:B------:R-:W-:Y:S01]  /*f850*/  MOV R13, R25 ;  /* 0x00000019000d7202 */ /* 0x000fe20000000f00 */
[----:B------:R-:W-:Y:S02]  /*f860*/  IMAD.MOV.U32 R12, RZ, RZ, 0x1 ;  /* 0x00000001ff0c7424 */ /* 0x000fe400078e00ff */
[----:B------:R-:W-:-:S07]  /*f870*/  IMAD.MOV.U32 R2, RZ, RZ, R14 ;  /* 0x000000ffff027224 */ /* 0x000fce00078e000e */
[----:B------:R-:W-:Y:S05]  /*f880*/  WARPSYNC.COLLECTIVE R15, `(.L_x_331) ;  /* 0x000000000f087348 */ /* 0x000fea0003c00000 */
[----:B------:R0:W1:Y:S02]  /*f890*/  SHFL.IDX P6, R14, R13, R12, R11 ;  /* 0x0000000c0d0e7389 */ /* 0x00006400000c000b */
[----:B01----:R-:W-:Y:S01]  /*f8a0*/  ENDCOLLECTIVE ;  /* 0x000000000000791b */ /* 0x003fe20003800000 */
.L_x_331:
        /* <DEDUP_REMOVED lines=16> */
.L_x_332:
[----:B------:R-:W-:Y:S02]  /*f9b0*/  IMAD.MOV.U32 R13, RZ, RZ, R25 ;  /* 0x000000ffff0d7224 */ /* 0x000fe400078e0019 */
[----:B------:R-:W-:Y:S01]  /*f9c0*/  IMAD.MOV.U32 R12, RZ, RZ, 0x2 ;  /* 0x00000002ff0c7424 */ /* 0x000fe200078e00ff */
[----:B------:R-:W-:-:S07]  /*f9d0*/  MOV R2, R14 ;  /* 0x0000000e00027202 */ /* 0x000fce0000000f00 */
[----:B------:R-:W-:Y:S05]  /*f9e0*/  WARPSYNC.COLLECTIVE R15, `(.L_x_333) ;  /* 0x000000000f087348 */ /* 0x000fea0003c00000 */
[----:B------:R0:W1:Y:S02]  /*f9f0*/  SHFL.IDX P6, R14, R13, R12, R11 ;  /* 0x0000000c0d0e7389 */ /* 0x00006400000c000b */
[----:B01----:R-:W-:Y:S01]  /*fa00*/  ENDCOLLECTIVE ;  /* 0x000000000000791b */ /* 0x003fe20003800000 */
.L_x_333:
        /* <DEDUP_REMOVED lines=12> */
[----:B0-----:R-:W-:-:S07]  /*fad0*/  MOV R3, R14 ;  /* 0x0000000e00037202 */ /* 0x001fce0000000f00 */
[----:B------:R-:W-:Y:S05]  /*fae0*/  WARPSYNC.COLLECTIVE R15, `(.L_x_334) ;  /* 0x000000000f087348 */ /* 0x000fea0003c00000 */
[----:B------:R0:W1:Y:S02]  /*faf0*/  SHFL.IDX P6, R14, R13, R12, R11 ;  /* 0x0000000c0d0e7389 */ /* 0x00006400000c000b */
[----:B01----:R-:W-:Y:S01]  /*fb00*/  ENDCOLLECTIVE ;  /* 0x000000000000791b */ /* 0x003fe20003800000 */
.L_x_334:
[----:B------:R-:W-:Y:S01]  /*fb10*/  MOV R13, R25 ;  /* 0x00000019000d7202 */ /* 0x000fe20000000f00 */
[----:B------:R-:W-:Y:S02]  /*fb20*/  IMAD.MOV.U32 R12, RZ, RZ, 0x3 ;  /* 0x00000003ff0c7424 */ /* 0x000fe400078e00ff */
[----:B------:R-:W-:-:S07]  /*fb30*/  IMAD.MOV.U32 R2, RZ, RZ, R14 ;  /* 0x000000ffff027224 */ /* 0x000fce00078e000e */
[----:B------:R-:W-:Y:S05]  /*fb40*/  WARPSYNC.COLLECTIVE R15, `(.L_x_335) ;  /* 0x000000000f087348 */ /* 0x000fea0003c00000 */
[----:B------:R0:W1:Y:S02]  /*fb50*/  SHFL.IDX P6, R14, R13, R12, R11 ;  /* 0x0000000c0d0e7389 */ /* 0x00006400000c000b */
[----:B01----:R-:W-:Y:S01]  /*fb60*/  ENDCOLLECTIVE ;  /* 0x000000000000791b */ /* 0x003fe20003800000 */
.L_x_335:
        /* <DEDUP_REMOVED lines=13> */
.L_x_336:
[----:B------:R-:W-:Y:S01]  /*fc40*/  @!PT LDS RZ, [RZ] ;  /* 0x00000000fffff984 */ /* 0x000fe20000000800 */
[----:B------:R-:W-:Y:S01]  /*fc50*/  @!PT LDS RZ, [RZ] ;  /* 0x00000000fffff984 */ /* 0x000fe20000000800 */
[----:B------:R-:W-:Y:S01]  /*fc60*/  @!PT LDS RZ, [RZ] ;  /* 0x00000000fffff984 */ /* 0x000fe20000000800 */
[----:B------:R-:W-:Y:S01]  /*fc70*/  LDGSTS.E.BYPASS.LTC128B.128 [R4+0x3400], desc[UR36][R2.64+0x40], !P0 ;  /* 0x0340004002047fae */ /* 0x000fe2000c101d64 */
[----:B------:R-:W-:-:S13]  /*fc80*/  ISETP.LT.OR P0, PT, R6, 0x41, P1 ;  /* 0x000000410600780c */ /* 0x000fda0000f01670 */
[----:B------:R0:W-:Y:S02]  /*fc90*/  LDGSTS.E.BYPASS.LTC128B.128 [R4+0x5400], desc[UR36][R2.64+0x80], !P0 ;  /* 0x0540008002047fae */ /* 0x0001e4000c101d64 */
[----:B0-----:R-:W-:Y:S01]  /*fca0*/  MOV R2, R14 ;  /* 0x0000000e00027202 */ /* 0x001fe20000000f00 */
[----:B------:R-:W-:Y:S06]  /*fcb0*/  BRA `(.L_x_337) ;  /* 0xffffffc800d47947 */ /* 0x000fec000383ffff */
.L_x_256:
[----:B-1----:R1:W2:Y:S02]  /*fcc0*/  SYNCS.PHASECHK.TRANS64.TRYWAIT P0, [R0+URZ+0x2d860], R3 ;  /* 0x02d86003000075a7 */ /* 0x0022a4000800017f */
[----:B--2---:R-:W-:Y:S05]  /*fcd0*/  @!P0 NANOSLEEP.SYNCS 0x989680 ;  /* 0x009896800000895d */ /* 0x004fea0003900000 */
[----:B------:R-:W2:Y:S02]  /*fce0*/  @!P0 SYNCS.PHASECHK.TRANS64 P0, [R0+URZ+0x2d860], R3 ;  /* 0x02d86003000085a7 */ /* 0x000ea4000800007f */
[----:B--2---:R-:W-:Y:S05]  /*fcf0*/  @!P0 BRA `(.L_x_256) ;  /* 0xfffffffc00f08947 */ /* 0x004fea000383ffff */
[----:B------:R-:W-:Y:S05]  /*fd00*/  BRA `(.L_x_338) ;  /* 0xffffffd000047947 */ /* 0x000fea000383ffff */
.L_x_257:
[----:B------:R-:W-:Y:S01]  /*fd10*/  BSSY B0, `(.L_x_339) ;  /* 0x0000008000007945 */ /* 0x000fe20003800000 */
[----:B------:R-:W-:Y:S01]  /*fd20*/  IMAD.MOV.U32 R13, RZ, RZ, R25 ;  /* 0x000000ffff0d7224 */ /* 0x000fe200078e0019 */
[----:B------:R-:W-:Y:S01]  /*fd30*/  MOV R15, 0xffffffff ;  /* 0xffffffff000f7802 */ /* 0x000fe20000000f00 */
[----:B------:R-:W-:Y:S02]  /*fd40*/  IMAD.MOV.U32 R12, RZ, RZ, RZ ;  /* 0x000000ffff0c7224 */ /* 0x000fe400078e00ff */
[----:B------:R-:W-:-:S07]  /*fd50*/  IMAD.MOV.U32 R11, RZ, RZ, 0x1c1f ;  /* 0x00001c1fff0b7424 */ /* 0x000fce00078e00ff */
[----:B-1----:R-:W-:Y:S05]  /*fd60*/  WARPSYNC.COLLECTIVE R15, `(.L_x_340) ;  /* 0x000000000f087348 */ /* 0x002fea0003c00000 */
[----:B------:R0:W2:Y:S02]  /*fd70*/  SHFL.IDX P6, R14, R13, R12, R11 ;  /* 0x0000000c0d0e7389 */ /* 0x0000a400000c000b */
[----:B012---:R-:W-:Y:S01]  /*fd80*/  ENDCOLLECTIVE ;  /* 0x000000000000791b */ /* 0x007fe20003800000 */
.L_x_340:
[----:B------:R-:W-:Y:S05]  /*fd90*/  BSYNC B0 ;  /* 0x0000000000007941 */ /* 0x000fea0003800000 */
.L_x_339:
[----:B------:R-:W0:Y:S01]  /*fda0*/  S2R R2, SR_TID.X ;  /* 0x0000000000027919 */ /* 0x000e220000002100 */
[----:B------:R-:W-:Y:S01]  /*fdb0*/  IMAD.MOV.U32 R13, RZ, RZ, R24 ;  /* 0x000000ffff0d7224 */ /* 0x000fe200078e0018 */
[----:B------:R-:W-:Y:S01]  /*fdc0*/  MOV R11, 0x1c1f ;  /* 0x00001c1f000b7802 */ /* 0x000fe20000000f00 */
[----:B------:R-:W-:Y:S02]  /*fdd0*/  IMAD.MOV.U32 R12, RZ, RZ, RZ ;  /* 0x000000ffff0c7224 */ /* 0x000fe400078e00ff */
[----:B------:R-:W-:Y:S02]  /*fde0*/  IMAD.MOV.U32 R15, RZ, RZ, -0x1 ;  /* 0xffffffffff0f7424 */ /* 0x000fe400078e00ff */
[----:B------:R-:W-:Y:S02]  /*fdf0*/  IMAD.MOV.U32 R3, RZ, RZ, R14 ;  /* 0x000000ffff037224 */ /* 0x000fe400078e000e */
[----:B------:R-:W-:-:S07]  /*fe00*/  IMAD R4, R4, 0x2, R23 ;  /* 0x0000000204047824 */ /* 0x000fce00078e0217 */
[----:B0-----:R-:W-:Y:S05]  /*fe10*/  WARPSYNC.COLLECTIVE R15, `(.L_x_341) ;  /* 0x000000000f087348 */ /* 0x001fea0003c00000 */
[----:B------:R1:W2:Y:S02]  /*fe20*/  SHFL.IDX P6, R14, R13, R12, R11 ;  /* 0x0000000c0d0e7389 */ /* 0x0002a400000c000b */
[----:B012---:R-:W-:Y:S01]  /*fe30*/  ENDCOLLECTIVE ;  /* 0x000000000000791b */ /* 0x007fe20003800000 */
.L_x_341:
[----:B------:R-:W-:Y:S01]  /*fe40*/  ULDC UR4, c[0x0][0x2f4] ;  /* 0x0000bd0000047ab9 */ /* 0x000fe20000000800 */
[----:B------:R-:W-:Y:S02]  /*fe50*/  IMAD.MOV.U32 R13, RZ, RZ, R25 ;  /* 0x000000ffff0d7224 */ /* 0x000fe400078e0019 */
[----:B------:R-:W-:Y:S02]  /*fe60*/  IMAD.MOV.U32 R12, RZ, RZ, 0x1 ;  /* 0x00000001ff0c7424 */ /* 0x000fe400078e00ff */
[----:B------:R-:W-:-:S05]  /*fe70*/  IMAD.SHL.U32 R7, R2, 0x8, RZ ;  /* 0x0000000802077824 */ /* 0x000fca00078e00ff */
[----:B------:R-:W-:-:S04]  /*fe80*/  LOP3.LUT R7, R7, 0x18, RZ, 0xc0, !PT ;  /* 0x0000001807077812 */ /* 0x000fc800078ec0ff */
[C---:B------:R-:W-:Y:S01]  /*fe90*/  ISETP.GE.AND P2, PT, R7.reuse, UR4, PT ;  /* 0x0000000407007c0c */ /* 0x040fe2000bf46270 */
[C---:B------:R-:W-:Y:S01]  /*fea0*/  IMAD.SHL.U32 R5, R7.reuse, 0x2, RZ ;  /* 0x0000000207057824 */ /* 0x040fe200078e00ff */
[C---:B------:R-:W-:Y:S02]  /*feb0*/  LOP3.LUT R8, R7.reuse, 0x20, RZ, 0xfc, !PT ;  /* 0x0000002007087812 */ /* 0x040fe400078efcff */
[----:B------:R-:W-:Y:S02]  /*fec0*/  LOP3.LUT R7, R7, 0x40, RZ, 0xfc, !PT ;  /* 0x0000004007077812 */ /* 0x000fe400078efcff */
[----:B------:R-:W-:Y:S02]  /*fed0*/  IADD3 R2, P0, R14, R5, RZ ;  /* 0x000000050e027210 */ /* 0x000fe40007f1e0ff */
[----:B------:R-:W-:Y:S02]  /*fee0*/  ISETP.LT.OR P3, PT, R6, 0x1, P2 ;  /* 0x000000010600780c */ /* 0x000fe40001761670 */
[----:B------:R-:W-:-:S02]  /*fef0*/  IADD3.X R3, RZ, R3, RZ, P0, !PT ;  /* 0x00000003ff037210 */ /* 0x000fc400007fe4ff */
[----:B------:R-:W-:Y:S02]  /*ff00*/  ISETP.GE.AND P1, PT, R8, UR4, PT ;  /* 0x0000000408007c0c */ /* 0x000fe4000bf26270 */
[----:B------:R-:W-:-:S13]  /*ff10*/  ISETP.GE.AND P0, PT, R7, UR4, PT ;  /* 0x0000000407007c0c */ /* 0x000fda000bf06270 */
[----:B------:R-:W-:Y:S05]  /*ff20*/  WARPSYNC.COLLECTIVE R15, `(.L_x_342) ;  /* 0x000000000f087348 */ /* 0x000fea0003c00000 */
[----:B------:R0:W1:Y:S02]  /*ff30*/  SHFL.IDX P6, R14, R13, R12, R11 ;  /* 0x0000000c0d0e7389 */ /* 0x00006400000c000b */
[----:B01----:R-:W-:Y:S01]  /*ff40*/  ENDCOLLECTIVE ;  /* 0x000000000000791b */ /* 0x003fe20003800000 */
.L_x_342:
[C---:B------:R-:W-:Y:S01]  /*ff50*/  ISETP.LT.OR P4, PT, R6.reuse, 0x1, P1 ;  /* 0x000000010600780c */ /* 0x040fe20000f81670 */
[----:B------:R-:W-:Y:S01]  /*ff60*/  @!PT LDS RZ, [RZ] ;  /* 0x00000000fffff984 */ /* 0x000fe20000000800 */
[----:B------:R-:W-:Y:S01]  /*ff70*/  @!PT LDS RZ, [RZ] ;  /* 0x00000000fffff984 */ /* 0x000fe20000000800 */
[----:B------:R-:W-:Y:S01]  /*ff80*/  @!PT LDS RZ, [RZ] ;  /* 0x00000000fffff984 */ /* 0x000fe20000000800 */
[----:B------:R-:W-:Y:S01]  /*ff90*/  LDGSTS.E.BYPASS.LTC128B.128 [R4+0x400], desc[UR36][R2.64], !P3 ;  /* 0x0040000002047fae */ /* 0x000fe2000d901d64 */
[----:B------:R-:W-:Y:S01]  /*ffa0*/  ISETP.LT.OR P3, PT, R6, 0x1, P0 ;  /* 0x000000010600780c */ /* 0x000fe20000761670 */
[----:B------:R-:W-:-:S10]  /*ffb0*/  IMAD.MOV.U32 R13, RZ, RZ, R24 ;  /* 0x000000ffff0d7224 */ /* 0x000fd400078e0018 */
[----:B------:R-:W-:Y:S04]  /*ffc0*/  LDGSTS.E.BYPASS.LTC128B.128 [R4+0x2400], desc[UR36][R2.64+0x40], !P4 ;  /* 0x0240004002047fae */ /* 0x000fe8000e101d64 */
[----:B------:R0:W-:Y:S01]  /*ffd0*/  LDGSTS.E.BYPASS.LTC128B.128 [R4+0x4400], desc[UR36][R2.64+0x80], !P3 ;  /* 0x0440008002047fae */ /* 0x0001e2000d901d64 */
[----:B------:R-:W-:Y:S02]  /*ffe0*/  ISETP.LT.OR P3, PT, R6, 0x21, P2 ;  /* 0x000000210600780c */ /* 0x000fe40001761670 */
[----:B0-----:R-:W-:-:S11]  /*fff0*/  MOV R3, R14 ;  /* 0x0000000e00037202 */ /* 0x001fd60000000f00 */
[----:B------:R-:W-:Y:S05]  /*10000*/  WARPSYNC.COLLECTIVE R15, `(.L_x_343) ;  /* 0x000000000f087348 */ /* 0x000fea0003c00000 */
[----:B------:R0:W1:Y:S02]  /*10010*/  SHFL.IDX P6, R14, R13, R12, R11 ;  /* 0x0000000c0d0e7389 */ /* 0x00006400000c000b */
[----:B01----:R-:W-:Y:S01]  /*10020*/  ENDCOLLECTIVE ;  /* 0x000000000000791b */ /* 0x003fe20003800000 */
.L_x_343:
[----:B------:R-:W-:Y:S01]  /*10030*/  IMAD.MOV.U32 R13, RZ, RZ, R25 ;  /* 0x000000ffff0d7224 */ /* 0x000fe200078e0019 */
[----:B------:R-:W-:Y:S02]  /*10040*/  MOV R12, 0x2 ;  /* 0x00000002000c7802 */ /* 0x000fe40000000f00 */
[----:B------:R-:W-:-:S13]  /*10050*/  IADD3 R2, P4, R14, R5, RZ ;  /* 0x000000050e027210 */ /* 0x000fda0007f9e0ff */
[----:B------:R-:W-:Y:S05]  /*10060*/  WARPSYNC.COLLECTIVE R15, `(.L_x_344) ;  /* 0x000000000f087348 */ /* 0x000fea0003c00000 */
[----:B------:R0:W1:Y:S02]  /*10070*/  SHFL.IDX P6, R14, R13, R12, R11 ;  /* 0x0000000c0d0e7389 */ /* 0x00006400000c000b */
[----:B01----:R-:W-:Y:S01]  /*10080*/  ENDCOLLECTIVE ;  /* 0x000000000000791b */ /* 0x003fe20003800000 */
.L_x_344:
[----:B------:R-:W-:Y:S01]  /*10090*/  IMAD.X R3, RZ, RZ, R3, P4 ;  /* 0x000000ffff037224 */ /* 0x000fe200020e0603 */
[----:B------:R-:W-:-:S04]  /*100a0*/  ISETP.LT.OR P4, PT, R6, 0x21, P1 ;  /* 0x000000210600780c */ /* 0x000fc80000f81670 */
[----:B------:R-:W-:Y:S01]  /*100b0*/  @!PT LDS RZ, [RZ] ;  /* 0x00000000fffff984 */ /* 0x000fe20000000800 */
[----:B------:R-:W-:Y:S01]  /*100c0*/  @!PT LDS RZ, [RZ] ;  /* 0x00000000fffff984 */ /* 0x000fe20000000800 */
[----:B------:R-:W-:Y:S01]  /*100d0*/  @!PT LDS RZ, [RZ] ;  /* 0x00000000fffff984 */ /* 0x000fe20000000800 */
[----:B------:R-:W-:Y:S01]  /*100e0*/  LDGSTS.E.BYPASS.LTC128B.128 [R4+0xc00], desc[UR36][R2.64], !P3 ;  /* 0x00c0000002047fae */ /* 0x000fe2000d901d64 */
[----:B------:R-:W-:Y:S01]  /*100f0*/  ISETP.LT.OR P3, PT, R6, 0x21, P0 ;  /* 0x000000210600780c */ /* 0x000fe20000761670 */
[----:B------:R-:W-:-:S07]  /*10100*/  IMAD.MOV.U32 R13, RZ, RZ, R24 ;  /* 0x000000ffff0d7224 */ /* 0x000fce00078e0018 */
[----:B------:R-:W-:Y:S05]  /*10110*/  LDGSTS.E.BYPASS.LTC128B.128 [R4+0x2c00], desc[UR36][R2.64+0x40], !P4 ;  /* 0x02c0004002047fae */ /* 0x000fea000e101d64 */
[----:B------:R0:W-:Y:S01]  /*10120*/  LDGSTS.E.BYPASS.LTC128B.128 [R4+0x4c00], desc[UR36][R2.64+0x80], !P3 ;  /* 0x04c0008002047fae */ /* 0x0001e2000d901d64 */
[----:B------:R-:W-:Y:S01]  /*10130*/  ISETP.LT.OR P3, PT, R6, 0x41, P2 ;  /* 0x000000410600780c */ /* 0x000fe20001761670 */
[----:B0-----:R-:W-:-:S12]  /*10140*/  IMAD.MOV.U32 R3, RZ, RZ, R14 ;  /* 0x000000ffff037224 */ /* 0x001fd800078e000e */
[----:B------:R-:W-:Y:S05]  /*10150*/  WARPSYNC.COLLECTIVE R15, `(.L_x_345) ;  /* 0x000000000f087348 */ /* 0x000fea0003c00000 */
[----:B------:R0:W1:Y:S02]  /*10160*/  SHFL.IDX P6, R14, R13, R12, R11 ;  /* 0x0000000c0d0e7389 */ /* 0x00006400000c000b */
[----:B01----:R-:W-:Y:S01]  /*10170*/  ENDCOLLECTIVE ;  /* 0x000000000000791b */ /* 0x003fe20003800000 */
.L_x_345:
[----:B------:R-:W-:Y:S01]  /*10180*/  MOV R13, R25 ;  /* 0x00000019000d7202 */ /* 0x000fe20000000f00 */
[----:B------:R-:W-:Y:S01]  /*10190*/  IMAD.MOV.U32 R12, RZ, RZ, 0x3 ;  /* 0x00000003ff0c7424 */ /* 0x000fe200078e00ff */
[----:B------:R-:W-:-:S13]  /*101a0*/  IADD3 R2, P4, R14, R5, RZ ;  /* 0x000000050e027210 */ /* 0x000fda0007f9e0ff */
[----:B------:R-:W-:Y:S05]  /*101b0*/  WARPSYNC.COLLECTIVE R15, `(.L_x_346) ;  /* 0x000000000f087348 */ /* 0x000fea0003c00000 */
[----:B------:R0:W1:Y:S02]  /*101c0*/  SHFL.IDX P6, R14, R13, R12, R11 ;  /* 0x0000000c0d0e7389 */ /* 0x00006400000c000b */
[----:B01----:R-:W-:Y:S01]  /*101d0*/  ENDCOLLECTIVE ;  /* 0x000000000000791b */ /* 0x003fe20003800000 */
.L_x_346:
[----:B------:R-:W-:Y:S01]  /*101e0*/  IMAD.X R3, RZ, RZ, R3, P4 ;  /* 0x000000ffff037224 */ /* 0x000fe200020e0603 */
[----:B------:R-:W-:-:S04]  /*101f0*/  ISETP.LT.OR P4, PT, R6, 0x41, P1 ;  /* 0x000000410600780c */ /* 0x000fc80000f81670 */
[----:B------:R-:W-:Y:S01]  /*10200*/  @!PT LDS RZ, [RZ] ;  /* 0x00000000fffff984 */ /* 0x000fe20000000800 */
[----:B------:R-:W-:Y:S01]  /*10210*/  @!PT LDS RZ, [RZ] ;  /* 0x00000000fffff984 */ /* 0x000fe20000000800 */
[----:B------:R-:W-:Y:S01]  /*10220*/  @!PT LDS RZ, [RZ] ;  /* 0x00000000fffff984 */ /* 0x000fe20000000800 */
[----:B------:R0:W-:Y:S01]  /*10230*/  LDGSTS.E.BYPASS.LTC128B.128 [R4+0x1400], desc[UR36][R2.64], !P3 ;  /* 0x0140000002047fae */ /* 0x0001e2000d901d64 */
[----:B------:R-:W-:Y:S01]  /*10240*/  ISETP.LT.OR P3, PT, R6, 0x41, P0 ;  /* 0x000000410600780c */ /* 0x000fe20000761670 */
[----:B------:R-:W-:-:S07]  /*10250*/  IMAD.MOV.U32 R13, RZ, RZ, R24 ;  /* 0x000000ffff0d7224 */ /* 0x000fce00078e0018 */
[----:B------:R0:W-:Y:S05]  /*10260*/  LDGSTS.E.BYPASS.LTC128B.128 [R4+0x3400], desc[UR36][R2.64+0x40], !P4 ;  /* 0x0340004002047fae */ /* 0x0001ea000e101d64 */
[----:B------:R0:W-:Y:S01]  /*10270*/  LDGSTS.E.BYPASS.LTC128B.128 [R4+0x5400], desc[UR36][R2.64+0x80], !P3 ;  /* 0x0540008002047fae */ /* 0x0001e2000d901d64 */
[----:B------:R-:W-:-:S07]  /*10280*/  IMAD.MOV.U32 R25, RZ, RZ, R14 ;  /* 0x000000ffff197224 */ /* 0x000fce00078e000e */
[----:B0-----:R-:W-:Y:S05]  /*10290*/  WARPSYNC.COLLECTIVE R15, `(.L_x_347) ;  /* 0x000000000f087348 */ /* 0x001fea0003c00000 */
[----:B------:R1:W2:Y:S02]  /*102a0*/  SHFL.IDX P6, R14, R13, R12, R11 ;  /* 0x0000000c0d0e7389 */ /* 0x0002a400000c000b */
[----:B012---:R-:W-:Y:S01]  /*102b0*/  ENDCOLLECTIVE ;  /* 0x000000000000791b */ /* 0x007fe20003800000 */
.L_x_347:
[----:B------:R-:W-:Y:S05]  /*102c0*/  BRA `(.L_x_348) ;  /* 0xffffffcc00787947 */ /* 0x000fea000383ffff */
.L_x_262:
        /* <DEDUP_REMOVED lines=8> */
.L_x_350:
[----:B------:R-:W-:Y:S05]  /*10350*/  BSYNC B0 ;  /* 0x0000000000007941 */ /* 0x000fea0003800000 */
.L_x_349:
[----:B------:R-:W-:Y:S01]  /*10360*/  IMAD.MOV.U32 R13, RZ, RZ, R16 ;  /* 0x000000ffff0d7224 */ /* 0x000fe200078e0010 */
[----:B------:R-:W-:Y:S01]  /*10370*/  MOV R15, 0xffffffff ;  /* 0xffffffff000f7802 */ /* 0x000fe20000000f00 */
[----:B------:R-:W-:Y:S01]  /*10380*/  IMAD.MOV.U32 R12, RZ, RZ, 0x1 ;  /* 0x00000001ff0c7424 */ /* 0x000fe200078e00ff */
[----:B------:R-:W-:Y:S01]  /*10390*/  MOV R0, R14 ;  /* 0x0000000e00007202 */ /* 0x000fe20000000f00 */
[----:B------:R-:W-:Y:S02]  /*103a0*/  IMAD.MOV.U32 R11, RZ, RZ, 0x1f ;  /* 0x0000001fff0b7424 */ /* 0x000fe400078e00ff */
[----:B------:R-:W-:-:S07]  /*103b0*/  IMAD.IADD R5, R19, 0x1, R8 ;  /* 0x0000000113057824 */ /* 0x000fce00078e0208 */
[----:B------:R-:W-:Y:S05]  /*103c0*/  WARPSYNC.COLLECTIVE R15, `(.L_x_351) ;  /* 0x000000000f087348 */ /* 0x000fea0003c00000 */
[----:B------:R0:W1:Y:S02]  /*103d0*/  SHFL.IDX P6, R14, R13, R12, R11 ;  /* 0x0000000c0d0e7389 */ /* 0x00006400000c000b */
[----:B01----:R-:W-:Y:S01]  /*103e0*/  ENDCOLLECTIVE ;  /* 0x000000000000791b */ /* 0x003fe20003800000 */
.L_x_351:
[----:B------:R-:W-:Y:S02]  /*103f0*/  ULDC UR4, c[0x0][0xc3c] ;  /* 0x00030f0000047ab9 */ /* 0x000fe40000000800 */
[----:B------:R-:W-:-:S13]  /*10400*/  ISETP.GE.OR P1, PT, R5, UR4, !P0 ;  /* 0x0000000405007c0c */ /* 0x000fda000c726670 */
[----:B------:R-:W0:Y:S01]  /*10410*/  @!P1 LDC.64 R2, c[0x0][0xc80] ;  /* 0x00032000ff029b82 */ /* 0x000e220000000a00 */
[----:B------:R-:W-:Y:S02]  /*10420*/  IMAD.MOV.U32 R11, RZ, RZ, RZ ;  /* 0x000000ffff0b7224 */ /* 0x000fe400078e00ff */
[----:B------:R-:W-:Y:S02]  /*10430*/  IMAD.MOV.U32 R4, RZ, RZ, R14 ;  /* 0x000000ffff047224 */ /* 0x000fe400078e000e */
[----:B0-----:R-:W-:-:S06]  /*10440*/  @!P1 IMAD.WIDE R2, R5, 0x4, R2 ;  /* 0x0000000405029825 */ /* 0x001fcc00078e0202 */
[----:B------:R0:W2:Y:S01]  /*10450*/  @!P1 LDG.E R3, desc[UR36][R2.64] ;  /* 0x0000002402039981 */ /* 0x0000a2000c1e1900 */
[C---:B------:R-:W-:Y:S02]  /*10460*/  ISETP.GE.U32.AND P2, PT, R8.reuse, 0x2, PT ;  /* 0x000000020800780c */ /* 0x040fe40003f46070 */
[C---:B------:R-:W-:Y:S02]  /*10470*/  ISETP.GE.U32.AND P3, PT, R8.reuse, 0x4, PT ;  /* 0x000000040800780c */ /* 0x040fe40003f66070 */
[C---:B------:R-:W-:Y:S02]  /*10480*/  ISETP.GE.U32.AND P4, PT, R8.reuse, 0x8, PT ;  /* 0x000000080800780c */ /* 0x040fe40003f86070 */
[C---:B------:R-:W-:Y:S01]  /*10490*/  ISETP.GE.U32.AND P5, PT, R8.reuse, 0x10, PT ;  /* 0x000000100800780c */ /* 0x040fe20003fa6070 */
[----:B0-----:R-:W-:Y:S01]  /*104a0*/  IMAD.MOV.U32 R2, RZ, RZ, RZ ;  /* 0x000000ffff027224 */ /* 0x001fe200078e00ff */
[----:B--2---:R-:W-:Y:S02]  /*104b0*/  @!P1 MOV R2, R3 ;  /* 0x0000000300029202 */ /* 0x004fe40000000f00 */
[----:B------:R-:W-:-:S03]  /*104c0*/  ISETP.NE.AND P1, PT, R8, RZ, PT ;  /* 0x000000ff0800720c */ /* 0x000fc60003f25270 */
[----:B------:R-:W-:-:S10]  /*104d0*/  IMAD.MOV.U32 R13, RZ, RZ, R2 ;  /* 0x000000ffff0d7224 */ /* 0x000fd400078e0002 */
[----:B------:R-:W-:Y:S05]  /*104e0*/  WARPSYNC.COLLECTIVE R15, `(.L_x_352) ;  /* 0x000000000f087348 */ /* 0x000fea0003c00000 */
[----:B------:R0:W1:Y:S02]  /*104f0*/  SHFL.UP P6, R14, R13, R12, R11 ;  /* 0x0400000c0d0e7389 */ /* 0x00006400000c000b */
[----:B01----:R-:W-:Y:S01]  /*10500*/  ENDCOLLECTIVE ;  /* 0x000000000000791b */ /* 0x003fe20003800000 */
.L_x_352:
[----:B------:R-:W-:Y:S01]  /*10510*/  IMAD.MOV.U32 R12, RZ, RZ, 0x2 ;  /* 0x00000002ff0c7424 */ /* 0x000fe200078e00ff */
[----:B------:R-:W-:-:S05]  /*10520*/  SEL R5, R14, RZ, P1 ;  /* 0x000000ff0e057207 */ /* 0x000fca0000800000 */
[----:B------:R-:W-:-:S05]  /*10530*/  IMAD.IADD R5, R2, 0x1, R5 ;  /* 0x0000000102057824 */ /* 0x000fca00078e0205 */
[----:B------:R-:W-:-:S07]  /*10540*/  MOV R13, R5 ;  /* 0x00000005000d7202 */ /* 0x000fce0000000f00 */
[----:B------:R-:W-:Y:S05]  /*10550*/  WARPSYNC.COLLECTIVE R15, `(.L_x_353) ;  /* 0x000000000f087348 */ /* 0x000fea0003c00000 */
[----:B------:R0:W1:Y:S02]  /*10560*/  SHFL.UP P6, R14, R13, R12, R11 ;  /* 0x0400000c0d0e7389 */ /* 0x00006400000c000b */
[----:B01----:R-:W-:Y:S01]  /*10570*/  ENDCOLLECTIVE ;  /* 0x000000000000791b */ /* 0x003fe20003800000 */
.L_x_353:
[----:B------:R-:W-:Y:S02]  /*10580*/  MOV R12, 0x4 ;  /* 0x00000004000c7802 */ /* 0x000fe40000000f00 */
[----:B------:R-:W-:-:S05]  /*10590*/  SEL R6, R14, RZ, P2 ;  /* 0x000000ff0e067207 */ /* 0x000fca0001000000 */
[----:B------:R-:W-:-:S04]  /*105a0*/  IMAD.IADD R6, R5, 0x1, R6 ;  /* 0x0000000105067824 */ /* 0x000fc800078e0206 */
[----:B------:R-:W-:-:S07]  /*105b0*/  IMAD.MOV.U32 R13, RZ, RZ, R6 ;  /* 0x000000ffff0d7224 */ /* 0x000fce00078e0006 */
[----:B------:R-:W-:Y:S05]  /*105c0*/  WARPSYNC.COLLECTIVE R15, `(.L_x_354) ;  /* 0x000000000f087348 */ /* 0x000fea0003c00000 */
[----:B------:R0:W1:Y:S02]  /*105d0*/  SHFL.UP P6, R14, R13, R12, R11 ;  /* 0x0400000c0d0e7389 */ /* 0x00006400000c000b */
[----:B01----:R-:W-:Y:S01]  /*105e0*/  ENDCOLLECTIVE ;  /* 0x000000000000791b */ /* 0x003fe20003800000 */
.L_x_354:
[----:B------:R-:W-:Y:S01]  /*105f0*/  IMAD.MOV.U32 R12, RZ, RZ, 0x8 ;  /* 0x00000008ff0c7424 */ /* 0x000fe200078e00ff */
[----:B------:R-:W-:-:S05]  /*10600*/  SEL R7, R14, RZ, P3 ;  /* 0x000000ff0e077207 */ /* 0x000fca0001800000 */
[----:B------:R-:W-:-:S04]  /*10610*/  IMAD.IADD R7, R6, 0x1, R7 ;  /* 0x0000000106077824 */ /* 0x000fc800078e0207 */
[----:B------:R-:W-:-:S07]  /*10620*/  IMAD.MOV.U32 R13, RZ, RZ, R7 ;  /* 0x000000ffff0d7224 */ /* 0x000fce00078e0007 */
[----:B------:R-:W-:Y:S05]  /*10630*/  WARPSYNC.COLLECTIVE R15, `(.L_x_355) ;  /* 0x000000000f087348 */ /* 0x000fea0003c00000 */
[----:B------:R0:W1:Y:S02]  /*10640*/  SHFL.UP P6, R14, R13, R12, R11 ;  /* 0x0400000c0d0e7389 */ /* 0x00006400000c000b */
[----:B01----:R-:W-:Y:S01]  /*10650*/  ENDCOLLECTIVE ;  /* 0x000000000000791b */ /* 0x003fe20003800000 */
.L_x_355:
[----:B------:R-:W-:Y:S01]  /*10660*/  IMAD.MOV.U32 R12, RZ, RZ, 0x10 ;  /* 0x00000010ff0c7424 */ /* 0x000fe200078e00ff */
[----:B------:R-:W-:-:S04]  /*10670*/  SEL R14, R14, RZ, P4 ;  /* 0x000000ff0e0e7207 */ /* 0x000fc80002000000 */
[----:B------:R-:W-:-:S05]  /*10680*/  IADD3 R5, R7, R14, RZ ;  /* 0x0000000e07057210 */ /* 0x000fca0007ffe0ff */
[----:B------:R-:W-:-:S07]  /*10690*/  IMAD.MOV.U32 R13, RZ, RZ, R5 ;  /* 0x000000ffff0d7224 */ /* 0x000fce00078e0005 */
[----:B------:R-:W-:Y:S05]  /*106a0*/  WARPSYNC.COLLECTIVE R15, `(.L_x_356) ;  /* 0x000000000f087348 */ /* 0x000fea0003c00000 */
[----:B------:R0:W1:Y:S02]  /*106b0*/  SHFL.UP P6, R14, R13, R12, R11 ;  /* 0x0400000c0d0e7389 */ /* 0x00006400000c000b */
[----:B01----:R-:W-:Y:S01]  /*106c0*/  ENDCOLLECTIVE ;  /* 0x000000000000791b */ /* 0x003fe20003800000 */
.L_x_356:
[----:B------:R-:W-:Y:S02]  /*106d0*/  IMAD.MOV.U32 R12, RZ, RZ, 0x1f ;  /* 0x0000001fff0c7424 */ /* 0x000fe400078e00ff */
[----:B------:R-:W-:Y:S01]  /*106e0*/  IMAD.MOV.U32 R11, RZ, RZ, 0x1f ;  /* 0x0000001fff0b7424 */ /* 0x000fe200078e00ff */
[----:B------:R-:W-:-:S05]  /*106f0*/  SEL R14, R14, RZ, P5 ;  /* 0x000000ff0e0e7207 */ /* 0x000fca0002800000 */
[----:B------:R-:W-:-:S05]  /*10700*/  IMAD.IADD R3, R5, 0x1, R14 ;  /* 0x0000000105037824 */ /* 0x000fca00078e020e */
[----:B------:R-:W-:-:S07]  /*10710*/  MOV R13, R3 ;  /* 0x00000003000d7202 */ /* 0x000fce0000000f00 */
[----:B------:R-:W-:Y:S05]  /*10720*/  WARPSYNC.COLLECTIVE R15, `(.L_x_357) ;  /* 0x000000000f087348 */ /* 0x000fea0003c00000 */
[----:B------:R0:W1:Y:S02]  /*10730*/  SHFL.IDX P6, R14, R13, R12, R11 ;  /* 0x0000000c0d0e7389 */ /* 0x00006400000c000b */
[----:B01----:R-:W-:Y:S01]  /*10740*/  ENDCOLLECTIVE ;  /* 0x000000000000791b */ /* 0x003fe20003800000 */
.L_x_357:
[----:B------:R-:W-:Y:S05]  /*10750*/  BRA `(.L_x_358) ;  /* 0xffffffcc008c7947 */ /* 0x000fea000383ffff */
.L_x_267:
[----:B------:R-:W-:Y:S01]  /*10760*/  BSSY B0, `(.L_x_359) ;  /* 0x0000008000007945 */ /* 0x000fe20003800000 */
[----:B-----5:R-:W-:Y:S01]  /*10770*/  IMAD.MOV.U32 R13, RZ, RZ, R2 ;  /* 0x000000ffff0d7224 */ /* 0x020fe200078e0002 */
[----:B------:R-:W-:Y:S01]  /*10780*/  MOV R12, 0x1 ;  /* 0x00000001000c7802 */ /* 0x000fe20000000f00 */
[----:B------:R-:W-:Y:S02]  /*10790*/  IMAD.MOV.U32 R11, RZ, RZ, RZ ;  /* 0x000000ffff0b7224 */ /* 0x000fe400078e00ff */
[----:B------:R-:W-:-:S07]  /*107a0*/  IMAD.MOV.U32 R15, RZ, RZ, -0x1 ;  /* 0xffffffffff0f7424 */ /* 0x000fce00078e00ff */
[----:B01----:R-:W-:Y:S05]  /*107b0*/  WARPSYNC.COLLECTIVE R15, `(.L_x_360) ;  /* 0x000000000f087348 */ /* 0x003fea0003c00000 */
[----:B------:R2:W3:Y:S02]  /*107c0*/  SHFL.UP P6, R14, R13, R12, R11 ;  /* 0x0400000c0d0e7389 */ /* 0x0004e400000c000b */
[----:B0123--:R-:W-:Y:S01]  /*107d0*/  ENDCOLLECTIVE ;  /* 0x000000000000791b */ /* 0x00ffe20003800000 */
.L_x_360:
[----:B------:R-:W-:Y:S05]  /*107e0*/  BSYNC B0 ;  /* 0x0000000000007941 */ /* 0x000fea0003800000 */
.L_x_359:
[----:B------:R-:W-:Y:S01]  /*107f0*/  SEL R13, R14, RZ, P1 ;  /* 0x000000ff0e0d7207 */ /* 0x000fe20000800000 */
[----:B------:R-:W-:Y:S01]  /*10800*/  IMAD.MOV.U32 R11, RZ, RZ, RZ ;  /* 0x000000ffff0b7224 */ /* 0x000fe200078e00ff */
[----:B------:R-:W-:Y:S01]  /*10810*/  MOV R12, 0x2 ;  /* 0x00000002000c7802 */ /* 0x000fe20000000f00 */
[----:B------:R-:W-:Y:S02]  /*10820*/  IMAD.MOV.U32 R15, RZ, RZ, -0x1 ;  /* 0xffffffffff0f7424 */ /* 0x000fe400078e00ff */
[----:B------:R-:W-:-:S07]  /*10830*/  IMAD.IADD R13, R2, 0x1, R13 ;  /* 0x00000001020d7824 */ /* 0x000fce00078e020d */
[----:B------:R-:W-:Y:S05]  /*10840*/  WARPSYNC.COLLECTIVE R15, `(.L_x_361) ;  /* 0x000000000f087348 */ /* 0x000fea0003c00000 */
[----:B------:R0:W1:Y:S02]  /*10850*/  SHFL.UP P6, R14, R13, R12, R11 ;  /* 0x0400000c0d0e7389 */ /* 0x00006400000c000b */
[----:B01----:R-:W-:Y:S01]  /*10860*/  ENDCOLLECTIVE ;  /* 0x000000000000791b */ /* 0x003fe20003800000 */
.L_x_361:
[----:B------:R-:W-:Y:S01]  /*10870*/  IMAD.MOV.U32 R12, RZ, RZ, 0x4 ;  /* 0x00000004ff0c7424 */ /* 0x000fe200078e00ff */
[----:B------:R-:W-:-:S05]  /*10880*/  SEL R14, R14, RZ, P2 ;  /* 0x000000ff0e0e7207 */ /* 0x000fca0001000000 */
[----:B------:R-:W-:-:S05]  /*10890*/  IMAD.IADD R3, R13, 0x1, R14 ;  /* 0x000000010d037824 */ /* 0x000fca00078e020e */
[----:B------:R-:W-:-:S07]  /*108a0*/  MOV R13, R3 ;  /* 0x00000003000d7202 */ /* 0x000fce0000000f00 */
[----:B------:R-:W-:Y:S05]  /*108b0*/  WARPSYNC.COLLECTIVE R15, `(.L_x_362) ;  /* 0x000000000f087348 */ /* 0x000fea0003c00000 */
[----:B------:R0:W1:Y:S02]  /*108c0*/  SHFL.UP P6, R14, R13, R12, R11 ;  /* 0x0400000c0d0e7389 */ /* 0x00006400000c000b */
[----:B01----:R-:W-:Y:S01]  /*108d0*/  ENDCOLLECTIVE ;  /* 0x000000000000791b */ /* 0x003fe20003800000 */
.L_x_362:
[----:B------:R-:W-:Y:S02]  /*108e0*/  MOV R12, 0x8 ;  /* 0x00000008000c7802 */ /* 0x000fe40000000f00 */
[----:B------:R-:W-:-:S05]  /*108f0*/  SEL R14, R14, RZ, P3 ;  /* 0x000000ff0e0e7207 */ /* 0x000fca0001800000 */
[----:B------:R-:W-:-:S04]  /*10900*/  IMAD.IADD R5, R3, 0x1, R14 ;  /* 0x0000000103057824 */ /* 0x000fc800078e020e */
[----:B------:R-:W-:-:S07]  /*10910*/  IMAD.MOV.U32 R13, RZ, RZ, R5 ;  /* 0x000000ffff0d7224 */ /* 0x000fce00078e0005 */
[----:B------:R-:W-:Y:S05]  /*10920*/  WARPSYNC.COLLECTIVE R15, `(.L_x_363) ;  /* 0x000000000f087348 */ /* 0x000fea0003c00000 */
[----:B------:R0:W1:Y:S02]  /*10930*/  SHFL.UP P6, R14, R13, R12, R11 ;  /* 0x0400000c0d0e7389 */ /* 0x00006400000c000b */
[----:B01----:R-:W-:Y:S01]  /*10940*/  ENDCOLLECTIVE ;  /* 0x000000000000791b */ /* 0x003fe20003800000 */
.L_x_363:
[----:B------:R-:W-:Y:S01]  /*10950*/  IMAD.MOV.U32 R12, RZ, RZ, 0x10 ;  /* 0x00000010ff0c7424 */ /* 0x000fe200078e00ff */
[----:B------:R-:W-:-:S05]  /*10960*/  SEL R6, R14, RZ, P4 ;  /* 0x000000ff0e067207 */ /* 0x000fca0002000000 */
[----:B------:R-:W-:-:S04]  /*10970*/  IMAD.IADD R6, R5, 0x1, R6 ;  /* 0x0000000105067824 */ /* 0x000fc800078e0206 */
[----:B------:R-:W-:-:S07]  /*10980*/  IMAD.MOV.U32 R13, RZ, RZ, R6 ;  /* 0x000000ffff0d7224 */ /* 0x000fce00078e0006 */
[----:B------:R-:W-:Y:S05]  /*10990*/  WARPSYNC.COLLECTIVE R15, `(.L_x_364) ;  /* 0x000000000f087348 */ /* 0x000fea0003c00000 */
[----:B------:R0:W1:Y:S02]  /*109a0*/  SHFL.UP P6, R14, R13, R12, R11 ;  /* 0x0400000c0d0e7389 */ /* 0x00006400000c000b */
[----:B01----:R-:W-:Y:S01]  /*109b0*/  ENDCOLLECTIVE ;  /* 0x000000000000791b */ /* 0x003fe20003800000 */
.L_x_364:
[----:B------:R-:W-:Y:S02]  /*109c0*/  IMAD.MOV.U32 R12, RZ, RZ, 0x1f ;  /* 0x0000001fff0c7424 */ /* 0x000fe400078e00ff */
[----:B------:R-:W-:Y:S01]  /*109d0*/  IMAD.MOV.U32 R11, RZ, RZ, 0x1f ;  /* 0x0000001fff0b7424 */ /* 0x000fe200078e00ff */
[----:B------:R-:W-:-:S04]  /*109e0*/  SEL R3, R14, RZ, P5 ;  /* 0x000000ff0e037207 */ /* 0x000fc80002800000 */
[----:B------:R-:W-:-:S05]  /*109f0*/  IADD3 R3, R6, R3, RZ ;  /* 0x0000000306037210 */ /* 0x000fca0007ffe0ff */
[----:B------:R-:W-:-:S07]  /*10a00*/  IMAD.MOV.U32 R13, RZ, RZ, R3 ;  /* 0x000000ffff0d7224 */ /* 0x000fce00078e0003 */
[----:B------:R-:W-:Y:S05]  /*10a10*/  WARPSYNC.COLLECTIVE R15, `(.L_x_365) ;  /* 0x000000000f087348 */ /* 0x000fea0003c00000 */
[----:B------:R0:W1:Y:S02]  /*10a20*/  SHFL.IDX P6, R14, R13, R12, R11 ;  /* 0x0000000c0d0e7389 */ /* 0x00006400000c000b */
[----:B01----:R-:W-:Y:S01]  /*10a30*/  ENDCOLLECTIVE ;  /* 0x000000000000791b */ /* 0x003fe20003800000 */
.L_x_365:
[----:B------:R-:W-:Y:S05]  /*10a40*/  BRA `(.L_x_366) ;  /* 0xffffffcc006c7947 */ /* 0x000fea000383ffff */
.L_x_269:
[----:B------:R-:W-:Y:S01]  /*10a50*/  BSSY B0, `(.L_x_367) ;  /* 0x0000006000007945 */ /* 0x000fe20003800000 */
[----:B------:R-:W-:Y:S02]  /*10a60*/  PLOP3.LUT P6, PT, P6, PT, PT, 0x8, 0x0 ;  /* 0x000000000000781c */ /* 0x000fe400037ce170 */
[----:B------:R-:W-:-:S11]  /*10a70*/  MOV R15, 0xffffffff ;  /* 0xffffffff000f7802 */ /* 0x000fd60000000f00 */
[----:B0-----:R-:W-:Y:S05]  /*10a80*/  WARPSYNC.COLLECTIVE R15, `(.L_x_368) ;  /* 0x000000000f087348 */ /* 0x001fea0003c00000 */
[----:B------:R-:W-:Y:S01]  /*10a90*/  VOTE.ANY R14, PT, P6 ;  /* 0x00000000000e7806 */ /* 0x000fe200030e0100 */
[----:B0-----:R-:W-:Y:S06]  /*10aa0*/  ENDCOLLECTIVE ;  /* 0x000000000000791b */ /* 0x001fec0003800000 */
.L_x_368:
[----:B------:R-:W-:Y:S05]  /*10ab0*/  BSYNC B0 ;  /* 0x0000000000007941 */ /* 0x000fea0003800000 */
.L_x_367:
[----:B------:R-:W-:Y:S01]  /*10ac0*/  IMAD.MOV.U32 R6, RZ, RZ, R14 ;  /* 0x000000ffff067224 */ /* 0x000fe200078e000e */
[----:B------:R-:W-:Y:S01]  /*10ad0*/  MOV R11, 0x1f ;  /* 0x0000001f000b7802 */ /* 0x000fe20000000f00 */
[----:B------:R-:W-:Y:S02]  /*10ae0*/  IMAD.MOV.U32 R13, RZ, RZ, R2 ;  /* 0x000000ffff0d7224 */ /* 0x000fe400078e0002 */
[----:B------:R-:W0:Y:S01]  /*10af0*/  POPC R4, R6 ;  /* 0x0000000600047309 */ /* 0x000e220000000000 */
[----:B------:R-:W-:Y:S02]  /*10b00*/  IMAD.MOV.U32 R15, RZ, RZ, -0x1 ;  /* 0xffffffffff0f7424 */ /* 0x000fe400078e00ff */
[----:B0-----:R-:W-:-:S07]  /*10b10*/  IMAD.MOV.U32 R12, RZ, RZ, R4 ;  /* 0x000000ffff0c7224 */ /* 0x001fce00078e0004 */
[----:B------:R-:W-:Y:S05]  /*10b20*/  WARPSYNC.COLLECTIVE R15, `(.L_x_369) ;  /* 0x000000000f087348 */ /* 0x000fea0003c00000 */
[----:B------:R0:W1:Y:S02]  /*10b30*/  SHFL.IDX P6, R14, R13, R12, R11 ;  /* 0x0000000c0d0e7389 */ /* 0x00006400000c000b */
[----:B01----:R-:W-:Y:S01]  /*10b40*/  ENDCOLLECTIVE ;  /* 0x000000000000791b */ /* 0x003fe20003800000 */
.L_x_369:
[----:B------:R-:W-:Y:S01]  /*10b50*/  IMAD.MOV.U32 R17, RZ, RZ, R14 ;  /* 0x000000ffff117224 */ /* 0x000fe200078e000e */
[----:B------:R-:W-:Y:S06]  /*10b60*/  BRA `(.L_x_370) ;  /* 0xffffffcc005c7947 */ /* 0x000fec000383ffff */
.L_x_271:
[----:B------:R-:W-:Y:S01]  /*10b70*/  BSSY B0, `(.L_x_371) ;  /* 0x0000007000007945 */ /* 0x000fe20003800000 */
[----:B------:R-:W-:Y:S01]  /*10b80*/  IMAD.MOV.U32 R13, RZ, RZ, R3 ;  /* 0x000000ffff0d7224 */ /* 0x000fe200078e0003 */
[----:B------:R-:W-:Y:S01]  /*10b90*/  MOV R11, 0x1f ;  /* 0x0000001f000b7802 */ /* 0x000fe20000000f00 */
[----:B------:R-:W-:-:S07]  /*10ba0*/  IMAD.MOV.U32 R15, RZ, RZ, -0x1 ;  /* 0xffffffffff0f7424 */ /* 0x000fce00078e00ff */
[----:B012---:R-:W-:Y:S05]  /*10bb0*/  WARPSYNC.COLLECTIVE R15, `(.L_x_372) ;  /* 0x000000000f087348 */ /* 0x007fea0003c00000 */
[----:B------:R3:W4:Y:S02]  /*10bc0*/  SHFL.IDX P6, R14, R13, R12, R11 ;  /* 0x0000000c0d0e7389 */ /* 0x00072400000c000b */
[----:B01234-:R-:W-:Y:S01]  /*10bd0*/  ENDCOLLECTIVE ;  /* 0x000000000000791b */ /* 0x01ffe20003800000 */
.L_x_372:
[----:B------:R-:W-:Y:S05]  /*10be0*/  BSYNC B0 ;  /* 0x0000000000007941 */ /* 0x000fea0003800000 */
.L_x_371:
[----:B------:R-:W-:Y:S05]  /*10bf0*/  BRA `(.L_x_270) ;  /* 0xffffffcc00547947 */ /* 0x000fea000383ffff */
.L_x_275:
[----:B0-----:R0:W2:Y:S02]  /*10c00*/  SYNCS.PHASECHK.TRANS64.TRYWAIT P0, [R5+URZ+0x2d820], R0 ;  /* 0x02d82000050075a7 */ /* 0x0010a4000800017f */
[----:B--2---:R-:W-:Y:S05]  /*10c10*/  @!P0 NANOSLEEP.SYNCS 0x989680 ;  /* 0x009896800000895d */ /* 0x004fea0003900000 */
[----:B------:R-:W2:Y:S02]  /*10c20*/  @!P0 SYNCS.PHASECHK.TRANS64 P0, [R5+URZ+0x2d820], R0 ;  /* 0x02d82000050085a7 */ /* 0x000ea4000800007f */
[----:B--2---:R-:W-:Y:S05]  /*10c30*/  @!P0 BRA `(.L_x_275) ;  /* 0xfffffffc00f08947 */ /* 0x004fea000383ffff */
[----:B------:R-:W-:Y:S05]  /*10c40*/  BRA `(.L_x_373) ;  /* 0xffffffd000407947 */ /* 0x000fea000383ffff */
.L_x_276:
[----:B------:R-:W2:Y:S01]  /*10c50*/  S2R R2, SR_TID.X ;  /* 0x0000000000027919 */ /* 0x000ea20000002100 */
[----:B------:R-:W-:Y:S01]  /*10c60*/  BSSY B0, `(.L_x_374) ;  /* 0x000000a000007945 */ /* 0x000fe20003800000 */
[----:B------:R-:W-:Y:S01]  /*10c70*/  IMAD.MOV.U32 R12, RZ, RZ, RZ ;  /* 0x000000ffff0c7224 */ /* 0x000fe200078e00ff */
[----:B------:R-:W-:Y:S01]  /*10c80*/  MOV R11, 0x1f ;  /* 0x0000001f000b7802 */ /* 0x000fe20000000f00 */
[----:B------:R-:W-:Y:S01]  /*10c90*/  IMAD.MOV.U32 R15, RZ, RZ, -0x1 ;  /* 0xffffffffff0f7424 */ /* 0x000fe200078e00ff */
[----:B--2---:R-:W-:-:S04]  /*10ca0*/  SHF.R.U32.HI R2, RZ, 0x5, R2 ;  /* 0x00000005ff027819 */ /* 0x004fc80000011602 */
[----:B------:R-:W-:-:S05]  /*10cb0*/  LOP3.LUT R2, R2, 0x3, RZ, 0xc0, !PT ;  /* 0x0000000302027812 */ /* 0x000fca00078ec0ff */
[----:B------:R-:W-:-:S07]  /*10cc0*/  IMAD.MOV.U32 R13, RZ, RZ, R2 ;  /* 0x000000ffff0d7224 */ /* 0x000fce00078e0002 */
[----:B01----:R-:W-:Y:S05]  /*10cd0*/  WARPSYNC.COLLECTIVE R15, `(.L_x_375) ;  /* 0x000000000f087348 */ /* 0x003fea0003c00000 */
[----:B------:R2:W3:Y:S02]  /*10ce0*/  SHFL.IDX P6, R14, R13, R12, R11 ;  /* 0x0000000c0d0e7389 */ /* 0x0004e400000c000b */
[----:B0123--:R-:W-:Y:S01]  /*10cf0*/  ENDCOLLECTIVE ;  /* 0x000000000000791b */ /* 0x00ffe20003800000 */
.L_x_375:
[----:B------:R-:W-:Y:S05]  /*10d00*/  BSYNC B0 ;  /* 0x0000000000007941 */ /* 0x000fea0003800000 */
.L_x_374:
[----:B------:R-:W-:Y:S05]  /*10d10*/  BRA `(.L_x_376) ;  /* 0xffffffd000287947 */ /* 0x000fea000383ffff */
.L_x_279:
[----:B------:R-:W-:Y:S01]  /*10d20*/  BSSY B1, `(.L_x_377) ;  /* 0x0000006000017945 */ /* 0x000fe20003800000 */
[----:B------:R-:W-:-:S07]  /*10d30*/  IMAD.MOV.U32 R15, RZ, RZ, -0x1 ;  /* 0xffffffffff0f7424 */ /* 0x000fce00078e00ff */
[----:B01----:R-:W-:Y:S05]  /*10d40*/  WARPSYNC.COLLECTIVE R15, `(.L_x_378) ;  /* 0x000000000f0c7348 */ /* 0x003fea0003c00000 */
[----:B------:R-:W-:Y:S02]  /*10d50*/  ELECT P6, UR62, PT ;  /* 0x00000000003e782f */ /* 0x000fe400038c0000 */
[----:B------:R-:W-:Y:S01]  /*10d60*/  MOV R14, UR62 ;  /* 0x0000003e000e7c02 */ /* 0x000fe20008000f00 */
[----:B01----:R-:W-:Y:S10]  /*10d70*/  ENDCOLLECTIVE ;  /* 0x000000000000791b */ /* 0x003ff40003800000 */
.L_x_378:
[----:B------:R-:W-:Y:S05]  /*10d80*/  BSYNC B1 ;  /* 0x0000000000017941 */ /* 0x000fea0003800000 */
.L_x_377:
[----:B------:R-:W-:Y:S05]  /*10d90*/  BRA `(.L_x_379) ;  /* 0xffffffd000207947 */ /* 0x000fea000383ffff */
.L_x_281:
[----:B0-----:R0:W2:Y:S02]  /*10da0*/  SYNCS.PHASECHK.TRANS64.TRYWAIT P1, [R3+URZ+0x2d840], R2 ;  /* 0x02d84002030075a7 */ /* 0x0010a4000802017f */
[----:B--2---:R-:W-:Y:S05]  /*10db0*/  @!P1 NANOSLEEP.SYNCS 0x989680 ;  /* 0x009896800000995d */ /* 0x004fea0003900000 */
[----:B------:R-:W2:Y:S02]  /*10dc0*/  @!P1 SYNCS.PHASECHK.TRANS64 P1, [R3+URZ+0x2d840], R2 ;  /* 0x02d84002030095a7 */ /* 0x000ea4000802007f */
[----:B--2---:R-:W-:Y:S05]  /*10dd0*/  @!P1 BRA `(.L_x_281) ;  /* 0xfffffffc00f09947 */ /* 0x004fea000383ffff */
[----:B------:R-:W-:Y:S05]  /*10de0*/  BRA `(.L_x_380) ;  /* 0xffffffd000407947 */ /* 0x000fea000383ffff */
.L_x_283:
[----:B--2---:R2:W3:Y:S02]  /*10df0*/  SYNCS.PHASECHK.TRANS64.TRYWAIT P1, [R5+URZ+0x2d840], R0 ;  /* 0x02d84000050075a7 */ /* 0x0044e4000802017f */
[----:B---3--:R-:W-:Y:S05]  /*10e00*/  @!P1 NANOSLEEP.SYNCS 0x989680 ;  /* 0x009896800000995d */ /* 0x008fea0003900000 */
[----:B------:R-:W3:Y:S02]  /*10e10*/  @!P1 SYNCS.PHASECHK.TRANS64 P1, [R5+URZ+0x2d840], R0 ;  /* 0x02d84000050095a7 */ /* 0x000ee4000802007f */
[----:B---3--:R-:W-:Y:S05]  /*10e20*/  @!P1 BRA `(.L_x_283) ;  /* 0xfffffffc00f09947 */ /* 0x008fea000383ffff */
[----:B------:R-:W-:Y:S05]  /*10e30*/  BRA `(.L_x_381) ;  /* 0xffffffd0004c7947 */ /* 0x000fea000383ffff */
.L_x_285:
[----:B---3--:R3:W4:Y:S02]  /*10e40*/  SYNCS.PHASECHK.TRANS64.TRYWAIT P1, [R3+URZ+0x2d860], R2 ;  /* 0x02d86002030075a7 */ /* 0x008724000802017f */
[----:B----4-:R-:W-:Y:S05]  /*10e50*/  @!P1 NANOSLEEP.SYNCS 0x989680 ;  /* 0x009896800000995d */ /* 0x010fea0003900000 */
[----:B------:R-:W4:Y:S02]  /*10e60*/  @!P1 SYNCS.PHASECHK.TRANS64 P1, [R3+URZ+0x2d860], R2 ;  /* 0x02d86002030095a7 */ /* 0x000f24000802007f */
[----:B----4-:R-:W-:Y:S05]  /*10e70*/  @!P1 BRA `(.L_x_285) ;  /* 0xfffffffc00f09947 */ /* 0x010fea000383ffff */
[----:B------:R-:W-:Y:S05]  /*10e80*/  BRA `(.L_x_382) ;  /* 0xffffffd000487947 */ /* 0x000fea000383ffff */
.L_x_383:
        /* <DEDUP_REMOVED lines=15> */
.L_x_2729:


//--------------------- .text._ZN7cutlass13device_kernelIN5flash11enable_sm90INS1_16FlashAttnFwdSm90INS1_25CollectiveMainloopFwdSm90ILi2EN4cute5tupleIJNS5_1CILi1EEES8_S8_EEENS6_IJNS7_ILi192EEENS7_ILi128EEENS7_ILi96EEEEEELi96ENS_6half_tEfNS_4arch4Sm90ELb0ELb0ELb1ELb1ELb1ELb1ELb0ELb0ELb1ELb1ELb0ELb0EEENS1_21CollectiveEpilogueFwdINS6_IJSA_SC_SB_EEES9_SE_SG_Li384ELb1ELb1ELb0ELb0EEENS1_36VarlenDynamicPersistentTileSchedulerILi192ELi128ELi384ELi128ELb0ELb1ELb1ELb0ELb1ELb1EEEEEEEEEvNT_6ParamsE --------------------------
	.section	.text._ZN7cutlass13device_kernelIN5flash11enable_sm90INS1_16FlashAttnFwdSm90INS1_25CollectiveMainloopFwdSm90ILi2EN4cute5tupleIJNS5_1CILi1EEES8_S8_EEENS6_IJNS7_ILi192EEENS7_ILi128EEENS7_ILi96EEEEEELi96ENS_6half_tEfNS_4arch4Sm90ELb0ELb0ELb1ELb1ELb1ELb1ELb0ELb0ELb1ELb1ELb0ELb0EEENS1_21CollectiveEpilogueFwdINS6_IJSA_SC_SB_EEES9_SE_SG_Li384ELb1ELb1ELb0ELb0EEENS1_36VarlenDynamicPersistentTileSchedulerILi192ELi128ELi384ELi128ELb0ELb1ELb1ELb0ELb1ELb1EEEEEEEEEvNT_6ParamsE,"ax",@progbits
	.align	128
.text._ZN7cutlass13device_kernelIN5flash11enable_sm90INS1_16FlashAttnFwdSm90INS1_25CollectiveMainloopFwdSm90ILi2EN4cute5tupleIJNS5_1CILi1EEES8_S8_EEENS6_IJNS7_ILi192EEENS7_ILi128EEENS7_ILi96EEEEEELi96ENS_6half_tEfNS_4arch4Sm90ELb0ELb0ELb1ELb1ELb1ELb1ELb0ELb0ELb1ELb1ELb0ELb0EEENS1_21CollectiveEpilogueFwdINS6_IJSA_SC_SB_EEES9_SE_SG_Li384ELb1ELb1ELb0ELb0EEENS1_36VarlenDynamicPersistentTileSchedulerILi192ELi128ELi384ELi128ELb0ELb1ELb1ELb0ELb1ELb1EEEEEEEEEvNT_6ParamsE:
        .type           _ZN7cutlass13device_kernelIN5flash11enable_sm90INS1_16FlashAttnFwdSm90INS1_25CollectiveMainloopFwdSm90ILi2EN4cute5tupleIJNS5_1CILi1EEES8_S8_EEENS6_IJNS7_ILi192EEENS7_ILi128EEENS7_ILi96EEEEEELi96ENS_6half_tEfNS_4arch4Sm90ELb0ELb0ELb1ELb1ELb1ELb1ELb0ELb0ELb1ELb1ELb0ELb0EEENS1_21CollectiveEpilogueFwdINS6_IJSA_SC_SB_EEES9_SE_SG_Li384ELb1ELb1ELb0ELb0EEENS1_36VarlenDynamicPersistentTileSchedulerILi192ELi128ELi384ELi128ELb0ELb1ELb1ELb0ELb1ELb1EEEEEEEEEvNT_6ParamsE,@function
        .size           _ZN7cutlass13device_kernelIN5flash11enable_sm90INS1_16FlashAttnFwdSm90INS1_25CollectiveMainloopFwdSm90ILi2EN4cute5tupleIJNS5_1CILi1EEES8_S8_EEENS6_IJNS7_ILi192EEENS7_ILi128EEENS7_ILi96EEEEEELi96ENS_6half_tEfNS_4arch4Sm90ELb0ELb0ELb1ELb1ELb1ELb1ELb0ELb0ELb1ELb1ELb0ELb0EEENS1_21CollectiveEpilogueFwdINS6_IJSA_SC_SB_EEES9_SE_SG_Li384ELb1ELb1ELb0ELb0EEENS1_36VarlenDynamicPersistentTileSchedulerILi192ELi128ELi384ELi128ELb0ELb1ELb1ELb0ELb1ELb1EEEEEEEEEvNT_6ParamsE,(.L_x_2730 - _ZN7cutlass13device_kernelIN5flash11enable_sm90INS1_16FlashAttnFwdSm90INS1_25CollectiveMainloopFwdSm90ILi2EN4cute5tupleIJNS5_1CILi1EEES8_S8_EEENS6_IJNS7_ILi192EEENS7_ILi128EEENS7_ILi96EEEEEELi96ENS_6half_tEfNS_4arch4Sm90ELb0ELb0ELb1ELb1ELb1ELb1ELb0ELb0ELb1ELb1ELb0ELb0EEENS1_21CollectiveEpilogueFwdINS6_IJSA_SC_SB_EEES9_SE_SG_Li384ELb1ELb1ELb0ELb0EEENS1_36VarlenDynamicPersistentTileSchedulerILi192ELi128ELi384ELi128ELb0ELb1ELb1ELb0ELb1ELb1EEEEEEEEEvNT_6ParamsE)
        .other          _ZN7cutlass13device_kernelIN5flash11enable_sm90INS1_16FlashAttnFwdSm90INS1_25CollectiveMainloopFwdSm90ILi2EN4cute5tupleIJNS5_1CILi1EEES8_S8_EEENS6_IJNS7_ILi192EEENS7_ILi128EEENS7_ILi96EEEEEELi96ENS_6half_tEfNS_4arch4Sm90ELb0ELb0ELb1ELb1ELb1ELb1ELb0ELb0ELb1ELb1ELb0ELb0EEENS1_21CollectiveEpilogueFwdINS6_IJSA_SC_SB_EEES9_SE_SG_Li384ELb1ELb1ELb0ELb0EEENS1_36VarlenDynamicPersistentTileSchedulerILi192ELi128ELi384ELi128ELb0ELb1ELb1ELb0ELb1ELb1EEEEEEEEEvNT_6ParamsE,@"STO_CUDA_ENTRY STV_DEFAULT"
_ZN7cutlass13device_kernelIN5flash11enable_sm90INS1_16FlashAttnFwdSm90INS1_25CollectiveMainloopFwdSm90ILi2EN4cute5tupleIJNS5_1CILi1EEES8_S8_EEENS6_IJNS7_ILi192EEENS7_ILi128EEENS7_ILi96EEEEEELi96ENS_6half_tEfNS_4arch4Sm90ELb0ELb0ELb1ELb1ELb1ELb1ELb0ELb0ELb1ELb1ELb0ELb0EEENS1_21CollectiveEpilogueFwdINS6_IJSA_SC_SB_EEES9_SE_SG_Li384ELb1ELb1ELb0ELb0EEENS1_36VarlenDynamicPersistentTileSchedulerILi192ELi128ELi384ELi128ELb0ELb1ELb1ELb0ELb1ELb1EEEEEEEEEvNT_6ParamsE:
[----:B------:R-:W0:Y:S02]  /*0000*/  LDC R1, c[0x0][0x28] ;  /* 0x00000a00ff017b82 */ /* 0x000e240000000800 */
[----:B0-----:R-:W-:Y:S01]  /*0010*/  VIADD R1, R1, 0xffffff38 ;  /* 0xffffff3801017836 */ /* 0x001fe20000000000 */
[----:B------:R-:W0:Y:S01]  /*0020*/  S2R R3, SR_TID.X ;  /* 0x0000000000037919 */ /* 0x000e220000002100 */
[----:B------:R-:W-:Y:S01]  /*0030*/  ELECT P0, URZ, PT ;  /* 0x00000000003f782f */ /* 0x000fe20003800000 */
[----:B------:R-:W-:Y:S01]  /*0040*/  BSSY B0, `(.L_x_384) ;  /* 0x000000e000007945 */ /* 0x000fe20003800000 */
[--C-:B0-----:R-:W-:Y:S02]  /*0050*/  SHF.R.U32.HI R0, RZ, 0x5, R3.reuse ;  /* 0x00000005ff007819 */ /* 0x101fe40000011603 */
[----:B------:R-:W-:-:S03]  /*0060*/  SHF.R.U32.HI R3, RZ, 0x7, R3 ;  /* 0x00000007ff037819 */ /* 0x000fc60000011603 */
[----:B------:R-:W0:Y:S02]  /*0070*/  SHFL.IDX PT, R2, R0, RZ, 0x1f ;  /* 0x00001fff00027589 */ /* 0x000e2400000e0000 */
[----:B0-----:R-:W-:-:S13]  /*0080*/  ISETP.EQ.AND P0, PT, R2, RZ, P0 ;  /* 0x000000ff0200720c */ /* 0x001fda0000702270 */
[----:B------:R-:W-:Y:S05]  /*0090*/  @!P0 BRA `(.L_x_385) ;  /* 0x0000000000208947 */ /* 0x000fea0003800000 */
[----:B------:R-:W-:Y:S02]  /*00a0*/  ULDC.64 UR4, c[0x0][0x198] ;  /* 0x0000660000047ab9 */ /* 0x000fe40000000a00 */
[----:B------:R-:W-:Y:S02]  /*00b0*/  UIADD3 UR6, UP0, UR4, 0x570, URZ ;  /* 0x0000057004067890 */ /* 0x000fe4000ff1e03f */
[----:B------:R-:W-:Y:S02]  /*00c0*/  UIADD3 UR4, UP1, UR4, 0x670, URZ ;  /* 0x0000067004047890 */ /* 0x000fe4000ff3e03f */
[----:B------:R-:W-:Y:S02]  /*00d0*/  UIADD3.X UR7, URZ, UR5, URZ, UP0, !UPT ;  /* 0x000000053f077290 */ /* 0x000fe400087fe43f */
[----:B------:R-:W-:-:S07]  /*00e0*/  UIADD3.X UR5, URZ, UR5, URZ, UP1, !UPT ;  /* 0x000000053f057290 */ /* 0x000fce0008ffe43f */
[----:B------:R0:W-:Y:S02]  /*00f0*/  UTMACCTL.PF [UR6] ;  /* 0x00000000060079b9 */ /* 0x0001e40008040000 */
[----:B------:R0:W-:Y:S02]  /*0100*/  UTMACCTL.PF [UR4] ;  /* 0x00000000040079b9 */ /* 0x0001e40008040000 */
[----:B0-----:R-:W-:Y:S01]  /*0110*/  NOP ;  /* 0x0000000000007918 */ /* 0x001fe20000000000 */
.L_x_385:
[----:B------:R-:W-:Y:S05]  /*0120*/  BSYNC B0 ;  /* 0x0000000000007941 */ /* 0x000fea0003800000 */
.L_x_384:
[----:B------:R-:W-:Y:S01]  /*0130*/  VOTEU.ANY UP0, P0 ;  /* 0x00000000003f7886 */ /* 0x000fe20000000100 */
[----:B------:R-:W0:Y:S01]  /*0140*/  SHFL.IDX PT, R3, R3, RZ, 0x1f ;  /* 0x00001fff03037589 */ /* 0x000e2200000e0000 */
[----:B------:R-:W-:Y:S01]  /*0150*/  UMOV UR4, 0x80 ;  /* 0x0000008000047882 */ /* 0x000fe20000000000 */
[----:B------:R-:W-:Y:S01]  /*0160*/  UMOV UR7, 0x180 ;  /* 0x0000018000077882 */ /* 0x000fe20000000000 */
[----:B------:R-:W-:Y:S01]  /*0170*/  VOTEU.ANY UP1, P0 ;  /* 0x00000000003f7886 */ /* 0x000fe20000020100 */
[----:B------:R-:W1:Y:S01]  /*0180*/  @UP0 S2UR UR8, SR_CgaCtaId ;  /* 0x00000000000809c3 */ /* 0x000e620000008800 */
[----:B------:R-:W2:Y:S01]  /*0190*/  SHFL.IDX PT, R2, R0, RZ, 0x1f ;  /* 0x00001fff00027589 */ /* 0x000ea200000e0000 */
[----:B------:R-:W-:Y:S01]  /*01a0*/  @UP0 UMOV UR6, 0x400 ;  /* 0x0000040000060882 */ /* 0x000fe20000000000 */
[----:B------:R-:W-:-:S04]  /*01b0*/  @UP0 UIADD3 UR4, -UR4, 0x100000, URZ ;  /* 0x0010000004040890 */ /* 0x000fc8000fffe13f */
[----:B------:R-:W-:Y:S02]  /*01c0*/  @UP0 USHF.L.U32 UR5, UR4, 0xb, URZ ;  /* 0x0000000b04050899 */ /* 0x000fe4000800063f */
[----:B------:R-:W-:Y:S01]  /*01d0*/  @UP0 USHF.L.U32 UR4, UR4, 0x1, URZ ;  /* 0x0000000104040899 */ /* 0x000fe2000800063f */
[----:B------:R-:W-:Y:S01]  /*01e0*/  VOTEU.ANY UP2, P0 ;  /* 0x00000000003f7886 */ /* 0x000fe20000040100 */
[----:B0-----:R-:W-:Y:S01]  /*01f0*/  R2UR UR9, R3 ;  /* 0x00000000030972ca */ /* 0x001fe200000e0000 */
[----:B-1----:R-:W-:Y:S01]  /*0200*/  @UP0 ULEA UR8, UR8, UR6, 0x18 ;  /* 0x0000000608080291 */ /* 0x002fe2000f8ec03f */
[----:B--2---:R-:W-:Y:S01]  /*0210*/  ISETP.NE.AND P1, PT, R2, RZ, PT ;  /* 0x000000ff0200720c */ /* 0x004fe20003f25270 */
[----:B------:R-:W-:-:S04]  /*0220*/  @UP0 UIADD3 UR6, -UR7, 0x100000, URZ ;  /* 0x0010000007060890 */ /* 0x000fc8000fffe13f */
[----:B------:R-:W-:Y:S02]  /*0230*/  @UP0 USHF.L.U32 UR7, UR6, 0xb, URZ ;  /* 0x0000000b06070899 */ /* 0x000fe4000800063f */
[----:B------:R-:W-:-:S04]  /*0240*/  @UP0 USHF.L.U32 UR6, UR6, 0x1, URZ ;  /* 0x0000000106060899 */ /* 0x000fc8000800063f */
[----:B------:R-:W-:Y:S01]  /*0250*/  UISETP.NE.AND UP0, UPT, UR9, URZ, UPT ;  /* 0x0000003f0900728c */ /* 0x000fe2000bf05270 */
[----:B------:R-:W0:Y:S02]  /*0260*/  FENCE.VIEW.ASYNC.S ;  /* 0x00000000000073c6 */ /* 0x000e240000000000 */
[----:B0-----:R0:W1:Y:S05]  /*0270*/  @UP1 SYNCS.EXCH.64 URZ, [UR8+0x2d800], UR4 ;  /* 0x02d80004083f15b2 */ /* 0x00106a0008000100 */
[----:B------:R0:W2:Y:S01]  /*0280*/  @UP2 SYNCS.EXCH.64 URZ, [UR8+0x2d820], UR6 ;  /* 0x02d82006083f25b2 */ /* 0x0000a20008000100 */
        /* <DEDUP_REMOVED lines=14> */
[----:B0-----:R3:W4:Y:S08]  /*0370*/  SYNCS.EXCH.64 URZ, [UR8+0x2d830], UR4 ;  /* 0x02d83004083f75b2 */ /* 0x0017300008000100 */
[----:B------:R3:W0:Y:S01]  /*0380*/  SYNCS.EXCH.64 URZ, [UR8+0x2d840], UR6 ;  /* 0x02d84006083f75b2 */ /* 0x0006220008000100 */
[----:B------:R3:W0:Y:S01]  /*0390*/  SYNCS.EXCH.64 URZ, [UR8+0x2d838], UR4 ;  /* 0x02d83804083f75b2 */ /* 0x0006220008000100 */
[----:B------:R3:W0:Y:S02]  /*03a0*/  SYNCS.EXCH.64 URZ, [UR8+0x2d848], UR6 ;  /* 0x02d84806083f75b2 */ /* 0x0006240008000100 */
[----:B---3--:R-:W-:Y:S01]  /*03b0*/  NOP ;  /* 0x0000000000007918 */ /* 0x008fe20000000000 */
.L_x_386:
[----:B------:R-:W3:Y:S01]  /*03c0*/  SHFL.IDX PT, R2, R0, RZ, 0x1f ;  /* 0x00001fff00027589 */ /* 0x000ee200000e0000 */
[----:B------:R-:W-:Y:S01]  /*03d0*/  NOP ;  /* 0x0000000000007918 */ /* 0x000fe20000000000 */
[----:B---3--:R-:W-:-:S13]  /*03e0*/  ISETP.NE.AND P0, PT, R2, RZ, PT ;  /* 0x000000ff0200720c */ /* 0x008fda0003f05270 */
        /* <DEDUP_REMOVED lines=17> */
[----:B------:R3:W0:Y:S02]  /*0500*/  SYNCS.EXCH.64 URZ, [UR8+0x2d868], UR6 ;  /* 0x02d86806083f75b2 */ /* 0x0006240008000100 */
[----:B---3--:R-:W-:Y:S01]  /*0510*/  NOP ;  /* 0x0000000000007918 */ /* 0x008fe20000000000 */
.L_x_387:
[----:B------:R-:W3:Y:S01]  /*0520*/  SHFL.IDX PT, R2, R0, RZ, 0x1f ;  /* 0x00001fff00027589 */ /* 0x000ee200000e0000 */
[----:B------:R-:W-:Y:S01]  /*0530*/  NOP ;  /* 0x0000000000007918 */ /* 0x000fe20000000000 */
[----:B---3--:R-:W-:-:S13]  /*0540*/  ISETP.NE.AND P0, PT, R2, RZ, PT ;  /* 0x000000ff0200720c */ /* 0x008fda0003f05270 */
        /* <DEDUP_REMOVED lines=13> */
[----:B------:R3:W0:Y:S02]  /*0620*/  SYNCS.EXCH.64 URZ, [UR6+0x2d888], UR4 ;  /* 0x02d88804063f75b2 */ /* 0x0006240008000100 */
[----:B---3--:R-:W-:Y:S01]  /*0630*/  NOP ;  /* 0x0000000000007918 */ /* 0x008fe20000000000 */
.L_x_388:
        /* <DEDUP_REMOVED lines=22> */
.L_x_389:
        /* <DEDUP_REMOVED lines=22> */
.L_x_390:
[----:B------:R-:W-:Y:S01]  /*0900*/  PLOP3.LUT P0, PT, PT, PT, UP0, 0x80, 0x0 ;  /* 0x000000000000781c */ /* 0x000fe20003f0f008 */
[----:B------:R-:W-:Y:S01]  /*0910*/  UMOV UR36, 0x1 ;  /* 0x0000000100247882 */ /* 0x000fe20000000000 */
[----:B------:R-:W-:Y:S01]  /*0920*/  NOP ;  /* 0x0000000000007918 */ /* 0x000fe20000000000 */
[----:B------:R-:W-:Y:S01]  /*0930*/  USEL UR36, UR36, 0x2, !UP0 ;  /* 0x0000000224247887 */ /* 0x000fe2000c000000 */
[----:B------:R-:W-:Y:S01]  /*0940*/  BSSY B9, `(.L_x_391) ;  /* 0x000191e000097945 */ /* 0x000fe20003800000 */
[----:B------:R-:W-:Y:S01]  /*0950*/  ULDC.64 UR42, c[0x0][0x208] ;  /* 0x00008200002a7ab9 */ /* 0x000fe20000000a00 */
[----:B012-4-:R-:W-:Y:S07]  /*0960*/  BAR.SYNC.DEFER_BLOCKING 0x0 ;  /* 0x0000000000007b1d */ /* 0x017fee0000010000 */
[----:B------:R-:W-:Y:S05]  /*0970*/  @!P0 BRA `(.L_x_392) ;  /* 0x0000012800208947 */ /* 0x000fea0003800000 */
.L_x_393:
[----:B------:R-:W-:-:S08]  /*0980*/  NOP ;  /* 0x0000000000007918 */ /* 0x000fd00000000000 */
[----:B------:R-:W0:Y:S02]  /*0990*/  USETMAXREG.TRY_ALLOC.CTAPOOL UP0, 0xa0 ;  /* 0x000000a0000079c8 */ /* 0x000e240008000600 */
[----:B0-----:R-:W-:-:S13]  /*09a0*/  PLOP3.LUT P0, PT, PT, PT, UP0, 0x80, 0x0 ;  /* 0x000000000000781c */ /* 0x001fda0003f0f008 */
[----:B------:R-:W-:Y:S05]  /*09b0*/  @!P0 BRA `(.L_x_393) ;  /* 0xfffffffc00f08947 */ /* 0x000fea000383ffff */
[----:B------:R-:W0:Y:S01]  /*09c0*/  S2R R0, SR_TID.X ;  /* 0x0000000000007919 */ /* 0x000e220000002100 */
[----:B------:R-:W1:Y:S01]  /*09d0*/  S2UR UR38, SR_CgaCtaId ;  /* 0x00000000002679c3 */ /* 0x000e620000008800 */
[----:B------:R-:W-:Y:S01]  /*09e0*/  UMOV UR4, 0x400 ;  /* 0x0000040000047882 */ /* 0x000fe20000000000 */
[----:B------:R-:W-:-:S06]  /*09f0*/  LOP3.LUT R23, R23, 0xfffffff7, RZ, 0xc0, !PT ;  /* 0xfffffff717177812 */ /* 0x000fcc00078ec0ff */
[----:B------:R-:W-:Y:S06]  /*0a00*/  BAR.ARV 0x8, 0x200 ;  /* 0x0208000000007b1d */ /* 0x000fec0000002000 */
[----:B-1----:R-:W-:-:S06]  /*0a10*/  ULEA UR4, UR38, UR4, 0x18 ;  /* 0x0000000426047291 */ /* 0x002fcc000f8ec03f */
[----:B------:R-:W-:Y:S01]  /*0a20*/  IMAD.U32 R2, RZ, RZ, UR4 ;  /* 0x00000004ff027e24 */ /* 0x000fe2000f8e00ff */
[----:B0-----:R-:W-:Y:S01]  /*0a30*/  SHF.R.U32.HI R0, RZ, 0x7, R0 ;  /* 0x00000007ff007819 */ /* 0x001fe20000011600 */
[----:B------:R-:W-:-:S03]  /*0a40*/  ULDC UR4, c[0x0][0xc3c] ;  /* 0x00030f0000047ab9 */ /* 0x000fc60000000800 */
[----:B------:R-:W-:-:S13]  /*0a50*/  ISETP.NE.AND P0, PT, R0, 0x1, PT ;  /* 0x000000010000780c */ /* 0x000fda0003f05270 */
[----:B------:R-:W-:Y:S01]  /*0a60*/  @P0 LOP3.LUT R23, R23, 0x8, RZ, 0xfc, !PT ;  /* 0x0000000817170812 */ /* 0x000fe200078efcff */
[----:B------:R-:W-:Y:S08]  /*0a70*/  @!P0 BAR.ARV 0x9, 0x100 ;  /* 0x0244000000008b1d */ /* 0x000ff00000002000 */
[----:B------:R-:W-:Y:S06]  /*0a80*/  BAR.SYNC.DEFER_BLOCKING 0x5, 0x200 ;  /* 0x0148000000007b1d */ /* 0x000fec0000010000 */
[----:B------:R-:W0:Y:S02]  /*0a90*/  LDS.128 R28, [R2+0x2d8d0] ;  /* 0x02d8d000021c7984 */ /* 0x000e240000000c00 */
[----:B------:R-:W-:Y:S06]  /*0aa0*/  BAR.ARV 0x4, 0x200 ;  /* 0x0108000000007b1d */ /* 0x000fec0000002000 */
[----:B0-----:R-:W-:-:S13]  /*0ab0*/  ISETP.GE.AND P0, PT, R31, UR4, PT ;  /* 0x000000041f007c0c */ /* 0x001fda000bf06270 */
[----:B------:R-:W-:Y:S05]  /*0ac0*/  @P0 BRA `(.L_x_394) ;  /* 0x0000019000140947 */ /* 0x000fea0003800000 */
[----:B------:R-:W0:Y:S01]  /*0ad0*/  S2R R0, SR_TID.X ;  /* 0x0000000000007919 */ /* 0x000e220000002100 */
[----:B------:R-:W-:Y:S01]  /*0ae0*/  IMAD.MOV.U32 R19, RZ, RZ, -0x2 ;  /* 0xfffffffeff137424 */ /* 0x000fe200078e00ff */
[----:B------:R-:W-:Y:S01]  /*0af0*/  R2UR UR40, R2 ;  /* 0x00000000022872ca */ /* 0x000fe200000e0000 */
[----:B------:R-:W-:Y:S01]  /*0b00*/  IMAD.MOV.U32 R137, RZ, RZ, RZ ;  /* 0x000000ffff897224 */ /* 0x000fe200078e00ff */
[----:B------:R-:W-:Y:S01]  /*0b10*/  MOV R157, RZ ;  /* 0x000000ff009d7202 */ /* 0x000fe20000000f00 */
[----:B------:R-:W-:Y:S01]  /*0b20*/  IMAD.MOV.U32 R141, RZ, RZ, RZ ;  /* 0x000000ffff8d7224 */ /* 0x000fe200078e00ff */
[----:B------:R-:W-:Y:S01]  /*0b30*/  ULOP3.LUT UR39, UR36, 0x1, URZ, 0xfc, !UPT ;  /* 0x0000000124277892 */ /* 0x000fe2000f8efc3f */
[----:B------:R-:W-:-:S08]  /*0b40*/  UMOV UR37, URZ ;  /* 0x0000003f00257c82 */ /* 0x000fd00008000000 */
[----:B------:R-:W-:Y:S01]  /*0b50*/  UIADD3 UR40, UR40, 0xc400, URZ ;  /* 0x0000c40028287890 */ /* 0x000fe2000fffe03f */
[----:B0-----:R-:W-:-:S05]  /*0b60*/  VIADD R21, R0, 0xffffff80 ;  /* 0xffffff8000157836 */ /* 0x001fca0000000000 */
[----:B------:R-:W-:Y:S02]  /*0b70*/  LEA.HI R5, R21, R21, RZ, 0x1 ;  /* 0x0000001515057211 */ /* 0x000fe400078f08ff */
[----:B------:R-:W-:Y:S02]  /*0b80*/  SHF.R.S32.HI R0, RZ, 0x1f, R21 ;  /* 0x0000001fff007819 */ /* 0x000fe40000011415 */
[----:B------:R-:W-:Y:S02]  /*0b90*/  LOP3.LUT R3, R5, 0xfffffffe, RZ, 0xc0, !PT ;  /* 0xfffffffe05037812 */ /* 0x000fe400078ec0ff */
[----:B------:R-:W-:Y:S02]  /*0ba0*/  SHF.R.S32.HI R140, RZ, 0x1, R5 ;  /* 0x00000001ff8c7819 */ /* 0x000fe40000011405 */
[----:B------:R-:W-:Y:S02]  /*0bb0*/  IADD3 R22, R21, -R3, RZ ;  /* 0x8000000315167210 */ /* 0x000fe40007ffe0ff */
[----:B------:R-:W-:-:S02]  /*0bc0*/  LEA.HI R4, R0, R21, RZ, 0x4 ;  /* 0x0000001500047211 */ /* 0x000fc400078f20ff */
[----:B------:R-:W-:Y:S01]  /*0bd0*/  LEA.HI R6, R5, R140, RZ, 0x1 ;  /* 0x0000008c05067211 */ /* 0x000fe200078f08ff */
[----:B------:R-:W-:Y:S01]  /*0be0*/  IMAD.SHL.U32 R138, R22, 0x4, RZ ;  /* 0x00000004168a7824 */ /* 0x000fe200078e00ff */
[----:B------:R-:W-:Y:S02]  /*0bf0*/  SHF.R.S32.HI R3, RZ, 0x4, R4 ;  /* 0x00000004ff037819 */ /* 0x000fe40000011404 */
[----:B------:R-:W-:Y:S01]  /*0c00*/  LOP3.LUT R7, R6, 0x7fffffe, RZ, 0xc0, !PT ;  /* 0x07fffffe06077812 */ /* 0x000fe200078ec0ff */
[----:B------:R-:W-:Y:S01]  /*0c10*/  VIADD R8, R138, 0x10 ;  /* 0x000000108a087836 */ /* 0x000fe20000000000 */
[----:B------:R-:W-:Y:S01]  /*0c20*/  LEA.HI R5, R4, R3, RZ, 0x1 ;  /* 0x0000000304057211 */ /* 0x000fe200078f08ff */
[----:B------:R-:W-:Y:S01]  /*0c30*/  VIADD R20, R138, 0x20 ;  /* 0x000000208a147836 */ /* 0x000fe20000000000 */
[----:B------:R-:W-:Y:S02]  /*0c40*/  LOP3.LUT R4, R4, 0xfffffff0, RZ, 0xc0, !PT ;  /* 0xfffffff004047812 */ /* 0x000fe400078ec0ff */
[----:B------:R0:W-:Y:S01]  /*0c50*/  STL [R1+0x24], R8 ;  /* 0x0000240801007387 */ /* 0x0001e20000100800 */
[----:B------:R-:W-:-:S02]  /*0c60*/  IADD3 R9, R138, R8, RZ ;  /* 0x000000088a097210 */ /* 0x000fc40007ffe0ff */
[----:B------:R-:W-:Y:S01]  /*0c70*/  LOP3.LUT R6, R5, 0x1ffffffe, RZ, 0xc0, !PT ;  /* 0x1ffffffe05067812 */ /* 0x000fe200078ec0ff */
[----:B------:R-:W-:Y:S01]  /*0c80*/  IMAD.IADD R5, R138, 0x1, R20 ;  /* 0x000000018a057824 */ /* 0x000fe200078e0214 */
[----:B------:R-:W-:Y:S01]  /*0c90*/  SHF.R.S32.HI R10, RZ, 0x1f, R9 ;  /* 0x0000001fff0a7819 */ /* 0x000fe20000011409 */
[----:B------:R-:W-:Y:S01]  /*0ca0*/  IMAD.IADD R4, R21, 0x1, -R4 ;  /* 0x0000000115047824 */ /* 0x000fe200078e0a04 */
[----:B------:R-:W-:Y:S01]  /*0cb0*/  STL [R1+0x50], R20 ;  /* 0x0000501401007387 */ /* 0x000fe20000100800 */
[----:B------:R-:W-:Y:S01]  /*0cc0*/  IMAD.IADD R6, R3, 0x1, -R6 ;  /* 0x0000000103067824 */ /* 0x000fe200078e0a06 */
[----:B------:R-:W-:Y:S01]  /*0cd0*/  SHF.R.S32.HI R12, RZ, 0x1f, R5 ;  /* 0x0000001fff0c7819 */ /* 0x000fe20000011405 */
[----:B0-----:R-:W-:Y:S01]  /*0ce0*/  IMAD.IADD R8, R140, 0x1, -R7 ;  /* 0x000000018c087824 */ /* 0x001fe200078e0a07 */
[----:B------:R-:W-:Y:S01]  /*0cf0*/  LEA.HI R7, R0, R21, RZ, 0x2 ;  /* 0x0000001500077211 */ /* 0x000fe200078f10ff */
[----:B------:R-:W-:Y:S01]  /*0d00*/  IMAD.SHL.U32 R6, R6, 0x8, RZ ;  /* 0x0000000806067824 */ /* 0x000fe200078e00ff */
[----:B------:R-:W-:-:S02]  /*0d10*/  LEA.HI R15, R12, R5, RZ, 0x3 ;  /* 0x000000050c0f7211 */ /* 0x000fc400078f18ff */
[----:B------:R-:W-:Y:S02]  /*0d20*/  LEA R151, R3, R8, 0x3 ;  /* 0x0000000803977211 */ /* 0x000fe400078e18ff */
[----:B------:R-:W-:Y:S02]  /*0d30*/  LEA.HI R3, R0, R21, RZ, 0x7 ;  /* 0x0000001500037211 */ /* 0x000fe400078f38ff */
[----:B------:R-:W-:Y:S01]  /*0d40*/  LEA.HI R16, R12, R5, RZ, 0x5 ;  /* 0x000000050c107211 */ /* 0x000fe200078f28ff */
[----:B------:R-:W-:Y:S01]  /*0d50*/  IMAD.SHL.U32 R151, R151, 0x20, RZ ;  /* 0x0000002097977824 */ /* 0x000fe200078e00ff */
[----:B------:R-:W-:Y:S02]  /*0d60*/  LOP3.LUT R8, R3, 0xffffff80, RZ, 0xc0, !PT ;  /* 0xffffff8003087812 */ /* 0x000fe400078ec0ff */
[----:B------:R-:W-:Y:S02]  /*0d70*/  SHF.R.S32.HI R18, RZ, 0x7, R3 ;  /* 0x00000007ff127819 */ /* 0x000fe40000011403 */
[----:B------:R-:W-:Y:S01]  /*0d80*/  SHF.R.S32.HI R3, RZ, 0x1f, R4 ;  /* 0x0000001fff037819 */ /* 0x000fe20000011404 */
[----:B------:R-:W-:Y:S01]  /*0d90*/  IMAD.IADD R24, R21, 0x1, -R8 ;  /* 0x0000000115187824 */ /* 0x000fe200078e0a08 */
[----:B------:R-:W-:-:S02]  /*0da0*/  LEA.HI R5, R0, R21, RZ, 0x5 ;  /* 0x0000001500057211 */ /* 0x000fc400078f28ff */
[----:B------:R-:W-:Y:S02]  /*0db0*/  LEA.HI R3, R3, R4, RZ, 0x3 ;  /* 0x0000000403037211 */ /* 0x000fe400078f18ff */
[--C-:B------:R-:W-:Y:S02]  /*0dc0*/  SHF.R.S32.HI R25, RZ, 0x2, R7.reuse ;  /* 0x00000002ff197819 */ /* 0x100fe40000011407 */
[----:B------:R-:W-:Y:S02]  /*0dd0*/  SHF.R.S32.HI R8, RZ, 0x1f, R7 ;  /* 0x0000001fff087819 */ /* 0x000fe40000011407 */
[CC--:B------:R-:W-:Y:S02]  /*0de0*/  LEA.HI R155, R10.reuse, R9.reuse, RZ, 0x3 ;  /* 0x000000090a9b7211 */ /* 0x0c0fe400078f18ff */
[----:B------:R-:W-:Y:S02]  /*0df0*/  LEA.HI R14, R10, R9, RZ, 0x5 ;  /* 0x000000090a0e7211 */ /* 0x000fe400078f28ff */
[----:B------:R-:W-:-:S02]  /*0e00*/  SHF.R.S32.HI R9, RZ, 0x1f, R24 ;  /* 0x0000001fff097819 */ /* 0x000fc40000011418 */
[----:B------:R-:W-:Y:S02]  /*0e10*/  SHF.R.S32.HI R0, RZ, 0x5, R5 ;  /* 0x00000005ff007819 */ /* 0x000fe40000011405 */
[C---:B------:R-:W-:Y:S02]  /*0e20*/  LOP3.LUT R5, R3.reuse, 0xfffffff8, RZ, 0xc0, !PT ;  /* 0xfffffff803057812 */ /* 0x040fe400078ec0ff */
[----:B------:R-:W-:Y:S01]  /*0e30*/  LEA.HI R13, R8, R25, RZ, 0x2 ;  /* 0x00000019080d7211 */ /* 0x000fe200078f10ff */
[----:B------:R-:W-:Y:S01]  /*0e40*/  IMAD R17, R0, 0x10, R4 ;  /* 0x0000001000117824 */ /* 0x000fe200078e0204 */
[----:B------:R-:W-:Y:S01]  /*0e50*/  SHF.L.U32 R3, R3, 0x6, RZ ;  /* 0x0000000603037819 */ /* 0x000fe200000006ff */
[----:B------:R-:W-:Y:S01]  /*0e60*/  IMAD.IADD R5, R4, 0x1, -R5 ;  /* 0x0000000104057824 */ /* 0x000fe200078e0a05 */
[----:B------:R-:W-:Y:S01]  /*0e70*/  LEA.HI R10, R9, R24, RZ, 0x2 ;  /* 0x00000018090a7211 */ /* 0x000fe200078f10ff */
[----:B------:R-:W-:Y:S01]  /*0e80*/  IMAD.HI R8, R18, 0x55555556, RZ ;  /* 0x5555555612087827 */ /* 0x000fe200078e02ff */
[----:B------:R-:W-:-:S02]  /*0e90*/  LOP3.LUT R3, R3, 0x7ffffe00, RZ, 0xc0, !PT ;  /* 0x7ffffe0003037812 */ /* 0x000fc400078ec0ff */
[----:B------:R-:W-:Y:S02]  /*0ea0*/  LOP3.LUT R13, R13, 0xfffffffc, RZ, 0xc0, !PT ;  /* 0xfffffffc0d0d7812 */ /* 0x000fe400078ec0ff */
[--C-:B------:R-:W-:Y:S02]  /*0eb0*/  SHF.R.S32.HI R11, RZ, 0x2, R10.reuse ;  /* 0x00000002ff0b7819 */ /* 0x100fe4000001140a */
[----:B------:R-:W-:Y:S02]  /*0ec0*/  SHF.R.S32.HI R12, RZ, 0x1f, R10 ;  /* 0x0000001fff0c7819 */ /* 0x000fe4000001140a */
[----:B------:R-:W-:Y:S02]  /*0ed0*/  LOP3.LUT R10, R10, 0x7ffffffc, RZ, 0xc0, !PT ;  /* 0x7ffffffc0a0a7812 */ /* 0x000fe400078ec0ff */
[----:B------:R-:W-:Y:S01]  /*0ee0*/  LEA R3, R0, R3, 0xa ;  /* 0x0000000300037211 */ /* 0x000fe200078e50ff */
[----:B------:R-:W-:Y:S01]  /*0ef0*/  IMAD.IADD R0, R25, 0x1, -R13 ;  /* 0x0000000119007824 */ /* 0x000fe200078e0a0d */
[----:B------:R-:W-:Y:S01]  /*0f00*/  LEA.HI R12, R12, R11, RZ, 0x3 ;  /* 0x0000000b0c0c7211 */ /* 0x000fe200078f18ff */
[----:B------:R-:W-:Y:S01]  /*0f10*/  IMAD.IADD R10, R24, 0x1, -R10 ;  /* 0x00000001180a7824 */ /* 0x000fe200078e0a0a */
[----:B------:R-:W-:-:S02]  /*0f20*/  SHF.R.S32.HI R16, RZ, 0x5, R16 ;  /* 0x00000005ff107819 */ /* 0x000fc40000011410 */
[----:B------:R-:W-:Y:S01]  /*0f30*/  SHF.L.U32 R142, R0, 0x6, RZ ;  /* 0x00000006008e7819 */ /* 0x000fe200000006ff */
[----:B------:R-:W-:Y:S01]  /*0f40*/  IMAD R4, R10, R19, 0x80 ;  /* 0x000000800a047424 */ /* 0x000fe200078e0213 */
[----:B------:R-:W-:Y:S01]  /*0f50*/  LOP3.LUT R12, R12, 0xfffffff8, RZ, 0xc0, !PT ;  /* 0xfffffff80c0c7812 */ /* 0x000fe200078ec0ff */
[----:B------:R-:W-:Y:S01]  /*0f60*/  IMAD R16, R16, 0x1800, R151 ;  /* 0x0000180010107824 */ /* 0x000fe200078e0297 */
[----:B------:R-:W-:Y:S02]  /*0f70*/  LOP3.LUT R142, R142, 0xc0, RZ, 0xc0, !PT ;  /* 0x000000c08e8e7812 */ /* 0x000fe400078ec0ff */
[----:B------:R0:W-:Y:S01]  /*0f80*/  STL [R1+0xb8], R4 ;  /* 0x0000b80401007387 */ /* 0x0001e20000100800 */
[----:B------:R-:W-:Y:S01]  /*0f90*/  LEA.HI R9, R9, R24, RZ, 0x5 ;  /* 0x0000001809097211 */ /* 0x000fe200078f28ff */
[----:B------:R-:W-:Y:S01]  /*0fa0*/  IMAD.IADD R12, R11, 0x1, -R12 ;  /* 0x000000010b0c7824 */ /* 0x000fe200078e0a0c */
[----:B------:R-:W-:Y:S01]  /*0fb0*/  SHF.R.U32.HI R143, RZ, 0x3, R142 ;  /* 0x00000003ff8f7819 */ /* 0x000fe2000001168e */
[----:B------:R1:W-:Y:S01]  /*0fc0*/  STL [R1+0x7c], R0 ;  /* 0x00007c0001007387 */ /* 0x0003e20000100800 */
[C---:B------:R-:W-:Y:S01]  /*0fd0*/  R2P PR, R5.reuse, 0x6 ;  /* 0x0000000605007804 */ /* 0x040fe20000000000 */
[----:B------:R-:W-:Y:S01]  /*0fe0*/  IMAD.SHL.U32 R5, R5, 0x40, RZ ;  /* 0x0000004005057824 */ /* 0x000fe200078e00ff */
[----:B------:R-:W-:-:S02]  /*0ff0*/  LEA.HI R8, R8, R8, RZ, 0x1 ;  /* 0x0000000808087211 */ /* 0x000fc400078f08ff */
[----:B------:R-:W-:Y:S02]  /*1000*/  SHF.R.S32.HI R9, RZ, 0x5, R9 ;  /* 0x00000005ff097819 */ /* 0x000fe40000011409 */
[----:B0-----:R-:W-:Y:S01]  /*1010*/  LOP3.LUT R4, R142, 0x18, R15, 0xf8, !PT ;  /* 0x000000188e047812 */ /* 0x001fe200078ef80f */
[----:B------:R-:W-:Y:S01]  /*1020*/  IMAD R8, R8, -0x3, R18 ;  /* 0xfffffffd08087824 */ /* 0x000fe200078e0212 */
[----:B------:R-:W-:Y:S01]  /*1030*/  LOP3.LUT R5, R5, 0x1c0, RZ, 0xc0, !PT ;  /* 0x000001c005057812 */ /* 0x000fe200078ec0ff */
[--C-:B-1----:R-:W-:Y:S01]  /*1040*/  IMAD.U32 R0, R17, 0x20, R6.reuse ;  /* 0x0000002011007824 */ /* 0x102fe200078e0006 */
[----:B------:R-:W-:Y:S01]  /*1050*/  LOP3.LUT R13, R4, R143, RZ, 0x3c, !PT ;  /* 0x0000008f040d7212 */ /* 0x000fe200078e3cff */
[----:B------:R-:W-:Y:S01]  /*1060*/  IMAD.MOV.U32 R18, RZ, RZ, RZ ;  /* 0x000000ffff127224 */ /* 0x000fe200078e00ff */
[----:B------:R-:W-:Y:S02]  /*1070*/  LEA R9, R9, R12, 0x4 ;  /* 0x0000000c09097211 */ /* 0x000fe400078e20ff */
[----:B------:R-:W-:Y:S01]  /*1080*/  LOP3.LUT R7, R7, 0xfffffffc, RZ, 0xc0, !PT ;  /* 0xfffffffc07077812 */ /* 0x000fe200078ec0ff */
[----:B------:R-:W-:Y:S01]  /*1090*/  IMAD.IADD R13, R16, 0x1, R13 ;  /* 0x00000001100d7824 */ /* 0x000fe200078e020d */
[----:B------:R-:W-:Y:S01]  /*10a0*/  LOP3.LUT R6, R5, 0x8, R6, 0xf8, !PT ;  /* 0x0000000805067812 */ /* 0x000fe200078ef806 */
[----:B------:R-:W-:Y:S01]  /*10b0*/  IMAD.SHL.U32 R16, R22, 0x8, RZ ;  /* 0x0000000816107824 */ /* 0x000fe200078e00ff */
[----:B------:R-:W-:Y:S01]  /*10c0*/  SHF.R.U32.HI R5, RZ, 0x3, R5 ;  /* 0x00000003ff057819 */ /* 0x000fe20000011605 */
[----:B------:R-:W-:Y:S01]  /*10d0*/  IMAD R10, R8, 0x40, R9 ;  /* 0x00000040080a7824 */ /* 0x000fe200078e0209 */
[C---:B------:R-:W-:Y:S01]  /*10e0*/  IADD3 R4, R138.reuse, 0x8, RZ ;  /* 0x000000088a047810 */ /* 0x040fe20007ffe0ff */
[----:B------:R-:W-:Y:S01]  /*10f0*/  IMAD.IADD R21, R21, 0x1, -R7 ;  /* 0x0000000115157824 */ /* 0x000fe200078e0a07 */
[----:B------:R-:W-:Y:S01]  /*1100*/  IADD3 R7, R138, 0x28, RZ ;  /* 0x000000288a077810 */ /* 0x000fe20007ffe0ff */
[----:B------:R-:W-:Y:S01]  /*1110*/  VIADD R22, R16, 0x30 ;  /* 0x0000003010167836 */ /* 0x000fe20000000000 */
[----:B------:R-:W-:Y:S01]  /*1120*/  LOP3.LUT R6, R6, R5, RZ, 0x3c, !PT ;  /* 0x0000000506067212 */ /* 0x000fe200078e3cff */
[----:B------:R-:W-:Y:S01]  /*1130*/  VIADD R19, R16, 0x40 ;  /* 0x0000004010137836 */ /* 0x000fe20000000000 */
[----:B------:R0:W-:Y:S01]  /*1140*/  STL [R1+0xc0], R0 ;  /* 0x0000c00001007387 */ /* 0x0001e20000100800 */
[----:B------:R-:W-:Y:S01]  /*1150*/  VIADD R5, R138, 0x18 ;  /* 0x000000188a057836 */ /* 0x000fe20000000000 */
[----:B------:R-:W-:Y:S01]  /*1160*/  SHF.R.S32.HI R12, RZ, 0x1f, R22 ;  /* 0x0000001fff0c7819 */ /* 0x000fe20000011416 */
[----:B------:R-:W-:Y:S01]  /*1170*/  VIADD R136, R16, 0x50 ;  /* 0x0000005010887836 */ /* 0x000fe20000000000 */
[----:B------:R-:W-:Y:S01]  /*1180*/  STL [R1+0xb4], R10 ;  /* 0x0000b40a01007387 */ /* 0x000fe20000100800 */
[----:B------:R-:W-:-:S02]  /*1190*/  SHF.R.S32.HI R8, RZ, 0x1f, R19 ;  /* 0x0000001fff087819 */ /* 0x000fc40000011413 */
[----:B------:R-:W-:Y:S01]  /*11a0*/  SHF.R.S32.HI R14, RZ, 0x5, R14 ;  /* 0x00000005ff0e7819 */ /* 0x000fe2000001140e */
[----:B------:R-:W-:Y:S01]  /*11b0*/  STL [R1+0x54], R7 ;  /* 0x0000540701007387 */ /* 0x000fe20000100800 */
[----:B------:R-:W-:Y:S02]  /*11c0*/  SHF.R.S32.HI R9, RZ, 0x1f, R136 ;  /* 0x0000001fff097819 */ /* 0x000fe40000011488 */
[----:B0-----:R-:W-:Y:S01]  /*11d0*/  LOP3.LUT R0, R142, 0x18, R155, 0xf8, !PT ;  /* 0x000000188e007812 */ /* 0x001fe200078ef89b */
[----:B------:R0:W-:Y:S01]  /*11e0*/  STL [R1+0x4c], R4 ;  /* 0x00004c0401007387 */ /* 0x0001e20000100800 */
[----:B------:R-:W-:Y:S01]  /*11f0*/  IADD3 R3, R3, R6, RZ ;  /* 0x0000000603037210 */ /* 0x000fe20007ffe0ff */
[----:B------:R-:W-:Y:S01]  /*1200*/  IMAD R14, R14, 0x1800, R151 ;  /* 0x000018000e0e7824 */ /* 0x000fe200078e0297 */
[----:B------:R-:W-:Y:S01]  /*1210*/  LOP3.LUT R11, R0, R143, RZ, 0x3c, !PT ;  /* 0x0000008f000b7212 */ /* 0x000fe200078e3cff */
[----:B------:R1:W-:Y:S01]  /*1220*/  STL [R1+0x48], R5 ;  /* 0x0000480501007387 */ /* 0x0003e20000100800 */
[----:B------:R-:W-:Y:S01]  /*1230*/  LEA.HI R0, R21, R21, RZ, 0x1 ;  /* 0x0000001515007211 */ /* 0x000fe200078f08ff */
[----:B------:R-:W-:Y:S01]  /*1240*/  IMAD.MOV.U32 R6, RZ, RZ, 0x40 ;  /* 0x00000040ff067424 */ /* 0x000fe200078e00ff */
[----:B------:R-:W-:Y:S01]  /*1250*/  SHF.R.S32.HI R17, RZ, 0x1f, R16 ;  /* 0x0000001fff117819 */ /* 0x000fe20000011410 */
[----:B------:R-:W-:Y:S01]  /*1260*/  STL [R1+0x20], R12 ;  /* 0x0000200c01007387 */ /* 0x000fe20000100800 */
[----:B------:R-:W-:Y:S01]  /*1270*/  IMAD.IADD R11, R14, 0x1, R11 ;  /* 0x000000010e0b7824 */ /* 0x000fe200078e020b */
[----:B0-----:R-:W-:-:S02]  /*1280*/  SHF.R.S32.HI R4, RZ, 0x1f, R20 ;  /* 0x0000001fff047819 */ /* 0x001fc40000011414 */
[----:B------:R0:W-:Y:S01]  /*1290*/  STL [R1+0x1c], R8 ;  /* 0x00001c0801007387 */ /* 0x0001e20000100800 */
[----:B------:R-:W-:Y:S02]  /*12a0*/  LOP3.LUT R0, R0, 0x1ffffffe, RZ, 0xc0, !PT ;  /* 0x1ffffffe00007812 */ /* 0x000fe400078ec0ff */
[----:B-1----:R-:W-:Y:S01]  /*12b0*/  SHF.R.S32.HI R5, RZ, 0x1f, R7 ;  /* 0x0000001fff057819 */ /* 0x002fe20000011407 */
[----:B------:R-:W-:Y:S01]  /*12c0*/  STL [R1+0x18], R9 ;  /* 0x0000180901007387 */ /* 0x000fe20000100800 */
[----:B------:R-:W-:Y:S01]  /*12d0*/  SEL R6, R6, 0xffffffc0, !P2 ;  /* 0xffffffc006067807 */ /* 0x000fe20005000000 */
[----:B------:R-:W-:Y:S01]  /*12e0*/  IMAD.IADD R0, R21, 0x1, -R0 ;  /* 0x0000000115007824 */ /* 0x000fe200078e0a00 */
[----:B------:R-:W-:Y:S01]  /*12f0*/  SHF.L.U64.HI R5, R7, 0x1, R5 ;  /* 0x0000000107057819 */ /* 0x000fe20000010205 */
[----:B------:R-:W-:Y:S01]  /*1300*/  IMAD R7, R3, 0x2, R2 ;  /* 0x0000000203077824 */ /* 0x000fe200078e0202 */
[----:B------:R-:W-:Y:S02]  /*1310*/  SHF.R.S32.HI R155, RZ, 0x3, R155 ;  /* 0x00000003ff9b7819 */ /* 0x000fe4000001149b */
[----:B0-----:R-:W-:Y:S01]  /*1320*/  SHF.L.U64.HI R8, R20, 0x1, R4 ;  /* 0x0000000114087819 */ /* 0x001fe20000010204 */
[----:B------:R-:W-:Y:S01]  /*1330*/  VIADD R3, R7, 0x21800 ;  /* 0x0002180007037836 */ /* 0x000fe20000000000 */
[----:B------:R-:W-:-:S02]  /*1340*/  LOP3.LUT R4, R142, 0x8, R16, 0xf8, !PT ;  /* 0x000000088e047812 */ /* 0x000fc400078ef810 */
[----:B------:R-:W-:Y:S01]  /*1350*/  SHF.R.S32.HI R156, RZ, 0x3, R15 ;  /* 0x00000003ff9c7819 */ /* 0x000fe2000001140f */
[----:B------:R0:W-:Y:S01]  /*1360*/  STL [R1+0xa0], R8 ;  /* 0x0000a00801007387 */ /* 0x0001e20000100800 */
[----:B------:R-:W-:-:S03]  /*1370*/  LOP3.LUT R4, R4, R143, RZ, 0x3c, !PT ;  /* 0x0000008f04047212 */ /* 0x000fc600078e3cff */
[----:B------:R1:W-:Y:S01]  /*1380*/  STL [R1+0xa4], R5 ;  /* 0x0000a40501007387 */ /* 0x0003e20000100800 */
[----:B------:R-:W-:-:S03]  /*1390*/  IADD3 R4, R151, R4, RZ ;  /* 0x0000000497047210 */ /* 0x000fc60007ffe0ff */
[----:B------:R-:W-:Y:S01]  /*13a0*/  STL [R1+0x60], R7 ;  /* 0x0000600701007387 */ /* 0x000fe20000100800 */
[----:B0-----:R-:W-:-:S03]  /*13b0*/  LOP3.LUT R8, R142, 0x18, R16, 0xf8, !PT ;  /* 0x000000188e087812 */ /* 0x001fc600078ef810 */
[----:B------:R0:W-:Y:S01]  /*13c0*/  STL [R1+0x78], R4 ;  /* 0x0000780401007387 */ /* 0x0001e20000100800 */
[----:B------:R-:W-:Y:S02]  /*13d0*/  LOP3.LUT R8, R8, R143, RZ, 0x3c, !PT ;  /* 0x0000008f08087212 */ /* 0x000fe400078e3cff */
[----:B-1----:R-:W-:-:S03]  /*13e0*/  LEA R5, R13, UR40, 0x1 ;  /* 0x000000280d057c11 */ /* 0x002fc6000f8e08ff */
[----:B------:R-:W-:Y:S02]  /*13f0*/  IMAD.IADD R8, R151, 0x1, R8 ;  /* 0x0000000197087824 */ /* 0x000fe400078e0208 */
[----:B0-----:R-:W-:Y:S01]  /*1400*/  VIADD R4, R7, 0x21820 ;  /* 0x0002182007047836 */ /* 0x001fe20000000000 */
[----:B------:R-:W-:Y:S02]  /*1410*/  LEA R7, R11, UR40, 0x1 ;  /* 0x000000280b077c11 */ /* 0x000fe4000f8e08ff */
[----:B------:R-:W-:-:S03]  /*1420*/  @P1 IADD3 R4, R3, -0x20, RZ ;  /* 0xffffffe003041810 */ /* 0x000fc60007ffe0ff */
[----:B------:R0:W-:Y:S04]  /*1430*/  STL [R1+0xac], R7 ;  /* 0x0000ac0701007387 */ /* 0x0001e80000100800 */
[----:B------:R1:W-:Y:S01]  /*1440*/  STL [R1+0xa8], R5 ;  /* 0x0000a80501007387 */ /* 0x0003e20000100800 */
[----:B0-----:R-:W-:Y:S01]  /*1450*/  LEA R7, R8, UR40, 0x1 ;  /* 0x0000002808077c11 */ /* 0x001fe2000f8e08ff */
[----:B-1----:R-:W-:-:S04]  /*1460*/  IMAD R5, R0, 0x8, R10 ;  /* 0x0000000800057824 */ /* 0x002fc800078e020a */
[----:B------:R-:W-:Y:S01]  /*1470*/  STL [R1+0xb0], R7 ;  /* 0x0000b00701007387 */ /* 0x000fe20000100800 */
[----:B------:R-:W-:Y:S02]  /*1480*/  IMAD.IADD R0, R3, 0x1, R6 ;  /* 0x0000000103007824 */ /* 0x000fe400078e0206 */
[----:B------:R-:W-:Y:S01]  /*1490*/  IMAD.IADD R3, R6, 0x1, R4 ;  /* 0x0000000106037824 */ /* 0x000fe200078e0204 */
[----:B------:R-:W-:Y:S04]  /*14a0*/  STL [R1+0x80], R4 ;  /* 0x0000800401007387 */ /* 0x000fe80000100800 */
[----:B------:R-:W-:Y:S04]  /*14b0*/  STL [R1+0xbc], R5 ;  /* 0x0000bc0501007387 */ /* 0x000fe80000100800 */
[----:B------:R0:W-:Y:S04]  /*14c0*/  STL [R1+0x68], R0 ;  /* 0x0000680001007387 */ /* 0x0001e80000100800 */
[----:B------:R1:W-:Y:S01]  /*14d0*/  STL [R1+0x64], R3 ;  /* 0x0000640301007387 */ /* 0x0003e20000100800 */
[----:B0-----:R-:W-:-:S05]  /*14e0*/  IADD3 R0, R4, 0x6000, RZ ;  /* 0x0000600004007810 */ /* 0x001fca0007ffe0ff */
[----:B------:R1:W-:Y:S02]  /*14f0*/  STL [R1+0x84], R0 ;  /* 0x0000840001007387 */ /* 0x0003e40000100800 */
.L_x_536:
[----:B0-----:R-:W0:Y:S02]  /*1500*/  LDC.64 R4, c[0x0][0xc88] ;  /* 0x00032200ff047b82 */ /* 0x001e240000000a00 */
[----:B0-----:R-:W-:-:S05]  /*1510*/  IMAD.WIDE R4, R31, 0x4, R4 ;  /* 0x000000041f047825 */ /* 0x001fca00078e0204 */
[----:B-12---:R-:W2:Y:S01]  /*1520*/  LDG.E R0, desc[UR42][R4.64] ;  /* 0x0000002a04007981 */ /* 0x006ea2000c1e1900 */
[----:B------:R-:W-:Y:S05]  /*1530*/  YIELD ;  /* 0x0000000000007946 */ /* 0x000fea0003800000 */
[----:B------:R-:W-:Y:S01]  /*1540*/  ULDC.64 UR4, c[0x0][0xa28] ;  /* 0x00028a0000047ab9 */ /* 0x000fe20000000a00 */
[----:B------:R-:W-:Y:S01]  /*1550*/  ULDC.64 UR8, c[0x0][0xa18] ;  /* 0x0002860000087ab9 */ /* 0x000fe20000000a00 */
[----:B------:R-:W-:Y:S01]  /*1560*/  ISETP.NE.U32.AND P1, PT, RZ, UR4, PT ;  /* 0x00000004ff007c0c */ /* 0x000fe2000bf25070 */
[----:B------:R-:W-:Y:S01]  /*1570*/  ULDC.64 UR6, c[0x0][0xa08] ;  /* 0x0002820000067ab9 */ /* 0x000fe20000000a00 */
[----:B------:R-:W-:Y:S01]  /*1580*/  IMAD.MOV.U32 R85, RZ, RZ, RZ ;  /* 0x000000ffff557224 */ /* 0x000fe200078e00ff */
[----:B------:R-:W-:-:S02]  /*1590*/  ISETP.NE.U32.AND P0, PT, RZ, UR6, PT ;  /* 0x00000006ff007c0c */ /* 0x000fc4000bf05070 */
[----:B------:R-:W-:Y:S02]  /*15a0*/  ISETP.NE.AND.EX P1, PT, RZ, UR5, PT, P1 ;  /* 0x00000005ff007c0c */ /* 0x000fe4000bf25310 */
[----:B------:R-:W-:Y:S02]  /*15b0*/  ISETP.NE.AND.EX P0, PT, RZ, UR7, PT, P0 ;  /* 0x00000007ff007c0c */ /* 0x000fe4000bf05300 */
[----:B--2-4-:R-:W-:Y:S01]  /*15c0*/  SHF.R.S32.HI R3, RZ, 0x1f, R0 ;  /* 0x0000001fff037819 */ /* 0x014fe20000011400 */
[----:B------:R-:W-:Y:S08]  /*15d0*/  STL [R1+0x94], R0 ;  /* 0x0000940001007387 */ /* 0x000ff00000100800 */
[C---:B------:R-:W-:Y:S01]  /*15e0*/  @P1 LEA R6, P2, R0.reuse, UR4, 0x2 ;  /* 0x0000000400061c11 */ /* 0x040fe2000f8410ff */
[C---:B---3--:R-:W-:Y:S01]  /*15f0*/  IMAD.SHL.U32 R33, R0.reuse, 0x4, RZ ;  /* 0x0000000400217824 */ /* 0x048fe200078e00ff */
[C-C-:B------:R-:W-:Y:S01]  /*1600*/  SHF.L.U64.HI R32, R0.reuse, 0x2, R3.reuse ;  /* 0x0000000200207819 */ /* 0x140fe20000010203 */
[----:B------:R0:W-:Y:S01]  /*1610*/  STL [R1+0x9c], R3 ;  /* 0x00009c0301007387 */ /* 0x0001e20000100800 */
[----:B------:R-:W-:-:S02]  /*1620*/  @P1 LEA.HI.X R7, R0, UR5, R3, 0x2, P2 ;  /* 0x0000000500071c11 */ /* 0x000fc400090f1403 */
[----:B------:R-:W-:Y:S01]  /*1630*/  ISETP.NE.U32.AND P2, PT, RZ, UR8, PT ;  /* 0x00000008ff007c0c */ /* 0x000fe2000bf45070 */
[----:B------:R-:W-:Y:S01]  /*1640*/  ULDC UR4, c[0x0][0x288] ;  /* 0x0000a20000047ab9 */ /* 0x000fe20000000800 */
[C---:B------:R-:W-:Y:S01]  /*1650*/  IADD3 R8, P3, R33.reuse, UR6, RZ ;  /* 0x0000000621087c10 */ /* 0x040fe2000ff7e0ff */
[----:B------:R1:W-:Y:S01]  /*1660*/  STL [R1+0x8c], R33 ;  /* 0x00008c2101007387 */ /* 0x0003e20000100800 */
[----:B------:R-:W-:Y:S01]  /*1670*/  ISETP.NE.AND.EX P2, PT, RZ, UR9, PT, P2 ;  /* 0x00000009ff007c0c */ /* 0x000fe2000bf45320 */
[----:B0-----:R-:W-:Y:S01]  /*1680*/  IMAD.MOV.U32 R3, RZ, RZ, RZ ;  /* 0x000000ffff037224 */ /* 0x001fe200078e00ff */
[----:B------:R-:W-:Y:S01]  /*1690*/  MOV R100, UR4 ;  /* 0x0000000400647c02 */ /* 0x000fe20008000f00 */
[----:B------:R-:W-:Y:S01]  /*16a0*/  ULDC.64 UR4, c[0x0][0x418] ;  /* 0x0001060000047ab9 */ /* 0x000fe20000000a00 */
[C---:B------:R-:W-:Y:S01]  /*16b0*/  IADD3.X R9, R32.reuse, UR7, RZ, P3, !PT ;  /* 0x0000000720097c10 */ /* 0x040fe20009ffe4ff */
[----:B------:R1:W-:Y:S04]  /*16c0*/  STL [R1+0x90], R32 ;  /* 0x0000902001007387 */ /* 0x0003e80000100800 */
[----:B------:R1:W5:Y:S04]  /*16d0*/  @P1 LDG.E R3, desc[UR42][R6.64] ;  /* 0x0000002a06031981 */ /* 0x000368000c1e1900 */
[----:B------:R-:W-:Y:S01]  /*16e0*/  @P2 IADD3 R4, P1, R33, UR8, RZ ;  /* 0x0000000821042c10 */ /* 0x000fe2000ff3e0ff */
[----:B------:R1:W5:Y:S03]  /*16f0*/  @P0 LDG.E R85, desc[UR42][R8.64] ;  /* 0x0000002a08550981 */ /* 0x000366000c1e1900 */
[----:B------:R-:W-:-:S05]  /*1700*/  @P2 IADD3.X R5, R32, UR9, RZ, P1, !PT ;  /* 0x0000000920052c10 */ /* 0x000fca0008ffe4ff */
[----:B------:R1:W5:Y:S01]  /*1710*/  @P2 LDG.E R100, desc[UR42][R4.64] ;  /* 0x0000002a04642981 */ /* 0x000362000c1e1900 */
[----:B------:R-:W-:Y:S01]  /*1720*/  UISETP.NE.U32.AND UP0, UPT, UR4, URZ, UPT ;  /* 0x0000003f0400728c */ /* 0x000fe2000bf05070 */
[----:B------:R-:W-:Y:S02]  /*1730*/  IMAD.MOV.U32 R25, RZ, RZ, R0 ;  /* 0x000000ffff197224 */ /* 0x000fe400078e0000 */
[----:B------:R-:W-:Y:S01]  /*1740*/  ULDC UR4, c[0x0][0x424] ;  /* 0x0001090000047ab9 */ /* 0x000fe20000000800 */
[----:B------:R-:W-:-:S03]  /*1750*/  UISETP.NE.AND.EX UP0, UPT, UR5, URZ, UPT, UP0 ;  /* 0x0000003f0500728c */ /* 0x000fc6000bf05300 */
[----:B------:R-:W-:Y:S01]  /*1760*/  ULDC UR5, c[0x0][0x2f0] ;  /* 0x0000bc0000057ab9 */ /* 0x000fe20000000800 */
[----:B------:R-:W-:-:S04]  /*1770*/  USEL UR4, UR4, 0x1, UP0 ;  /* 0x0000000104047887 */ /* 0x000fc80008000000 */
[----:B------:R-:W-:-:S03]  /*1780*/  UIMAD UR4, UR4, UR5, URZ ;  /* 0x00000005040472a4 */ /* 0x000fc6000f8e023f */
[----:B------:R-:W-:Y:S02]  /*1790*/  ULDC UR5, c[0x0][0x348] ;  /* 0x0000d20000057ab9 */ /* 0x000fe40000000800 */
[----:B------:R-:W-:Y:S02]  /*17a0*/  IMAD.U32 R24, RZ, RZ, UR5 ;  /* 0x00000005ff187e24 */ /* 0x000fe4000f8e00ff */
[----:B------:R-:W-:Y:S01]  /*17b0*/  IMAD.U32 R28, RZ, RZ, UR4 ;  /* 0x00000004ff1c7e24 */ /* 0x000fe2000f8e00ff */
[----:B-1----:R-:W-:Y:S06]  /*17c0*/  @P2 BRA `(.L_x_395) ;  /* 0x0000000000242947 */ /* 0x002fec0003800000 */
[----:B------:R-:W-:Y:S02]  /*17d0*/  ULDC.64 UR4, c[0x0][0xa00] ;  /* 0x0002800000047ab9 */ /* 0x000fe40000000a00 */
[----:B------:R-:W-:-:S04]  /*17e0*/  ISETP.NE.U32.AND P1, PT, RZ, UR4, PT ;  /* 0x00000004ff007c0c */ /* 0x000fc8000bf25070 */
[----:B------:R-:W-:-:S13]  /*17f0*/  ISETP.NE.AND.EX P1, PT, RZ, UR5, PT, P1 ;  /* 0x00000005ff007c0c */ /* 0x000fda000bf25310 */
[----:B------:R-:W-:Y:S05]  /*1800*/  @!P1 BRA `(.L_x_395) ;  /* 0x0000000000149947 */ /* 0x000fea0003800000 */
[----:B------:R-:W0:Y:S02]  /*1810*/  LDC.64 R4, c[0x0][0xa00] ;  /* 0x00028000ff047b82 */ /* 0x000e240000000a00 */
[----:B0-----:R-:W-:-:S05]  /*1820*/  IMAD.WIDE R4, R25, 0x4, R4 ;  /* 0x0000000419047825 */ /* 0x001fca00078e0204 */
[----:B-----5:R-:W2:Y:S04]  /*1830*/  LDG.E R100, desc[UR42][R4.64] ;  /* 0x0000002a04647981 */ /* 0x020ea8000c1e1900 */
[----:B------:R-:W2:Y:S02]  /*1840*/  LDG.E R7, desc[UR42][R4.64+0x4] ;  /* 0x0000042a04077981 */ /* 0x000ea4000c1e1900 */
[----:B--2---:R-:W-:-:S07]  /*1850*/  IADD3 R100, -R100, R7, RZ ;  /* 0x0000000764647210 */ /* 0x004fce0007ffe1ff */
.L_x_395:
[----:B------:R-:W-:Y:S01]  /*1860*/  ULDC.64 UR4, c[0x0][0xa20] ;  /* 0x0002880000047ab9 */ /* 0x000fe20000000a00 */
[----:B------:R0:W-:Y:S01]  /*1870*/  STL [R1+0x98], R29 ;  /* 0x0000981d01007387 */ /* 0x0001e20000100800 */
[----:B------:R-:W-:-:S03]  /*1880*/  ISETP.NE.U32.AND P1, PT, RZ, UR4, PT ;  /* 0x00000004ff007c0c */ /* 0x000fc6000bf25070 */
[----:B------:R0:W-:Y:S01]  /*1890*/  STL [R1+0x88], R30 ;  /* 0x0000881e01007387 */ /* 0x0001e20000100800 */
[----:B------:R-:W-:-:S13]  /*18a0*/  ISETP.NE.AND.EX P1, PT, RZ, UR5, PT, P1 ;  /* 0x00000005ff007c0c */ /* 0x000fda000bf25310 */
[----:B0-----:R-:W-:Y:S05]  /*18b0*/  @!P1 BRA `(.L_x_396) ;  /* 0x0000000000109947 */ /* 0x001fea0003800000 */
[----:B------:R-:W-:-:S04]  /*18c0*/  IADD3 R4, P0, R33, UR4, RZ ;  /* 0x0000000421047c10 */ /* 0x000fc8000ff1e0ff */
[----:B------:R-:W-:-:S05]  /*18d0*/  IADD3.X R5, R32, UR5, RZ, P0, !PT ;  /* 0x0000000520057c10 */ /* 0x000fca00087fe4ff */
[----:B------:R0:W5:Y:S01]  /*18e0*/  LDG.E R28, desc[UR42][R4.64] ;  /* 0x0000002a041c7981 */ /* 0x000162000c1e1900 */
[----:B------:R-:W-:Y:S05]  /*18f0*/  BRA `(.L_x_397) ;  /* 0x0000000000107947 */ /* 0x000fea0003800000 */
.L_x_396:
[----:B------:R-:W-:Y:S05]  /*1900*/  @!P0 BRA `(.L_x_397) ;  /* 0x00000000000c8947 */ /* 0x000fea0003800000 */
[----:B------:R-:W2:Y:S04]  /*1910*/  LDG.E R5, desc[UR42][R8.64] ;  /* 0x0000002a08057981 */ /* 0x000ea8000c1e1900 */
[----:B------:R-:W2:Y:S02]  /*1920*/  LDG.E R28, desc[UR42][R8.64+0x4] ;  /* 0x0000042a081c7981 */ /* 0x000ea4000c1e1900 */
[----:B--2---:R-:W-:-:S07]  /*1930*/  IMAD.IADD R28, R28, 0x1, -R5 ;  /* 0x000000011c1c7824 */ /* 0x004fce00078e0a05 */
.L_x_397:
[----:B------:R-:W-:Y:S02]  /*1940*/  ULDC.64 UR4, c[0x0][0xa10] ;  /* 0x0002840000047ab9 */ /* 0x000fe40000000a00 */
[----:B------:R-:W-:-:S04]  /*1950*/  ISETP.NE.U32.AND P0, PT, RZ, UR4, PT ;  /* 0x00000004ff007c0c */ /* 0x000fc8000bf05070 */
[----:B------:R-:W-:Y:S01]  /*1960*/  ISETP.NE.AND.EX P0, PT, RZ, UR5, PT, P0 ;  /* 0x00000005ff007c0c */ /* 0x000fe2000bf05300 */
[----:B-----5:R-:W-:Y:S01]  /*1970*/  IMAD.IADD R11, R28, 0x1, -R3 ;  /* 0x000000011c0b7824 */ /* 0x020fe200078e0a03 */
[----:B------:R-:W-:-:S11]  /*1980*/  ULDC.64 UR4, c[0x0][0xa30] ;  /* 0x00028c0000047ab9 */ /* 0x000fd60000000a00 */
[----:B0-----:R-:W0:Y:S02]  /*1990*/  @P0 LDC.64 R4, c[0x0][0xa10] ;  /* 0x00028400ff040b82 */ /* 0x001e240000000a00 */
[----:B0-----:R-:W-:-:S05]  /*19a0*/  @P0 IMAD.WIDE R4, R25, 0x4, R4 ;  /* 0x0000000419040825 */ /* 0x001fca00078e0204 */
[----:B------:R-:W2:Y:S04]  /*19b0*/  @P0 LDG.E R0, desc[UR42][R4.64] ;  /* 0x0000002a04000981 */ /* 0x000ea8000c1e1900 */
[----:B------:R-:W2:Y:S01]  /*19c0*/  @P0 LDG.E R9, desc[UR42][R4.64+0x4] ;  /* 0x0000042a04090981 */ /* 0x000ea2000c1e1900 */
[----:B------:R-:W-:Y:S01]  /*19d0*/  IMAD.MOV R74, RZ, RZ, -R11 ;  /* 0x000000ffff4a7224 */ /* 0x000fe200078e0a0b */
[----:B------:R-:W-:Y:S01]  /*19e0*/  ISETP.NE.U32.AND P1, PT, RZ, UR4, PT ;  /* 0x00000004ff007c0c */ /* 0x000fe2000bf25070 */
[----:B------:R-:W-:-:S03]  /*19f0*/  IMAD.MOV.U32 R97, RZ, RZ, R28 ;  /* 0x000000ffff617224 */ /* 0x000fc600078e001c */
[----:B------:R-:W-:Y:S02]  /*1a00*/  VIMNMX R74, RZ, R74, !PT ;  /* 0x0000004aff4a7248 */ /* 0x000fe40007fe0100 */
[----:B------:R-:W-:-:S13]  /*1a10*/  ISETP.NE.AND.EX P1, PT, RZ, UR5, PT, P1 ;  /* 0x00000005ff007c0c */ /* 0x000fda000bf25310 */
[----:B------:R-:W-:-:S04]  /*1a20*/  @P1 IADD3 R6, P2, R33, UR4, RZ ;  /* 0x0000000421061c10 */ /* 0x000fc8000ff5e0ff */
[----:B------:R-:W-:-:S05]  /*1a30*/  @P1 IADD3.X R7, R32, UR5, RZ, P2, !PT ;  /* 0x0000000520071c10 */ /* 0x000fca00097fe4ff */
[----:B------:R0:W5:Y:S01]  /*1a40*/  @P1 LDG.E R97, desc[UR42][R6.64] ;  /* 0x0000002a06611981 */ /* 0x000162000c1e1900 */
[----:B--2---:R-:W-:-:S05]  /*1a50*/  @P0 IADD3 R24, -R0, R9, RZ ;  /* 0x0000000900180210 */ /* 0x004fca0007ffe1ff */
[----:B------:R-:W-:-:S04]  /*1a60*/  IMAD.IADD R101, R11, 0x1, R24 ;  /* 0x000000010b657824 */ /* 0x000fc800078e0218 */
[----:B------:R-:W-:-:S05]  /*1a70*/  VIADD R0, R101, 0x7f ;  /* 0x0000007f65007836 */ /* 0x000fca0000000000 */
[----:B------:R-:W-:-:S04]  /*1a80*/  SHF.R.S32.HI R3, RZ, 0x1f, R0 ;  /* 0x0000001fff037819 */ /* 0x000fc80000011400 */
[----:B------:R-:W-:-:S04]  /*1a90*/  LEA.HI R3, R3, R0, RZ, 0x7 ;  /* 0x0000000003037211 */ /* 0x000fc800078f38ff */
[----:B------:R-:W-:Y:S02]  /*1aa0*/  LOP3.LUT R5, R3, 0xffffff80, RZ, 0xc0, !PT ;  /* 0xffffff8003057812 */ /* 0x000fe400078ec0ff */
[----:B------:R-:W-:Y:S02]  /*1ab0*/  SHF.R.S32.HI R144, RZ, 0x7, R3 ;  /* 0x00000007ff907819 */ /* 0x000fe40000011403 */
[----:B------:R-:W-:-:S04]  /*1ac0*/  VIADDMNMX R5, R5, -R11, R24, PT ;  /* 0x8000000b05057246 */ /* 0x000fc80003800118 */
[----:B------:R-:W-:Y:S02]  /*1ad0*/  ISETP.GT.AND P0, PT, R5, R74, PT ;  /* 0x0000004a0500720c */ /* 0x000fe40003f04270 */
[----:B------:R-:W-:-:S05]  /*1ae0*/  SHF.R.U32.HI R74, RZ, 0x7, R74 ;  /* 0x00000007ff4a7819 */ /* 0x000fca000001164a */
[----:B------:R-:W-:-:S06]  /*1af0*/  IMAD.MOV.U32 R26, RZ, RZ, R74 ;  /* 0x000000ffff1a7224 */ /* 0x000fcc00078e004a */
[----:B------:R-:W-:-:S04]  /*1b00*/  @P0 IADD3 R0, R5, 0x7f, RZ ;  /* 0x0000007f05000810 */ /* 0x000fc80007ffe0ff */
[----:B------:R-:W-:-:S04]  /*1b10*/  @P0 SHF.R.S32.HI R5, RZ, 0x1f, R0 ;  /* 0x0000001fff050819 */ /* 0x000fc80000011400 */
[----:B------:R-:W-:-:S04]  /*1b20*/  @P0 LEA.HI R5, R5, R0, RZ, 0x7 ;  /* 0x0000000005050211 */ /* 0x000fc800078f38ff */
[----:B------:R-:W-:Y:S02]  /*1b30*/  @P0 SHF.R.S32.HI R26, RZ, 0x7, R5 ;  /* 0x00000007ff1a0819 */ /* 0x000fe40000011405 */
[----:B------:R-:W-:Y:S02]  /*1b40*/  PLOP3.LUT P0, PT, PT, PT, PT, 0x80, 0x0 ;  /* 0x000000000000781c */ /* 0x000fe40003f0f070 */
[----:B------:R-:W-:-:S13]  /*1b50*/  ISETP.GT.AND P1, PT, R26, R74, PT ;  /* 0x0000004a1a00720c */ /* 0x000fda0003f24270 */
[----:B0-----:R-:W-:Y:S05]  /*1b60*/  @!P1 BRA `(.L_x_398) ;  /* 0x0000005000fc9947 */ /* 0x001fea0003800000 */
[----:B------:R-:W-:Y:S01]  /*1b70*/  VIADD R0, R2, 0x15400 ;  /* 0x0001540002007836 */ /* 0x000fe20000000000 */
[----:B------:R-:W-:Y:S04]  /*1b80*/  BSSY B6, `(.L_x_399) ;  /* 0x0000013000067945 */ /* 0x000fe80003800000 */
[----:B------:R-:W-:-:S13]  /*1b90*/  LOP3.LUT P0, RZ, R0, 0x1bf, RZ, 0xc0, !PT ;  /* 0x000001bf00ff7812 */ /* 0x000fda000780c0ff */
[----:B------:R-:W-:Y:S05]  /*1ba0*/  @!P0 BRA `(.L_x_400) ;  /* 0x0000000000408947 */ /* 0x000fea0003800000 */
[----:B------:R-:W-:Y:S01]  /*1bb0*/  MOV R14, 0x0 ;  /* 0x00000000000e7802 */ /* 0x000fe20000000f00 */
[----:B------:R-:W-:Y:S01]  /*1bc0*/  ULDC.64 UR4, c[0x4][0x88] ;  /* 0x0100220000047ab9 */ /* 0x000fe20000000a00 */
[----:B------:R-:W-:Y:S01]  /*1bd0*/  ULDC.64 UR6, c[0x4][0x18] ;  /* 0x0100060000067ab9 */ /* 0x000fe20000000a00 */
[----:B------:R-:W-:Y:S01]  /*1be0*/  IMAD.U32 R4, RZ, RZ, UR4 ;  /* 0x00000004ff047e24 */ /* 0x000fe2000f8e00ff */
[----:B------:R-:W-:Y:S01]  /*1bf0*/  MOV R5, UR5 ;  /* 0x0000000500057c02 */ /* 0x000fe20008000f00 */
[----:B------:R-:W-:Y:S01]  /*1c00*/  ULDC.64 UR4, c[0x4][0x90] ;  /* 0x0100240000047ab9 */ /* 0x000fe20000000a00 */
[----:B------:R-:W0:Y:S01]  /*1c10*/  LDC.64 R14, c[0x4][R14] ;  /* 0x010000000e0e7b82 */ /* 0x000e220000000a00 */
[----:B------:R-:W-:Y:S01]  /*1c20*/  IMAD.U32 R6, RZ, RZ, UR4 ;  /* 0x00000004ff067e24 */ /* 0x000fe2000f8e00ff */
[----:B------:R-:W-:Y:S01]  /*1c30*/  MOV R11, UR7 ;  /* 0x00000007000b7c02 */ /* 0x000fe20008000f00 */
[----:B------:R-:W-:Y:S02]  /*1c40*/  IMAD.U32 R7, RZ, RZ, UR5 ;  /* 0x00000005ff077e24 */ /* 0x000fe4000f8e00ff */
[----:B------:R-:W-:-:S02]  /*1c50*/  IMAD.U32 R10, RZ, RZ, UR6 ;  /* 0x00000006ff0a7e24 */ /* 0x000fc4000f8e00ff */
[----:B------:R-:W-:Y:S02]  /*1c60*/  IMAD.MOV.U32 R8, RZ, RZ, 0x70 ;  /* 0x00000070ff087424 */ /* 0x000fe400078e00ff */
[----:B------:R-:W-:Y:S02]  /*1c70*/  IMAD.MOV.U32 R12, RZ, RZ, 0x1 ;  /* 0x00000001ff0c7424 */ /* 0x000fe400078e00ff */
[----:B------:R-:W-:-:S07]  /*1c80*/  IMAD.MOV.U32 R13, RZ, RZ, RZ ;  /* 0x000000ffff0d7224 */ /* 0x000fce00078e00ff */
[----:B------:R-:W-:-:S07]  /*1c90*/  LEPC R20, `(.L_x_400) ;  /* 0x000000001014794e */ /* 0x000fce0000000000 */
[----:B0----5:R-:W-:Y:S05]  /*1ca0*/  CALL.ABS.NOINC R14 ;  /* 0x000000000e007343 */ /* 0x021fea0003c00000 */
.L_x_400:
[----:B------:R-:W-:Y:S05]  /*1cb0*/  BSYNC B6 ;  /* 0x0000000000067941 */ /* 0x000fea0003800000 */
.L_x_399:
[----:B------:R-:W-:Y:S01]  /*1cc0*/  IADD3 R27, R2, 0x400, RZ ;  /* 0x00000400021b7810 */ /* 0x000fe20007ffe0ff */
[----:B------:R-:W-:Y:S03]  /*1cd0*/  BSSY B6, `(.L_x_401) ;  /* 0x0000013000067945 */ /* 0x000fe60003800000 */
[----:B------:R-:W-:-:S13]  /*1ce0*/  LOP3.LUT P0, RZ, R27, 0x1bf, RZ, 0xc0, !PT ;  /* 0x000001bf1bff7812 */ /* 0x000fda000780c0ff */
[----:B------:R-:W-:Y:S05]  /*1cf0*/  @!P0 BRA `(.L_x_402) ;  /* 0x0000000000408947 */ /* 0x000fea0003800000 */
[----:B------:R-:W-:Y:S01]  /*1d00*/  MOV R14, 0x0 ;  /* 0x00000000000e7802 */ /* 0x000fe20000000f00 */
[----:B------:R-:W-:Y:S01]  /*1d10*/  ULDC.64 UR4, c[0x4][0x88] ;  /* 0x0100220000047ab9 */ /* 0x000fe20000000a00 */
[----:B------:R-:W-:Y:S01]  /*1d20*/  ULDC.64 UR6, c[0x4][0x18] ;  /* 0x0100060000067ab9 */ /* 0x000fe20000000a00 */
[----:B------:R-:W-:Y:S01]  /*1d30*/  IMAD.U32 R4, RZ, RZ, UR4 ;  /* 0x00000004ff047e24 */ /* 0x000fe2000f8e00ff */
[----:B------:R-:W-:Y:S01]  /*1d40*/  MOV R12, 0x1 ;  /* 0x00000001000c7802 */ /* 0x000fe20000000f00 */
[----:B------:R-:W-:Y:S01]  /*1d50*/  IMAD.U32 R5, RZ, RZ, UR5 ;  /* 0x00000005ff057e24 */ /* 0x000fe2000f8e00ff */
[----:B------:R-:W0:Y:S01]  /*1d60*/  LDC.64 R14, c[0x4][R14] ;  /* 0x010000000e0e7b82 */ /* 0x000e220000000a00 */
[----:B------:R-:W-:Y:S01]  /*1d70*/  ULDC.64 UR4, c[0x4][0x90] ;  /* 0x0100240000047ab9 */ /* 0x000fe20000000a00 */
[----:B------:R-:W-:Y:S01]  /*1d80*/  IMAD.U32 R10, RZ, RZ, UR6 ;  /* 0x00000006ff0a7e24 */ /* 0x000fe2000f8e00ff */
[----:B------:R-:W-:Y:S01]  /*1d90*/  MOV R7, UR5 ;  /* 0x0000000500077c02 */ /* 0x000fe20008000f00 */
[----:B------:R-:W-:-:S02]  /*1da0*/  IMAD.U32 R6, RZ, RZ, UR4 ;  /* 0x00000004ff067e24 */ /* 0x000fc4000f8e00ff */
[----:B------:R-:W-:Y:S02]  /*1db0*/  IMAD.U32 R11, RZ, RZ, UR7 ;  /* 0x00000007ff0b7e24 */ /* 0x000fe4000f8e00ff */
[----:B------:R-:W-:Y:S02]  /*1dc0*/  IMAD.MOV.U32 R8, RZ, RZ, 0x70 ;  /* 0x00000070ff087424 */ /* 0x000fe400078e00ff */
[----:B------:R-:W-:-:S07]  /*1dd0*/  IMAD.MOV.U32 R13, RZ, RZ, RZ ;  /* 0x000000ffff0d7224 */ /* 0x000fce00078e00ff */
[----:B------:R-:W-:-:S07]  /*1de0*/  LEPC R20, `(.L_x_402) ;  /* 0x000000001014794e */ /* 0x000fce0000000000 */
[----:B0----5:R-:W-:Y:S05]  /*1df0*/  CALL.ABS.NOINC R14 ;  /* 0x000000000e007343 */ /* 0x021fea0003c00000 */
.L_x_402:
[----:B------:R-:W-:Y:S05]  /*1e00*/  BSYNC B6 ;  /* 0x0000000000067941 */ /* 0x000fea0003800000 */
.L_x_401:
[----:B------:R-:W-:Y:S01]  /*1e10*/  ULDC.64 UR4, c[0x0][0x9f8] ;  /* 0x00027e0000047ab9 */ /* 0x000fe20000000a00 */
[----:B------:R-:W0:Y:S01]  /*1e20*/  S2R R20, SR_TID.X ;  /* 0x0000000000147919 */ /* 0x000e220000002100 */
[----:B------:R-:W-:Y:S01]  /*1e30*/  ISETP.NE.U32.AND P0, PT, RZ, UR4, PT ;  /* 0x00000004ff007c0c */ /* 0x000fe2000bf05070 */
[----:B------:R-:W1:Y:S03]  /*1e40*/  LDC.64 R4, c[0x0][0x408] ;  /* 0x00010200ff047b82 */ /* 0x000e660000000a00 */
[----:B------:R-:W-:Y:S01]  /*1e50*/  ISETP.NE.AND.EX P0, PT, RZ, UR5, PT, P0 ;  /* 0x00000005ff007c0c */ /* 0x000fe2000bf05300 */
[----:B------:R-:W-:-:S04]  /*1e60*/  VIADD R0, R16, 0x10 ;  /* 0x0000001010007836 */ /* 0x000fc80000000000 */
[----:B------:R-:W2:Y:S08]  /*1e70*/  LDC R99, c[0x0][0x3f4] ;  /* 0x0000fd00ff637b82 */ /* 0x000eb00000000800 */
[----:B------:R-:W-:Y:S02]  /*1e80*/  @P0 IADD3 R6, P1, R33, UR4, RZ ;  /* 0x0000000421060c10 */ /* 0x000fe4000ff3e0ff */
[----:B------:R-:W3:Y:S02]  /*1e90*/  LDL R33, [R1+0x7c] ;  /* 0x00007c0001217983 */ /* 0x000ee40000100800 */
[----:B------:R-:W-:-:S05]  /*1ea0*/  @P0 IADD3.X R7, R32, UR5, RZ, P1, !PT ;  /* 0x0000000520070c10 */ /* 0x000fca0008ffe4ff */
[----:B------:R4:W3:Y:S01]  /*1eb0*/  @P0 LDG.E R25, desc[UR42][R6.64] ;  /* 0x0000002a06190981 */ /* 0x0008e2000c1e1900 */
[----:B0-----:R-:W-:-:S04]  /*1ec0*/  SHF.R.U32.HI R31, RZ, 0x7, R20 ;  /* 0x00000007ff1f7819 */ /* 0x001fc80000011614 */
[----:B------:R-:W-:Y:S01]  /*1ed0*/  ISETP.NE.AND P6, PT, R31, 0x1, PT ;  /* 0x000000011f00780c */ /* 0x000fe20003fc5270 */
[----:B----4-:R-:W0:-:S12]  /*1ee0*/  LDC.64 R6, c[0x0][0x3f8] ;  /* 0x0000fe00ff067b82 */ /* 0x010e180000000a00 */
[----:B------:R-:W-:Y:S05]  /*1ef0*/  @!P6 WARPSYNC.ALL ;  /* 0x000000000000e948 */ /* 0x000fea0003800000 */
[----:B------:R-:W-:Y:S02]  /*1f00*/  ULDC UR4, c[0x0][0x2f4] ;  /* 0x0000bd0000047ab9 */ /* 0x000fe40000000800 */
[----:B------:R-:W-:Y:S02]  /*1f10*/  ISETP.GE.AND P1, PT, R0, UR4, PT ;  /* 0x0000000400007c0c */ /* 0x000fe4000bf26270 */
[----:B------:R-:W-:Y:S02]  /*1f20*/  ISETP.GE.AND P0, PT, R16, UR4, PT ;  /* 0x0000000410007c0c */ /* 0x000fe4000bf06270 */
[----:B------:R-:W-:-:S02]  /*1f30*/  SEL R8, RZ, 0xffffffff, P1 ;  /* 0xffffffffff087807 */ /* 0x000fc40000800000 */
[----:B------:R-:W-:-:S03]  /*1f40*/  SEL R3, RZ, 0x1, P0 ;  /* 0x00000001ff037807 */ /* 0x000fc60000000000 */
[----:B------:R-:W-:Y:S01]  /*1f50*/  IMAD.SHL.U32 R8, R8, 0x2, RZ ;  /* 0x0000000208087824 */ /* 0x000fe200078e00ff */
[----:B------:R-:W-:-:S04]  /*1f60*/  SHF.R.S32.HI R11, RZ, 0x1f, R140 ;  /* 0x0000001fff0b7819 */ /* 0x000fc8000001148c */
[----:B------:R-:W-:Y:S02]  /*1f70*/  LOP3.LUT R8, R8, 0x2, R3, 0xe2, !PT ;  /* 0x0000000208087812 */ /* 0x000fe400078ee203 */
[----:B------:R-:W-:Y:S01]  /*1f80*/  IADD3 R3, R16, 0x20, RZ ;  /* 0x0000002010037810 */ /* 0x000fe20007ffe0ff */
[----:B-1----:R-:W-:-:S03]  /*1f90*/  IMAD R9, R11, R4, RZ ;  /* 0x000000040b097224 */ /* 0x002fc600078e02ff */
[----:B------:R-:W-:Y:S01]  /*1fa0*/  ISETP.GE.AND P0, PT, R3, UR4, PT ;  /* 0x0000000403007c0c */ /* 0x000fe2000bf06270 */
[----:B------:R-:W-:Y:S01]  /*1fb0*/  IMAD R13, R140, R5, R9 ;  /* 0x000000058c0d7224 */ /* 0x000fe200078e0209 */
[----:B------:R-:W1:Y:S01]  /*1fc0*/  S2R R32, SR_TID.X ;  /* 0x0000000000207919 */ /* 0x000e620000002100 */
[----:B------:R-:W-:Y:S02]  /*1fd0*/  ISETP.GE.AND P1, PT, R22, UR4, PT ;  /* 0x0000000416007c0c */ /* 0x000fe4000bf26270 */
[----:B------:R-:W-:Y:S02]  /*1fe0*/  SEL R9, RZ, 0x4, P0 ;  /* 0x00000004ff097807 */ /* 0x000fe40000000000 */
[----:B------:R-:W-:Y:S02]  /*1ff0*/  ISETP.GE.AND P0, PT, R19, UR4, PT ;  /* 0x0000000413007c0c */ /* 0x000fe4000bf06270 */
[----:B------:R-:W-:Y:S02]  /*2000*/  SHF.R.S32.HI R139, RZ, 0x1f, R138 ;  /* 0x0000001fff8b7819 */ /* 0x000fe4000001148a */
[----:B------:R-:W-:-:S02]  /*2010*/  SEL R10, RZ, 0x8, P1 ;  /* 0x00000008ff0a7807 */ /* 0x000fc40000800000 */
[----:B------:R-:W-:Y:S02]  /*2020*/  SEL R21, RZ, 0x10, P0 ;  /* 0x00000010ff157807 */ /* 0x000fe40000000000 */
[-C--:B--2---:R-:W-:Y:S02]  /*2030*/  ISETP.GE.AND P0, PT, R16, R99.reuse, PT ;  /* 0x000000631000720c */ /* 0x084fe40003f06270 */
[-C--:B------:R-:W-:Y:S01]  /*2040*/  ISETP.GE.AND P3, PT, R0, R99.reuse, PT ;  /* 0x000000630000720c */ /* 0x080fe20003f66270 */
[----:B------:R-:W-:Y:S01]  /*2050*/  IMAD.WIDE.U32 R70, R140, R4, R16 ;  /* 0x000000048c467225 */ /* 0x000fe200078e0010 */
[----:B------:R-:W-:Y:S02]  /*2060*/  LOP3.LUT R8, R10, R8, R9, 0xfe, !PT ;  /* 0x000000080a087212 */ /* 0x000fe400078efe09 */
[----:B------:R-:W-:Y:S01]  /*2070*/  SEL R9, R99, RZ, P0 ;  /* 0x000000ff63097207 */ /* 0x000fe20000000000 */
[----:B------:R-:W-:Y:S01]  /*2080*/  IMAD.WIDE.U32 R68, R140, R4, R138 ;  /* 0x000000048c447225 */ /* 0x000fe200078e008a */
[----:B------:R-:W-:-:S03]  /*2090*/  ISETP.GE.AND P2, PT, R3, R99, PT ;  /* 0x000000630300720c */ /* 0x000fc60003f46270 */
[----:B0-----:R-:W-:Y:S01]  /*20a0*/  IMAD R11, R11, R6, RZ ;  /* 0x000000060b0b7224 */ /* 0x001fe200078e02ff */
[----:B------:R-:W-:Y:S01]  /*20b0*/  LOP3.LUT R21, R8, R21, RZ, 0xfc, !PT ;  /* 0x0000001508157212 */ /* 0x000fe200078efcff */
[----:B------:R-:W-:Y:S01]  /*20c0*/  IMAD.IADD R71, R71, 0x1, R13 ;  /* 0x0000000147477824 */ /* 0x000fe200078e020d */
[----:B------:R-:W-:Y:S01]  /*20d0*/  SEL R8, R99, RZ, P2 ;  /* 0x000000ff63087207 */ /* 0x000fe20001000000 */
[----:B------:R-:W-:Y:S02]  /*20e0*/  IMAD.IADD R69, R13, 0x1, R69 ;  /* 0x000000010d457824 */ /* 0x000fe400078e0245 */
[----:B------:R-:W-:Y:S01]  /*20f0*/  IMAD R13, R140, R7, R11 ;  /* 0x000000078c0d7224 */ /* 0x000fe200078e020b */
[----:B------:R-:W-:Y:S01]  /*2100*/  SEL R11, R99, RZ, P3 ;  /* 0x000000ff630b7207 */ /* 0x000fe20001800000 */
[----:B------:R-:W-:Y:S01]  /*2110*/  IMAD.IADD R9, R16, 0x1, R9 ;  /* 0x0000000110097824 */ /* 0x000fe200078e0209 */
[----:B------:R-:W-:Y:S02]  /*2120*/  LOP3.LUT R23, R23, 0xfffffffe, RZ, 0xc0, !PT ;  /* 0xfffffffe17177812 */ /* 0x000fe400078ec0ff */
[----:B------:R-:W-:Y:S01]  /*2130*/  IADD3 R12, R3, R8, RZ ;  /* 0x00000008030c7210 */ /* 0x000fe20007ffe0ff */
[----:B------:R-:W-:Y:S01]  /*2140*/  IMAD.IADD R11, R0, 0x1, R11 ;  /* 0x00000001000b7824 */ /* 0x000fe200078e020b */
[----:B------:R-:W-:-:S02]  /*2150*/  SHF.R.S32.HI R8, RZ, 0x1f, R9 ;  /* 0x0000001fff087819 */ /* 0x000fc40000011409 */
[----:B------:R-:W-:Y:S01]  /*2160*/  @P3 LOP3.LUT R23, R23, 0x1, RZ, 0xfc, !PT ;  /* 0x0000000117173812 */ /* 0x000fe200078efcff */
[-C--:B------:R-:W-:Y:S01]  /*2170*/  IMAD.WIDE.U32 R66, R140, R6.reuse, R16 ;  /* 0x000000068c427225 */ /* 0x080fe200078e0010 */
[-C--:B------:R-:W-:Y:S02]  /*2180*/  LEA.HI R73, R8, R9.reuse, RZ, 0x3 ;  /* 0x0000000908497211 */ /* 0x080fe400078f18ff */
[----:B------:R-:W-:Y:S01]  /*2190*/  LOP3.LUT R23, R23, 0xfffffffd, RZ, 0xc0, !PT ;  /* 0xfffffffd17177812 */ /* 0x000fe200078ec0ff */
[----:B------:R-:W-:Y:S01]  /*21a0*/  IMAD.WIDE.U32 R64, R140, R6, R138 ;  /* 0x000000068c407225 */ /* 0x000fe200078e008a */
[----:B------:R-:W-:Y:S02]  /*21b0*/  LEA.HI R8, R8, R9, RZ, 0x5 ;  /* 0x0000000908087211 */ /* 0x000fe400078f28ff */
[----:B------:R-:W-:Y:S01]  /*21c0*/  SHF.R.S32.HI R10, RZ, 0x1f, R11 ;  /* 0x0000001fff0a7819 */ /* 0x000fe2000001140b */
[----:B------:R-:W-:Y:S01]  /*21d0*/  IMAD.IADD R65, R13, 0x1, R65 ;  /* 0x000000010d417824 */ /* 0x000fe200078e0241 */
[----:B------:R-:W-:Y:S01]  /*21e0*/  IADD3 R67, R67, R13, RZ ;  /* 0x0000000d43437210 */ /* 0x000fe20007ffe0ff */
[----:B------:R-:W-:Y:S01]  /*21f0*/  IMAD.SHL.U32 R9, R8, 0x80, RZ ;  /* 0x0000008008097824 */ /* 0x000fe200078e00ff */
[----:B------:R-:W-:-:S02]  /*2200*/  @P2 LOP3.LUT R23, R23, 0x2, RZ, 0xfc, !PT ;  /* 0x0000000217172812 */ /* 0x000fc400078efcff */
[----:B------:R-:W-:Y:S02]  /*2210*/  SHF.R.S32.HI R13, RZ, 0x1f, R12 ;  /* 0x0000001fff0d7819 */ /* 0x000fe4000001140c */
[-C--:B------:R-:W-:Y:S01]  /*2220*/  LEA.HI R72, R10, R11.reuse, RZ, 0x3 ;  /* 0x0000000b0a487211 */ /* 0x080fe200078f18ff */
[----:B-1----:R-:W-:Y:S01]  /*2230*/  VIADD R34, R32, 0xffffff80 ;  /* 0xffffff8020227836 */ /* 0x002fe20000000000 */
[----:B------:R-:W-:Y:S02]  /*2240*/  LEA.HI R10, R10, R11, RZ, 0x5 ;  /* 0x0000000b0a0a7211 */ /* 0x000fe400078f28ff */
[----:B------:R-:W-:Y:S02]  /*2250*/  LOP3.LUT R8, R142, 0x18, R73, 0xf8, !PT ;  /* 0x000000188e087812 */ /* 0x000fe400078ef849 */
[----:B-----5:R-:W-:Y:S02]  /*2260*/  SHF.R.S32.HI R15, RZ, 0x1f, R97 ;  /* 0x0000001fff0f7819 */ /* 0x020fe40000011461 */
[----:B------:R-:W-:-:S02]  /*2270*/  LOP3.LUT R23, R23, 0xfffffffb, RZ, 0xc0, !PT ;  /* 0xfffffffb17177812 */ /* 0x000fc400078ec0ff */
[CC--:B------:R-:W-:Y:S01]  /*2280*/  LEA.HI R63, R13.reuse, R12.reuse, RZ, 0x3 ;  /* 0x0000000c0d3f7211 */ /* 0x0c0fe200078f18ff */
[----:B------:R-:W-:Y:S01]  /*2290*/  IMAD.SHL.U32 R11, R10, 0x80, RZ ;  /* 0x000000800a0b7824 */ /* 0x000fe200078e00ff */
[----:B------:R-:W-:Y:S02]  /*22a0*/  LEA.HI R12, R13, R12, RZ, 0x5 ;  /* 0x0000000c0d0c7211 */ /* 0x000fe400078f28ff */
[----:B------:R-:W-:Y:S02]  /*22b0*/  LOP3.LUT R96, R9, 0xfffff000, RZ, 0xc0, !PT ;  /* 0xfffff00009607812 */ /* 0x000fe400078ec0ff */
[----:B------:R-:W-:Y:S01]  /*22c0*/  LOP3.LUT R8, R8, R143, RZ, 0x3c, !PT ;  /* 0x0000008f08087212 */ /* 0x000fe200078e3cff */
[C---:B------:R-:W-:Y:S01]  /*22d0*/  IMAD R20, R15.reuse, R4, RZ ;  /* 0x000000040f147224 */ /* 0x040fe200078e02ff */
[----:B------:R-:W-:Y:S02]  /*22e0*/  LOP3.LUT R10, R142, 0x18, R72, 0xf8, !PT ;  /* 0x000000188e0a7812 */ /* 0x000fe400078ef848 */
[----:B------:R-:W-:Y:S01]  /*22f0*/  LEA.HI R32, R34, R34, RZ, 0x1 ;  /* 0x0000002222207211 */ /* 0x000fe200078f08ff */
[----:B------:R-:W-:Y:S01]  /*2300*/  IMAD.SHL.U32 R13, R12, 0x80, RZ ;  /* 0x000000800c0d7824 */ /* 0x000fe200078e00ff */
[----:B------:R-:W-:Y:S01]  /*2310*/  IADD3 R96, R8, R96, R151 ;  /* 0x0000006008607210 */ /* 0x000fe20007ffe097 */
[----:B------:R-:W-:Y:S01]  /*2320*/  IMAD R8, R15, R6, RZ ;  /* 0x000000060f087224 */ /* 0x000fe200078e02ff */
[----:B------:R-:W-:Y:S01]  /*2330*/  LOP3.LUT R12, R11, 0xfffff000, RZ, 0xc0, !PT ;  /* 0xfffff0000b0c7812 */ /* 0x000fe200078ec0ff */
[C---:B------:R-:W-:Y:S01]  /*2340*/  IMAD R9, R97.reuse, R5, R20 ;  /* 0x0000000561097224 */ /* 0x040fe200078e0214 */
[----:B------:R-:W-:Y:S01]  /*2350*/  LOP3.LUT R10, R10, R143, RZ, 0x3c, !PT ;  /* 0x0000008f0a0a7212 */ /* 0x000fe200078e3cff */
[----:B------:R-:W-:Y:S01]  /*2360*/  IMAD.WIDE.U32 R70, R97, R4, R70 ;  /* 0x0000000461467225 */ /* 0x000fe200078e0046 */
[----:B------:R-:W-:-:S02]  /*2370*/  LOP3.LUT R32, R32, 0xfffffffe, RZ, 0xc0, !PT ;  /* 0xfffffffe20207812 */ /* 0x000fc400078ec0ff */
[----:B------:R-:W-:Y:S01]  /*2380*/  LOP3.LUT R14, R142, 0x18, R63, 0xf8, !PT ;  /* 0x000000188e0e7812 */ /* 0x000fe200078ef83f */
[----:B------:R-:W-:Y:S01]  /*2390*/  IMAD.WIDE.U32 R68, R97, R4, R68 ;  /* 0x0000000461447225 */ /* 0x000fe200078e0044 */
[----:B------:R-:W-:-:S03]  /*23a0*/  IADD3 R95, R10, R12, R151 ;  /* 0x0000000c0a5f7210 */ /* 0x000fc60007ffe097 */
[C---:B------:R-:W-:Y:S02]  /*23b0*/  IMAD R75, R97.reuse, R7, R8 ;  /* 0x00000007614b7224 */ /* 0x040fe400078e0208 */
[-C--:B------:R-:W-:Y:S01]  /*23c0*/  IMAD.WIDE.U32 R66, R97, R6.reuse, R66 ;  /* 0x0000000661427225 */ /* 0x080fe200078e0042 */
[----:B------:R-:W-:Y:S02]  /*23d0*/  LOP3.LUT R94, R13, 0xfffff000, RZ, 0xc0, !PT ;  /* 0xfffff0000d5e7812 */ /* 0x000fe400078ec0ff */
[----:B------:R-:W-:Y:S01]  /*23e0*/  LOP3.LUT R14, R14, R143, RZ, 0x3c, !PT ;  /* 0x0000008f0e0e7212 */ /* 0x000fe200078e3cff */
[----:B------:R-:W-:Y:S01]  /*23f0*/  IMAD.IADD R84, R71, 0x1, R9 ;  /* 0x0000000147547824 */ /* 0x000fe200078e0209 */
[----:B------:R-:W-:Y:S01]  /*2400*/  LOP3.LUT R8, R73, 0xfffffff8, RZ, 0xc0, !PT ;  /* 0xfffffff849087812 */ /* 0x000fe200078ec0ff */
[----:B------:R-:W-:Y:S01]  /*2410*/  IMAD.IADD R82, R9, 0x1, R69 ;  /* 0x0000000109527824 */ /* 0x000fe200078e0245 */
[----:B------:R-:W-:Y:S01]  /*2420*/  LOP3.LUT R9, R72, 0xfffffff8, RZ, 0xc0, !PT ;  /* 0xfffffff848097812 */ /* 0x000fe200078ec0ff */
[----:B------:R-:W-:Y:S01]  /*2430*/  IMAD.WIDE.U32 R64, R97, R6, R64 ;  /* 0x0000000661407225 */ /* 0x000fe200078e0040 */
[----:B------:R-:W-:-:S03]  /*2440*/  LOP3.LUT R10, R63, 0xfffffff8, RZ, 0xc0, !PT ;  /* 0xfffffff83f0a7812 */ /* 0x000fc600078ec0ff */
[----:B------:R-:W-:Y:S01]  /*2450*/  IMAD.IADD R32, R34, 0x1, -R32 ;  /* 0x0000000122207824 */ /* 0x000fe200078e0a20 */
[----:B------:R-:W-:Y:S01]  /*2460*/  SHF.L.U64.HI R89, R4, 0x7, R5 ;  /* 0x0000000704597819 */ /* 0x000fe20000010205 */
[----:B------:R-:W-:Y:S01]  /*2470*/  IMAD.IADD R85, R85, 0x1, R28 ;  /* 0x0000000155557824 */ /* 0x000fe200078e021c */
[C---:B------:R-:W-:Y:S01]  /*2480*/  SHF.L.U64.HI R90, R6.reuse, 0x7, R7 ;  /* 0x00000007065a7819 */ /* 0x040fe20000010207 */
[----:B------:R-:W-:Y:S01]  /*2490*/  IMAD.SHL.U32 R5, R6, 0x80, RZ ;  /* 0x0000008006057824 */ /* 0x000fe200078e00ff */
[----:B------:R-:W-:Y:S01]  /*24a0*/  IADD3 R102, R31, 0x8, RZ ;  /* 0x000000081f667810 */ /* 0x000fe20007ffe0ff */
[----:B------:R-:W-:Y:S01]  /*24b0*/  IMAD R7, R32, 0xc0, R140 ;  /* 0x000000c020077824 */ /* 0x000fe200078e028c */
[----:B------:R-:W-:Y:S01]  /*24c0*/  IADD3 R83, R67, R75, RZ ;  /* 0x0000004b43537210 */ /* 0x000fe20007ffe0ff */
[----:B------:R-:W-:Y:S01]  /*24d0*/  IMAD.SHL.U32 R99, R99, 0x2, RZ ;  /* 0x0000000263637824 */ /* 0x000fe200078e00ff */
[----:B------:R-:W-:Y:S01]  /*24e0*/  IADD3 R94, R14, R94, R151 ;  /* 0x0000005e0e5e7210 */ /* 0x000fe20007ffe097 */
[----:B------:R-:W-:Y:S01]  /*24f0*/  IMAD.IADD R75, R75, 0x1, R65 ;  /* 0x000000014b4b7824 */ /* 0x000fe200078e0241 */
[----:B------:R-:W-:-:S02]  /*2500*/  SHF.L.U32 R4, R4, 0x7, RZ ;  /* 0x0000000704047819 */ /* 0x000fc400000006ff */
[----:B------:R-:W-:Y:S02]  /*2510*/  SHF.R.S32.HI R6, RZ, 0x1f, R30 ;  /* 0x0000001fff067819 */ /* 0x000fe4000001141e */
[----:B------:R-:W-:Y:S02]  /*2520*/  SHF.R.S32.HI R93, RZ, 0x1f, R8 ;  /* 0x0000001fff5d7819 */ /* 0x000fe40000011408 */
[----:B------:R-:W-:Y:S02]  /*2530*/  SHF.R.S32.HI R92, RZ, 0x1f, R9 ;  /* 0x0000001fff5c7819 */ /* 0x000fe40000011409 */
[----:B------:R-:W-:Y:S01]  /*2540*/  SHF.R.S32.HI R91, RZ, 0x1f, R10 ;  /* 0x0000001fff5b7819 */ /* 0x000fe2000001140a */
[----:B------:R-:W-:Y:S01]  /*2550*/  @!P6 BAR.SYNC.DEFER_BLOCKING 0x9, 0x100 ;  /* 0x024400000000eb1d */ /* 0x000fe20000010000 */
[----:B---3--:R-:W-:-:S13]  /*2560*/  LOP3.LUT P1, RZ, R33, 0x2, RZ, 0xc0, !PT ;  /* 0x0000000221ff7812 */ /* 0x008fda000782c0ff */
[----:B------:R-:W-:Y:S02]  /*2570*/  @P1 LOP3.LUT R23, R23, 0x4, RZ, 0xfc, !PT ;  /* 0x0000000417171812 */ /* 0x000fe400078efcff */
[----:B------:R-:W-:-:S04]  /*2580*/  ISETP.GE.AND P1, PT, R136, UR4, PT ;  /* 0x0000000488007c0c */ /* 0x000fc8000bf26270 */
[----:B------:R-:W-:-:S04]  /*2590*/  SEL R20, RZ, 0x20, P1 ;  /* 0x00000020ff147807 */ /* 0x000fc80000800000 */
[C---:B------:R-:W-:Y:S02]  /*25a0*/  LOP3.LUT R20, R21.reuse, R20, RZ, 0xfc, !PT ;  /* 0x0000001415147212 */ /* 0x040fe400078efcff */
[----:B------:R-:W-:Y:S02]  /*25b0*/  SHF.R.S32.HI R88, RZ, 0x1f, R25 ;  /* 0x0000001fff587819 */ /* 0x000fe40000011419 */
[----:B------:R-:W-:Y:S02]  /*25c0*/  LOP3.LUT R21, R21, 0x1, RZ, 0xc0, !PT ;  /* 0x0000000115157812 */ /* 0x000fe400078ec0ff */
[C---:B------:R-:W-:Y:S02]  /*25d0*/  LOP3.LUT R28, R20.reuse, 0x2, RZ, 0xc0, !PT ;  /* 0x00000002141c7812 */ /* 0x040fe400078ec0ff */
[----:B------:R-:W-:-:S07]  /*25e0*/  LOP3.LUT R31, R20, 0x4, RZ, 0xc0, !PT ;  /* 0x00000004141f7812 */ /* 0x000fce00078ec0ff */
.L_x_461:
[----:B--2---:R-:W2:Y:S01]  /*25f0*/  LDL R35, [R1+0x7c] ;  /* 0x00007c0001237983 */ /* 0x004ea20000100800 */
[----:B------:R-:W0:Y:S03]  /*2600*/  LDC R77, c[0x0][0x430] ;  /* 0x00010c00ff4d7b82 */ /* 0x000e260000000800 */
[----:B---3--:R-:W3:Y:S01]  /*2610*/  LDL R37, [R1+0x78] ;  /* 0x0000780001257983 */ /* 0x008ee20000100800 */
[----:B------:R-:W-:-:S04]  /*2620*/  VIADD R26, R26, 0xffffffff ;  /* 0xffffffff1a1a7836 */ /* 0x000fc80000000000 */
[----:B------:R-:W-:Y:S01]  /*2630*/  IMAD R12, R26, 0x80, R7 ;  /* 0x000000801a0c7824 */ /* 0x000fe200078e0207 */
[----:B-1----:R-:W1:Y:S04]  /*2640*/  LDC R98, c[0x0][0x3f4] ;  /* 0x0000fd00ff627b82 */ /* 0x002e680000000800 */
[----:B------:R-:W-:Y:S02]  /*2650*/  ISETP.GE.AND P1, PT, R12, R24, PT ;  /* 0x000000180c00720c */ /* 0x000fe40003f26270 */
[----:B0-----:R-:W-:Y:S02]  /*2660*/  ISETP.NE.AND P2, PT, R77, 0x1, PT ;  /* 0x000000014d00780c */ /* 0x001fe40003f45270 */
[----:B------:R-:W-:-:S11]  /*2670*/  ISETP.GT.OR P1, PT, R7, 0x7f, P1 ;  /* 0x0000007f0700780c */ /* 0x000fd60000f24670 */
[----:B------:R-:W0:Y:S08]  /*2680*/  @P2 LDC R11, c[0x0][0x434] ;  /* 0x00010d00ff0b2b82 */ /* 0x000e300000000800 */
[----:B------:R-:W4:Y:S08]  /*2690*/  @P2 LDC R34, c[0x0][0x438] ;  /* 0x00010e00ff222b82 */ /* 0x000f300000000800 */
[----:B------:R-:W1:Y:S01]  /*26a0*/  @!P1 LDC.64 R14, c[0x0][0x428] ;  /* 0x00010a00ff0e9b82 */ /* 0x000e620000000a00 */
[----:B------:R-:W-:-:S07]  /*26b0*/  IADD3 R36, R85, R12, RZ ;  /* 0x0000000c55247210 */ /* 0x000fce0007ffe0ff */
[----:B------:R-:W1:Y:S01]  /*26c0*/  @!P1 LDC.64 R12, c[0x0][0x418] ;  /* 0x00010600ff0c9b82 */ /* 0x000e620000000a00 */
[----:B0-----:R-:W-:-:S04]  /*26d0*/  @P2 IMAD.HI.U32 R11, R36, R11, RZ ;  /* 0x0000000b240b2227 */ /* 0x001fc800078e00ff */
[----:B------:R-:W-:Y:S01]  /*26e0*/  IMAD.MOV.U32 R32, RZ, RZ, R36 ;  /* 0x000000ffff207224 */ /* 0x000fe200078e0024 */
[----:B----4-:R-:W-:-:S04]  /*26f0*/  @P2 SHF.R.U32.HI R32, RZ, R34, R11 ;  /* 0x00000022ff202219 */ /* 0x010fc8000001160b */
[----:B------:R-:W-:Y:S01]  /*2700*/  @!P1 SHF.R.S32.HI R33, RZ, 0x1f, R32 ;  /* 0x0000001fff219819 */ /* 0x000fe20000011420 */
[----:B-1----:R-:W-:-:S04]  /*2710*/  @!P1 IMAD R34, R88, R14, RZ ;  /* 0x0000000e58229224 */ /* 0x002fc800078e02ff */
[C---:B------:R-:W-:Y:S02]  /*2720*/  @!P1 IMAD R11, R25.reuse, R15, R34 ;  /* 0x0000000f190b9224 */ /* 0x040fe400078e0222 */
[----:B------:R-:W-:-:S04]  /*2730*/  @!P1 IMAD.WIDE.U32 R14, R25, R14, R32 ;  /* 0x0000000e190e9225 */ /* 0x000fc800078e0020 */
[----:B------:R-:W-:Y:S01]  /*2740*/  @!P1 IMAD.IADD R11, R15, 0x1, R11 ;  /* 0x000000010f0b9824 */ /* 0x000fe200078e020b */
[----:B------:R-:W-:-:S04]  /*2750*/  @!P1 LEA R12, P2, R14, R12, 0x2 ;  /* 0x0000000c0e0c9211 */ /* 0x000fc800078410ff */
[----:B------:R-:W-:Y:S02]  /*2760*/  @!P1 LEA.HI.X R13, R14, R13, R11, 0x2, P2 ;  /* 0x0000000d0e0d9211 */ /* 0x000fe400010f140b */
[----:B------:R-:W-:Y:S01]  /*2770*/  ISETP.GE.AND P2, PT, R98, 0x1, PT ;  /* 0x000000016200780c */ /* 0x000fe20003f46270 */
[----:B------:R-:W-:Y:S01]  /*2780*/  IMAD.MOV.U32 R76, RZ, RZ, RZ ;  /* 0x000000ffff4c7224 */ /* 0x000fe200078e00ff */
[----:B------:R-:W-:Y:S01]  /*2790*/  IADD3 R32, -R32, RZ, RZ ;  /* 0x000000ff20207210 */ /* 0x000fe20007ffe1ff */
[----:B------:R-:W-:Y:S05]  /*27a0*/  YIELD ;  /* 0x0000000000007946 */ /* 0x000fea0003800000 */
[----:B------:R-:W-:Y:S01]  /*27b0*/  BSSY B0, `(.L_x_403) ;  /* 0x0000414000007945 */ /* 0x000fe20003800000 */
[----:B------:R0:W5:Y:S01]  /*27c0*/  @!P1 LDG.E R76, desc[UR42][R12.64] ;  /* 0x0000002a0c4c9981 */ /* 0x000162000c1e1900 */
[----:B------:R-:W-:Y:S01]  /*27d0*/  IMAD R77, R77, R32, R36 ;  /* 0x000000204d4d7224 */ /* 0x000fe200078e0224 */
[----:B------:R-:W-:-:S02]  /*27e0*/  ISETP.GT.AND P1, PT, R26, R74, PT ;  /* 0x0000004a1a00720c */ /* 0x000fc40003f24270 */
[----:B--2---:R-:W-:Y:S01]  /*27f0*/  LOP3.LUT P3, RZ, R35, 0x2, RZ, 0xc0, !PT ;  /* 0x0000000223ff7812 */ /* 0x004fe2000786c0ff */
[----:B---3--:R-:W-:-:S04]  /*2800*/  IMAD R62, R18, 0x3000, R37 ;  /* 0x00003000123e7824 */ /* 0x008fc800078e0225 */
[----:B------:R-:W-:-:S08]  /*2810*/  VIADD R14, R62, 0x10 ;  /* 0x000000103e0e7836 */ /* 0x000fd00000000000 */
[C---:B------:R-:W-:Y:S02]  /*2820*/  @P3 VIADD R14, R62.reuse, 0xfffffff0 ;  /* 0xfffffff03e0e3836 */ /* 0x040fe40000000000 */
[----:B------:R-:W-:-:S03]  /*2830*/  IMAD R62, R62, 0x2, R27 ;  /* 0x000000023e3e7824 */ /* 0x000fc600078e021b */
[----:B------:R-:W-:Y:S01]  /*2840*/  LEA R61, R14, R27, 0x1 ;  /* 0x0000001b0e3d7211 */ /* 0x000fe200078e08ff */
[----:B0-----:R-:W-:Y:S06]  /*2850*/  @!P2 BRA `(.L_x_404) ;  /* 0x0000003800f4a947 */ /* 0x001fec0003800000 */
[----:B------:R-:W-:Y:S01]  /*2860*/  SHF.R.S32.HI R78, RZ, 0x1f, R77 ;  /* 0x0000001fff4e7819 */ /* 0x000fe2000001144d */
[----:B------:R-:W-:Y:S01]  /*2870*/  ULDC.64 UR4, c[0x0][0x300] ;  /* 0x0000c00000047ab9 */ /* 0x000fe20000000a00 */
[----:B-----5:R-:W-:Y:S01]  /*2880*/  SHF.R.S32.HI R79, RZ, 0x1f, R76 ;  /* 0x0000001fff4f7819 */ /* 0x020fe2000001144c */
[----:B------:R-:W-:-:S04]  /*2890*/  IMAD.WIDE.U32 R12, R77, UR4, RZ ;  /* 0x000000044d0c7c25 */ /* 0x000fc8000f8e00ff */
[----:B------:R-:W-:Y:S02]  /*28a0*/  IMAD R14, R78, UR4, RZ ;  /* 0x000000044e0e7c24 */ /* 0x000fe4000f8e02ff */
[----:B------:R-:W-:Y:S02]  /*28b0*/  IMAD R80, R26, -0x80, R24 ;  /* 0xffffff801a507824 */ /* 0x000fe400078e0218 */
[----:B------:R-:W-:Y:S01]  /*28c0*/  IMAD R11, R77, UR5, R14 ;  /* 0x000000054d0b7c24 */ /* 0x000fe2000f8e020e */
[----:B------:R-:W-:Y:S01]  /*28d0*/  ULDC.64 UR4, c[0x0][0x310] ;  /* 0x0000c40000047ab9 */ /* 0x000fe20000000a00 */
[----:B------:R-:W-:Y:S01]  /*28e0*/  IMAD R14, R90, R26, RZ ;  /* 0x0000001a5a0e7224 */ /* 0x000fe200078e02ff */
[----:B------:R-:W-:Y:S01]  /*28f0*/  VIMNMX R80, R80, 0x80, PT ;  /* 0x0000008050507848 */ /* 0x000fe20003fe0100 */
[----:B------:R-:W-:Y:S02]  /*2900*/  IMAD R15, R79, UR4, RZ ;  /* 0x000000044f0f7c24 */ /* 0x000fe4000f8e02ff */
[----:B------:R-:W-:-:S02]  /*2910*/  IMAD.IADD R13, R13, 0x1, R11 ;  /* 0x000000010d0d7824 */ /* 0x000fc400078e020b */
[C---:B------:R-:W-:Y:S02]  /*2920*/  IMAD R15, R76.reuse, UR5, R15 ;  /* 0x000000054c0f7c24 */ /* 0x040fe4000f8e020f */
[----:B------:R-:W-:Y:S01]  /*2930*/  IMAD.WIDE.U32 R12, R76, UR4, R12 ;  /* 0x000000044c0c7c25 */ /* 0x000fe2000f8e000c */
[----:B------:R-:W-:-:S03]  /*2940*/  ULDC.64 UR4, c[0x0][0x308] ;  /* 0x0000c20000047ab9 */ /* 0x000fc60000000a00 */
[----:B------:R-:W-:Y:S02]  /*2950*/  IMAD R11, R6, UR4, RZ ;  /* 0x00000004060b7c24 */ /* 0x000fe4000f8e02ff */
[----:B------:R-:W-:Y:S02]  /*2960*/  IMAD.IADD R13, R13, 0x1, R15 ;  /* 0x000000010d0d7824 */ /* 0x000fe400078e020f */
[C---:B------:R-:W-:Y:S01]  /*2970*/  IMAD R57, R30.reuse, UR5, R11 ;  /* 0x000000051e397c24 */ /* 0x040fe2000f8e020b */
[----:B------:R-:W-:Y:S01]  /*2980*/  SHF.R.S32.HI R11, RZ, 0x1f, R26 ;  /* 0x0000001fff0b7819 */ /* 0x000fe2000001141a */
[----:B------:R-:W-:Y:S01]  /*2990*/  IMAD.WIDE.U32 R12, R30, UR4, R12 ;  /* 0x000000041e0c7c25 */ /* 0x000fe2000f8e000c */
[----:B------:R-:W-:-:S03]  /*29a0*/  ULDC.64 UR4, c[0x0][0x2e8] ;  /* 0x0000ba0000047ab9 */ /* 0x000fc60000000a00 */
[----:B------:R-:W-:Y:S01]  /*29b0*/  IMAD.IADD R57, R13, 0x1, R57 ;  /* 0x000000010d397824 */ /* 0x000fe200078e0239 */
[C---:B------:R-:W-:Y:S01]  /*29c0*/  LEA R56, P2, R12.reuse, UR4, 0x1 ;  /* 0x000000040c387c11 */ /* 0x040fe2000f8408ff */
[----:B------:R-:W-:Y:S01]  /*29d0*/  ULDC.U8 UR4, c[0x0][0x410] ;  /* 0x0001040000047ab9 */ /* 0x000fe20000000000 */
[----:B------:R-:W-:Y:S02]  /*29e0*/  IMAD R15, R89, R26, RZ ;  /* 0x0000001a590f7224 */ /* 0x000fe400078e02ff */
[----:B------:R-:W-:Y:S01]  /*29f0*/  LEA.HI.X R57, R12, UR5, R57, 0x1, P2 ;  /* 0x000000050c397c11 */ /* 0x000fe200090f0c39 */
[C---:B------:R-:W-:Y:S01]  /*2a00*/  IMAD R33, R11.reuse, R5, R14 ;  /* 0x000000050b217224 */ /* 0x040fe200078e020e */
[----:B------:R-:W-:Y:S01]  /*2a10*/  ISETP.NE.AND P2, PT, RZ, UR4, PT ;  /* 0x00000004ff007c0c */ /* 0x000fe2000bf45270 */
[----:B------:R-:W-:Y:S02]  /*2a20*/  IMAD R35, R11, R4, R15 ;  /* 0x000000040b237224 */ /* 0x000fe400078e020f */
[----:B------:R-:W-:-:S04]  /*2a30*/  IMAD.WIDE.U32 R14, R5, R26, RZ ;  /* 0x0000001a050e7225 */ /* 0x000fc800078e00ff */
[----:B------:R-:W-:Y:S01]  /*2a40*/  IMAD.WIDE.U32 R12, R4, R26, RZ ;  /* 0x0000001a040c7225 */ /* 0x000fe200078e00ff */
[----:B------:R-:W-:-:S03]  /*2a50*/  IADD3 R11, R15, R33, RZ ;  /* 0x000000210f0b7210 */ /* 0x000fc60007ffe0ff */
[----:B------:R-:W-:Y:S02]  /*2a60*/  IMAD.IADD R58, R13, 0x1, R35 ;  /* 0x000000010d3a7824 */ /* 0x000fe400078e0223 */
[----:B------:R-:W-:Y:S05]  /*2a70*/  @!P2 BRA `(.L_x_405) ;  /* 0x0000001c0014a947 */ /* 0x000fea0003800000 */
[----:B------:R-:W-:Y:S01]  /*2a80*/  ISETP.GE.AND P3, PT, R140, R80, PT ;  /* 0x000000508c00720c */ /* 0x000fe20003f66270 */
[----:B------:R-:W-:Y:S01]  /*2a90*/  BSSY B1, `(.L_x_406) ;  /* 0x000003b000017945 */ /* 0x000fe20003800000 */
        /* <DEDUP_REMOVED lines=12> */
[----:B------:R-:W-:Y:S06]  /*2b60*/  @P3 BRA `(.L_x_407) ;  /* 0x0000000000b43947 */ /* 0x000fec0003800000 */
[----:B------:R-:W2:Y:S04]  /*2b70*/  LDL R87, [R1+0x4c] ;  /* 0x00004c0001577983 */ /* 0x000ea80000100800 */
[----:B------:R-:W3:Y:S04]  /*2b80*/  LDL R86, [R1+0x24] ;  /* 0x0000240001567983 */ /* 0x000ee80000100800 */
[----:B------:R-:W4:Y:S04]  /*2b90*/  LDL R81, [R1+0x48] ;  /* 0x0000480001517983 */ /* 0x000f280000100800 */
[----:B------:R-:W4:Y:S04]  /*2ba0*/  LDL R60, [R1+0x50] ;  /* 0x00005000013c7983 */ /* 0x000f280000100800 */
[----:B------:R-:W4:Y:S01]  /*2bb0*/  LDL R59, [R1+0x54] ;  /* 0x00005400013b7983 */ /* 0x000f220000100800 */
[----:B------:R-:W-:Y:S01]  /*2bc0*/  IADD3 R14, P2, R64, R14, RZ ;  /* 0x0000000e400e7210 */ /* 0x000fe20007f5e0ff */
[----:B------:R-:W-:Y:S01]  /*2bd0*/  ULDC.64 UR4, c[0x0][0x3e8] ;  /* 0x0000fa0000047ab9 */ /* 0x000fe20000000a00 */
[----:B------:R-:W-:-:S02]  /*2be0*/  CS2R R52, SRZ ;  /* 0x0000000000347805 */ /* 0x000fc4000001ff00 */
[----:B------:R-:W-:Y:S01]  /*2bf0*/  CS2R R54, SRZ ;  /* 0x0000000000367805 */ /* 0x000fe2000001ff00 */
[----:B------:R-:W-:Y:S01]  /*2c00*/  IMAD.X R13, R11, 0x1, R75, P2 ;  /* 0x000000010b0d7824 */ /* 0x000fe200010e064b */
[----:B------:R-:W-:-:S05]  /*2c10*/  IADD3 R11, P2, R68, R12, RZ ;  /* 0x0000000c440b7210 */ /* 0x000fca0007f5e0ff */
[----:B------:R-:W-:Y:S01]  /*2c20*/  IMAD.X R58, R58, 0x1, R82, P2 ;  /* 0x000000013a3a7824 */ /* 0x000fe200010e0652 */
[----:B------:R-:W-:-:S04]  /*2c30*/  LEA R12, P2, R14, UR4, 0x1 ;  /* 0x000000040e0c7c11 */ /* 0x000fc8000f8408ff */
[----:B------:R-:W-:Y:S01]  /*2c40*/  LEA.HI.X R13, R14, UR5, R13, 0x1, P2 ;  /* 0x000000050e0d7c11 */ /* 0x000fe200090f0c0d */
[----:B------:R-:W-:Y:S02]  /*2c50*/  ULDC.64 UR4, c[0x0][0x400] ;  /* 0x0001000000047ab9 */ /* 0x000fe40000000a00 */
[----:B------:R-:W-:-:S04]  /*2c60*/  LEA R14, P2, R11, UR4, 0x1 ;  /* 0x000000040b0e7c11 */ /* 0x000fc8000f8408ff */
[----:B------:R-:W-:Y:S02]  /*2c70*/  LEA.HI.X R15, R11, UR5, R58, 0x1, P2 ;  /* 0x000000050b0f7c11 */ /* 0x000fe400090f0c3a */
[----:B------:R-:W-:Y:S02]  /*2c80*/  ISETP.GE.AND P2, PT, R138, R98, PT ;  /* 0x000000628a00720c */ /* 0x000fe40003f46270 */
[----:B------:R-:W-:Y:S02]  /*2c90*/  CS2R R48, SRZ ;  /* 0x0000000000307805 */ /* 0x000fe4000001ff00 */
[----:B------:R-:W-:-:S09]  /*2ca0*/  CS2R R50, SRZ ;  /* 0x0000000000327805 */ /* 0x000fd2000001ff00 */
[----:B------:R0:W5:Y:S04]  /*2cb0*/  @!P2 LDG.E.64 R52, desc[UR42][R12.64] ;  /* 0x0000002a0c34a981 */ /* 0x000168000c1e1b00 */
[----:B------:R0:W5:Y:S01]  /*2cc0*/  @!P2 LDG.E.64 R54, desc[UR42][R14.64] ;  /* 0x0000002a0e36a981 */ /* 0x000162000c1e1b00 */
        /* <DEDUP_REMOVED lines=8> */
[----:B--2---:R-:W-:-:S13]  /*2d50*/  ISETP.GE.AND P2, PT, R87, R98, PT ;  /* 0x000000625700720c */ /* 0x004fda0003f46270 */
[----:B------:R0:W5:Y:S04]  /*2d60*/  @!P2 LDG.E.64 R48, desc[UR42][R12.64+0x10] ;  /* 0x0000102a0c30a981 */ /* 0x000168000c1e1b00 */
[----:B------:R0:W5:Y:S01]  /*2d70*/  @!P2 LDG.E.64 R50, desc[UR42][R14.64+0x10] ;  /* 0x0000102a0e32a981 */ /* 0x000162000c1e1b00 */
[----:B---3--:R-:W-:-:S13]  /*2d80*/  ISETP.GE.AND P2, PT, R86, R98, PT ;  /* 0x000000625600720c */ /* 0x008fda0003f46270 */
[----:B------:R0:W5:Y:S04]  /*2d90*/  @!P2 LDG.E.64 R44, desc[UR42][R12.64+0x20] ;  /* 0x0000202a0c2ca981 */ /* 0x000168000c1e1b00 */
[----:B------:R0:W5:Y:S01]  /*2da0*/  @!P2 LDG.E.64 R46, desc[UR42][R14.64+0x20] ;  /* 0x0000202a0e2ea981 */ /* 0x000162000c1e1b00 */
[----:B----4-:R-:W-:-:S13]  /*2db0*/  ISETP.GE.AND P2, PT, R81, R98, PT ;  /* 0x000000625100720c */ /* 0x010fda0003f46270 */
[----:B------:R0:W5:Y:S04]  /*2dc0*/  @!P2 LDG.E.64 R40, desc[UR42][R12.64+0x30] ;  /* 0x0000302a0c28a981 */ /* 0x000168000c1e1b00 */
[----:B------:R0:W5:Y:S01]  /*2dd0*/  @!P2 LDG.E.64 R42, desc[UR42][R14.64+0x30] ;  /* 0x0000302a0e2aa981 */ /* 0x000162000c1e1b00 */
[----:B------:R-:W-:-:S13]  /*2de0*/  ISETP.GE.AND P2, PT, R60, R98, PT ;  /* 0x000000623c00720c */ /* 0x000fda0003f46270 */
[----:B------:R0:W5:Y:S04]  /*2df0*/  @!P2 LDG.E.64 R36, desc[UR42][R12.64+0x40] ;  /* 0x0000402a0c24a981 */ /* 0x000168000c1e1b00 */
[----:B------:R0:W5:Y:S01]  /*2e00*/  @!P2 LDG.E.64 R38, desc[UR42][R14.64+0x40] ;  /* 0x0000402a0e26a981 */ /* 0x000162000c1e1b00 */
[----:B------:R-:W-:-:S13]  /*2e10*/  ISETP.GE.AND P2, PT, R59, R98, PT ;  /* 0x000000623b00720c */ /* 0x000fda0003f46270 */
[----:B------:R0:W5:Y:S04]  /*2e20*/  @!P2 LDG.E.64 R32, desc[UR42][R12.64+0x50] ;  /* 0x0000502a0c20a981 */ /* 0x000168000c1e1b00 */
[----:B------:R0:W5:Y:S02]  /*2e30*/  @!P2 LDG.E.64 R34, desc[UR42][R14.64+0x50] ;  /* 0x0000502a0e22a981 */ /* 0x000164000c1e1b00 */
.L_x_407:
[----:B------:R-:W-:Y:S05]  /*2e40*/  BSYNC B1 ;  /* 0x0000000000017941 */ /* 0x000fea0003800000 */
.L_x_406:
[----:B-----5:R-:W-:Y:S01]  /*2e50*/  MOV R11, R32 ;  /* 0x00000020000b7202 */ /* 0x020fe20000000f00 */
[----:B0-----:R-:W-:Y:S01]  /*2e60*/  IMAD.MOV.U32 R12, RZ, RZ, R33 ;  /* 0x000000ffff0c7224 */ /* 0x001fe200078e0021 */
[----:B------:R-:W-:Y:S01]  /*2e70*/  UISETP.NE.AND UP0, UPT, UR39, 0x3, UPT ;  /* 0x000000032700788c */ /* 0x000fe2000bf05270 */
[----:B------:R-:W-:Y:S01]  /*2e80*/  IMAD.MOV.U32 R13, RZ, RZ, R36 ;  /* 0x000000ffff0d7224 */ /* 0x000fe200078e0024 */
[----:B------:R-:W-:Y:S01]  /*2e90*/  PRMT R59, R11, 0x7610, R59 ;  /* 0x000076100b3b7816 */ /* 0x000fe2000000003b */
[----:B------:R-:W-:Y:S01]  /*2ea0*/  IMAD.MOV.U32 R11, RZ, RZ, R37 ;  /* 0x000000ffff0b7224 */ /* 0x000fe200078e0025 */
[----:B------:R-:W-:Y:S01]  /*2eb0*/  PRMT R58, R58, 0x5410, R12 ;  /* 0x000054103a3a7816 */ /* 0x000fe2000000000c */
[----:B------:R-:W-:Y:S01]  /*2ec0*/  IMAD.MOV.U32 R14, RZ, RZ, R41 ;  /* 0x000000ffff0e7224 */ /* 0x000fe200078e0029 */
[----:B------:R-:W-:Y:S02]  /*2ed0*/  MOV R12, R40 ;  /* 0x00000028000c7202 */ /* 0x000fe40000000f00 */
[----:B------:R-:W-:Y:S01]  /*2ee0*/  PRMT R86, R13, 0x5410, R11 ;  /* 0x000054100d567816 */ /* 0x000fe2000000000b */
[----:B------:R-:W-:Y:S01]  /*2ef0*/  IMAD.MOV.U32 R11, RZ, RZ, R44 ;  /* 0x000000ffff0b7224 */ /* 0x000fe200078e002c */
[----:B------:R-:W-:Y:S01]  /*2f00*/  PRMT R103, R12, 0x5410, R14 ;  /* 0x000054100c677816 */ /* 0x000fe2000000000e */
[----:B------:R-:W-:Y:S01]  /*2f10*/  IMAD.MOV.U32 R12, RZ, RZ, R45 ;  /* 0x000000ffff0c7224 */ /* 0x000fe200078e002d */
[----:B------:R-:W-:-:S04]  /*2f20*/  PLOP3.LUT P2, PT, PT, PT, UP0, 0x80, 0x0 ;  /* 0x000000000000781c */ /* 0x000fc80003f4f008 */
[----:B------:R-:W-:Y:S01]  /*2f30*/  PRMT R107, R12, 0x5410, R11 ;  /* 0x000054100c6b7816 */ /* 0x000fe2000000000b */
[----:B------:R-:W-:Y:S01]  /*2f40*/  IMAD.MOV.U32 R12, RZ, RZ, R49 ;  /* 0x000000ffff0c7224 */ /* 0x000fe200078e0031 */
[----:B------:R-:W-:-:S04]  /*2f50*/  MOV R11, R48 ;  /* 0x00000030000b7202 */ /* 0x000fc80000000f00 */
[----:B------:R-:W-:Y:S01]  /*2f60*/  PRMT R109, R12, 0x7610, R109 ;  /* 0x000076100c6d7816 */ /* 0x000fe2000000006d */
[----:B------:R-:W-:Y:S01]  /*2f70*/  IMAD.MOV.U32 R12, RZ, RZ, R53 ;  /* 0x000000ffff0c7224 */ /* 0x000fe200078e0035 */
[----:B------:R-:W-:Y:S01]  /*2f80*/  PRMT R108, R108, 0x5410, R11 ;  /* 0x000054106c6c7816 */ /* 0x000fe2000000000b */
[----:B------:R-:W-:-:S03]  /*2f90*/  IMAD.MOV.U32 R11, RZ, RZ, R52 ;  /* 0x000000ffff0b7224 */ /* 0x000fc600078e0034 */
[----:B------:R-:W-:Y:S01]  /*2fa0*/  PRMT R110, R12, 0x7610, R110 ;  /* 0x000076100c6e7816 */ /* 0x000fe2000000006e */
[----:B------:R-:W-:Y:S01]  /*2fb0*/  IMAD.MOV.U32 R12, RZ, RZ, R35 ;  /* 0x000000ffff0c7224 */ /* 0x000fe200078e0023 */
[----:B------:R-:W-:Y:S02]  /*2fc0*/  PRMT R109, R109, 0x5410, R11 ;  /* 0x000054106d6d7816 */ /* 0x000fe4000000000b */
[----:B------:R-:W-:Y:S02]  /*2fd0*/  MOV R11, R34 ;  /* 0x00000022000b7202 */ /* 0x000fe40000000f00 */
[----:B------:R-:W-:Y:S01]  /*2fe0*/  PRMT R59, R59, 0x5410, R12 ;  /* 0x000054103b3b7816 */ /* 0x000fe2000000000c */
[----:B------:R-:W-:Y:S01]  /*2ff0*/  IMAD.MOV.U32 R12, RZ, RZ, R38 ;  /* 0x000000ffff0c7224 */ /* 0x000fe200078e0026 */
[----:B------:R-:W-:Y:S01]  /*3000*/  PRMT R58, R11, 0x7610, R58 ;  /* 0x000076100b3a7816 */ /* 0x000fe2000000003a */
[----:B------:R-:W-:-:S05]  /*3010*/  IMAD.MOV.U32 R11, RZ, RZ, R39 ;  /* 0x000000ffff0b7224 */ /* 0x000fca00078e0027 */
[----:B------:R-:W-:Y:S01]  /*3020*/  PRMT R87, R12, 0x5410, R11 ;  /* 0x000054100c577816 */ /* 0x000fe2000000000b */
[----:B------:R-:W-:Y:S01]  /*3030*/  IMAD.MOV.U32 R11, RZ, RZ, R43 ;  /* 0x000000ffff0b7224 */ /* 0x000fe200078e002b */
[----:B------:R-:W-:-:S04]  /*3040*/  MOV R12, R42 ;  /* 0x0000002a000c7202 */ /* 0x000fc80000000f00 */
[----:B------:R-:W-:Y:S01]  /*3050*/  PRMT R105, R12, 0x5410, R11 ;  /* 0x000054100c697816 */ /* 0x000fe2000000000b */
[----:B------:R-:W-:Y:S02]  /*3060*/  IMAD.MOV.U32 R12, RZ, RZ, R47 ;  /* 0x000000ffff0c7224 */ /* 0x000fe400078e002f */
[----:B------:R-:W-:-:S03]  /*3070*/  IMAD.MOV.U32 R11, RZ, RZ, R46 ;  /* 0x000000ffff0b7224 */ /* 0x000fc600078e002e */
[----:B------:R-:W-:Y:S01]  /*3080*/  PRMT R108, R12, 0x7610, R108 ;  /* 0x000076100c6c7816 */ /* 0x000fe2000000006c */
[----:B------:R-:W-:Y:S01]  /*3090*/  IMAD.MOV.U32 R12, RZ, RZ, R51 ;  /* 0x000000ffff0c7224 */ /* 0x000fe200078e0033 */
[----:B------:R-:W-:Y:S02]  /*30a0*/  PRMT R110, R110, 0x5410, R11 ;  /* 0x000054106e6e7816 */ /* 0x000fe4000000000b */
[----:B------:R-:W-:-:S04]  /*30b0*/  MOV R11, R50 ;  /* 0x00000032000b7202 */ /* 0x000fc80000000f00 */
[----:B------:R-:W-:Y:S01]  /*30c0*/  PRMT R111, R11, 0x5410, R12 ;  /* 0x000054100b6f7816 */ /* 0x000fe2000000000c */
[----:B------:R-:W-:Y:S02]  /*30d0*/  IMAD.MOV.U32 R11, RZ, RZ, R54 ;  /* 0x000000ffff0b7224 */ /* 0x000fe400078e0036 */
[----:B------:R-:W-:-:S05]  /*30e0*/  IMAD.MOV.U32 R12, RZ, RZ, R55 ;  /* 0x000000ffff0c7224 */ /* 0x000fca00078e0037 */
[----:B------:R-:W-:Y:S01]  /*30f0*/  PRMT R112, R11, 0x5410, R12 ;  /* 0x000054100b707816 */ /* 0x000fe2000000000c */
[----:B------:R-:W-:Y:S06]  /*3100*/  @!P2 BRA `(.L_x_408) ;  /* 0x000000000004a947 */ /* 0x000fec0003800000 */
[----:B------:R-:W-:Y:S01]  /*3110*/  BPT.TRAP 0x1 ;  /* 0x000000040000795c */ /* 0x000fe20000300000 */
.L_x_408:
[----:B------:R-:W-:Y:S01]  /*3120*/  LEA R60, R18, R2, 0x3 ;  /* 0x00000002123c7211 */ /* 0x000fe200078e18ff */
[----:B------:R-:W-:Y:S01]  /*3130*/  BSSY B1, `(.L_x_409) ;  /* 0x0000004000017945 */ /* 0x000fe20003800000 */
[----:B------:R-:W-:-:S04]  /*3140*/  SHF.L.U32 R81, R137, 0x1f, RZ ;  /* 0x0000001f89517819 */ /* 0x000fc800000006ff */
[----:B------:R-:W0:Y:S02]  /*3150*/  SYNCS.PHASECHK.TRANS64.TRYWAIT P4, [R60+URZ+0x2d890], R81 ;  /* 0x02d890513c0075a7 */ /* 0x000e24000808017f */
[----:B0-----:R-:W-:Y:S05]  /*3160*/  @!P4 BRA `(.L_x_410) ;  /* 0x000001680074c947 */ /* 0x001fea0003800000 */
.L_x_659:
[----:B------:R-:W-:Y:S05]  /*3170*/  BSYNC B1 ;  /* 0x0000000000017941 */ /* 0x000fea0003800000 */
.L_x_409:
[----:B------:R-:W-:-:S03]  /*3180*/  UMOV UR4, 0xffffffff ;  /* 0xffffffff00047882 */ /* 0x000fc60000000000 */
[----:B------:R-:W-:Y:S05]  /*3190*/  BRA.DIV UR4, `(.L_x_411) ;  /* 0x0000016a047c7947 */ /* 0x000fea000b800000 */
[----:B------:R-:W1:Y:S04]  /*31a0*/  SHFL.IDX PT, R57, R57, RZ, 0x1e1f ;  /* 0x001e1fff39397589 */ /* 0x000e6800000e0000 */
[----:B------:R-:W2:Y:S02]  /*31b0*/  SHFL.IDX PT, R56, R56, RZ, 0x1e1f ;  /* 0x001e1fff38387589 */ /* 0x000ea400000e0000 */
.L_x_663:
[----:B------:R-:W-:Y:S05]  /*31c0*/  @P3 BRA `(.L_x_412) ;  /* 0x0000003400c83947 */ /* 0x000fea0003800000 */
[----:B------:R-:W-:Y:S01]  /*31d0*/  ISETP.NE.AND P3, PT, R21, RZ, PT ;  /* 0x000000ff1500720c */ /* 0x000fe20003f65270 */
[----:B------:R-:W-:-:S12]  /*31e0*/  BSSY B1, `(.L_x_413) ;  /* 0x0000036000017945 */ /* 0x000fd80003800000 */
[----:B------:R-:W-:Y:S05]  /*31f0*/  @!P3 BRA `(.L_x_414) ;  /* 0x0000000000d0b947 */ /* 0x000fea0003800000 */
[----:B------:R3:W4:Y:S01]  /*3200*/  LDS.128 R12, [R62+0x15000] ;  /* 0x015000003e0c7984 */ /* 0x0007220000000c00 */
[----:B------:R-:W-:Y:S01]  /*3210*/  ISETP.GE.AND P3, PT, R138, R98, PT ;  /* 0x000000628a00720c */ /* 0x000fe20003f66270 */
[----:B------:R-:W-:-:S12]  /*3220*/  BSSY B2, `(.L_x_415) ;  /* 0x000002e000027945 */ /* 0x000fd80003800000 */
[----:B---3--:R-:W-:Y:S05]  /*3230*/  @P3 BRA `(.L_x_416) ;  /* 0x0000000000b03947 */ /* 0x008fea0003800000 */
[--C-:B------:R-:W-:Y:S02]  /*3240*/  SHF.R.U64 R11, R52, 0x10, R53.reuse ;  /* 0x00000010340b7819 */ /* 0x100fe40000001235 */
[----:B------:R-:W-:Y:S01]  /*3250*/  SHF.R.U32.HI R52, RZ, 0x10, R53 ;  /* 0x00000010ff347819 */ /* 0x000fe20000011635 */
[----:B----4-:R-:W-:Y:S01]  /*3260*/  IMAD.MOV.U32 R53, RZ, RZ, R13 ;  /* 0x000000ffff357224 */ /* 0x010fe200078e000d */
[--C-:B------:R-:W-:Y:S01]  /*3270*/  SHF.R.U64 R54, R54, 0x10, R55.reuse ;  /* 0x0000001036367819 */ /* 0x100fe20000001237 */
[----:B------:R-:W-:Y:S01]  /*3280*/  HADD2.F32 R11, -RZ, R11.H0_H0 ;  /* 0x2000000bff0b7230 */ /* 0x000fe20000004100 */
[----:B------:R-:W-:Y:S02]  /*3290*/  SHF.R.U32.HI R55, RZ, 0x10, R55 ;  /* 0x00000010ff377819 */ /* 0x000fe40000011637 */
[----:B------:R-:W-:Y:S02]  /*32a0*/  HADD2.F32 R104, -RZ, R53.H1_H1 ;  /* 0x30000035ff687230 */ /* 0x000fe40000004100 */
[----:B------:R-:W-:-:S02]  /*32b0*/  HADD2.F32 R13, -RZ, R54.H0_H0 ;  /* 0x20000036ff0d7230 */ /* 0x000fc40000004100 */
[----:B------:R-:W-:Y:S02]  /*32c0*/  HADD2.F32 R106, -RZ, R53.H0_H0 ;  /* 0x20000035ff6a7230 */ /* 0x000fe40000004100 */
[----:B------:R-:W-:Y:S02]  /*32d0*/  HADD2.F32 R55, -RZ, R55.H0_H0 ;  /* 0x20000037ff377230 */ /* 0x000fe40000004100 */
[-C--:B------:R-:W-:Y:S01]  /*32e0*/  FMUL.FTZ R53, R104, R13.reuse ;  /* 0x0000000d68357220 */ /* 0x080fe20000410000 */
[----:B------:R-:W-:-:S03]  /*32f0*/  FMUL.FTZ R13, R106, R13 ;  /* 0x0000000d6a0d7220 */ /* 0x000fc60000410000 */
[-C--:B------:R-:W-:Y:S01]  /*3300*/  FFMA.FTZ R54, R106, R11.reuse, -R53 ;  /* 0x0000000b6a367223 */ /* 0x080fe20000010835 */
[----:B------:R-:W-:Y:S02]  /*3310*/  HADD2.F32 R53, -RZ, R52.H0_H0 ;  /* 0x20000034ff357230 */ /* 0x000fe40000004100 */
[----:B------:R-:W-:Y:S01]  /*3320*/  FFMA.FTZ R11, R104, R11, R13 ;  /* 0x0000000b680b7223 */ /* 0x000fe2000001000d */
[--C-:B------:R-:W-:Y:S02]  /*3330*/  HADD2.F32 R104, -RZ, R15.reuse.H1_H1 ;  /* 0x3000000fff687230 */ /* 0x100fe40000004100 */
[----:B------:R-:W-:Y:S02]  /*3340*/  HADD2.F32 R52, -RZ, R15.H0_H0 ;  /* 0x2000000fff347230 */ /* 0x000fe40000004100 */
[----:B------:R-:W-:Y:S02]  /*3350*/  IMAD.MOV.U32 R106, RZ, RZ, R12 ;  /* 0x000000ffff6a7224 */ /* 0x000fe400078e000c */
[----:B------:R-:W-:Y:S01]  /*3360*/  FMUL.FTZ R13, R104, R55 ;  /* 0x00000037680d7220 */ /* 0x000fe20000410000 */
[----:B------:R-:W-:-:S02]  /*3370*/  HADD2.F32 R15, -RZ, R109.H1_H1 ;  /* 0x3000006dff0f7230 */ /* 0x000fc40000004100 */
[C---:B------:R-:W-:Y:S01]  /*3380*/  FMUL.FTZ R55, R52.reuse, R55 ;  /* 0x0000003734377220 */ /* 0x040fe20000410000 */
[----:B------:R-:W-:Y:S01]  /*3390*/  F2FP.F16.F32.PACK_AB R11, R11, R54 ;  /* 0x000000360b0b723e */ /* 0x000fe200000000ff */
[-C--:B------:R-:W-:Y:S01]  /*33a0*/  FFMA.FTZ R13, R52, R53.reuse, -R13 ;  /* 0x00000035340d7223 */ /* 0x080fe2000001080d */
[----:B------:R-:W-:Y:S02]  /*33b0*/  HADD2.F32 R12, -RZ, R106.H1_H1 ;  /* 0x3000006aff0c7230 */ /* 0x000fe40000004100 */
[----:B------:R-:W-:Y:S01]  /*33c0*/  FFMA.FTZ R104, R104, R53, R55 ;  /* 0x0000003568687223 */ /* 0x000fe20000010037 */
[----:B------:R-:W-:Y:S02]  /*33d0*/  HADD2.F32 R53, -RZ, R112.H0_H0 ;  /* 0x20000070ff357230 */ /* 0x000fe40000004100 */
[----:B------:R-:W-:Y:S02]  /*33e0*/  HADD2.F32 R106, -RZ, R106.H0_H0 ;  /* 0x2000006aff6a7230 */ /* 0x000fe40000004100 */
[----:B------:R-:W-:Y:S01]  /*33f0*/  F2FP.F16.F32.PACK_AB R104, R104, R13 ;  /* 0x0000000d6868723e */ /* 0x000fe200000000ff */
[----:B------:R-:W-:Y:S01]  /*3400*/  FMUL.FTZ R55, R12, R53 ;  /* 0x000000350c377220 */ /* 0x000fe20000410000 */
[----:B------:R-:W-:-:S02]  /*3410*/  IMAD.MOV.U32 R13, RZ, RZ, R11 ;  /* 0x000000ffff0d7224 */ /* 0x000fc400078e000b */
[C---:B------:R-:W-:Y:S01]  /*3420*/  FMUL.FTZ R53, R106.reuse, R53 ;  /* 0x000000356a357220 */ /* 0x040fe20000410000 */
[-C--:B------:R-:W-:Y:S01]  /*3430*/  FFMA.FTZ R52, R106, R15.reuse, -R55 ;  /* 0x0000000f6a347223 */ /* 0x080fe20000010837 */
[----:B------:R-:W-:Y:S02]  /*3440*/  HADD2.F32 R55, -RZ, R14.H0_H0 ;  /* 0x2000000eff377230 */ /* 0x000fe40000004100 */
[----:B------:R-:W-:Y:S01]  /*3450*/  FFMA.FTZ R15, R12, R15, R53 ;  /* 0x0000000f0c0f7223 */ /* 0x000fe20000010035 */
[----:B------:R-:W-:Y:S02]  /*3460*/  HADD2.F32 R12, -RZ, R112.H1_H1 ;  /* 0x30000070ff0c7230 */ /* 0x000fe40000004100 */
[----:B------:R-:W-:Y:S02]  /*3470*/  HADD2.F32 R53, -RZ, R14.H1_H1 ;  /* 0x3000000eff357230 */ /* 0x000fe40000004100 */
[----:B------:R-:W-:-:S03]  /*3480*/  HADD2.F32 R106, -RZ, R110.H0_H0 ;  /* 0x2000006eff6a7230 */ /* 0x000fc60000004100 */
[-C--:B------:R-:W-:Y:S01]  /*3490*/  FMUL.FTZ R14, R53, R12.reuse ;  /* 0x0000000c350e7220 */ /* 0x080fe20000410000 */
[----:B------:R-:W-:-:S03]  /*34a0*/  FMUL.FTZ R12, R55, R12 ;  /* 0x0000000c370c7220 */ /* 0x000fc60000410000 */
[-C--:B------:R-:W-:Y:S01]  /*34b0*/  FFMA.FTZ R14, R55, R106.reuse, -R14 ;  /* 0x0000006a370e7223 */ /* 0x080fe2000001080e */
[----:B------:R-:W-:Y:S01]  /*34c0*/  FFMA.FTZ R53, R53, R106, R12 ;  /* 0x0000006a35357223 */ /* 0x000fe2000001000c */
[----:B------:R-:W-:Y:S02]  /*34d0*/  F2FP.F16.F32.PACK_AB R12, R15, R52 ;  /* 0x000000340f0c723e */ /* 0x000fe400000000ff */
[----:B------:R-:W-:Y:S02]  /*34e0*/  MOV R15, R104 ;  /* 0x00000068000f7202 */ /* 0x000fe40000000f00 */
[----:B------:R-:W-:-:S07]  /*34f0*/  F2FP.F16.F32.PACK_AB R14, R53, R14 ;  /* 0x0000000e350e723e */ /* 0x000fce00000000ff */
.L_x_416:
[----:B------:R-:W-:Y:S05]  /*3500*/  BSYNC B2 ;  /* 0x0000000000027941 */ /* 0x000fea0003800000 */
.L_x_415:
[----:B--2---:R-:W-:-:S04]  /*3510*/  LEA R52, P3, R16, R56, 0x1 ;  /* 0x0000003810347211 */ /* 0x004fc800078608ff */
[----:B-1----:R-:W-:-:S05]  /*3520*/  LEA.HI.X R53, R16, R57, R17, 0x1, P3 ;  /* 0x0000003910357211 */ /* 0x002fca00018f0c11 */
[----:B----4-:R3:W-:Y:S04]  /*3530*/  ST.E.128 desc[UR42][R52.64], R12 ;  /* 0x0000000c34007985 */ /* 0x0107e8000c101d2a */
.L_x_414:
[----:B------:R-:W-:Y:S05]  /*3540*/  BSYNC B1 ;  /* 0x0000000000017941 */ /* 0x000fea0003800000 */
.L_x_413:
[----:B------:R-:W-:Y:S01]  /*3550*/  ISETP.NE.AND P3, PT, R28, RZ, PT ;  /* 0x000000ff1c00720c */ /* 0x000fe20003f65270 */
[----:B------:R-:W-:-:S12]  /*3560*/  BSSY B1, `(.L_x_417) ;  /* 0x0000037000017945 */ /* 0x000fd80003800000 */
[----:B------:R-:W-:Y:S05]  /*3570*/  @!P3 BRA `(.L_x_418) ;  /* 0x0000000000d4b947 */ /* 0x000fea0003800000 */
[----:B------:R-:W4:Y:S01]  /*3580*/  LDL R11, [R1+0x4c] ;  /* 0x00004c00010b7983 */ /* 0x000f220000100800 */
[----:B------:R-:W-:Y:S03]  /*3590*/  BSSY B2, `(.L_x_419) ;  /* 0x000002e000027945 */ /* 0x000fe60003800000 */
[----:B---3--:R3:W0:Y:S01]  /*35a0*/  LDS.128 R12, [R61+0x15000] ;  /* 0x015000003d0c7984 */ /* 0x0086220000000c00 */
[----:B----4-:R-:W-:-:S13]  /*35b0*/  ISETP.GE.AND P3, PT, R11, R98, PT ;  /* 0x000000620b00720c */ /* 0x010fda0003f66270 */
[----:B0--3--:R-:W-:Y:S05]  /*35c0*/  @P3 BRA `(.L_x_420) ;  /* 0x0000000000a83947 */ /* 0x009fea0003800000 */
[--C-:B------:R-:W-:Y:S01]  /*35d0*/  SHF.R.U64 R11, R48, 0x10, R49.reuse ;  /* 0x00000010300b7819 */ /* 0x100fe20000001231 */
[----:B------:R-:W-:Y:S01]  /*35e0*/  HADD2.F32 R53, -RZ, R111.H1_H1 ;  /* 0x3000006fff357230 */ /* 0x000fe20000004100 */
[----:B------:R-:W-:Y:S02]  /*35f0*/  SHF.R.U32.HI R48, RZ, 0x10, R49 ;  /* 0x00000010ff307819 */ /* 0x000fe40000011631 */
[--C-:B------:R-:W-:Y:S02]  /*3600*/  SHF.R.U64 R49, R50, 0x10, R51.reuse ;  /* 0x0000001032317819 */ /* 0x100fe40000001233 */
[----:B------:R-:W-:Y:S01]  /*3610*/  SHF.R.U32.HI R50, RZ, 0x10, R51 ;  /* 0x00000010ff327819 */ /* 0x000fe20000011633 */
[----:B------:R-:W-:Y:S02]  /*3620*/  IMAD.MOV.U32 R51, RZ, RZ, R13 ;  /* 0x000000ffff337224 */ /* 0x000fe400078e000d */
[----:B------:R-:W-:Y:S02]  /*3630*/  HADD2.F32 R13, -RZ, R49.H0_H0 ;  /* 0x20000031ff0d7230 */ /* 0x000fe40000004100 */
[----:B------:R-:W-:-:S02]  /*3640*/  HADD2.F32 R49, -RZ, R11.H0_H0 ;  /* 0x2000000bff317230 */ /* 0x000fc40000004100 */
[--C-:B------:R-:W-:Y:S02]  /*3650*/  HADD2.F32 R52, -RZ, R51.reuse.H1_H1 ;  /* 0x30000033ff347230 */ /* 0x100fe40000004100 */
[----:B------:R-:W-:Y:S02]  /*3660*/  HADD2.F32 R54, -RZ, R51.H0_H0 ;  /* 0x20000033ff367230 */ /* 0x000fe40000004100 */
[----:B------:R-:W-:Y:S02]  /*3670*/  HADD2.F32 R50, -RZ, R50.H0_H0 ;  /* 0x20000032ff327230 */ /* 0x000fe40000004100 */
[-C--:B------:R-:W-:Y:S01]  /*3680*/  FMUL.FTZ R11, R52, R13.reuse ;  /* 0x0000000d340b7220 */ /* 0x080fe20000410000 */
[----:B------:R-:W-:Y:S02]  /*3690*/  HADD2.F32 R48, -RZ, R48.H0_H0 ;  /* 0x20000030ff307230 */ /* 0x000fe40000004100 */
[----:B------:R-:W-:Y:S01]  /*36a0*/  FMUL.FTZ R13, R54, R13 ;  /* 0x0000000d360d7220 */ /* 0x000fe20000410000 */
[----:B------:R-:W-:-:S02]  /*36b0*/  HADD2.F32 R51, -RZ, R111.H0_H0 ;  /* 0x2000006fff337230 */ /* 0x000fc40000004100 */
[-C--:B------:R-:W-:Y:S01]  /*36c0*/  FFMA.FTZ R11, R54, R49.reuse, -R11 ;  /* 0x00000031360b7223 */ /* 0x080fe2000001080b */
[----:B------:R-:W-:Y:S01]  /*36d0*/  FFMA.FTZ R52, R52, R49, R13 ;  /* 0x0000003134347223 */ /* 0x000fe2000001000d */
[--C-:B------:R-:W-:Y:S02]  /*36e0*/  HADD2.F32 R13, -RZ, R15.reuse.H1_H1 ;  /* 0x3000000fff0d7230 */ /* 0x100fe40000004100 */
[----:B------:R-:W-:Y:S02]  /*36f0*/  HADD2.F32 R49, -RZ, R15.H0_H0 ;  /* 0x2000000fff317230 */ /* 0x000fe40000004100 */
[----:B------:R-:W-:Y:S01]  /*3700*/  F2FP.F16.F32.PACK_AB R11, R52, R11 ;  /* 0x0000000b340b723e */ /* 0x000fe200000000ff */
[-C--:B------:R-:W-:Y:S02]  /*3710*/  FMUL.FTZ R54, R13, R50.reuse ;  /* 0x000000320d367220 */ /* 0x080fe40000410000 */
[C---:B------:R-:W-:Y:S02]  /*3720*/  FMUL.FTZ R50, R49.reuse, R50 ;  /* 0x0000003231327220 */ /* 0x040fe40000410000 */
[----:B------:R-:W-:Y:S01]  /*3730*/  FFMA.FTZ R15, R49, R48, -R54 ;  /* 0x00000030310f7223 */ /* 0x000fe20000010836 */
[----:B------:R-:W-:-:S02]  /*3740*/  HADD2.F32 R49, -RZ, R108.H1_H1 ;  /* 0x3000006cff317230 */ /* 0x000fc40000004100 */
[----:B------:R-:W-:Y:S01]  /*3750*/  FFMA.FTZ R48, R13, R48, R50 ;  /* 0x000000300d307223 */ /* 0x000fe20000010032 */
[--C-:B------:R-:W-:Y:S02]  /*3760*/  HADD2.F32 R50, -RZ, R12.reuse.H0_H0 ;  /* 0x2000000cff327230 */ /* 0x100fe40000004100 */
[----:B------:R-:W-:Y:S02]  /*3770*/  HADD2.F32 R12, -RZ, R12.H1_H1 ;  /* 0x3000000cff0c7230 */ /* 0x000fe40000004100 */
[----:B------:R-:W-:-:S03]  /*3780*/  F2FP.F16.F32.PACK_AB R15, R48, R15 ;  /* 0x0000000f300f723e */ /* 0x000fc600000000ff */
[-C--:B------:R-:W-:Y:S01]  /*3790*/  FMUL.FTZ R13, R12, R51.reuse ;  /* 0x000000330c0d7220 */ /* 0x080fe20000410000 */
[----:B------:R-:W-:-:S03]  /*37a0*/  FMUL.FTZ R51, R50, R51 ;  /* 0x0000003332337220 */ /* 0x000fc60000410000 */
[-C--:B------:R-:W-:Y:S01]  /*37b0*/  FFMA.FTZ R13, R50, R49.reuse, -R13 ;  /* 0x00000031320d7223 */ /* 0x080fe2000001080d */
[--C-:B------:R-:W-:Y:S02]  /*37c0*/  HADD2.F32 R50, -RZ, R14.reuse.H0_H0 ;  /* 0x2000000eff327230 */ /* 0x100fe40000004100 */
[----:B------:R-:W-:Y:S01]  /*37d0*/  FFMA.FTZ R12, R12, R49, R51 ;  /* 0x000000310c0c7223 */ /* 0x000fe20000010033 */
[----:B------:R-:W-:Y:S02]  /*37e0*/  HADD2.F32 R14, -RZ, R14.H1_H1 ;  /* 0x3000000eff0e7230 */ /* 0x000fe40000004100 */
[----:B------:R-:W-:Y:S02]  /*37f0*/  HADD2.F32 R49, -RZ, R109.H0_H0 ;  /* 0x2000006dff317230 */ /* 0x000fe40000004100 */
[----:B------:R-:W-:Y:S01]  /*3800*/  F2FP.F16.F32.PACK_AB R12, R12, R13 ;  /* 0x0000000d0c0c723e */ /* 0x000fe200000000ff */
[-C--:B------:R-:W-:Y:S01]  /*3810*/  FMUL.FTZ R51, R14, R53.reuse ;  /* 0x000000350e337220 */ /* 0x080fe20000410000 */
[----:B------:R-:W-:Y:S01]  /*3820*/  FMUL.FTZ R53, R50, R53 ;  /* 0x0000003532357220 */ /* 0x000fe20000410000 */
[----:B------:R-:W-:-:S02]  /*3830*/  IMAD.MOV.U32 R13, RZ, RZ, R11 ;  /* 0x000000ffff0d7224 */ /* 0x000fc400078e000b */
[-C--:B------:R-:W-:Y:S01]  /*3840*/  FFMA.FTZ R51, R50, R49.reuse, -R51 ;  /* 0x0000003132337223 */ /* 0x080fe20000010833 */
[----:B------:R-:W-:-:S05]  /*3850*/  FFMA.FTZ R14, R14, R49, R53 ;  /* 0x000000310e0e7223 */ /* 0x000fca0000010035 */
[----:B------:R-:W-:-:S07]  /*3860*/  F2FP.F16.F32.PACK_AB R14, R14, R51 ;  /* 0x000000330e0e723e */ /* 0x000fce00000000ff */
.L_x_420:
[----:B------:R-:W-:Y:S05]  /*3870*/  BSYNC B2 ;  /* 0x0000000000027941 */ /* 0x000fea0003800000 */
.L_x_419:
[----:B--2---:R-:W-:Y:S01]  /*3880*/  MOV R48, R56 ;  /* 0x0000003800307202 */ /* 0x004fe20000000f00 */
[----:B------:R-:W-:Y:S02]  /*3890*/  IMAD.SHL.U32 R11, R155, 0x8, RZ ;  /* 0x000000089b0b7824 */ /* 0x000fe400078e00ff */
[----:B-1----:R-:W-:Y:S02]  /*38a0*/  IMAD.MOV.U32 R49, RZ, RZ, R57 ;  /* 0x000000ffff317224 */ /* 0x002fe400078e0039 */
[----:B------:R-:W-:-:S05]  /*38b0*/  IMAD.WIDE R48, R11, 0x2, R48 ;  /* 0x000000020b307825 */ /* 0x000fca00078e0230 */
[----:B------:R4:W-:Y:S02]  /*38c0*/  ST.E.128 desc[UR42][R48.64], R12 ;  /* 0x0000000c30007985 */ /* 0x0009e4000c101d2a */
.L_x_418:
[----:B------:R-:W-:Y:S05]  /*38d0*/  BSYNC B1 ;  /* 0x0000000000017941 */ /* 0x000fea0003800000 */
.L_x_417:
[----:B------:R-:W-:Y:S01]  /*38e0*/  ISETP.NE.AND P3, PT, R31, RZ, PT ;  /* 0x000000ff1f00720c */ /* 0x000fe20003f65270 */
[----:B------:R-:W-:-:S12]  /*38f0*/  BSSY B1, `(.L_x_421) ;  /* 0x0000037000017945 */ /* 0x000fd80003800000 */
[----:B------:R-:W-:Y:S05]  /*3900*/  @!P3 BRA `(.L_x_422) ;  /* 0x0000000000d4b947 */ /* 0x000fea0003800000 */
[----:B------:R-:W5:Y:S01]  /*3910*/  LDL R11, [R1+0x24] ;  /* 0x00002400010b7983 */ /* 0x000f620000100800 */
[----:B------:R-:W-:Y:S03]  /*3920*/  BSSY B2, `(.L_x_423) ;  /* 0x000002e000027945 */ /* 0x000fe60003800000 */
[----:B---34-:R3:W4:Y:S01]  /*3930*/  LDS.128 R12, [R62+0x17000] ;  /* 0x017000003e0c7984 */ /* 0x0187220000000c00 */
[----:B-----5:R-:W-:-:S13]  /*3940*/  ISETP.GE.AND P3, PT, R11, R98, PT ;  /* 0x000000620b00720c */ /* 0x020fda0003f66270 */
[----:B---34-:R-:W-:Y:S05]  /*3950*/  @P3 BRA `(.L_x_424) ;  /* 0x0000000000a83947 */ /* 0x018fea0003800000 */
[----:B------:R-:W-:Y:S01]  /*3960*/  SHF.R.U64 R48, R46, 0x10, R47 ;  /* 0x000000102e307819 */ /* 0x000fe2000000122f */
[--C-:B------:R-:W-:Y:S01]  /*3970*/  HADD2.F32 R11, -RZ, R13.reuse.H1_H1 ;  /* 0x3000000dff0b7230 */ /* 0x100fe20000004100 */
[----:B------:R-:W-:Y:S01]  /*3980*/  SHF.R.U64 R44, R44, 0x10, R45 ;  /* 0x000000102c2c7819 */ /* 0x000fe2000000122d */
[----:B------:R-:W-:Y:S02]  /*3990*/  HADD2.F32 R13, -RZ, R13.H0_H0 ;  /* 0x2000000dff0d7230 */ /* 0x000fe40000004100 */
[----:B------:R-:W-:Y:S02]  /*39a0*/  HADD2.F32 R48, -RZ, R48.H0_H0 ;  /* 0x20000030ff307230 */ /* 0x000fe40000004100 */
[----:B------:R-:W-:Y:S02]  /*39b0*/  HADD2.F32 R44, -RZ, R44.H0_H0 ;  /* 0x2000002cff2c7230 */ /* 0x000fe40000004100 */
[----:B------:R-:W-:Y:S02]  /*39c0*/  HADD2.F32 R110, -RZ, R110.H1_H1 ;  /* 0x3000006eff6e7230 */ /* 0x000fe40000004100 */
[-C--:B------:R-:W-:Y:S01]  /*39d0*/  FMUL.FTZ R46, R11, R48.reuse ;  /* 0x000000300b2e7220 */ /* 0x080fe20000410000 */
[----:B------:R-:W-:-:S03]  /*39e0*/  FMUL.FTZ R48, R13, R48 ;  /* 0x000000300d307220 */ /* 0x000fc60000410000 */
[-C--:B------:R-:W-:Y:S01]  /*39f0*/  FFMA.FTZ R46, R13, R44.reuse, -R46 ;  /* 0x0000002c0d2e7223 */ /* 0x080fe2000001082e */
[----:B------:R-:W-:Y:S01]  /*3a00*/  FFMA.FTZ R11, R11, R44, R48 ;  /* 0x0000002c0b0b7223 */ /* 0x000fe20000010030 */
[----:B------:R-:W-:Y:S01]  /*3a10*/  SHF.R.U32.HI R48, RZ, 0x10, R47 ;  /* 0x00000010ff307819 */ /* 0x000fe2000001162f */
[--C-:B------:R-:W-:Y:S01]  /*3a20*/  HADD2.F32 R13, -RZ, R15.reuse.H1_H1 ;  /* 0x3000000fff0d7230 */ /* 0x100fe20000004100 */
[----:B------:R-:W-:Y:S01]  /*3a30*/  SHF.R.U32.HI R44, RZ, 0x10, R45 ;  /* 0x00000010ff2c7819 */ /* 0x000fe2000001162d */
[----:B------:R-:W-:Y:S01]  /*3a40*/  HADD2.F32 R15, -RZ, R15.H0_H0 ;  /* 0x2000000fff0f7230 */ /* 0x000fe20000004100 */
[----:B------:R-:W-:Y:S01]  /*3a50*/  F2FP.F16.F32.PACK_AB R11, R11, R46 ;  /* 0x0000002e0b0b723e */ /* 0x000fe200000000ff */
[----:B------:R-:W-:Y:S02]  /*3a60*/  HADD2.F32 R48, -RZ, R48.H0_H0 ;  /* 0x20000030ff307230 */ /* 0x000fe40000004100 */
[----:B------:R-:W-:Y:S02]  /*3a70*/  HADD2.F32 R44, -RZ, R44.H0_H0 ;  /* 0x2000002cff2c7230 */ /* 0x000fe40000004100 */
[----:B------:R-:W-:-:S02]  /*3a80*/  HADD2.F32 R45, -RZ, R107.H1_H1 ;  /* 0x3000006bff2d7230 */ /* 0x000fc40000004100 */
[-C--:B------:R-:W-:Y:S01]  /*3a90*/  FMUL.FTZ R50, R13, R48.reuse ;  /* 0x000000300d327220 */ /* 0x080fe20000410000 */
[C---:B------:R-:W-:Y:S01]  /*3aa0*/  FMUL.FTZ R48, R15.reuse, R48 ;  /* 0x000000300f307220 */ /* 0x040fe20000410000 */
[----:B------:R-:W-:Y:S02]  /*3ab0*/  HADD2.F32 R107, -RZ, R107.H0_H0 ;  /* 0x2000006bff6b7230 */ /* 0x000fe40000004100 */
[-C--:B------:R-:W-:Y:S01]  /*3ac0*/  FFMA.FTZ R50, R15, R44.reuse, -R50 ;  /* 0x0000002c0f327223 */ /* 0x080fe20000010832 */
[----:B------:R-:W-:Y:S01]  /*3ad0*/  FFMA.FTZ R13, R13, R44, R48 ;  /* 0x0000002c0d0d7223 */ /* 0x000fe20000010030 */
[--C-:B------:R-:W-:Y:S02]  /*3ae0*/  HADD2.F32 R15, -RZ, R12.reuse.H1_H1 ;  /* 0x3000000cff0f7230 */ /* 0x100fe40000004100 */
[----:B------:R-:W-:Y:S02]  /*3af0*/  HADD2.F32 R44, -RZ, R12.H0_H0 ;  /* 0x2000000cff2c7230 */ /* 0x000fe40000004100 */
[----:B------:R-:W-:Y:S01]  /*3b00*/  F2FP.F16.F32.PACK_AB R50, R13, R50 ;  /* 0x000000320d32723e */ /* 0x000fe200000000ff */
[----:B------:R-:W-:Y:S01]  /*3b10*/  FMUL.FTZ R47, R15, R110 ;  /* 0x0000006e0f2f7220 */ /* 0x000fe20000410000 */
[----:B------:R-:W-:-:S02]  /*3b20*/  IMAD.MOV.U32 R13, RZ, RZ, R11 ;  /* 0x000000ffff0d7224 */ /* 0x000fc400078e000b */
[C---:B------:R-:W-:Y:S01]  /*3b30*/  FMUL.FTZ R110, R44.reuse, R110 ;  /* 0x0000006e2c6e7220 */ /* 0x040fe20000410000 */
[-C--:B------:R-:W-:Y:S01]  /*3b40*/  FFMA.FTZ R12, R44, R45.reuse, -R47 ;  /* 0x0000002d2c0c7223 */ /* 0x080fe2000001082f */
[--C-:B------:R-:W-:Y:S02]  /*3b50*/  HADD2.F32 R44, -RZ, R14.reuse.H0_H0 ;  /* 0x2000000eff2c7230 */ /* 0x100fe40000004100 */
[----:B------:R-:W-:Y:S01]  /*3b60*/  FFMA.FTZ R15, R15, R45, R110 ;  /* 0x0000002d0f0f7223 */ /* 0x000fe2000001006e */
[----:B------:R-:W-:Y:S02]  /*3b70*/  HADD2.F32 R14, -RZ, R14.H1_H1 ;  /* 0x3000000eff0e7230 */ /* 0x000fe40000004100 */
[----:B------:R-:W-:Y:S02]  /*3b80*/  HADD2.F32 R45, -RZ, R108.H0_H0 ;  /* 0x2000006cff2d7230 */ /* 0x000fe40000004100 */
[----:B------:R-:W-:Y:S01]  /*3b90*/  F2FP.F16.F32.PACK_AB R12, R15, R12 ;  /* 0x0000000c0f0c723e */ /* 0x000fe200000000ff */
[----:B------:R-:W-:-:S02]  /*3ba0*/  IMAD.MOV.U32 R15, RZ, RZ, R50 ;  /* 0x000000ffff0f7224 */ /* 0x000fc400078e0032 */
[-C--:B------:R-:W-:Y:S01]  /*3bb0*/  FMUL.FTZ R47, R14, R45.reuse ;  /* 0x0000002d0e2f7220 */ /* 0x080fe20000410000 */
[----:B------:R-:W-:-:S03]  /*3bc0*/  FMUL.FTZ R45, R44, R45 ;  /* 0x0000002d2c2d7220 */ /* 0x000fc60000410000 */
[-C--:B------:R-:W-:Y:S01]  /*3bd0*/  FFMA.FTZ R44, R44, R107.reuse, -R47 ;  /* 0x0000006b2c2c7223 */ /* 0x080fe2000001082f */
[----:B------:R-:W-:-:S05]  /*3be0*/  FFMA.FTZ R45, R14, R107, R45 ;  /* 0x0000006b0e2d7223 */ /* 0x000fca000001002d */
[----:B------:R-:W-:-:S07]  /*3bf0*/  F2FP.F16.F32.PACK_AB R14, R45, R44 ;  /* 0x0000002c2d0e723e */ /* 0x000fce00000000ff */
.L_x_424:
[----:B------:R-:W-:Y:S05]  /*3c00*/  BSYNC B2 ;  /* 0x0000000000027941 */ /* 0x000fea0003800000 */
.L_x_423:
[----:B------:R-:W-:Y:S01]  /*3c10*/  SHF.L.U32 R11, R156, 0x3, RZ ;  /* 0x000000039c0b7819 */ /* 0x000fe200000006ff */
[----:B--2---:R-:W-:Y:S02]  /*3c20*/  IMAD.MOV.U32 R44, RZ, RZ, R56 ;  /* 0x000000ffff2c7224 */ /* 0x004fe400078e0038 */
[----:B-1----:R-:W-:Y:S02]  /*3c30*/  IMAD.MOV.U32 R45, RZ, RZ, R57 ;  /* 0x000000ffff2d7224 */ /* 0x002fe400078e0039 */
[----:B------:R-:W-:-:S05]  /*3c40*/  IMAD.WIDE R44, R11, 0x2, R44 ;  /* 0x000000020b2c7825 */ /* 0x000fca00078e022c */
[----:B------:R1:W-:Y:S02]  /*3c50*/  ST.E.128 desc[UR42][R44.64], R12 ;  /* 0x0000000c2c007985 */ /* 0x0003e4000c101d2a */
.L_x_422:
[----:B------:R-:W-:Y:S05]  /*3c60*/  BSYNC B1 ;  /* 0x0000000000017941 */ /* 0x000fea0003800000 */
.L_x_421:
[----:B------:R-:W-:Y:S01]  /*3c70*/  LOP3.LUT P3, RZ, R20, 0x8, RZ, 0xc0, !PT ;  /* 0x0000000814ff7812 */ /* 0x000fe2000786c0ff */
[----:B------:R-:W-:-:S12]  /*3c80*/  BSSY B1, `(.L_x_425) ;  /* 0x0000037000017945 */ /* 0x000fd80003800000 */
[----:B------:R-:W-:Y:S05]  /*3c90*/  @!P3 BRA `(.L_x_426) ;  /* 0x0000000000d4b947 */ /* 0x000fea0003800000 */
[----:B-1-34-:R-:W3:Y:S04]  /*3ca0*/  LDL R12, [R1+0x20] ;  /* 0x00002000010c7983 */ /* 0x01aee80000100800 */
[----:B------:R-:W4:Y:S01]  /*3cb0*/  LDL R11, [R1+0x48] ;  /* 0x00004800010b7983 */ /* 0x000f220000100800 */
[C---:B--2---:R-:W-:Y:S01]  /*3cc0*/  LEA R44, P3, R22.reuse, R56, 0x1 ;  /* 0x00000038162c7211 */ /* 0x044fe200078608ff */
[----:B------:R-:W-:Y:S03]  /*3cd0*/  BSSY B2, `(.L_x_427) ;  /* 0x0000030000027945 */ /* 0x000fe60003800000 */
[----:B---3--:R-:W-:Y:S02]  /*3ce0*/  LEA.HI.X R45, R22, R57, R12, 0x1, P3 ;  /* 0x00000039162d7211 */ /* 0x008fe400018f0c0c */
[----:B------:R1:W2:Y:S01]  /*3cf0*/  LDS.128 R12, [R61+0x17000] ;  /* 0x017000003d0c7984 */ /* 0x0002a20000000c00 */
[----:B----4-:R-:W-:-:S13]  /*3d00*/  ISETP.GE.AND P3, PT, R11, R98, PT ;  /* 0x000000620b00720c */ /* 0x010fda0003f66270 */
[----:B-1----:R-:W-:Y:S05]  /*3d10*/  @P3 BRA `(.L_x_428) ;  /* 0x0000000000ac3947 */ /* 0x002fea0003800000 */
[----:B------:R-:W-:Y:S01]  /*3d20*/  SHF.R.U64 R42, R42, 0x10, R43 ;  /* 0x000000102a2a7819 */ /* 0x000fe2000000122b */
[--C-:B--2---:R-:W-:Y:S01]  /*3d30*/  HADD2.F32 R11, -RZ, R13.reuse.H1_H1 ;  /* 0x3000000dff0b7230 */ /* 0x104fe20000004100 */
[----:B------:R-:W-:Y:S01]  /*3d40*/  SHF.R.U64 R46, R40, 0x10, R41 ;  /* 0x00000010282e7819 */ /* 0x000fe20000001229 */
[----:B------:R-:W-:Y:S01]  /*3d50*/  HADD2.F32 R40, -RZ, R13.H0_H0 ;  /* 0x2000000dff287230 */ /* 0x000fe20000004100 */
[----:B------:R-:W-:Y:S01]  /*3d60*/  SHF.R.U32.HI R43, RZ, 0x10, R43 ;  /* 0x00000010ff2b7819 */ /* 0x000fe2000001162b */
[----:B------:R-:W-:Y:S02]  /*3d70*/  HADD2.F32 R42, -RZ, R42.H0_H0 ;  /* 0x2000002aff2a7230 */ /* 0x000fe40000004100 */
[----:B------:R-:W-:Y:S02]  /*3d80*/  HADD2.F32 R13, -RZ, R46.H0_H0 ;  /* 0x2000002eff0d7230 */ /* 0x000fe40000004100 */
[----:B------:R-:W-:Y:S02]  /*3d90*/  HADD2.F32 R43, -RZ, R43.H0_H0 ;  /* 0x2000002bff2b7230 */ /* 0x000fe40000004100 */
[-C--:B------:R-:W-:Y:S01]  /*3da0*/  FMUL.FTZ R47, R11, R42.reuse ;  /* 0x0000002a0b2f7220 */ /* 0x080fe20000410000 */
[----:B------:R-:W-:Y:S01]  /*3db0*/  FMUL.FTZ R42, R40, R42 ;  /* 0x0000002a282a7220 */ /* 0x000fe20000410000 */
[----:B------:R-:W-:-:S02]  /*3dc0*/  HADD2.F32 R46, -RZ, R105.H0_H0 ;  /* 0x20000069ff2e7230 */ /* 0x000fc40000004100 */
[-C--:B------:R-:W-:Y:S01]  /*3dd0*/  FFMA.FTZ R40, R40, R13.reuse, -R47 ;  /* 0x0000000d28287223 */ /* 0x080fe2000001082f */
[----:B------:R-:W-:Y:S01]  /*3de0*/  FFMA.FTZ R11, R11, R13, R42 ;  /* 0x0000000d0b0b7223 */ /* 0x000fe2000001002a */
[----:B------:R-:W-:Y:S01]  /*3df0*/  IMAD.MOV.U32 R13, RZ, RZ, R15 ;  /* 0x000000ffff0d7224 */ /* 0x000fe200078e000f */
[----:B------:R-:W-:Y:S01]  /*3e00*/  SHF.R.U32.HI R42, RZ, 0x10, R41 ;  /* 0x00000010ff2a7819 */ /* 0x000fe20000011629 */
[----:B------:R-:W-:Y:S01]  /*3e10*/  HADD2.F32 R47, -RZ, R14.H0_H0 ;  /* 0x2000000eff2f7230 */ /* 0x000fe20000004100 */
[----:B------:R-:W-:Y:S02]  /*3e20*/  MOV R41, R12 ;  /* 0x0000000c00297202 */ /* 0x000fe40000000f00 */
[--C-:B------:R-:W-:Y:S01]  /*3e30*/  HADD2.F32 R15, -RZ, R13.reuse.H1_H1 ;  /* 0x3000000dff0f7230 */ /* 0x100fe20000004100 */
[----:B------:R-:W-:Y:S01]  /*3e40*/  F2FP.F16.F32.PACK_AB R11, R11, R40 ;  /* 0x000000280b0b723e */ /* 0x000fe200000000ff */
[----:B------:R-:W-:Y:S02]  /*3e50*/  HADD2.F32 R12, -RZ, R13.H0_H0 ;  /* 0x2000000dff0c7230 */ /* 0x000fe40000004100 */
[----:B------:R-:W-:-:S02]  /*3e60*/  HADD2.F32 R42, -RZ, R42.H0_H0 ;  /* 0x2000002aff2a7230 */ /* 0x000fc40000004100 */
[CC--:B------:R-:W-:Y:S01]  /*3e70*/  FMUL.FTZ R13, R15.reuse, R43.reuse ;  /* 0x0000002b0f0d7220 */ /* 0x0c0fe20000410000 */
[C---:B------:R-:W-:Y:S01]  /*3e80*/  FMUL.FTZ R48, R12.reuse, R43 ;  /* 0x0000002b0c307220 */ /* 0x040fe20000410000 */
[--C-:B------:R-:W-:Y:S02]  /*3e90*/  HADD2.F32 R43, -RZ, R41.reuse.H0_H0 ;  /* 0x20000029ff2b7230 */ /* 0x100fe40000004100 */
[-C--:B------:R-:W-:Y:S01]  /*3ea0*/  FFMA.FTZ R12, R12, R42.reuse, -R13 ;  /* 0x0000002a0c0c7223 */ /* 0x080fe2000001080d */
[----:B------:R-:W-:Y:S02]  /*3eb0*/  HADD2.F32 R13, -RZ, R41.H1_H1 ;  /* 0x30000029ff0d7230 */ /* 0x000fe40000004100 */
[----:B------:R-:W-:Y:S01]  /*3ec0*/  FFMA.FTZ R15, R15, R42, R48 ;  /* 0x0000002a0f0f7223 */ /* 0x000fe20000010030 */
[----:B------:R-:W-:Y:S02]  /*3ed0*/  HADD2.F32 R42, -RZ, R103.H0_H0 ;  /* 0x20000067ff2a7230 */ /* 0x000fe40000004100 */
[----:B------:R-:W-:Y:S01]  /*3ee0*/  FMUL.FTZ R52, R43, R46 ;  /* 0x0000002e2b347220 */ /* 0x000fe20000410000 */
[----:B------:R-:W-:-:S02]  /*3ef0*/  HADD2.F32 R48, -RZ, R105.H1_H1 ;  /* 0x30000069ff307230 */ /* 0x000fc40000004100 */
[C---:B------:R-:W-:Y:S01]  /*3f00*/  FMUL.FTZ R50, R13.reuse, R46 ;  /* 0x0000002e0d327220 */ /* 0x040fe20000410000 */
[----:B------:R-:W-:Y:S02]  /*3f10*/  HADD2.F32 R41, -RZ, R14.H1_H1 ;  /* 0x3000000eff297230 */ /* 0x000fe40000004100 */
[-C--:B------:R-:W-:Y:S01]  /*3f20*/  FFMA.FTZ R13, R13, R42.reuse, R52 ;  /* 0x0000002a0d0d7223 */ /* 0x080fe20000010034 */
[----:B------:R-:W-:Y:S02]  /*3f30*/  HADD2.F32 R46, -RZ, R103.H1_H1 ;  /* 0x30000067ff2e7230 */ /* 0x000fe40000004100 */
[----:B------:R-:W-:Y:S01]  /*3f40*/  FFMA.FTZ R14, R43, R42, -R50 ;  /* 0x0000002a2b0e7223 */ /* 0x000fe20000010832 */
[----:B------:R-:W-:Y:S01]  /*3f50*/  F2FP.F16.F32.PACK_AB R15, R15, R12 ;  /* 0x0000000c0f0f723e */ /* 0x000fe200000000ff */
[-C--:B------:R-:W-:Y:S01]  /*3f60*/  FMUL.FTZ R50, R41, R48.reuse ;  /* 0x0000003029327220 */ /* 0x080fe20000410000 */
[----:B------:R-:W-:Y:S02]  /*3f70*/  FMUL.FTZ R48, R47, R48 ;  /* 0x000000302f307220 */ /* 0x000fe40000410000 */
[----:B------:R-:W-:Y:S01]  /*3f80*/  F2FP.F16.F32.PACK_AB R12, R13, R14 ;  /* 0x0000000e0d0c723e */ /* 0x000fe200000000ff */
[-C--:B------:R-:W-:Y:S01]  /*3f90*/  FFMA.FTZ R50, R47, R46.reuse, -R50 ;  /* 0x0000002e2f327223 */ /* 0x080fe20000010832 */
[----:B------:R-:W-:Y:S01]  /*3fa0*/  FFMA.FTZ R41, R41, R46, R48 ;  /* 0x0000002e29297223 */ /* 0x000fe20000010030 */
[----:B------:R-:W-:-:S04]  /*3fb0*/  IMAD.MOV.U32 R13, RZ, RZ, R11 ;  /* 0x000000ffff0d7224 */ /* 0x000fc800078e000b */
[----:B------:R-:W-:-:S07]  /*3fc0*/  F2FP.F16.F32.PACK_AB R14, R41, R50 ;  /* 0x00000032290e723e */ /* 0x000fce00000000ff */
.L_x_428:
[----:B------:R-:W-:Y:S05]  /*3fd0*/  BSYNC B2 ;  /* 0x0000000000027941 */ /* 0x000fea0003800000 */
.L_x_427:
[----:B--2---:R1:W-:Y:S02]  /*3fe0*/  ST.E.128 desc[UR42][R44.64], R12 ;  /* 0x0000000c2c007985 */ /* 0x0043e4000c101d2a */
.L_x_426:
[----:B------:R-:W-:Y:S05]  /*3ff0*/  BSYNC B1 ;  /* 0x0000000000017941 */ /* 0x000fea0003800000 */
.L_x_425:
        /* <DEDUP_REMOVED lines=11> */
[--C-:B------:R-:W-:Y:S02]  /*40b0*/  SHF.R.U64 R11, R38, 0x10, R39.reuse ;  /* 0x00000010260b7819 */ /* 0x100fe40000001227 */
[----:B------:R-:W-:Y:S02]  /*40c0*/  SHF.R.U32.HI R44, RZ, 0x10, R39 ;  /* 0x00000010ff2c7819 */ /* 0x000fe40000011627 */
[--C-:B------:R-:W-:Y:S01]  /*40d0*/  SHF.R.U64 R43, R36, 0x10, R37.reuse ;  /* 0x00000010242b7819 */ /* 0x100fe20000001225 */
[----:B--2---:R-:W-:Y:S01]  /*40e0*/  IMAD.MOV.U32 R36, RZ, RZ, R12 ;  /* 0x000000ffff247224 */ /* 0x004fe200078e000c */
[----:B------:R-:W-:Y:S01]  /*40f0*/  SHF.R.U32.HI R42, RZ, 0x10, R37 ;  /* 0x00000010ff2a7819 */ /* 0x000fe20000011625 */
[----:B------:R-:W-:Y:S02]  /*4100*/  HADD2.F32 R39, -RZ, R11.H0_H0 ;  /* 0x2000000bff277230 */ /* 0x000fe40000004100 */
[----:B------:R-:W-:Y:S02]  /*4110*/  HADD2.F32 R44, -RZ, R44.H0_H0 ;  /* 0x2000002cff2c7230 */ /* 0x000fe40000004100 */
[----:B------:R-:W-:-:S02]  /*4120*/  HADD2.F32 R12, -RZ, R13.H1_H1 ;  /* 0x3000000dff0c7230 */ /* 0x000fc40000004100 */
[----:B------:R-:W-:Y:S02]  /*4130*/  HADD2.F32 R11, -RZ, R13.H0_H0 ;  /* 0x2000000dff0b7230 */ /* 0x000fe40000004100 */
[--C-:B------:R-:W-:Y:S02]  /*4140*/  HADD2.F32 R37, -RZ, R15.reuse.H1_H1 ;  /* 0x3000000fff257230 */ /* 0x100fe40000004100 */
[-C--:B------:R-:W-:Y:S01]  /*4150*/  FMUL.FTZ R46, R12, R39.reuse ;  /* 0x000000270c2e7220 */ /* 0x080fe20000410000 */
[----:B------:R-:W-:Y:S02]  /*4160*/  HADD2.F32 R13, -RZ, R15.H0_H0 ;  /* 0x2000000fff0d7230 */ /* 0x000fe40000004100 */
[----:B------:R-:W-:Y:S01]  /*4170*/  FMUL.FTZ R39, R11, R39 ;  /* 0x000000270b277220 */ /* 0x000fe20000410000 */
[----:B------:R-:W-:Y:S02]  /*4180*/  HADD2.F32 R38, -RZ, R43.H0_H0 ;  /* 0x2000002bff267230 */ /* 0x000fe40000004100 */
[----:B------:R-:W-:Y:S01]  /*4190*/  FMUL.FTZ R48, R37, R44 ;  /* 0x0000002c25307220 */ /* 0x000fe20000410000 */
[----:B------:R-:W-:-:S02]  /*41a0*/  HADD2.F32 R42, -RZ, R42.H0_H0 ;  /* 0x2000002aff2a7230 */ /* 0x000fc40000004100 */
[----:B------:R-:W-:Y:S01]  /*41b0*/  FMUL.FTZ R44, R13, R44 ;  /* 0x0000002c0d2c7220 */ /* 0x000fe20000410000 */
[--C-:B------:R-:W-:Y:S02]  /*41c0*/  HADD2.F32 R15, -RZ, R36.reuse.H1_H1 ;  /* 0x30000024ff0f7230 */ /* 0x100fe40000004100 */
[-C--:B------:R-:W-:Y:S01]  /*41d0*/  FFMA.FTZ R11, R11, R38.reuse, -R46 ;  /* 0x000000260b0b7223 */ /* 0x080fe2000001082e */
[----:B------:R-:W-:Y:S01]  /*41e0*/  FFMA.FTZ R12, R12, R38, R39 ;  /* 0x000000260c0c7223 */ /* 0x000fe20000010027 */
[-C--:B------:R-:W-:Y:S01]  /*41f0*/  FFMA.FTZ R46, R37, R42.reuse, R44 ;  /* 0x0000002a252e7223 */ /* 0x080fe2000001002c */
[----:B------:R-:W-:Y:S02]  /*4200*/  HADD2.F32 R39, -RZ, R87.H0_H0 ;  /* 0x20000057ff277230 */ /* 0x000fe40000004100 */
[----:B------:R-:W-:Y:S01]  /*4210*/  FFMA.FTZ R13, R13, R42, -R48 ;  /* 0x0000002a0d0d7223 */ /* 0x000fe20000010830 */
[----:B------:R-:W-:Y:S01]  /*4220*/  HADD2.F32 R36, -RZ, R36.H0_H0 ;  /* 0x20000024ff247230 */ /* 0x000fe20000004100 */
[----:B------:R-:W-:Y:S01]  /*4230*/  F2FP.F16.F32.PACK_AB R11, R12, R11 ;  /* 0x0000000b0c0b723e */ /* 0x000fe200000000ff */
[----:B------:R-:W-:-:S02]  /*4240*/  HADD2.F32 R37, -RZ, R14.H1_H1 ;  /* 0x3000000eff257230 */ /* 0x000fc40000004100 */
[-C--:B------:R-:W-:Y:S01]  /*4250*/  FMUL.FTZ R43, R15, R39.reuse ;  /* 0x000000270f2b7220 */ /* 0x080fe20000410000 */
[----:B------:R-:W-:Y:S02]  /*4260*/  HADD2.F32 R87, -RZ, R87.H1_H1 ;  /* 0x30000057ff577230 */ /* 0x000fe40000004100 */
[----:B------:R-:W-:Y:S01]  /*4270*/  FMUL.FTZ R42, R36, R39 ;  /* 0x00000027242a7220 */ /* 0x000fe20000410000 */
[----:B------:R-:W-:Y:S02]  /*4280*/  HADD2.F32 R14, -RZ, R14.H0_H0 ;  /* 0x2000000eff0e7230 */ /* 0x000fe40000004100 */
[--C-:B------:R-:W-:Y:S02]  /*4290*/  HADD2.F32 R38, -RZ, R86.reuse.H0_H0 ;  /* 0x20000056ff267230 */ /* 0x100fe40000004100 */
[-C--:B------:R-:W-:Y:S01]  /*42a0*/  FMUL.FTZ R39, R37, R87.reuse ;  /* 0x0000005725277220 */ /* 0x080fe20000410000 */
[----:B------:R-:W-:Y:S02]  /*42b0*/  HADD2.F32 R86, -RZ, R86.H1_H1 ;  /* 0x30000056ff567230 */ /* 0x000fe40000004100 */
[----:B------:R-:W-:Y:S01]  /*42c0*/  FMUL.FTZ R44, R14, R87 ;  /* 0x000000570e2c7220 */ /* 0x000fe20000410000 */
[-C--:B------:R-:W-:Y:S01]  /*42d0*/  FFMA.FTZ R43, R36, R38.reuse, -R43 ;  /* 0x00000026242b7223 */ /* 0x080fe2000001082b */
[----:B------:R-:W-:Y:S01]  /*42e0*/  FFMA.FTZ R42, R15, R38, R42 ;  /* 0x000000260f2a7223 */ /* 0x000fe2000001002a */
[-C--:B------:R-:W-:Y:S01]  /*42f0*/  FFMA.FTZ R39, R14, R86.reuse, -R39 ;  /* 0x000000560e277223 */ /* 0x080fe20000010827 */
[----:B------:R-:W-:Y:S01]  /*4300*/  FFMA.FTZ R44, R37, R86, R44 ;  /* 0x00000056252c7223 */ /* 0x000fe2000001002c */
[----:B------:R-:W-:Y:S01]  /*4310*/  F2FP.F16.F32.PACK_AB R15, R46, R13 ;  /* 0x0000000d2e0f723e */ /* 0x000fe200000000ff */
[----:B------:R-:W-:Y:S01]  /*4320*/  IMAD.MOV.U32 R13, RZ, RZ, R11 ;  /* 0x000000ffff0d7224 */ /* 0x000fe200078e000b */
[----:B------:R-:W-:-:S02]  /*4330*/  F2FP.F16.F32.PACK_AB R12, R42, R43 ;  /* 0x0000002b2a0c723e */ /* 0x000fc400000000ff */
[----:B------:R-:W-:-:S07]  /*4340*/  F2FP.F16.F32.PACK_AB R14, R44, R39 ;  /* 0x000000272c0e723e */ /* 0x000fce00000000ff */
.L_x_432:
[----:B------:R-:W-:Y:S05]  /*4350*/  BSYNC B2 ;  /* 0x0000000000027941 */ /* 0x000fea0003800000 */
.L_x_431:
[----:B--2---:R1:W-:Y:S02]  /*4360*/  ST.E.128 desc[UR42][R40.64], R12 ;  /* 0x0000000c28007985 */ /* 0x0043e4000c101d2a */
.L_x_430:
[----:B------:R-:W-:Y:S05]  /*4370*/  BSYNC B1 ;  /* 0x0000000000017941 */ /* 0x000fea0003800000 */
.L_x_429:
[----:B------:R-:W-:-:S13]  /*4380*/  LOP3.LUT P3, RZ, R20, 0x20, RZ, 0xc0, !PT ;  /* 0x0000002014ff7812 */ /* 0x000fda000786c0ff */
        /* <DEDUP_REMOVED lines=11> */
[--C-:B------:R-:W-:Y:S01]  /*4440*/  SHF.R.U64 R38, R34, 0x10, R35.reuse ;  /* 0x0000001022267819 */ /* 0x100fe20000001223 */
[----:B------:R-:W-:Y:S01]  /*4450*/  HADD2.F32 R15, -RZ, R15.H0_H0 ;  /* 0x2000000fff0f7230 */ /* 0x000fe20000004100 */
[----:B------:R-:W-:Y:S01]  /*4460*/  SHF.R.U32.HI R35, RZ, 0x10, R35 ;  /* 0x00000010ff237819 */ /* 0x000fe20000011623 */
[----:B------:R-:W-:Y:S01]  /*4470*/  HADD2.F32 R34, -RZ, R11.H0_H0 ;  /* 0x2000000bff227230 */ /* 0x000fe20000004100 */
[----:B------:R-:W-:Y:S01]  /*4480*/  SHF.R.U32.HI R33, RZ, 0x10, R33 ;  /* 0x00000010ff217819 */ /* 0x000fe20000011621 */
[----:B------:R-:W-:Y:S02]  /*4490*/  HADD2.F32 R38, -RZ, R38.H0_H0 ;  /* 0x20000026ff267230 */ /* 0x000fe40000004100 */
[----:B------:R-:W-:Y:S02]  /*44a0*/  HADD2.F32 R11, -RZ, R13.H1_H1 ;  /* 0x3000000dff0b7230 */ /* 0x000fe40000004100 */
[----:B------:R-:W-:-:S02]  /*44b0*/  HADD2.F32 R35, -RZ, R35.H0_H0 ;  /* 0x20000023ff237230 */ /* 0x000fc40000004100 */
[----:B------:R-:W-:Y:S02]  /*44c0*/  HADD2.F32 R13, -RZ, R13.H0_H0 ;  /* 0x2000000dff0d7230 */ /* 0x000fe40000004100 */
[-C--:B------:R-:W-:Y:S01]  /*44d0*/  FMUL.FTZ R40, R11, R38.reuse ;  /* 0x000000260b287220 */ /* 0x080fe20000410000 */
[----:B------:R-:W-:Y:S02]  /*44e0*/  HADD2.F32 R33, -RZ, R33.H0_H0 ;  /* 0x20000021ff217230 */ /* 0x000fe40000004100 */
[CC--:B------:R-:W-:Y:S01]  /*44f0*/  FMUL.FTZ R42, R32.reuse, R35.reuse ;  /* 0x00000023202a7220 */ /* 0x0c0fe20000410000 */
[----:B------:R-:W-:Y:S01]  /*4500*/  FMUL.FTZ R39, R15, R35 ;  /* 0x000000230f277220 */ /* 0x000fe20000410000 */
[C---:B------:R-:W-:Y:S01]  /*4510*/  FMUL.FTZ R38, R13.reuse, R38 ;  /* 0x000000260d267220 */ /* 0x040fe20000410000 */
[-C--:B------:R-:W-:Y:S01]  /*4520*/  FFMA.FTZ R40, R13, R34.reuse, -R40 ;  /* 0x000000220d287223 */ /* 0x080fe20000010828 */
[-C--:B------:R-:W-:Y:S01]  /*4530*/  FFMA.FTZ R42, R15, R33.reuse, -R42 ;  /* 0x000000210f2a7223 */ /* 0x080fe2000001082a */
[----:B------:R-:W-:Y:S01]  /*4540*/  FFMA.FTZ R41, R32, R33, R39 ;  /* 0x0000002120297223 */ /* 0x000fe20000010027 */
[----:B------:R-:W-:Y:S01]  /*4550*/  FFMA.FTZ R35, R11, R34, R38 ;  /* 0x000000220b237223 */ /* 0x000fe20000010026 */
[----:B------:R-:W-:-:S02]  /*4560*/  HADD2.F32 R15, -RZ, R59.H0_H0 ;  /* 0x2000003bff0f7230 */ /* 0x000fc40000004100 */
[----:B------:R-:W-:Y:S02]  /*4570*/  HADD2.F32 R32, -RZ, R58.H0_H0 ;  /* 0x2000003aff207230 */ /* 0x000fe40000004100 */
[----:B------:R-:W-:Y:S02]  /*4580*/  HADD2.F32 R11, -RZ, R12.H1_H1 ;  /* 0x3000000cff0b7230 */ /* 0x000fe40000004100 */
[----:B------:R-:W-:Y:S02]  /*4590*/  HADD2.F32 R13, -RZ, R14.H1_H1 ;  /* 0x3000000eff0d7230 */ /* 0x000fe40000004100 */
[----:B------:R-:W-:Y:S02]  /*45a0*/  HADD2.F32 R59, -RZ, R59.H1_H1 ;  /* 0x3000003bff3b7230 */ /* 0x000fe40000004100 */
[----:B------:R-:W-:Y:S01]  /*45b0*/  FMUL.FTZ R33, R11, R32 ;  /* 0x000000200b217220 */ /* 0x000fe20000410000 */
[----:B------:R-:W-:Y:S02]  /*45c0*/  HADD2.F32 R12, -RZ, R12.H0_H0 ;  /* 0x2000000cff0c7230 */ /* 0x000fe40000004100 */
[----:B------:R-:W-:-:S02]  /*45d0*/  HADD2.F32 R14, -RZ, R14.H0_H0 ;  /* 0x2000000eff0e7230 */ /* 0x000fc40000004100 */
[----:B------:R-:W-:Y:S01]  /*45e0*/  FMUL.FTZ R39, R13, R59 ;  /* 0x0000003b0d277220 */ /* 0x000fe20000410000 */
[----:B------:R-:W-:Y:S02]  /*45f0*/  HADD2.F32 R58, -RZ, R58.H1_H1 ;  /* 0x3000003aff3a7230 */ /* 0x000fe40000004100 */
[C---:B------:R-:W-:Y:S01]  /*4600*/  FMUL.FTZ R32, R12.reuse, R32 ;  /* 0x000000200c207220 */ /* 0x040fe20000410000 */
[----:B------:R-:W-:Y:S01]  /*4610*/  FFMA.FTZ R33, R12, R15, -R33 ;  /* 0x0000000f0c217223 */ /* 0x000fe20000010821 */
[C---:B------:R-:W-:Y:S02]  /*4620*/  FMUL.FTZ R34, R14.reuse, R59 ;  /* 0x0000003b0e227220 */ /* 0x040fe40000410000 */
[----:B------:R-:W-:Y:S01]  /*4630*/  FFMA.FTZ R32, R11, R15, R32 ;  /* 0x0000000f0b207223 */ /* 0x000fe20000010020 */
[-C--:B------:R-:W-:Y:S01]  /*4640*/  FFMA.FTZ R39, R14, R58.reuse, -R39 ;  /* 0x0000003a0e277223 */ /* 0x080fe20000010827 */
[----:B------:R-:W-:Y:S01]  /*4650*/  FFMA.FTZ R34, R13, R58, R34 ;  /* 0x0000003a0d227223 */ /* 0x000fe20000010022 */
[----:B------:R-:W-:-:S02]  /*4660*/  F2FP.F16.F32.PACK_AB R13, R35, R40 ;  /* 0x00000028230d723e */ /* 0x000fc400000000ff */
[----:B------:R-:W-:Y:S02]  /*4670*/  F2FP.F16.F32.PACK_AB R15, R41, R42 ;  /* 0x0000002a290f723e */ /* 0x000fe400000000ff */
[----:B------:R-:W-:Y:S02]  /*4680*/  F2FP.F16.F32.PACK_AB R12, R32, R33 ;  /* 0x00000021200c723e */ /* 0x000fe400000000ff */
[----:B------:R-:W-:-:S07]  /*4690*/  F2FP.F16.F32.PACK_AB R14, R34, R39 ;  /* 0x00000027220e723e */ /* 0x000fce00000000ff */
.L_x_434:
[----:B------:R-:W-:Y:S05]  /*46a0*/  BSYNC B1 ;  /* 0x0000000000017941 */ /* 0x000fea0003800000 */
.L_x_433:
[----:B--2---:R1:W-:Y:S01]  /*46b0*/  ST.E.128 desc[UR42][R36.64], R12 ;  /* 0x0000000c24007985 */ /* 0x0043e2000c101d2a */
[----:B------:R-:W-:Y:S05]  /*46c0*/  BRA `(.L_x_412) ;  /* 0x0000002000887947 */ /* 0x000fea0003800000 */
.L_x_405:
        /* <DEDUP_REMOVED lines=15> */
[----:B------:R-:W-:Y:S01]  /*47c0*/  IADD3 R14, P2, R66, R14, RZ ;  /* 0x0000000e420e7210 */ /* 0x000fe20007f5e0ff */
[----:B------:R-:W-:Y:S01]  /*47d0*/  ULDC.64 UR4, c[0x0][0x3e8] ;  /* 0x0000fa0000047ab9 */ /* 0x000fe20000000a00 */
[----:B------:R-:W-:Y:S02]  /*47e0*/  CS2R R42, SRZ ;  /* 0x00000000002a7805 */ /* 0x000fe4000001ff00 */
[----:B------:R-:W-:Y:S02]  /*47f0*/  CS2R R40, SRZ ;  /* 0x0000000000287805 */ /* 0x000fe4000001ff00 */
[----:B------:R-:W-:Y:S02]  /*4800*/  IADD3.X R13, R11, R83, RZ, P2, !PT ;  /* 0x000000530b0d7210 */ /* 0x000fe400017fe4ff */
[----:B------:R-:W-:Y:S02]  /*4810*/  CS2R R54, SRZ ;  /* 0x0000000000367805 */ /* 0x000fe4000001ff00 */
[----:B------:R-:W-:-:S02]  /*4820*/  IADD3 R11, P2, R70, R12, RZ ;  /* 0x0000000c460b7210 */ /* 0x000fc40007f5e0ff */
[----:B------:R-:W-:-:S03]  /*4830*/  CS2R R52, SRZ ;  /* 0x0000000000347805 */ /* 0x000fc6000001ff00 */
        /* <DEDUP_REMOVED lines=8> */
[----:B------:R-:W-:Y:S02]  /*48c0*/  CS2R R36, SRZ ;  /* 0x0000000000247805 */ /* 0x000fe4000001ff00 */
[----:B------:R-:W-:Y:S02]  /*48d0*/  CS2R R50, SRZ ;  /* 0x0000000000327805 */ /* 0x000fe4000001ff00 */
[----:B------:R-:W-:-:S05]  /*48e0*/  CS2R R48, SRZ ;  /* 0x0000000000307805 */ /* 0x000fca000001ff00 */
[----:B------:R0:W5:Y:S04]  /*48f0*/  @!P2 LDG.E.128 R40, desc[UR42][R12.64] ;  /* 0x0000002a0c28a981 */ /* 0x000168000c1e1d00 */
[----:B------:R0:W5:Y:S01]  /*4900*/  @!P2 LDG.E.128 R52, desc[UR42][R14.64] ;  /* 0x0000002a0e34a981 */ /* 0x000162000c1e1d00 */
[----:B------:R-:W-:Y:S02]  /*4910*/  ISETP.GE.AND P2, PT, R0, R98, PT ;  /* 0x000000620000720c */ /* 0x000fe40003f46270 */
[----:B------:R-:W-:Y:S02]  /*4920*/  CS2R R34, SRZ ;  /* 0x0000000000227805 */ /* 0x000fe4000001ff00 */
[----:B------:R-:W-:Y:S02]  /*4930*/  CS2R R32, SRZ ;  /* 0x0000000000207805 */ /* 0x000fe4000001ff00 */
[----:B------:R-:W-:-:S02]  /*4940*/  CS2R R46, SRZ ;  /* 0x00000000002e7805 */ /* 0x000fc4000001ff00 */
[----:B------:R-:W-:-:S05]  /*4950*/  CS2R R44, SRZ ;  /* 0x00000000002c7805 */ /* 0x000fca000001ff00 */
[----:B------:R0:W5:Y:S04]  /*4960*/  @!P2 LDG.E.128 R36, desc[UR42][R12.64+0x20] ;  /* 0x0000202a0c24a981 */ /* 0x000168000c1e1d00 */
[----:B------:R0:W5:Y:S01]  /*4970*/  @!P2 LDG.E.128 R48, desc[UR42][R14.64+0x20] ;  /* 0x0000202a0e30a981 */ /* 0x000162000c1e1d00 */
[----:B------:R-:W-:-:S13]  /*4980*/  ISETP.GE.AND P2, PT, R3, R98, PT ;  /* 0x000000620300720c */ /* 0x000fda0003f46270 */
[----:B------:R0:W5:Y:S04]  /*4990*/  @!P2 LDG.E.128 R32, desc[UR42][R12.64+0x40] ;  /* 0x0000402a0c20a981 */ /* 0x000168000c1e1d00 */
[----:B------:R0:W5:Y:S02]  /*49a0*/  @!P2 LDG.E.128 R44, desc[UR42][R14.64+0x40] ;  /* 0x0000402a0e2ca981 */ /* 0x000164000c1e1d00 */
.L_x_436:
[----:B------:R-:W-:Y:S05]  /*49b0*/  BSYNC B1 ;  /* 0x0000000000017941 */ /* 0x000fea0003800000 */
.L_x_435:
[----:B-----5:R-:W-:Y:S01]  /*49c0*/  IMAD.MOV.U32 R11, RZ, RZ, R34 ;  /* 0x000000ffff0b7224 */ /* 0x020fe200078e0022 */
[----:B0-----:R-:W-:Y:S01]  /*49d0*/  MOV R13, R32 ;  /* 0x00000020000d7202 */ /* 0x001fe20000000f00 */
[----:B------:R-:W-:Y:S01]  /*49e0*/  IMAD.MOV.U32 R12, RZ, RZ, R35 ;  /* 0x000000ffff0c7224 */ /* 0x000fe200078e0023 */
[----:B------:R-:W-:Y:S01]  /*49f0*/  UISETP.NE.AND UP0, UPT, UR39, 0x3, UPT ;  /* 0x000000032700788c */ /* 0x000fe2000bf05270 */
[----:B------:R-:W-:-:S03]  /*4a00*/  IMAD.MOV.U32 R14, RZ, RZ, R39 ;  /* 0x000000ffff0e7224 */ /* 0x000fc600078e0027 */
[----:B------:R-:W-:Y:S01]  /*4a10*/  PRMT R110, R11, 0x5410, R12 ;  /* 0x000054100b6e7816 */ /* 0x000fe2000000000c */
[----:B------:R-:W-:Y:S01]  /*4a20*/  IMAD.MOV.U32 R12, RZ, RZ, R38 ;  /* 0x000000ffff0c7224 */ /* 0x000fe200078e0026 */
[----:B------:R-:W-:Y:S01]  /*4a30*/  PRMT R116, R14, 0x7610, R116 ;  /* 0x000076100e747816 */ /* 0x000fe20000000074 */
[----:B------:R-:W-:Y:S01]  /*4a40*/  IMAD.MOV.U32 R11, RZ, RZ, R33 ;  /* 0x000000ffff0b7224 */ /* 0x000fe200078e0021 */
[----:B------:R-:W-:Y:S02]  /*4a50*/  PLOP3.LUT P2, PT, PT, PT, UP0, 0x80, 0x0 ;  /* 0x000000000000781c */ /* 0x000fe40003f4f008 */
[----:B------:R-:W-:Y:S01]  /*4a60*/  PRMT R114, R114, 0x5410, R12 ;  /* 0x0000541072727816 */ /* 0x000fe2000000000c */
[----:B------:R-:W-:Y:S01]  /*4a70*/  IMAD.MOV.U32 R12, RZ, RZ, R37 ;  /* 0x000000ffff0c7224 */ /* 0x000fe200078e0025 */
[----:B------:R-:W-:Y:S02]  /*4a80*/  PRMT R111, R13, 0x5410, R11 ;  /* 0x000054100d6f7816 */ /* 0x000fe4000000000b */
[----:B------:R-:W-:-:S02]  /*4a90*/  MOV R11, R36 ;  /* 0x00000024000b7202 */ /* 0x000fc40000000f00 */
        /* <DEDUP_REMOVED lines=17> */
[----:B------:R-:W-:Y:S02]  /*4bb0*/  PRMT R114, R12, 0x7610, R114 ;  /* 0x000076100c727816 */ /* 0x000fe40000000072 */
        /* <DEDUP_REMOVED lines=11> */
[----:B------:R-:W-:Y:S02]  /*4c70*/  PRMT R107, R12, 0x7610, R107 ;  /* 0x000076100c6b7816 */ /* 0x000fe4000000006b */
[----:B------:R-:W-:Y:S01]  /*4c80*/  PRMT R120, R120, 0x5410, R11 ;  /* 0x0000541078787816 */ /* 0x000fe2000000000b */
[----:B------:R-:W-:Y:S06]  /*4c90*/  @!P2 BRA `(.L_x_437) ;  /* 0x000000000004a947 */ /* 0x000fec0003800000 */
[----:B------:R-:W-:Y:S01]  /*4ca0*/  BPT.TRAP 0x1 ;  /* 0x000000040000795c */ /* 0x000fe20000300000 */
.L_x_437:
[----:B------:R-:W-:Y:S01]  /*4cb0*/  IMAD R60, R18, 0x8, R2 ;  /* 0x00000008123c7824 */ /* 0x000fe200078e0202 */
[----:B------:R-:W-:Y:S01]  /*4cc0*/  SHF.L.U32 R81, R137, 0x1f, RZ ;  /* 0x0000001f89517819 */ /* 0x000fe200000006ff */
[----:B------:R-:W-:Y:S03]  /*4cd0*/  BSSY B1, `(.L_x_438) ;  /* 0x0000003000017945 */ /* 0x000fe60003800000 */
[----:B------:R-:W0:Y:S02]  /*4ce0*/  SYNCS.PHASECHK.TRANS64.TRYWAIT P4, [R60+URZ+0x2d890], R81 ;  /* 0x02d890513c0075a7 */ /* 0x000e24000808017f */
[----:B0-----:R-:W-:Y:S05]  /*4cf0*/  @!P4 BRA `(.L_x_439) ;  /* 0x0000014c00f0c947 */ /* 0x001fea0003800000 */
.L_x_664:
[----:B------:R-:W-:Y:S05]  /*4d00*/  BSYNC B1 ;  /* 0x0000000000017941 */ /* 0x000fea0003800000 */
.L_x_438:
[----:B------:R-:W-:-:S03]  /*4d10*/  UMOV UR4, 0xffffffff ;  /* 0xffffffff00047882 */ /* 0x000fc60000000000 */
[----:B------:R-:W-:Y:S05]  /*4d20*/  BRA.DIV UR4, `(.L_x_440) ;  /* 0x0000014e04f87947 */ /* 0x000fea000b800000 */
[----:B------:R1:W2:Y:S04]  /*4d30*/  SHFL.IDX PT, R87, R57, RZ, 0x1e1f ;  /* 0x001e1fff39577589 */ /* 0x0002a800000e0000 */
[----:B------:R1:W3:Y:S02]  /*4d40*/  SHFL.IDX PT, R86, R56, RZ, 0x1e1f ;  /* 0x001e1fff38567589 */ /* 0x0002e400000e0000 */
.L_x_668:
[----:B------:R-:W-:Y:S05]  /*4d50*/  @P3 BRA `(.L_x_412) ;  /* 0x0000001800e43947 */ /* 0x000fea0003800000 */
[----:B------:R-:W4:Y:S01]  /*4d60*/  LDC R11, c[0x0][0x2f4] ;  /* 0x0000bd00ff0b7b82 */ /* 0x000f220000000800 */
[----:B------:R-:W-:Y:S01]  /*4d70*/  ISETP.NE.AND P3, PT, R21, RZ, PT ;  /* 0x000000ff1500720c */ /* 0x000fe20003f65270 */
[----:B------:R-:W-:Y:S01]  /*4d80*/  BSSY B1, `(.L_x_441) ;  /* 0x0000079000017945 */ /* 0x000fe20003800000 */
[----:B----4-:R-:W-:-:S11]  /*4d90*/  IMAD.IADD R103, R11, 0x1, -R99 ;  /* 0x000000010b677824 */ /* 0x010fd600078e0a63 */
[----:B------:R-:W-:Y:S05]  /*4da0*/  @!P3 BRA `(.L_x_442) ;  /* 0x0000000400d8b947 */ /* 0x000fea0003800000 */
[----:B------:R-:W-:Y:S01]  /*4db0*/  SEL R12, R99, R103, !P0 ;  /* 0x00000067630c7207 */ /* 0x000fe20004000000 */
[----:B------:R-:W-:Y:S01]  /*4dc0*/  BSSY B2, `(.L_x_443) ;  /* 0x000006e000027945 */ /* 0x000fe20003800000 */
[----:B------:R-:W-:Y:S02]  /*4dd0*/  ISETP.GE.AND P3, PT, R16, R98, PT ;  /* 0x000000621000720c */ /* 0x000fe40003f66270 */
[----:B------:R-:W-:-:S04]  /*4de0*/  SHF.R.S32.HI R13, RZ, 0x1f, R12 ;  /* 0x0000001fff0d7819 */ /* 0x000fc8000001140c */
[----:B------:R-:W-:-:S04]  /*4df0*/  LEA.HI R13, R13, R12, RZ, 0x4 ;  /* 0x0000000c0d0d7211 */ /* 0x000fc800078f20ff */
[----:B------:R-:W-:-:S04]  /*4e00*/  SHF.R.S32.HI R13, RZ, 0x4, R13 ;  /* 0x00000004ff0d7819 */ /* 0x000fc8000001140d */
[----:B------:R-:W-:-:S04]  /*4e10*/  LEA.HI.SX32 R104, R73, R13, 0x1d ;  /* 0x0000000d49687211 */ /* 0x000fc800078feaff */
[----:B------:R-:W-:-:S04]  /*4e20*/  SHF.R.S32.HI R12, RZ, 0x1f, R104 ;  /* 0x0000001fff0c7819 */ /* 0x000fc80000011468 */
[----:B------:R-:W-:Y:S02]  /*4e30*/  LEA.HI R12, R12, R104, RZ, 0x2 ;  /* 0x000000680c0c7211 */ /* 0x000fe400078f10ff */
[----:B------:R-:W-:-:S03]  /*4e40*/  SHF.L.U32 R104, R104, 0x3, RZ ;  /* 0x0000000368687819 */ /* 0x000fc600000006ff */
[----:B------:R-:W-:Y:S01]  /*4e50*/  IMAD.SHL.U32 R12, R12, 0x400, RZ ;  /* 0x000004000c0c7824 */ /* 0x000fe200078e00ff */
[----:B------:R-:W-:-:S04]  /*4e60*/  LOP3.LUT R13, R142, 0x18, R104, 0xf8, !PT ;  /* 0x000000188e0d7812 */ /* 0x000fc800078ef868 */
[----:B------:R-:W-:Y:S02]  /*4e70*/  LOP3.LUT R13, R13, R143, RZ, 0x3c, !PT ;  /* 0x0000008f0d0d7212 */ /* 0x000fe400078e3cff */
[----:B------:R-:W-:-:S04]  /*4e80*/  LOP3.LUT R12, R12, 0x7ffff000, RZ, 0xc0, !PT ;  /* 0x7ffff0000c0c7812 */ /* 0x000fc800078ec0ff */
[----:B------:R-:W-:-:S05]  /*4e90*/  IADD3 R12, R13, R12, R151 ;  /* 0x0000000c0d0c7210 */ /* 0x000fca0007ffe097 */
[C---:B-1----:R-:W-:Y:S02]  /*4ea0*/  IMAD R56, R18.reuse, 0x3000, R12 ;  /* 0x0000300012387824 */ /* 0x042fe400078e020c */
[----:B------:R-:W-:Y:S02]  /*4eb0*/  IMAD R12, R18, 0x3000, R96 ;  /* 0x00003000120c7824 */ /* 0x000fe400078e0260 */
[--C-:B------:R-:W-:Y:S02]  /*4ec0*/  IMAD R56, R56, 0x2, R2.reuse ;  /* 0x0000000238387824 */ /* 0x100fe400078e0202 */
[----:B------:R-:W-:-:S04]  /*4ed0*/  IMAD R12, R12, 0x2, R2 ;  /* 0x000000020c0c7824 */ /* 0x000fc800078e0202 */
[----:B------:R-:W1:Y:S04]  /*4ee0*/  LDS.128 R56, [R56+0x15400] ;  /* 0x0154000038387984 */ /* 0x000e680000000c00 */
[----:B------:R-:W4:Y:S01]  /*4ef0*/  LDS.128 R12, [R12+0x15400] ;  /* 0x015400000c0c7984 */ /* 0x000f220000000c00 */
[----:B------:R-:W-:Y:S05]  /*4f00*/  @P3 BRA `(.L_x_444) ;  /* 0x0000000400643947 */ /* 0x000fea0003800000 */
[----:B-1----:R-:W-:Y:S01]  /*4f10*/  MOV R106, R57 ;  /* 0x00000039006a7202 */ /* 0x002fe20000000f00 */
[----:B----4-:R-:W-:Y:S01]  /*4f20*/  IMAD.MOV.U32 R105, RZ, RZ, R13 ;  /* 0x000000ffff697224 */ /* 0x010fe200078e000d */
[--C-:B------:R-:W-:Y:S01]  /*4f30*/  SHF.R.U64 R40, R40, 0x10, R41.reuse ;  /* 0x0000001028287819 */ /* 0x100fe20000001229 */
[----:B------:R-:W-:Y:S01]  /*4f40*/  HADD2.F32 R107, -RZ, R107.H0_H0 ;  /* 0x2000006bff6b7230 */ /* 0x000fe20000004100 */
[----:B------:R-:W-:Y:S01]  /*4f50*/  SHF.R.U32.HI R41, RZ, 0x10, R41 ;  /* 0x00000010ff297819 */ /* 0x000fe20000011629 */
[----:B------:R-:W-:Y:S01]  /*4f60*/  HADD2.F32 R13, -RZ, R106.H0_H0 ;  /* 0x2000006aff0d7230 */ /* 0x000fe20000004100 */
[----:B------:R-:W-:Y:S01]  /*4f70*/  SHF.R.U64 R42, R42, 0x10, R43 ;  /* 0x000000102a2a7819 */ /* 0x000fe2000000122b */
[----:B------:R-:W-:Y:S02]  /*4f80*/  HADD2.F32 R109, -RZ, R105.H0_H0 ;  /* 0x20000069ff6d7230 */ /* 0x000fe40000004100 */
[----:B------:R-:W-:Y:S02]  /*4f90*/  HADD2.F32 R108, -RZ, R108.H0_H0 ;  /* 0x2000006cff6c7230 */ /* 0x000fe40000004100 */
[----:B------:R-:W-:Y:S01]  /*4fa0*/  FMUL.FTZ R57, R13, R107 ;  /* 0x0000006b0d397220 */ /* 0x000fe20000410000 */
[----:B------:R-:W-:-:S02]  /*4fb0*/  HADD2.F32 R106, -RZ, R106.H1_H1 ;  /* 0x3000006aff6a7230 */ /* 0x000fc40000004100 */
[C---:B------:R-:W-:Y:S01]  /*4fc0*/  FMUL.FTZ R107, R109.reuse, R107 ;  /* 0x0000006b6d6b7220 */ /* 0x040fe20000410000 */
[----:B------:R-:W-:Y:S02]  /*4fd0*/  HADD2.F32 R41, -RZ, R41.H0_H0 ;  /* 0x20000029ff297230 */ /* 0x000fe40000004100 */
[-C--:B------:R-:W-:Y:S01]  /*4fe0*/  FFMA.FTZ R57, R109, R108.reuse, -R57 ;  /* 0x0000006c6d397223 */ /* 0x080fe20000010839 */
[----:B------:R-:W-:Y:S02]  /*4ff0*/  HADD2.F32 R40, -RZ, R40.H0_H0 ;  /* 0x20000028ff287230 */ /* 0x000fe40000004100 */
[----:B------:R-:W-:Y:S01]  /*5000*/  FFMA.FTZ R13, R13, R108, R107 ;  /* 0x0000006c0d0d7223 */ /* 0x000fe2000001006b */
[--C-:B------:R-:W-:Y:S01]  /*5010*/  SHF.R.U32.HI R107, RZ, 0x10, R53.reuse ;  /* 0x00000010ff6b7819 */ /* 0x100fe20000011635 */
[----:B------:R-:W-:Y:S01]  /*5020*/  HADD2.F32 R108, -RZ, R120.H0_H0 ;  /* 0x20000078ff6c7230 */ /* 0x000fe20000004100 */
[----:B------:R-:W-:Y:S01]  /*5030*/  SHF.R.U64 R53, R52, 0x10, R53 ;  /* 0x0000001034357819 */ /* 0x000fe20000001235 */
[----:B------:R-:W-:-:S02]  /*5040*/  HADD2.F32 R52, -RZ, R105.H1_H1 ;  /* 0x30000069ff347230 */ /* 0x000fc40000004100 */
[----:B------:R-:W-:Y:S02]  /*5050*/  HADD2.F32 R107, -RZ, R107.H0_H0 ;  /* 0x2000006bff6b7230 */ /* 0x000fe40000004100 */
[----:B------:R-:W-:Y:S02]  /*5060*/  HADD2.F32 R53, -RZ, R53.H0_H0 ;  /* 0x20000035ff357230 */ /* 0x000fe40000004100 */
[----:B------:R-:W-:Y:S02]  /*5070*/  HADD2.F32 R42, -RZ, R42.H0_H0 ;  /* 0x2000002aff2a7230 */ /* 0x000fe40000004100 */
[-C--:B------:R-:W-:Y:S01]  /*5080*/  FMUL.FTZ R105, R106, R107.reuse ;  /* 0x0000006b6a697220 */ /* 0x080fe20000410000 */
[----:B------:R-:W-:-:S03]  /*5090*/  FMUL.FTZ R107, R52, R107 ;  /* 0x0000006b346b7220 */ /* 0x000fc60000410000 */
[-C--:B------:R-:W-:Y:S01]  /*50a0*/  FFMA.FTZ R52, R52, R41.reuse, -R105 ;  /* 0x0000002934347223 */ /* 0x080fe20000010869 */
[----:B------:R-:W-:Y:S02]  /*50b0*/  HADD2.F32 R105, -RZ, R59.H0_H0 ;  /* 0x2000003bff697230 */ /* 0x000fe40000004100 */
[----:B------:R-:W-:Y:S01]  /*50c0*/  FFMA.FTZ R41, R106, R41, R107 ;  /* 0x000000296a297223 */ /* 0x000fe2000001006b */
[----:B------:R-:W-:Y:S02]  /*50d0*/  HADD2.F32 R106, -RZ, R118.H1_H1 ;  /* 0x30000076ff6a7230 */ /* 0x000fe40000004100 */
[--C-:B------:R-:W-:Y:S02]  /*50e0*/  HADD2.F32 R107, -RZ, R15.reuse.H0_H0 ;  /* 0x2000000fff6b7230 */ /* 0x100fe40000004100 */
[----:B------:R-:W-:Y:S01]  /*50f0*/  FMUL.FTZ R109, R105, R108 ;  /* 0x0000006c696d7220 */ /* 0x000fe20000410000 */
[----:B------:R-:W-:Y:S01]  /*5100*/  HADD2.F32 R15, -RZ, R15.H1_H1 ;  /* 0x3000000fff0f7230 */ /* 0x000fe20000004100 */
[----:B------:R-:W-:-:S02]  /*5110*/  F2FP.F16.F32.PACK_AB R52, R52, R57 ;  /* 0x000000393434723e */ /* 0x000fc400000000ff */
[C---:B------:R-:W-:Y:S01]  /*5120*/  FFMA.FTZ R109, R107.reuse, R106, -R109 ;  /* 0x0000006a6b6d7223 */ /* 0x040fe2000001086d */
[----:B------:R-:W-:Y:S01]  /*5130*/  FMUL.FTZ R107, R107, R108 ;  /* 0x0000006c6b6b7220 */ /* 0x000fe20000410000 */
[----:B------:R-:W-:Y:S01]  /*5140*/  HADD2.F32 R108, -RZ, R120.H1_H1 ;  /* 0x30000078ff6c7230 */ /* 0x000fe20000004100 */
[----:B------:R-:W-:Y:S01]  /*5150*/  F2FP.F16.F32.PACK_AB R41, R41, R13 ;  /* 0x0000000d2929723e */ /* 0x000fe200000000ff */
[----:B------:R-:W-:Y:S02]  /*5160*/  IMAD.MOV.U32 R13, RZ, RZ, R52 ;  /* 0x000000ffff0d7224 */ /* 0x000fe400078e0034 */
[----:B------:R-:W-:Y:S01]  /*5170*/  FFMA.FTZ R107, R105, R106, R107 ;  /* 0x0000006a696b7223 */ /* 0x000fe2000001006b */
[----:B------:R-:W-:Y:S02]  /*5180*/  SHF.R.U32.HI R105, RZ, 0x10, R43 ;  /* 0x00000010ff697819 */ /* 0x000fe4000001162b */
[--C-:B------:R-:W-:Y:S01]  /*5190*/  SHF.R.U64 R43, R54, 0x10, R55.reuse ;  /* 0x00000010362b7819 */ /* 0x100fe20000001237 */
[----:B------:R-:W-:Y:S01]  /*51a0*/  HADD2.F32 R54, -RZ, R59.H1_H1 ;  /* 0x3000003bff367230 */ /* 0x000fe20000004100 */
[----:B------:R-:W-:Y:S01]  /*51b0*/  SHF.R.U32.HI R55, RZ, 0x10, R55 ;  /* 0x00000010ff377819 */ /* 0x000fe20000011637 */
[----:B------:R-:W-:Y:S01]  /*51c0*/  HADD2.F32 R105, -RZ, R105.H0_H0 ;  /* 0x20000069ff697230 */ /* 0x000fe20000004100 */
[----:B------:R-:W-:Y:S01]  /*51d0*/  MOV R57, R41 ;  /* 0x0000002900397202 */ /* 0x000fe20000000f00 */
[----:B------:R-:W-:-:S02]  /*51e0*/  HADD2.F32 R43, -RZ, R43.H0_H0 ;  /* 0x2000002bff2b7230 */ /* 0x000fc40000004100 */
[----:B------:R-:W-:-:S05]  /*51f0*/  HADD2.F32 R55, -RZ, R55.H0_H0 ;  /* 0x20000037ff377230 */ /* 0x000fca0000004100 */
[----:B------:R-:W-:-:S04]  /*5200*/  FMUL.FTZ R59, R54, R55 ;  /* 0x00000037363b7220 */ /* 0x000fc80000410000 */
[C---:B------:R-:W-:Y:S01]  /*5210*/  FFMA.FTZ R59, R15.reuse, R105, -R59 ;  /* 0x000000690f3b7223 */ /* 0x040fe2000001083b */
[----:B------:R-:W-:Y:S01]  /*5220*/  FMUL.FTZ R15, R15, R55 ;  /* 0x000000370f0f7220 */ /* 0x000fe20000410000 */
[----:B------:R-:W-:-:S03]  /*5230*/  HADD2.F32 R55, -RZ, R119.H0_H0 ;  /* 0x20000077ff377230 */ /* 0x000fc60000004100 */
[----:B------:R-:W-:Y:S01]  /*5240*/  FFMA.FTZ R15, R54, R105, R15 ;  /* 0x00000069360f7223 */ /* 0x000fe2000001000f */
[----:B------:R-:W-:Y:S01]  /*5250*/  HADD2.F32 R54, -RZ, R56.H0_H0 ;  /* 0x20000038ff367230 */ /* 0x000fe20000004100 */
[----:B------:R-:W-:Y:S01]  /*5260*/  F2FP.F16.F32.PACK_AB R59, R59, R109 ;  /* 0x0000006d3b3b723e */ /* 0x000fe200000000ff */
[----:B------:R-:W-:Y:S02]  /*5270*/  HADD2.F32 R105, -RZ, R12.H0_H0 ;  /* 0x2000000cff697230 */ /* 0x000fe40000004100 */
[----:B------:R-:W-:Y:S02]  /*5280*/  HADD2.F32 R56, -RZ, R56.H1_H1 ;  /* 0x30000038ff387230 */ /* 0x000fe40000004100 */
[-C--:B------:R-:W-:Y:S01]  /*5290*/  FMUL.FTZ R106, R54, R108.reuse ;  /* 0x0000006c366a7220 */ /* 0x080fe20000410000 */
[----:B------:R-:W-:Y:S02]  /*52a0*/  HADD2.F32 R12, -RZ, R12.H1_H1 ;  /* 0x3000000cff0c7230 */ /* 0x000fe40000004100 */
[----:B------:R-:W-:Y:S01]  /*52b0*/  FMUL.FTZ R108, R105, R108 ;  /* 0x0000006c696c7220 */ /* 0x000fe20000410000 */
[----:B------:R-:W-:Y:S01]  /*52c0*/  F2FP.F16.F32.PACK_AB R107, R15, R107 ;  /* 0x0000006b0f6b723e */ /* 0x000fe200000000ff */
[----:B------:R-:W-:Y:S01]  /*52d0*/  FFMA.FTZ R106, R105, R55, -R106 ;  /* 0x00000037696a7223 */ /* 0x000fe2000001086a */
[----:B------:R-:W-:-:S02]  /*52e0*/  HADD2.F32 R105, -RZ, R119.H1_H1 ;  /* 0x30000077ff697230 */ /* 0x000fc40000004100 */
[----:B------:R-:W-:Y:S01]  /*52f0*/  FFMA.FTZ R108, R54, R55, R108 ;  /* 0x00000037366c7223 */ /* 0x000fe2000001006c */
[-C--:B------:R-:W-:Y:S01]  /*5300*/  FMUL.FTZ R54, R56, R53.reuse ;  /* 0x0000003538367220 */ /* 0x080fe20000410000 */
[C---:B------:R-:W-:Y:S01]  /*5310*/  FMUL.FTZ R53, R12.reuse, R53 ;  /* 0x000000350c357220 */ /* 0x040fe20000410000 */
[----:B------:R-:W-:Y:S02]  /*5320*/  HADD2.F32 R55, -RZ, R14.H0_H0 ;  /* 0x2000000eff377230 */ /* 0x000fe40000004100 */
[-C--:B------:R-:W-:Y:S01]  /*5330*/  FFMA.FTZ R12, R12, R40.reuse, -R54 ;  /* 0x000000280c0c7223 */ /* 0x080fe20000010836 */
[----:B------:R-:W-:Y:S01]  /*5340*/  FFMA.FTZ R40, R56, R40, R53 ;  /* 0x0000002838287223 */ /* 0x000fe20000010035 */
[----:B------:R-:W-:Y:S02]  /*5350*/  HADD2.F32 R53, -RZ, R58.H0_H0 ;  /* 0x2000003aff357230 */ /* 0x000fe40000004100 */
[----:B------:R-:W-:Y:S01]  /*5360*/  HADD2.F32 R54, -RZ, R118.H0_H0 ;  /* 0x20000076ff367230 */ /* 0x000fe20000004100 */
[----:B------:R-:W-:Y:S01]  /*5370*/  F2FP.F16.F32.PACK_AB R12, R12, R106 ;  /* 0x0000006a0c0c723e */ /* 0x000fe200000000ff */
[----:B------:R-:W-:-:S02]  /*5380*/  HADD2.F32 R58, -RZ, R58.H1_H1 ;  /* 0x3000003aff3a7230 */ /* 0x000fc40000004100 */
[-C--:B------:R-:W-:Y:S01]  /*5390*/  FMUL.FTZ R56, R53, R105.reuse ;  /* 0x0000006935387220 */ /* 0x080fe20000410000 */
[C---:B------:R-:W-:Y:S01]  /*53a0*/  FMUL.FTZ R105, R55.reuse, R105 ;  /* 0x0000006937697220 */ /* 0x040fe20000410000 */
[----:B------:R-:W-:Y:S01]  /*53b0*/  HADD2.F32 R14, -RZ, R14.H1_H1 ;  /* 0x3000000eff0e7230 */ /* 0x000fe20000004100 */
[----:B------:R-:W-:Y:S01]  /*53c0*/  F2FP.F16.F32.PACK_AB R40, R40, R108 ;  /* 0x0000006c2828723e */ /* 0x000fe200000000ff */
[-C--:B------:R-:W-:Y:S01]  /*53d0*/  FFMA.FTZ R56, R55, R54.reuse, -R56 ;  /* 0x0000003637387223 */ /* 0x080fe20000010838 */
[----:B------:R-:W-:Y:S01]  /*53e0*/  FFMA.FTZ R105, R53, R54, R105 ;  /* 0x0000003635697223 */ /* 0x000fe20000010069 */
[-C--:B------:R-:W-:Y:S01]  /*53f0*/  FMUL.FTZ R53, R58, R43.reuse ;  /* 0x0000002b3a357220 */ /* 0x080fe20000410000 */
[C---:B------:R-:W-:Y:S01]  /*5400*/  FMUL.FTZ R43, R14.reuse, R43 ;  /* 0x0000002b0e2b7220 */ /* 0x040fe20000410000 */
[----:B------:R-:W-:Y:S01]  /*5410*/  IMAD.MOV.U32 R15, RZ, RZ, R59 ;  /* 0x000000ffff0f7224 */ /* 0x000fe200078e003b */
[----:B------:R-:W-:Y:S01]  /*5420*/  MOV R59, R107 ;  /* 0x0000006b003b7202 */ /* 0x000fe20000000f00 */
[-C--:B------:R-:W-:Y:S01]  /*5430*/  FFMA.FTZ R53, R14, R42.reuse, -R53 ;  /* 0x0000002a0e357223 */ /* 0x080fe20000010835 */
[----:B------:R-:W-:-:S04]  /*5440*/  FFMA.FTZ R43, R58, R42, R43 ;  /* 0x0000002a3a2b7223 */ /* 0x000fc8000001002b */
[----:B------:R-:W-:Y:S01]  /*5450*/  F2FP.F16.F32.PACK_AB R53, R53, R56 ;  /* 0x000000383535723e */ /* 0x000fe200000000ff */
[----:B------:R-:W-:Y:S01]  /*5460*/  IMAD.MOV.U32 R56, RZ, RZ, R40 ;  /* 0x000000ffff387224 */ /* 0x000fe200078e0028 */
[----:B------:R-:W-:-:S03]  /*5470*/  F2FP.F16.F32.PACK_AB R43, R43, R105 ;  /* 0x000000692b2b723e */ /* 0x000fc600000000ff */
[----:B------:R-:W-:Y:S02]  /*5480*/  IMAD.MOV.U32 R14, RZ, RZ, R53 ;  /* 0x000000ffff0e7224 */ /* 0x000fe400078e0035 */
[----:B------:R-:W-:-:S07]  /*5490*/  IMAD.MOV.U32 R58, RZ, RZ, R43 ;  /* 0x000000ffff3a7224 */ /* 0x000fce00078e002b */
.L_x_444:
[----:B------:R-:W-:Y:S05]  /*54a0*/  BSYNC B2 ;  /* 0x0000000000027941 */ /* 0x000fea0003800000 */
.L_x_443:
[----:B---3--:R-:W-:-:S04]  /*54b0*/  LEA R40, P3, R8, R86, 0x1 ;  /* 0x0000005608287211 */ /* 0x008fc800078608ff */
[----:B--2---:R-:W-:Y:S02]  /*54c0*/  LEA.HI.X R41, R8, R87, R93, 0x1, P3 ;  /* 0x0000005708297211 */ /* 0x004fe400018f0c5d */
[----:B------:R-:W-:-:S03]  /*54d0*/  ISETP.GE.AND P3, PT, R104, R11, PT ;  /* 0x0000000b6800720c */ /* 0x000fc60003f66270 */
[----:B----4-:R2:W-:Y:S10]  /*54e0*/  ST.E.128 desc[UR42][R40.64], R12 ;  /* 0x0000000c28007985 */ /* 0x0105f4000c101d2a */
[----:B--2---:R-:W-:-:S05]  /*54f0*/  @!P3 IMAD.WIDE R12, R104, 0x2, R86 ;  /* 0x00000002680cb825 */ /* 0x004fca00078e0256 */
[----:B-1----:R4:W-:Y:S02]  /*5500*/  @!P3 ST.E.128 desc[UR42][R12.64], R56 ;  /* 0x000000380c00b985 */ /* 0x0029e4000c101d2a */
.L_x_442:
[----:B------:R-:W-:Y:S05]  /*5510*/  BSYNC B1 ;  /* 0x0000000000017941 */ /* 0x000fea0003800000 */
.L_x_441:
[----:B------:R-:W-:Y:S01]  /*5520*/  ISETP.NE.AND P3, PT, R28, RZ, PT ;  /* 0x000000ff1c00720c */ /* 0x000fe20003f65270 */
[----:B------:R-:W-:-:S12]  /*5530*/  BSSY B1, `(.L_x_445) ;  /* 0x0000078000017945 */ /* 0x000fd80003800000 */
[----:B------:R-:W-:Y:S05]  /*5540*/  @!P3 BRA `(.L_x_446) ;  /* 0x0000000400d8b947 */ /* 0x000fea0003800000 */
[----:B------:R-:W-:Y:S01]  /*5550*/  LOP3.LUT P4, RZ, R23, 0x1, RZ, 0xc0, !PT ;  /* 0x0000000117ff7812 */ /* 0x000fe2000788c0ff */
[----:B------:R-:W-:Y:S01]  /*5560*/  BSSY B2, `(.L_x_447) ;  /* 0x000006e000027945 */ /* 0x000fe20003800000 */
[----:B------:R-:W-:Y:S02]  /*5570*/  ISETP.GE.AND P3, PT, R0, R98, PT ;  /* 0x000000620000720c */ /* 0x000fe40003f66270 */
[----:B----4-:R-:W-:-:S04]  /*5580*/  SEL R12, R99, R103, !P4 ;  /* 0x00000067630c7207 */ /* 0x010fc80006000000 */
[----:B------:R-:W-:-:S04]  /*5590*/  SHF.R.S32.HI R13, RZ, 0x1f, R12 ;  /* 0x0000001fff0d7819 */ /* 0x000fc8000001140c */
[----:B------:R-:W-:-:S04]  /*55a0*/  LEA.HI R13, R13, R12, RZ, 0x4 ;  /* 0x0000000c0d0d7211 */ /* 0x000fc800078f20ff */
[----:B------:R-:W-:-:S04]  /*55b0*/  SHF.R.S32.HI R13, RZ, 0x4, R13 ;  /* 0x00000004ff0d7819 */ /* 0x000fc8000001140d */
[----:B------:R-:W-:-:S04]  /*55c0*/  LEA.HI.SX32 R52, R72, R13, 0x1d ;  /* 0x0000000d48347211 */ /* 0x000fc800078feaff */
[----:B------:R-:W-:-:S04]  /*55d0*/  SHF.R.S32.HI R12, RZ, 0x1f, R52 ;  /* 0x0000001fff0c7819 */ /* 0x000fc80000011434 */
[----:B------:R-:W-:Y:S01]  /*55e0*/  LEA.HI R12, R12, R52, RZ, 0x2 ;  /* 0x000000340c0c7211 */ /* 0x000fe200078f10ff */
[----:B------:R-:W-:-:S04]  /*55f0*/  IMAD.SHL.U32 R52, R52, 0x8, RZ ;  /* 0x0000000834347824 */ /* 0x000fc800078e00ff */
[----:B------:R-:W-:Y:S01]  /*5600*/  IMAD.SHL.U32 R12, R12, 0x400, RZ ;  /* 0x000004000c0c7824 */ /* 0x000fe200078e00ff */
[----:B------:R-:W-:-:S04]  /*5610*/  LOP3.LUT R13, R142, 0x18, R52, 0xf8, !PT ;  /* 0x000000188e0d7812 */ /* 0x000fc800078ef834 */
[----:B------:R-:W-:Y:S02]  /*5620*/  LOP3.LUT R13, R13, R143, RZ, 0x3c, !PT ;  /* 0x0000008f0d0d7212 */ /* 0x000fe400078e3cff */
[----:B------:R-:W-:-:S04]  /*5630*/  LOP3.LUT R12, R12, 0x7ffff000, RZ, 0xc0, !PT ;  /* 0x7ffff0000c0c7812 */ /* 0x000fc800078ec0ff */
[----:B------:R-:W-:-:S05]  /*5640*/  IADD3 R12, R13, R12, R151 ;  /* 0x0000000c0d0c7210 */ /* 0x000fca0007ffe097 */
[C---:B------:R-:W-:Y:S02]  /*5650*/  IMAD R40, R18.reuse, 0x3000, R12 ;  /* 0x0000300012287824 */ /* 0x040fe400078e020c */
[----:B------:R-:W-:-:S03]  /*5660*/  IMAD R12, R18, 0x3000, R95 ;  /* 0x00003000120c7824 */ /* 0x000fc600078e025f */
[----:B------:R-:W-:Y:S01]  /*5670*/  LEA R40, R40, R2, 0x1 ;  /* 0x0000000228287211 */ /* 0x000fe200078e08ff */
[----:B------:R-:W-:-:S05]  /*5680*/  IMAD R12, R12, 0x2, R2 ;  /* 0x000000020c0c7824 */ /* 0x000fca00078e0202 */
[----:B------:R-:W4:Y:S04]  /*5690*/  LDS.128 R40, [R40+0x15400] ;  /* 0x0154000028287984 */ /* 0x000f280000000c00 */
[----:B------:R-:W0:Y:S01]  /*56a0*/  LDS.128 R12, [R12+0x15400] ;  /* 0x015400000c0c7984 */ /* 0x000e220000000c00 */
[----:B------:R-:W-:Y:S05]  /*56b0*/  @P3 BRA `(.L_x_448) ;  /* 0x0000000400603947 */ /* 0x000fea0003800000 */
[----:B----4-:R-:W-:Y:S01]  /*56c0*/  IMAD.MOV.U32 R54, RZ, RZ, R41 ;  /* 0x000000ffff367224 */ /* 0x010fe200078e0029 */
[----:B------:R-:W-:Y:S01]  /*56d0*/  SHF.R.U64 R36, R36, 0x10, R37 ;  /* 0x0000001024247819 */ /* 0x000fe20000001225 */
[----:B0-----:R-:W-:Y:S01]  /*56e0*/  IMAD.MOV.U32 R53, RZ, RZ, R13 ;  /* 0x000000ffff357224 */ /* 0x001fe200078e000d */
[----:B------:R-:W-:Y:S01]  /*56f0*/  SHF.R.U32.HI R37, RZ, 0x10, R37 ;  /* 0x00000010ff257819 */ /* 0x000fe20000011625 */
[----:B------:R-:W-:Y:S01]  /*5700*/  HADD2.F32 R55, -RZ, R117.H1_H1 ;  /* 0x30000075ff377230 */ /* 0x000fe20000004100 */
[----:B------:R-:W-:Y:S01]  /*5710*/  SHF.R.U64 R38, R38, 0x10, R39 ;  /* 0x0000001026267819 */ /* 0x000fe20000001227 */
[----:B------:R-:W-:Y:S02]  /*5720*/  HADD2.F32 R13, -RZ, R54.H0_H0 ;  /* 0x20000036ff0d7230 */ /* 0x000fe40000004100 */
[----:B-1----:R-:W-:Y:S02]  /*5730*/  HADD2.F32 R57, -RZ, R53.H0_H0 ;  /* 0x20000035ff397230 */ /* 0x002fe40000004100 */
[----:B------:R-:W-:-:S02]  /*5740*/  HADD2.F32 R56, -RZ, R117.H0_H0 ;  /* 0x20000075ff387230 */ /* 0x000fc40000004100 */
[-C--:B------:R-:W-:Y:S01]  /*5750*/  FMUL.FTZ R41, R13, R55.reuse ;  /* 0x000000370d297220 */ /* 0x080fe20000410000 */
[----:B------:R-:W-:Y:S02]  /*5760*/  HADD2.F32 R54, -RZ, R54.H1_H1 ;  /* 0x30000036ff367230 */ /* 0x000fe40000004100 */
[C---:B------:R-:W-:Y:S01]  /*5770*/  FMUL.FTZ R55, R57.reuse, R55 ;  /* 0x0000003739377220 */ /* 0x040fe20000410000 */
[----:B------:R-:W-:Y:S02]  /*5780*/  HADD2.F32 R37, -RZ, R37.H0_H0 ;  /* 0x20000025ff257230 */ /* 0x000fe40000004100 */
[-C--:B------:R-:W-:Y:S01]  /*5790*/  FFMA.FTZ R41, R57, R56.reuse, -R41 ;  /* 0x0000003839297223 */ /* 0x080fe20000010829 */
[----:B------:R-:W-:Y:S02]  /*57a0*/  HADD2.F32 R36, -RZ, R36.H0_H0 ;  /* 0x20000024ff247230 */ /* 0x000fe40000004100 */
[----:B------:R-:W-:Y:S01]  /*57b0*/  FFMA.FTZ R13, R13, R56, R55 ;  /* 0x000000380d0d7223 */ /* 0x000fe20000010037 */
[--C-:B------:R-:W-:Y:S01]  /*57c0*/  SHF.R.U32.HI R55, RZ, 0x10, R49.reuse ;  /* 0x00000010ff377819 */ /* 0x100fe20000011631 */
[----:B------:R-:W-:Y:S01]  /*57d0*/  HADD2.F32 R56, -RZ, R116.H1_H1 ;  /* 0x30000074ff387230 */ /* 0x000fe20000004100 */
        /* <DEDUP_REMOVED lines=10> */
[----:B------:R-:W-:Y:S02]  /*5880*/  HADD2.F32 R54, -RZ, R116.H0_H0 ;  /* 0x20000074ff367230 */ /* 0x000fe40000004100 */
[--C-:B------:R-:W-:Y:S02]  /*5890*/  HADD2.F32 R55, -RZ, R15.reuse.H0_H0 ;  /* 0x2000000fff377230 */ /* 0x100fe40000004100 */
[----:B------:R-:W-:Y:S01]  /*58a0*/  FMUL.FTZ R57, R53, R56 ;  /* 0x0000003835397220 */ /* 0x000fe20000410000 */
[----:B------:R-:W-:Y:S01]  /*58b0*/  HADD2.F32 R15, -RZ, R15.H1_H1 ;  /* 0x3000000fff0f7230 */ /* 0x000fe20000004100 */
[----:B------:R-:W-:-:S02]  /*58c0*/  F2FP.F16.F32.PACK_AB R41, R48, R41 ;  /* 0x000000293029723e */ /* 0x000fc400000000ff */
[C---:B------:R-:W-:Y:S01]  /*58d0*/  FFMA.FTZ R57, R55.reuse, R54, -R57 ;  /* 0x0000003637397223 */ /* 0x040fe20000010839 */
[----:B------:R-:W-:Y:S01]  /*58e0*/  FMUL.FTZ R55, R55, R56 ;  /* 0x0000003837377220 */ /* 0x000fe20000410000 */
[----:B------:R-:W-:Y:S02]  /*58f0*/  F2FP.F16.F32.PACK_AB R37, R37, R13 ;  /* 0x0000000d2525723e */ /* 0x000fe400000000ff */
[----:B------:R-:W-:Y:S01]  /*5900*/  MOV R13, R41 ;  /* 0x00000029000d7202 */ /* 0x000fe20000000f00 */
[----:B------:R-:W-:Y:S01]  /*5910*/  FFMA.FTZ R55, R53, R54, R55 ;  /* 0x0000003635377223 */ /* 0x000fe20000010037 */
[----:B------:R-:W-:Y:S01]  /*5920*/  SHF.R.U32.HI R53, RZ, 0x10, R39 ;  /* 0x00000010ff357819 */ /* 0x000fe20000011627 */
[----:B------:R-:W-:Y:S01]  /*5930*/  IMAD.MOV.U32 R41, RZ, RZ, R37 ;  /* 0x000000ffff297224 */ /* 0x000fe200078e0025 */
[--C-:B------:R-:W-:Y:S01]  /*5940*/  SHF.R.U64 R39, R50, 0x10, R51.reuse ;  /* 0x0000001032277819 */ /* 0x100fe20000001233 */
[----:B------:R-:W-:Y:S01]  /*5950*/  HADD2.F32 R50, -RZ, R43.H1_H1 ;  /* 0x3000002bff327230 */ /* 0x000fe20000004100 */
[----:B------:R-:W-:Y:S01]  /*5960*/  SHF.R.U32.HI R51, RZ, 0x10, R51 ;  /* 0x00000010ff337819 */ /* 0x000fe20000011633 */
[----:B------:R-:W-:-:S02]  /*5970*/  HADD2.F32 R53, -RZ, R53.H0_H0 ;  /* 0x20000035ff357230 */ /* 0x000fc40000004100 */
[----:B------:R-:W-:Y:S02]  /*5980*/  HADD2.F32 R39, -RZ, R39.H0_H0 ;  /* 0x20000027ff277230 */ /* 0x000fe40000004100 */
[----:B------:R-:W-:-:S05]  /*5990*/  HADD2.F32 R43, -RZ, R51.H0_H0 ;  /* 0x20000033ff2b7230 */ /* 0x000fca0000004100 */
[----:B------:R-:W-:-:S04]  /*59a0*/  FMUL.FTZ R51, R50, R43 ;  /* 0x0000002b32337220 */ /* 0x000fc80000410000 */
[C---:B------:R-:W-:Y:S01]  /*59b0*/  FFMA.FTZ R51, R15.reuse, R53, -R51 ;  /* 0x000000350f337223 */ /* 0x040fe20000010833 */
[----:B------:R-:W-:Y:S01]  /*59c0*/  FMUL.FTZ R15, R15, R43 ;  /* 0x0000002b0f0f7220 */ /* 0x000fe20000410000 */
[--C-:B------:R-:W-:Y:S02]  /*59d0*/  HADD2.F32 R43, -RZ, R40.reuse.H0_H0 ;  /* 0x20000028ff2b7230 */ /* 0x100fe40000004100 */
[----:B------:R-:W-:Y:S02]  /*59e0*/  HADD2.F32 R40, -RZ, R40.H1_H1 ;  /* 0x30000028ff287230 */ /* 0x000fe40000004100 */
[----:B------:R-:W-:Y:S01]  /*59f0*/  FFMA.FTZ R15, R50, R53, R15 ;  /* 0x00000035320f7223 */ /* 0x000fe2000001000f */
[--C-:B------:R-:W-:Y:S01]  /*5a00*/  HADD2.F32 R53, -RZ, R115.reuse.H1_H1 ;  /* 0x30000073ff357230 */ /* 0x100fe20000004100 */
[----:B------:R-:W-:Y:S01]  /*5a10*/  F2FP.F16.F32.PACK_AB R51, R51, R57 ;  /* 0x000000393333723e */ /* 0x000fe200000000ff */
[----:B------:R-:W-:Y:S02]  /*5a20*/  HADD2.F32 R50, -RZ, R12.H0_H0 ;  /* 0x2000000cff327230 */ /* 0x000fe40000004100 */
[----:B------:R-:W-:-:S02]  /*5a30*/  HADD2.F32 R115, -RZ, R115.H0_H0 ;  /* 0x20000073ff737230 */ /* 0x000fc40000004100 */
[-C--:B------:R-:W-:Y:S01]  /*5a40*/  FMUL.FTZ R54, R43, R53.reuse ;  /* 0x000000352b367220 */ /* 0x080fe20000410000 */
[----:B------:R-:W-:Y:S02]  /*5a50*/  HADD2.F32 R12, -RZ, R12.H1_H1 ;  /* 0x3000000cff0c7230 */ /* 0x000fe40000004100 */
[C---:B------:R-:W-:Y:S01]  /*5a60*/  FMUL.FTZ R53, R50.reuse, R53 ;  /* 0x0000003532357220 */ /* 0x040fe20000410000 */
[----:B------:R-:W-:Y:S01]  /*5a70*/  F2FP.F16.F32.PACK_AB R55, R15, R55 ;  /* 0x000000370f37723e */ /* 0x000fe200000000ff */
[-C--:B------:R-:W-:Y:S01]  /*5a80*/  FFMA.FTZ R54, R50, R115.reuse, -R54 ;  /* 0x0000007332367223 */ /* 0x080fe20000010836 */
[----:B------:R-:W-:Y:S02]  /*5a90*/  IMAD.MOV.U32 R15, RZ, RZ, R51 ;  /* 0x000000ffff0f7224 */ /* 0x000fe400078e0033 */
[----:B------:R-:W-:Y:S01]  /*5aa0*/  FFMA.FTZ R53, R43, R115, R53 ;  /* 0x000000732b357223 */ /* 0x000fe20000010035 */
[-C--:B------:R-:W-:Y:S01]  /*5ab0*/  FMUL.FTZ R43, R40, R49.reuse ;  /* 0x00000031282b7220 */ /* 0x080fe20000410000 */
[----:B------:R-:W-:-:S03]  /*5ac0*/  FMUL.FTZ R49, R12, R49 ;  /* 0x000000310c317220 */ /* 0x000fc60000410000 */
[-C--:B------:R-:W-:Y:S01]  /*5ad0*/  FFMA.FTZ R43, R12, R36.reuse, -R43 ;  /* 0x000000240c2b7223 */ /* 0x080fe2000001082b */
[----:B------:R-:W-:Y:S01]  /*5ae0*/  FFMA.FTZ R49, R40, R36, R49 ;  /* 0x0000002428317223 */ /* 0x000fe20000010031 */
[----:B------:R-:W-:Y:S02]  /*5af0*/  HADD2.F32 R40, -RZ, R114.H0_H0 ;  /* 0x20000072ff287230 */ /* 0x000fe40000004100 */
[----:B------:R-:W-:Y:S01]  /*5b00*/  HADD2.F32 R12, -RZ, R42.H0_H0 ;  /* 0x2000002aff0c7230 */ /* 0x000fe20000004100 */
[----:B------:R-:W-:Y:S01]  /*5b10*/  F2FP.F16.F32.PACK_AB R54, R43, R54 ;  /* 0x000000362b36723e */ /* 0x000fe200000000ff */
[----:B------:R-:W-:Y:S01]  /*5b20*/  HADD2.F32 R36, -RZ, R14.H0_H0 ;  /* 0x2000000eff247230 */ /* 0x000fe20000004100 */
[----:B------:R-:W-:Y:S01]  /*5b30*/  MOV R43, R55 ;  /* 0x00000037002b7202 */ /* 0x000fe20000000f00 */
[----:B------:R-:W-:Y:S02]  /*5b40*/  HADD2.F32 R114, -RZ, R114.H1_H1 ;  /* 0x30000072ff727230 */ /* 0x000fe40000004100 */
[----:B------:R-:W-:Y:S01]  /*5b50*/  FMUL.FTZ R50, R12, R40 ;  /* 0x000000280c327220 */ /* 0x000fe20000410000 */
[----:B------:R-:W-:-:S02]  /*5b60*/  HADD2.F32 R42, -RZ, R42.H1_H1 ;  /* 0x3000002aff2a7230 */ /* 0x000fc40000004100 */
[C---:B------:R-:W-:Y:S01]  /*5b70*/  FMUL.FTZ R40, R36.reuse, R40 ;  /* 0x0000002824287220 */ /* 0x040fe20000410000 */
[----:B------:R-:W-:Y:S02]  /*5b80*/  HADD2.F32 R14, -RZ, R14.H1_H1 ;  /* 0x3000000eff0e7230 */ /* 0x000fe40000004100 */
[-C--:B------:R-:W-:Y:S01]  /*5b90*/  FFMA.FTZ R50, R36, R114.reuse, -R50 ;  /* 0x0000007224327223 */ /* 0x080fe20000010832 */
[----:B------:R-:W-:Y:S01]  /*5ba0*/  F2FP.F16.F32.PACK_AB R36, R49, R53 ;  /* 0x000000353124723e */ /* 0x000fe200000000ff */
[----:B------:R-:W-:Y:S01]  /*5bb0*/  FFMA.FTZ R40, R12, R114, R40 ;  /* 0x000000720c287223 */ /* 0x000fe20000010028 */
[-C--:B------:R-:W-:Y:S01]  /*5bc0*/  FMUL.FTZ R12, R42, R39.reuse ;  /* 0x000000272a0c7220 */ /* 0x080fe20000410000 */
[----:B------:R-:W-:-:S03]  /*5bd0*/  FMUL.FTZ R39, R14, R39 ;  /* 0x000000270e277220 */ /* 0x000fc60000410000 */
[-C--:B------:R-:W-:Y:S01]  /*5be0*/  FFMA.FTZ R12, R14, R38.reuse, -R12 ;  /* 0x000000260e0c7223 */ /* 0x080fe2000001080c */
[----:B------:R-:W-:-:S04]  /*5bf0*/  FFMA.FTZ R39, R42, R38, R39 ;  /* 0x000000262a277223 */ /* 0x000fc80000010027 */
[----:B------:R-:W-:Y:S01]  /*5c00*/  F2FP.F16.F32.PACK_AB R14, R12, R50 ;  /* 0x000000320c0e723e */ /* 0x000fe200000000ff */
[----:B------:R-:W-:Y:S01]  /*5c10*/  IMAD.MOV.U32 R12, RZ, RZ, R54 ;  /* 0x000000ffff0c7224 */ /* 0x000fe200078e0036 */
[----:B------:R-:W-:Y:S01]  /*5c20*/  F2FP.F16.F32.PACK_AB R42, R39, R40 ;  /* 0x00000028272a723e */ /* 0x000fe200000000ff */
[----:B------:R-:W-:-:S07]  /*5c30*/  IMAD.MOV.U32 R40, RZ, RZ, R36 ;  /* 0x000000ffff287224 */ /* 0x000fce00078e0024 */
.L_x_448:
[----:B------:R-:W-:Y:S05]  /*5c40*/  BSYNC B2 ;  /* 0x0000000000027941 */ /* 0x000fea0003800000 */
.L_x_447:
[----:B---3--:R-:W-:-:S04]  /*5c50*/  LEA R36, P3, R9, R86, 0x1 ;  /* 0x0000005609247211 */ /* 0x008fc800078608ff */
[----:B--2---:R-:W-:Y:S02]  /*5c60*/  LEA.HI.X R37, R9, R87, R92, 0x1, P3 ;  /* 0x0000005709257211 */ /* 0x004fe400018f0c5c */
[----:B------:R-:W-:-:S03]  /*5c70*/  ISETP.GE.AND P3, PT, R52, R11, PT ;  /* 0x0000000b3400720c */ /* 0x000fc60003f66270 */
[----:B0-----:R0:W-:Y:S10]  /*5c80*/  ST.E.128 desc[UR42][R36.64], R12 ;  /* 0x0000000c24007985 */ /* 0x0011f4000c101d2a */
[----:B------:R-:W-:-:S05]  /*5c90*/  @!P3 IMAD.WIDE R38, R52, 0x2, R86 ;  /* 0x000000023426b825 */ /* 0x000fca00078e0256 */
[----:B----4-:R0:W-:Y:S02]  /*5ca0*/  @!P3 ST.E.128 desc[UR42][R38.64], R40 ;  /* 0x000000282600b985 */ /* 0x0101e4000c101d2a */
.L_x_446:
[----:B------:R-:W-:Y:S05]  /*5cb0*/  BSYNC B1 ;  /* 0x0000000000017941 */ /* 0x000fea0003800000 */
.L_x_445:
[----:B------:R-:W-:-:S13]  /*5cc0*/  ISETP.NE.AND P3, PT, R31, RZ, PT ;  /* 0x000000ff1f00720c */ /* 0x000fda0003f65270 */
[----:B------:R-:W-:Y:S05]  /*5cd0*/  @!P3 BRA `(.L_x_412) ;  /* 0x0000000c0004b947 */ /* 0x000fea0003800000 */
[----:B------:R-:W-:Y:S01]  /*5ce0*/  LOP3.LUT P4, RZ, R23, 0x2, RZ, 0xc0, !PT ;  /* 0x0000000217ff7812 */ /* 0x000fe2000788c0ff */
[----:B------:R-:W-:Y:S01]  /*5cf0*/  BSSY B1, `(.L_x_449) ;  /* 0x000006d000017945 */ /* 0x000fe20003800000 */
[C---:B0--3--:R-:W-:Y:S02]  /*5d00*/  LEA R40, P3, R10.reuse, R86, 0x1 ;  /* 0x000000560a287211 */ /* 0x049fe400078608ff */
[----:B------:R-:W-:Y:S02]  /*5d10*/  SEL R103, R99, R103, !P4 ;  /* 0x0000006763677207 */ /* 0x000fe40006000000 */
[----:B--2---:R-:W-:Y:S02]  /*5d20*/  LEA.HI.X R41, R10, R87, R91, 0x1, P3 ;  /* 0x000000570a297211 */ /* 0x004fe400018f0c5b */
[----:B----4-:R-:W-:Y:S02]  /*5d30*/  SHF.R.S32.HI R12, RZ, 0x1f, R103 ;  /* 0x0000001fff0c7819 */ /* 0x010fe40000011467 */
[----:B------:R-:W-:-:S02]  /*5d40*/  ISETP.GE.AND P3, PT, R3, R98, PT ;  /* 0x000000620300720c */ /* 0x000fc40003f66270 */
[----:B------:R-:W-:-:S04]  /*5d50*/  LEA.HI R12, R12, R103, RZ, 0x4 ;  /* 0x000000670c0c7211 */ /* 0x000fc800078f20ff */
[----:B------:R-:W-:-:S04]  /*5d60*/  SHF.R.S32.HI R12, RZ, 0x4, R12 ;  /* 0x00000004ff0c7819 */ /* 0x000fc8000001140c */
[----:B------:R-:W-:-:S04]  /*5d70*/  LEA.HI.SX32 R12, R63, R12, 0x1d ;  /* 0x0000000c3f0c7211 */ /* 0x000fc800078feaff */
[----:B------:R-:W-:Y:S01]  /*5d80*/  SHF.R.S32.HI R13, RZ, 0x1f, R12 ;  /* 0x0000001fff0d7819 */ /* 0x000fe2000001140c */
[----:B------:R-:W-:-:S03]  /*5d90*/  IMAD.SHL.U32 R43, R12, 0x8, RZ ;  /* 0x000000080c2b7824 */ /* 0x000fc600078e00ff */
[----:B------:R-:W-:Y:S02]  /*5da0*/  LEA.HI R13, R13, R12, RZ, 0x2 ;  /* 0x0000000c0d0d7211 */ /* 0x000fe400078f10ff */
[----:B------:R-:W-:-:S03]  /*5db0*/  LOP3.LUT R12, R142, 0x18, R43, 0xf8, !PT ;  /* 0x000000188e0c7812 */ /* 0x000fc600078ef82b */
[----:B------:R-:W-:Y:S01]  /*5dc0*/  IMAD.SHL.U32 R13, R13, 0x400, RZ ;  /* 0x000004000d0d7824 */ /* 0x000fe200078e00ff */
[----:B------:R-:W-:-:S04]  /*5dd0*/  LOP3.LUT R14, R12, R143, RZ, 0x3c, !PT ;  /* 0x0000008f0c0e7212 */ /* 0x000fc800078e3cff */
[----:B------:R-:W-:Y:S01]  /*5de0*/  LOP3.LUT R12, R13, 0x7ffff000, RZ, 0xc0, !PT ;  /* 0x7ffff0000d0c7812 */ /* 0x000fe200078ec0ff */
[----:B------:R-:W-:-:S03]  /*5df0*/  IMAD R13, R18, 0x3000, R94 ;  /* 0x00003000120d7824 */ /* 0x000fc600078e025e */
[----:B------:R-:W-:Y:S01]  /*5e00*/  IADD3 R15, R14, R12, R151 ;  /* 0x0000000c0e0f7210 */ /* 0x000fe20007ffe097 */
[----:B------:R-:W-:-:S04]  /*5e10*/  IMAD R13, R13, 0x2, R2 ;  /* 0x000000020d0d7824 */ /* 0x000fc800078e0202 */
[----:B------:R-:W-:-:S05]  /*5e20*/  IMAD R15, R18, 0x3000, R15 ;  /* 0x00003000120f7824 */ /* 0x000fca00078e020f */
[----:B------:R-:W-:Y:S02]  /*5e30*/  LEA R36, R15, R2, 0x1 ;  /* 0x000000020f247211 */ /* 0x000fe400078e08ff */
[----:B------:R-:W0:Y:S04]  /*5e40*/  LDS.128 R12, [R13+0x15400] ;  /* 0x015400000d0c7984 */ /* 0x000e280000000c00 */
[----:B------:R-:W2:Y:S01]  /*5e50*/  LDS.128 R36, [R36+0x15400] ;  /* 0x0154000024247984 */ /* 0x000ea20000000c00 */
[----:B------:R-:W-:Y:S05]  /*5e60*/  @P3 BRA `(.L_x_450) ;  /* 0x0000000400543947 */ /* 0x000fea0003800000 */
[----:B------:R-:W-:Y:S01]  /*5e70*/  SHF.R.U64 R32, R32, 0x10, R33 ;  /* 0x0000001020207819 */ /* 0x000fe20000001221 */
[----:B--2---:R-:W-:Y:S01]  /*5e80*/  IMAD.MOV.U32 R48, RZ, RZ, R37 ;  /* 0x000000ffff307224 */ /* 0x004fe200078e0025 */
[----:B------:R-:W-:Y:S01]  /*5e90*/  SHF.R.U32.HI R42, RZ, 0x10, R33 ;  /* 0x00000010ff2a7819 */ /* 0x000fe20000011621 */
[----:B------:R-:W-:Y:S01]  /*5ea0*/  HADD2.F32 R52, -RZ, R113.H1_H1 ;  /* 0x30000071ff347230 */ /* 0x000fe20000004100 */
[----:B------:R-:W-:Y:S01]  /*5eb0*/  SHF.R.U64 R33, R44, 0x10, R45 ;  /* 0x000000102c217819 */ /* 0x000fe2000000122d */
[----:B------:R-:W-:Y:S01]  /*5ec0*/  HADD2.F32 R50, -RZ, R111.H1_H1 ;  /* 0x3000006fff327230 */ /* 0x000fe20000004100 */
[--C-:B------:R-:W-:Y:S01]  /*5ed0*/  SHF.R.U64 R34, R34, 0x10, R35.reuse ;  /* 0x0000001022227819 */ /* 0x100fe20000001223 */
[--C-:B------:R-:W-:Y:S01]  /*5ee0*/  HADD2.F32 R49, -RZ, R48.reuse.H0_H0 ;  /* 0x20000030ff317230 */ /* 0x100fe20000004100 */
[----:B------:R-:W-:Y:S01]  /*5ef0*/  SHF.R.U32.HI R44, RZ, 0x10, R35 ;  /* 0x00000010ff2c7819 */ /* 0x000fe20000011623 */
[----:B0-----:R-:W-:Y:S01]  /*5f00*/  IMAD.MOV.U32 R37, RZ, RZ, R15 ;  /* 0x000000ffff257224 */ /* 0x001fe200078e000f */
[--C-:B------:R-:W-:Y:S01]  /*5f10*/  SHF.R.U64 R35, R46, 0x10, R47.reuse ;  /* 0x000000102e237819 */ /* 0x100fe2000000122f */
[----:B------:R-:W-:Y:S01]  /*5f20*/  HADD2.F32 R48, -RZ, R48.H1_H1 ;  /* 0x30000030ff307230 */ /* 0x000fe20000004100 */
[----:B------:R-:W-:Y:S01]  /*5f30*/  SHF.R.U32.HI R46, RZ, 0x10, R47 ;  /* 0x00000010ff2e7819 */ /* 0x000fe2000001162f */
[----:B------:R-:W-:Y:S01]  /*5f40*/  IMAD.MOV.U32 R47, RZ, RZ, R13 ;  /* 0x000000ffff2f7224 */ /* 0x000fe200078e000d */
[----:B------:R-:W-:Y:S01]  /*5f50*/  SHF.R.U32.HI R45, RZ, 0x10, R45 ;  /* 0x00000010ff2d7819 */ /* 0x000fe2000001162d */
[----:B------:R-:W-:-:S03]  /*5f60*/  FMUL.FTZ R54, R49, R52 ;  /* 0x0000003431367220 */ /* 0x000fc60000410000 */
[----:B------:R-:W-:Y:S02]  /*5f70*/  HADD2.F32 R13, -RZ, R47.H0_H0 ;  /* 0x2000002fff0d7230 */ /* 0x000fe40000004100 */
[----:B------:R-:W-:Y:S02]  /*5f80*/  HADD2.F32 R51, -RZ, R45.H0_H0 ;  /* 0x2000002dff337230 */ /* 0x000fe40000004100 */
[----:B------:R-:W-:Y:S02]  /*5f90*/  HADD2.F32 R47, -RZ, R47.H1_H1 ;  /* 0x3000002fff2f7230 */ /* 0x000fe40000004100 */
[C---:B------:R-:W-:Y:S01]  /*5fa0*/  FMUL.FTZ R52, R13.reuse, R52 ;  /* 0x000000340d347220 */ /* 0x040fe20000410000 */
[----:B------:R-:W-:Y:S02]  /*5fb0*/  HADD2.F32 R45, -RZ, R42.H0_H0 ;  /* 0x2000002aff2d7230 */ /* 0x000fe40000004100 */
[----:B------:R-:W-:Y:S01]  /*5fc0*/  FMUL.FTZ R42, R48, R51 ;  /* 0x00000033302a7220 */ /* 0x000fe20000410000 */
[-C--:B------:R-:W-:Y:S01]  /*5fd0*/  FFMA.FTZ R13, R13, R50.reuse, -R54 ;  /* 0x000000320d0d7223 */ /* 0x080fe20000010836 */
[----:B------:R-:W-:Y:S01]  /*5fe0*/  FFMA.FTZ R15, R49, R50, R52 ;  /* 0x00000032310f7223 */ /* 0x000fe20000010034 */
[----:B------:R-:W-:Y:S01]  /*5ff0*/  MOV R49, R39 ;  /* 0x0000002700317202 */ /* 0x000fe20000000f00 */
[----:B------:R-:W-:Y:S01]  /*6000*/  FMUL.FTZ R51, R47, R51 ;  /* 0x000000332f337220 */ /* 0x000fe20000410000 */
[----:B------:R-:W-:-:S02]  /*6010*/  HADD2.F32 R52, -RZ, R112.H1_H1 ;  /* 0x30000070ff347230 */ /* 0x000fc40000004100 */
[-C--:B------:R-:W-:Y:S01]  /*6020*/  FFMA.FTZ R42, R47, R45.reuse, -R42 ;  /* 0x0000002d2f2a7223 */ /* 0x080fe2000001082a */
[----:B------:R-:W-:Y:S02]  /*6030*/  HADD2.F32 R50, -RZ, R110.H1_H1 ;  /* 0x3000006eff327230 */ /* 0x000fe40000004100 */
[----:B------:R-:W-:Y:S01]  /*6040*/  FFMA.FTZ R48, R48, R45, R51 ;  /* 0x0000002d30307223 */ /* 0x000fe20000010033 */
[----:B------:R-:W-:Y:S02]  /*6050*/  HADD2.F32 R39, -RZ, R49.H0_H0 ;  /* 0x20000031ff277230 */ /* 0x000fe40000004100 */
[----:B------:R-:W-:Y:S01]  /*6060*/  HADD2.F32 R45, -RZ, R37.H0_H0 ;  /* 0x20000025ff2d7230 */ /* 0x000fe20000004100 */
[----:B------:R-:W-:Y:S01]  /*6070*/  F2FP.F16.F32.PACK_AB R13, R42, R13 ;  /* 0x0000000d2a0d723e */ /* 0x000fe200000000ff */
[----:B------:R-:W-:Y:S02]  /*6080*/  HADD2.F32 R49, -RZ, R49.H1_H1 ;  /* 0x30000031ff317230 */ /* 0x000fe40000004100 */
[----:B------:R-:W-:Y:S01]  /*6090*/  FMUL.FTZ R54, R39, R52 ;  /* 0x0000003427367220 */ /* 0x000fe20000410000 */
[----:B------:R-:W-:-:S02]  /*60a0*/  HADD2.F32 R47, -RZ, R46.H0_H0 ;  /* 0x2000002eff2f7230 */ /* 0x000fc40000004100 */
[C---:B------:R-:W-:Y:S01]  /*60b0*/  FMUL.FTZ R52, R45.reuse, R52 ;  /* 0x000000342d347220 */ /* 0x040fe20000410000 */
[----:B------:R-:W-:Y:S02]  /*60c0*/  HADD2.F32 R46, -RZ, R37.H1_H1 ;  /* 0x30000025ff2e7230 */ /* 0x000fe40000004100 */
[-C--:B------:R-:W-:Y:S01]  /*60d0*/  FFMA.FTZ R37, R45, R50.reuse, -R54 ;  /* 0x000000322d257223 */ /* 0x080fe20000010836 */
[----:B------:R-:W-:Y:S02]  /*60e0*/  HADD2.F32 R45, -RZ, R44.H0_H0 ;  /* 0x2000002cff2d7230 */ /* 0x000fe40000004100 */
[-C--:B------:R-:W-:Y:S01]  /*60f0*/  FMUL.FTZ R51, R49, R47.reuse ;  /* 0x0000002f31337220 */ /* 0x080fe20000410000 */
[----:B------:R-:W-:Y:S01]  /*6100*/  FFMA.FTZ R39, R39, R50, R52 ;  /* 0x0000003227277223 */ /* 0x000fe20000010034 */
[C---:B------:R-:W-:Y:S01]  /*6110*/  FMUL.FTZ R54, R46.reuse, R47 ;  /* 0x0000002f2e367220 */ /* 0x040fe20000410000 */
[----:B------:R-:W-:Y:S02]  /*6120*/  HADD2.F32 R52, -RZ, R113.H0_H0 ;  /* 0x20000071ff347230 */ /* 0x000fe40000004100 */
[----:B------:R-:W-:Y:S01]  /*6130*/  FFMA.FTZ R44, R46, R45, -R51 ;  /* 0x0000002d2e2c7223 */ /* 0x000fe20000010833 */
[----:B------:R-:W-:-:S02]  /*6140*/  HADD2.F32 R51, -RZ, R33.H0_H0 ;  /* 0x20000021ff337230 */ /* 0x000fc40000004100 */
[----:B------:R-:W-:Y:S01]  /*6150*/  FFMA.FTZ R46, R49, R45, R54 ;  /* 0x0000002d312e7223 */ /* 0x000fe20000010036 */
[----:B------:R-:W-:Y:S02]  /*6160*/  HADD2.F32 R45, -RZ, R36.H0_H0 ;  /* 0x20000024ff2d7230 */ /* 0x000fe40000004100 */
[----:B------:R-:W-:Y:S01]  /*6170*/  HADD2.F32 R33, -RZ, R12.H0_H0 ;  /* 0x2000000cff217230 */ /* 0x000fe20000004100 */
[----:B------:R-:W-:Y:S01]  /*6180*/  F2FP.F16.F32.PACK_AB R44, R44, R37 ;  /* 0x000000252c2c723e */ /* 0x000fe200000000ff */
[----:B------:R-:W-:Y:S01]  /*6190*/  HADD2.F32 R47, -RZ, R36.H1_H1 ;  /* 0x30000024ff2f7230 */ /* 0x000fe20000004100 */
[----:B------:R-:W-:Y:S01]  /*61a0*/  F2FP.F16.F32.PACK_AB R37, R48, R15 ;  /* 0x0000000f3025723e */ /* 0x000fe200000000ff */
[----:B------:R-:W-:Y:S02]  /*61b0*/  HADD2.F32 R36, -RZ, R12.H1_H1 ;  /* 0x3000000cff247230 */ /* 0x000fe40000004100 */
[----:B------:R-:W-:Y:S01]  /*61c0*/  FMUL.FTZ R12, R45, R52 ;  /* 0x000000342d0c7220 */ /* 0x000fe20000410000 */
[----:B------:R-:W-:-:S02]  /*61d0*/  HADD2.F32 R50, -RZ, R111.H0_H0 ;  /* 0x2000006fff327230 */ /* 0x000fc40000004100 */
[-C--:B------:R-:W-:Y:S01]  /*61e0*/  FMUL.FTZ R53, R47, R51.reuse ;  /* 0x000000332f357220 */ /* 0x080fe20000410000 */
[----:B------:R-:W-:Y:S02]  /*61f0*/  HADD2.F32 R49, -RZ, R32.H0_H0 ;  /* 0x20000020ff317230 */ /* 0x000fe40000004100 */
[C---:B------:R-:W-:Y:S01]  /*6200*/  FMUL.FTZ R32, R33.reuse, R52 ;  /* 0x0000003421207220 */ /* 0x040fe20000410000 */
[C---:B------:R-:W-:Y:S01]  /*6210*/  FMUL.FTZ R52, R36.reuse, R51 ;  /* 0x0000003324347220 */ /* 0x040fe20000410000 */
[-C--:B------:R-:W-:Y:S01]  /*6220*/  FFMA.FTZ R12, R33, R50.reuse, -R12 ;  /* 0x00000032210c7223 */ /* 0x080fe2000001080c */
[----:B------:R-:W-:Y:S02]  /*6230*/  HADD2.F32 R112, -RZ, R112.H0_H0 ;  /* 0x20000070ff707230 */ /* 0x000fe40000004100 */
[----:B------:R-:W-:Y:S01]  /*6240*/  FFMA.FTZ R32, R45, R50, R32 ;  /* 0x000000322d207223 */ /* 0x000fe20000010020 */
[-C--:B------:R-:W-:Y:S01]  /*6250*/  FFMA.FTZ R33, R36, R49.reuse, -R53 ;  /* 0x0000003124217223 */ /* 0x080fe20000010835 */
[----:B------:R-:W-:Y:S01]  /*6260*/  FFMA.FTZ R45, R47, R49, R52 ;  /* 0x000000312f2d7223 */ /* 0x000fe20000010034 */
[----:B------:R-:W-:Y:S01]  /*6270*/  HADD2.F32 R49, -RZ, R35.H0_H0 ;  /* 0x20000023ff317230 */ /* 0x000fe20000004100 */
[----:B------:R-:W-:Y:S01]  /*6280*/  F2FP.F16.F32.PACK_AB R39, R46, R39 ;  /* 0x000000272e27723e */ /* 0x000fe200000000ff */
[----:B------:R-:W-:Y:S01]  /*6290*/  HADD2.F32 R36, -RZ, R38.H0_H0 ;  /* 0x20000026ff247230 */ /* 0x000fe20000004100 */
[----:B------:R-:W-:Y:S01]  /*62a0*/  F2FP.F16.F32.PACK_AB R12, R33, R12 ;  /* 0x0000000c210c723e */ /* 0x000fe200000000ff */
[----:B------:R-:W-:-:S02]  /*62b0*/  HADD2.F32 R35, -RZ, R14.H0_H0 ;  /* 0x2000000eff237230 */ /* 0x000fc40000004100 */
[----:B------:R-:W-:Y:S02]  /*62c0*/  HADD2.F32 R38, -RZ, R38.H1_H1 ;  /* 0x30000026ff267230 */ /* 0x000fe40000004100 */
[----:B------:R-:W-:Y:S02]  /*62d0*/  HADD2.F32 R14, -RZ, R14.H1_H1 ;  /* 0x3000000eff0e7230 */ /* 0x000fe40000004100 */
[-C--:B------:R-:W-:Y:S01]  /*62e0*/  FMUL.FTZ R51, R35, R112.reuse ;  /* 0x0000007023337220 */ /* 0x080fe20000410000 */
[----:B------:R-:W-:Y:S02]  /*62f0*/  HADD2.F32 R110, -RZ, R110.H0_H0 ;  /* 0x2000006eff6e7230 */ /* 0x000fe40000004100 */
[-C--:B------:R-:W-:Y:S01]  /*6300*/  FMUL.FTZ R53, R38, R49.reuse ;  /* 0x0000003126357220 */ /* 0x080fe20000410000 */
[----:B------:R-:W-:Y:S02]  /*6310*/  HADD2.F32 R47, -RZ, R34.H0_H0 ;  /* 0x20000022ff2f7230 */ /* 0x000fe40000004100 */
[----:B------:R-:W-:Y:S01]  /*6320*/  FMUL.FTZ R34, R36, R112 ;  /* 0x0000007024227220 */ /* 0x000fe20000410000 */
[----:B------:R-:W-:Y:S01]  /*6330*/  FMUL.FTZ R49, R14, R49 ;  /* 0x000000310e317220 */ /* 0x000fe20000410000 */
[----:B------:R-:W-:Y:S01]  /*6340*/  FFMA.FTZ R51, R36, R110, R51 ;  /* 0x0000006e24337223 */ /* 0x000fe20000010033 */
[----:B------:R-:W-:Y:S01]  /*6350*/  F2FP.F16.F32.PACK_AB R36, R45, R32 ;  /* 0x000000202d24723e */ /* 0x000fe200000000ff */
[----:B------:R-:W-:Y:S01]  /*6360*/  FFMA.FTZ R34, R35, R110, -R34 ;  /* 0x0000006e23227223 */ /* 0x000fe20000010822 */
[-C--:B------:R-:W-:Y:S01]  /*6370*/  FFMA.FTZ R53, R14, R47.reuse, -R53 ;  /* 0x0000002f0e357223 */ /* 0x080fe20000010835 */
[----:B------:R-:W-:Y:S01]  /*6380*/  FFMA.FTZ R38, R38, R47, R49 ;  /* 0x0000002f26267223 */ /* 0x000fe20000010031 */
[----:B------:R-:W-:-:S03]  /*6390*/  IMAD.MOV.U32 R15, RZ, RZ, R44 ;  /* 0x000000ffff0f7224 */ /* 0x000fc600078e002c */
[----:B------:R-:W-:Y:S02]  /*63a0*/  F2FP.F16.F32.PACK_AB R14, R53, R34 ;  /* 0x00000022350e723e */ /* 0x000fe400000000ff */
[----:B------:R-:W-:-:S07]  /*63b0*/  F2FP.F16.F32.PACK_AB R38, R38, R51 ;  /* 0x000000332626723e */ /* 0x000fce00000000ff */
.L_x_450:
[----:B------:R-:W-:Y:S05]  /*63c0*/  BSYNC B1 ;  /* 0x0000000000017941 */ /* 0x000fea0003800000 */
.L_x_449:
[----:B0-----:R0:W-:Y:S01]  /*63d0*/  ST.E.128 desc[UR42][R40.64], R12 ;  /* 0x0000000c28007985 */ /* 0x0011e2000c101d2a */
[----:B------:R-:W-:-:S13]  /*63e0*/  ISETP.GE.AND P3, PT, R43, R11, PT ;  /* 0x0000000b2b00720c */ /* 0x000fda0003f66270 */
[----:B------:R-:W-:Y:S05]  /*63f0*/  @P3 BRA `(.L_x_412) ;  /* 0x00000004003c3947 */ /* 0x000fea0003800000 */
[----:B------:R-:W-:-:S05]  /*6400*/  IMAD.WIDE R86, R43, 0x2, R86 ;  /* 0x000000022b567825 */ /* 0x000fca00078e0256 */
[----:B--2---:R2:W-:Y:S01]  /*6410*/  ST.E.128 desc[UR42][R86.64], R36 ;  /* 0x0000002456007985 */ /* 0x0045e2000c101d2a */
[----:B------:R-:W-:Y:S05]  /*6420*/  BRA `(.L_x_412) ;  /* 0x0000000400307947 */ /* 0x000fea0003800000 */
.L_x_404:
[----:B------:R-:W-:-:S06]  /*6430*/  UISETP.NE.AND UP0, UPT, UR39, 0x3, UPT ;  /* 0x000000032700788c */ /* 0x000fcc000bf05270 */
[----:B------:R-:W-:-:S13]  /*6440*/  PLOP3.LUT P2, PT, PT, PT, UP0, 0x80, 0x0 ;  /* 0x000000000000781c */ /* 0x000fda0003f4f008 */
[----:B------:R-:W-:Y:S05]  /*6450*/  @!P2 BRA `(.L_x_451) ;  /* 0x000000000004a947 */ /* 0x000fea0003800000 */
[----:B------:R-:W-:Y:S01]  /*6460*/  BPT.TRAP 0x1 ;  /* 0x000000040000795c */ /* 0x000fe20000300000 */
.L_x_451:
[----:B------:R-:W-:Y:S01]  /*6470*/  IMAD R60, R18, 0x8, R2 ;  /* 0x00000008123c7824 */ /* 0x000fe200078e0202 */
[----:B------:R-:W-:Y:S01]  /*6480*/  SHF.L.U32 R81, R137, 0x1f, RZ ;  /* 0x0000001f89517819 */ /* 0x000fe200000006ff */
[----:B------:R-:W-:Y:S01]  /*6490*/  BSSY B1, `(.L_x_452) ;  /* 0x0000004000017945 */ /* 0x000fe20003800000 */
[----:B------:R-:W-:Y:S02]  /*64a0*/  SHF.R.S32.HI R78, RZ, 0x1f, R77 ;  /* 0x0000001fff4e7819 */ /* 0x000fe4000001144d */
[----:B------:R-:W0:Y:S02]  /*64b0*/  SYNCS.PHASECHK.TRANS64.TRYWAIT P3, [R60+URZ+0x2d890], R81 ;  /* 0x02d890513c0075a7 */ /* 0x000e24000806017f */
[----:B0-----:R-:W-:Y:S05]  /*64c0*/  @!P3 BRA `(.L_x_453) ;  /* 0x00000138005cb947 */ /* 0x001fea0003800000 */
.L_x_669:
[----:B------:R-:W-:Y:S05]  /*64d0*/  BSYNC B1 ;  /* 0x0000000000017941 */ /* 0x000fea0003800000 */
.L_x_452:
[----:B------:R-:W-:Y:S01]  /*64e0*/  ULDC.64 UR4, c[0x0][0x300] ;  /* 0x0000c00000047ab9 */ /* 0x000fe20000000a00 */
[----:B-----5:R-:W-:Y:S01]  /*64f0*/  SHF.R.S32.HI R79, RZ, 0x1f, R76 ;  /* 0x0000001fff4f7819 */ /* 0x020fe2000001144c */
[----:B------:R-:W-:Y:S02]  /*6500*/  IMAD R14, R78, UR4, RZ ;  /* 0x000000044e0e7c24 */ /* 0x000fe4000f8e02ff */
[----:B------:R-:W-:-:S04]  /*6510*/  IMAD.WIDE.U32 R12, R77, UR4, RZ ;  /* 0x000000044d0c7c25 */ /* 0x000fc8000f8e00ff */
[----:B------:R-:W-:Y:S01]  /*6520*/  IMAD R11, R77, UR5, R14 ;  /* 0x000000054d0b7c24 */ /* 0x000fe2000f8e020e */
[----:B------:R-:W-:Y:S01]  /*6530*/  ULDC.64 UR4, c[0x0][0x310] ;  /* 0x0000c40000047ab9 */ /* 0x000fe20000000a00 */
[----:B------:R-:W-:Y:S02]  /*6540*/  IMAD R80, R26, -0x80, R24 ;  /* 0xffffff801a507824 */ /* 0x000fe400078e0218 */
[----:B------:R-:W-:Y:S02]  /*6550*/  IMAD R15, R79, UR4, RZ ;  /* 0x000000044f0f7c24 */ /* 0x000fe4000f8e02ff */
[----:B------:R-:W-:Y:S01]  /*6560*/  IMAD.IADD R13, R13, 0x1, R11 ;  /* 0x000000010d0d7824 */ /* 0x000fe200078e020b */
[----:B------:R-:W-:Y:S01]  /*6570*/  VIMNMX R80, R80, 0x80, PT ;  /* 0x0000008050507848 */ /* 0x000fe20003fe0100 */
[C---:B------:R-:W-:Y:S02]  /*6580*/  IMAD R15, R76.reuse, UR5, R15 ;  /* 0x000000054c0f7c24 */ /* 0x040fe4000f8e020f */
[----:B------:R-:W-:Y:S01]  /*6590*/  IMAD.WIDE.U32 R12, R76, UR4, R12 ;  /* 0x000000044c0c7c25 */ /* 0x000fe2000f8e000c */
[----:B------:R-:W-:-:S03]  /*65a0*/  ULDC.64 UR4, c[0x0][0x308] ;  /* 0x0000c20000047ab9 */ /* 0x000fc60000000a00 */
[----:B------:R-:W-:Y:S01]  /*65b0*/  IMAD R11, R6, UR4, RZ ;  /* 0x00000004060b7c24 */ /* 0x000fe2000f8e02ff */
[----:B------:R-:W-:-:S03]  /*65c0*/  IADD3 R13, R13, R15, RZ ;  /* 0x0000000f0d0d7210 */ /* 0x000fc60007ffe0ff */
[C---:B------:R-:W-:Y:S02]  /*65d0*/  IMAD R11, R30.reuse, UR5, R11 ;  /* 0x000000051e0b7c24 */ /* 0x040fe4000f8e020b */
[----:B------:R-:W-:Y:S01]  /*65e0*/  IMAD.WIDE.U32 R12, R30, UR4, R12 ;  /* 0x000000041e0c7c25 */ /* 0x000fe2000f8e000c */
[----:B------:R-:W-:-:S03]  /*65f0*/  ULDC.64 UR4, c[0x0][0x2e8] ;  /* 0x0000ba0000047ab9 */ /* 0x000fc60000000a00 */
[----:B------:R-:W-:Y:S01]  /*6600*/  IMAD.IADD R11, R13, 0x1, R11 ;  /* 0x000000010d0b7824 */ /* 0x000fe200078e020b */
[----:B------:R-:W-:Y:S01]  /*6610*/  LEA R38, P3, R12, UR4, 0x1 ;  /* 0x000000040c267c11 */ /* 0x000fe2000f8608ff */
[----:B------:R-:W-:-:S03]  /*6620*/  UMOV UR4, 0xffffffff ;  /* 0xffffffff00047882 */ /* 0x000fc60000000000 */
[----:B------:R-:W-:Y:S02]  /*6630*/  LEA.HI.X R13, R12, UR5, R11, 0x1, P3 ;  /* 0x000000050c0d7c11 */ /* 0x000fe400098f0c0b */
[----:B------:R-:W-:Y:S01]  /*6640*/  ISETP.GT.AND P3, PT, R80, R140, PT ;  /* 0x0000008c5000720c */ /* 0x000fe20003f64270 */
[----:B------:R-:W-:-:S12]  /*6650*/  BRA.DIV UR4, `(.L_x_454) ;  /* 0x0000013a040c7947 */ /* 0x000fd8000b800000 */
[----:B------:R1:W2:Y:S04]  /*6660*/  SHFL.IDX PT, R39, R13, RZ, 0x1e1f ;  /* 0x001e1fff0d277589 */ /* 0x0002a800000e0000 */
[----:B------:R-:W3:Y:S02]  /*6670*/  SHFL.IDX PT, R38, R38, RZ, 0x1e1f ;  /* 0x001e1fff26267589 */ /* 0x000ee400000e0000 */
.L_x_673:
[----:B------:R-:W-:Y:S05]  /*6680*/  @!P3 BRA `(.L_x_412) ;  /* 0x000000000098b947 */ /* 0x000fea0003800000 */
[----:B------:R-:W4:Y:S01]  /*6690*/  LDL R12, [R1+0x20] ;  /* 0x00002000010c7983 */ /* 0x000f220000100800 */
[----:B------:R-:W-:-:S03]  /*66a0*/  ULDC UR4, c[0x0][0x2f4] ;  /* 0x0000bd0000047ab9 */ /* 0x000fc60000000800 */
[----:B------:R-:W5:Y:S04]  /*66b0*/  LDL R11, [R1+0x1c] ;  /* 0x00001c00010b7983 */ /* 0x000f680000100800 */
[----:B------:R-:W5:Y:S01]  /*66c0*/  LDL R40, [R1+0x18] ;  /* 0x0000180001287983 */ /* 0x000f620000100800 */
[----:B------:R-:W-:Y:S02]  /*66d0*/  ISETP.GE.AND P5, PT, R16, UR4, PT ;  /* 0x0000000410007c0c */ /* 0x000fe4000bfa6270 */
[----:B------:R-:W-:-:S11]  /*66e0*/  ISETP.GE.AND P4, PT, R22, UR4, PT ;  /* 0x0000000416007c0c */ /* 0x000fd6000bf86270 */
[----:B---3--:R-:W-:-:S04]  /*66f0*/  @!P5 LEA R36, P3, R16, R38, 0x1 ;  /* 0x000000261024d211 */ /* 0x008fc800078608ff */
[----:B--2---:R-:W-:Y:S02]  /*6700*/  @!P5 LEA.HI.X R37, R16, R39, R17, 0x1, P3 ;  /* 0x000000271025d211 */ /* 0x004fe400018f0c11 */
[----:B------:R-:W-:-:S04]  /*6710*/  @!P4 LEA R34, P3, R22, R38, 0x1 ;  /* 0x000000261622c211 */ /* 0x000fc800078608ff */
[----:B----4-:R-:W-:Y:S02]  /*6720*/  @!P4 LEA.HI.X R35, R22, R39, R12, 0x1, P3 ;  /* 0x000000271623c211 */ /* 0x010fe400018f0c0c */
[----:B-1----:R-:W1:Y:S01]  /*6730*/  @!P5 LDS.128 R12, [R62+0x15000] ;  /* 0x015000003e0cd984 */ /* 0x002e620000000c00 */
[----:B------:R-:W-:-:S13]  /*6740*/  ISETP.GE.AND P3, PT, R19, UR4, PT ;  /* 0x0000000413007c0c */ /* 0x000fda000bf66270 */
[----:B------:R-:W-:-:S04]  /*6750*/  @!P3 LEA R32, P6, R19, R38, 0x1 ;  /* 0x000000261320b211 */ /* 0x000fc800078c08ff */
[----:B-----5:R-:W-:Y:S01]  /*6760*/  @!P3 LEA.HI.X R33, R19, R39, R11, 0x1, P6 ;  /* 0x000000271321b211 */ /* 0x020fe200030f0c0b */
[----:B-1----:R1:W-:Y:S01]  /*6770*/  @!P5 ST.E.128 desc[UR42][R36.64], R12 ;  /* 0x0000000c2400d985 */ /* 0x0023e2000c101d2a */
[----:B------:R-:W-:-:S13]  /*6780*/  ISETP.GE.AND P5, PT, R0, UR4, PT ;  /* 0x0000000400007c0c */ /* 0x000fda000bfa6270 */
[----:B------:R-:W2:Y:S01]  /*6790*/  @!P5 LDS.128 R12, [R61+0x15000] ;  /* 0x015000003d0cd984 */ /* 0x000ea20000000c00 */
[----:B------:R-:W-:Y:S01]  /*67a0*/  @!P5 IMAD.SHL.U32 R11, R155, 0x8, RZ ;  /* 0x000000089b0bd824 */ /* 0x000fe200078e00ff */
[----:B-1----:R-:W-:Y:S01]  /*67b0*/  @!P5 MOV R37, R39 ;  /* 0x000000270025d202 */ /* 0x002fe20000000f00 */
[----:B------:R-:W-:-:S04]  /*67c0*/  @!P5 IMAD.MOV.U32 R36, RZ, RZ, R38 ;  /* 0x000000ffff24d224 */ /* 0x000fc800078e0026 */
[----:B------:R-:W-:-:S05]  /*67d0*/  @!P5 IMAD.WIDE R36, R11, 0x2, R36 ;  /* 0x000000020b24d825 */ /* 0x000fca00078e0224 */
[----:B--2---:R1:W-:Y:S01]  /*67e0*/  @!P5 ST.E.128 desc[UR42][R36.64], R12 ;  /* 0x0000000c2400d985 */ /* 0x0043e2000c101d2a */
[----:B------:R-:W-:-:S13]  /*67f0*/  ISETP.GE.AND P5, PT, R3, UR4, PT ;  /* 0x0000000403007c0c */ /* 0x000fda000bfa6270 */
[----:B------:R-:W2:Y:S01]  /*6800*/  @!P5 LDS.128 R12, [R62+0x17000] ;  /* 0x017000003e0cd984 */ /* 0x000ea20000000c00 */
[----:B------:R-:W-:Y:S02]  /*6810*/  @!P5 IMAD.SHL.U32 R11, R156, 0x8, RZ ;  /* 0x000000089c0bd824 */ /* 0x000fe400078e00ff */
[----:B-1----:R-:W-:Y:S02]  /*6820*/  @!P5 IMAD.MOV.U32 R36, RZ, RZ, R38 ;  /* 0x000000ffff24d224 */ /* 0x002fe400078e0026 */
[----:B------:R-:W-:Y:S02]  /*6830*/  @!P5 IMAD.MOV.U32 R37, RZ, RZ, R39 ;  /* 0x000000ffff25d224 */ /* 0x000fe400078e0027 */
[----:B------:R-:W-:-:S05]  /*6840*/  @!P5 IMAD.WIDE R36, R11, 0x2, R36 ;  /* 0x000000020b24d825 */ /* 0x000fca00078e0224 */
[----:B--2---:R1:W-:Y:S01]  /*6850*/  @!P5 ST.E.128 desc[UR42][R36.64], R12 ;  /* 0x0000000c2400d985 */ /* 0x0043e2000c101d2a */
[----:B------:R-:W-:-:S03]  /*6860*/  ISETP.GE.AND P5, PT, R136, UR4, PT ;  /* 0x0000000488007c0c */ /* 0x000fc6000bfa6270 */
[----:B------:R-:W2:Y:S10]  /*6870*/  @!P4 LDS.128 R12, [R61+0x17000] ;  /* 0x017000003d0cc984 */ /* 0x000eb40000000c00 */
[----:B-1----:R-:W-:-:S04]  /*6880*/  @!P5 LEA R36, P6, R136, R38, 0x1 ;  /* 0x000000268824d211 */ /* 0x002fc800078c08ff */
[----:B------:R-:W-:Y:S01]  /*6890*/  @!P5 LEA.HI.X R37, R136, R39, R40, 0x1, P6 ;  /* 0x000000278825d211 */ /* 0x000fe200030f0c28 */
[----:B--2---:R-:W-:Y:S04]  /*68a0*/  @!P4 ST.E.128 desc[UR42][R34.64], R12 ;  /* 0x0000000c2200c985 */ /* 0x004fe8000c101d2a */
[----:B------:R-:W1:Y:S04]  /*68b0*/  @!P3 LDS.128 R12, [R62+0x19000] ;  /* 0x019000003e0cb984 */ /* 0x000e680000000c00 */
[----:B-1----:R-:W-:Y:S04]  /*68c0*/  @!P3 ST.E.128 desc[UR42][R32.64], R12 ;  /* 0x0000000c2000b985 */ /* 0x002fe8000c101d2a */
[----:B------:R-:W1:Y:S04]  /*68d0*/  @!P5 LDS.128 R12, [R61+0x19000] ;  /* 0x019000003d0cd984 */ /* 0x000e680000000c00 */
[----:B-1----:R4:W-:Y:S02]  /*68e0*/  @!P5 ST.E.128 desc[UR42][R36.64], R12 ;  /* 0x0000000c2400d985 */ /* 0x0029e4000c101d2a */
.L_x_412:
[----:B------:R-:W-:Y:S05]  /*68f0*/  BSYNC B0 ;  /* 0x0000000000007941 */ /* 0x000fea0003800000 */
.L_x_403:
[----:B------:R-:W5:Y:S01]  /*6900*/  S2R R11, SR_TID.X ;  /* 0x00000000000b7919 */ /* 0x000f620000002100 */
[----:B------:R-:W-:Y:S01]  /*6910*/  @!PT LDS RZ, [RZ] ;  /* 0x00000000fffff984 */ /* 0x000fe20000000800 */
[----:B------:R-:W-:Y:S01]  /*6920*/  @!PT LDS RZ, [RZ] ;  /* 0x00000000fffff984 */ /* 0x000fe20000000800 */
[----:B------:R-:W-:Y:S01]  /*6930*/  @!PT LDS RZ, [RZ] ;  /* 0x00000000fffff984 */ /* 0x000fe20000000800 */
[----:B------:R-:W-:Y:S01]  /*6940*/  @!PT LDS RZ, [RZ] ;  /* 0x00000000fffff984 */ /* 0x000fe20000000800 */
[----:B------:R0:W-:Y:S06]  /*6950*/  MEMBAR.ALL.CTA ;  /* 0x0000000000007992 */ /* 0x0001ec0000008000 */
[----:B0-----:R-:W0:Y:S01]  /*6960*/  FENCE.VIEW.ASYNC.S ;  /* 0x00000000000073c6 */ /* 0x001e220000000000 */
[----:B------:R-:W-:Y:S05]  /*6970*/  WARPSYNC.ALL ;  /* 0x0000000000007948 */ /* 0x000fea0003800000 */
[----:B------:R-:W-:Y:S01]  /*6980*/  BSSY B0, `(.L_x_455) ;  /* 0x0000008000007945 */ /* 0x000fe20003800000 */
[----:B0-----:R0:W-:Y:S01]  /*6990*/  BAR.SYNC.DEFER_BLOCKING R102, 0x80 ;  /* 0x000200660000751d */ /* 0x0011e20000010000 */
[----:B-----5:R-:W-:-:S13]  /*69a0*/  LOP3.LUT P3, RZ, R11, 0x7f, RZ, 0xc0, !PT ;  /* 0x0000007f0bff7812 */ /* 0x020fda000786c0ff */
[----:B------:R-:W-:-:S04]  /*69b0*/  @!P3 IADD3 R11, R60, 0x2d8a0, RZ ;  /* 0x0002d8a03c0bb810 */ /* 0x000fc80007ffe0ff */
[----:B------:R-:W-:-:S04]  /*69c0*/  @!P3 PRMT R11, RZ, 0x654, R11 ;  /* 0x00000654ff0bb816 */ /* 0x000fc8000000000b */
[----:B------:R0:W-:Y:S01]  /*69d0*/  @!P3 SYNCS.ARRIVE.TRANS64.RED.A1T0 RZ, [R11+URZ], RZ ;  /* 0x000000ff0bffb9a7 */ /* 0x0001e2000810043f */
[----:B------:R-:W-:Y:S05]  /*69e0*/  @!P2 BRA `(.L_x_456) ;  /* 0x000000000004a947 */ /* 0x000fea0003800000 */
[----:B------:R-:W-:Y:S01]  /*69f0*/  BPT.TRAP 0x1 ;  /* 0x000000040000795c */ /* 0x000fe20000300000 */
.L_x_456:
[----:B------:R-:W-:Y:S05]  /*6a00*/  BSYNC B0 ;  /* 0x0000000000007941 */ /* 0x000fea0003800000 */
.L_x_455:
[----:B------:R-:W5:Y:S01]  /*6a10*/  SYNCS.PHASECHK.TRANS64.TRYWAIT P2, [R60+URZ+0x2d8b0], R81 ;  /* 0x02d8b0513c0075a7 */ /* 0x000f62000804017f */
[----:B------:R-:W-:Y:S04]  /*6a20*/  BSSY B0, `(.L_x_457) ;  /* 0x0000002000007945 */ /* 0x000fe80003800000 */
[----:B-----5:R-:W-:Y:S05]  /*6a30*/  @!P2 BRA `(.L_x_458) ;  /* 0x00000134005ca947 */ /* 0x020fea0003800000 */
.L_x_674:
[----:B------:R-:W-:Y:S05]  /*6a40*/  BSYNC B0 ;  /* 0x0000000000007941 */ /* 0x000fea0003800000 */
.L_x_457:
[----:B------:R-:W-:Y:S01]  /*6a50*/  ULDC.64 UR4, c[0x0][0x328] ;  /* 0x0000ca0000047ab9 */ /* 0x000fe20000000a00 */
[----:B------:R-:W-:Y:S01]  /*6a60*/  BSSY B0, `(.L_x_459) ;  /* 0x000003a000007945 */ /* 0x000fe20003800000 */
[----:B------:R-:W-:Y:S02]  /*6a70*/  IMAD R78, R78, UR4, RZ ;  /* 0x000000044e4e7c24 */ /* 0x000fe4000f8e02ff */
[----:B-1-34-:R-:W-:-:S04]  /*6a80*/  IMAD.WIDE.U32 R12, R77, UR4, RZ ;  /* 0x000000044d0c7c25 */ /* 0x01afc8000f8e00ff */
[----:B------:R-:W-:Y:S01]  /*6a90*/  IMAD R77, R77, UR5, R78 ;  /* 0x000000054d4d7c24 */ /* 0x000fe2000f8e024e */
[----:B------:R-:W-:Y:S02]  /*6aa0*/  ULDC.64 UR4, c[0x0][0x338] ;  /* 0x0000ce0000047ab9 */ /* 0x000fe40000000a00 */
[----:B------:R-:W-:Y:S02]  /*6ab0*/  IMAD R79, R79, UR4, RZ ;  /* 0x000000044f4f7c24 */ /* 0x000fe4000f8e02ff */
[----:B------:R-:W-:Y:S02]  /*6ac0*/  IMAD.IADD R13, R13, 0x1, R77 ;  /* 0x000000010d0d7824 */ /* 0x000fe400078e024d */
[C---:B------:R-:W-:Y:S02]  /*6ad0*/  IMAD R79, R76.reuse, UR5, R79 ;  /* 0x000000054c4f7c24 */ /* 0x040fe4000f8e024f */
[----:B------:R-:W-:Y:S01]  /*6ae0*/  IMAD.WIDE.U32 R12, R76, UR4, R12 ;  /* 0x000000044c0c7c25 */ /* 0x000fe2000f8e000c */
[----:B------:R-:W-:-:S03]  /*6af0*/  ULDC.64 UR4, c[0x0][0x330] ;  /* 0x0000cc0000047ab9 */ /* 0x000fc60000000a00 */
[----:B0-----:R-:W-:Y:S02]  /*6b00*/  IMAD R11, R6, UR4, RZ ;  /* 0x00000004060b7c24 */ /* 0x001fe4000f8e02ff */
[----:B------:R-:W-:Y:S02]  /*6b10*/  IMAD.IADD R13, R13, 0x1, R79 ;  /* 0x000000010d0d7824 */ /* 0x000fe400078e024f */
[C---:B------:R-:W-:Y:S02]  /*6b20*/  IMAD R11, R30.reuse, UR5, R11 ;  /* 0x000000051e0b7c24 */ /* 0x040fe4000f8e020b */
[----:B------:R-:W-:Y:S01]  /*6b30*/  IMAD.WIDE.U32 R12, R30, UR4, R12 ;  /* 0x000000041e0c7c25 */ /* 0x000fe2000f8e000c */
[----:B------:R-:W-:-:S03]  /*6b40*/  ULDC.64 UR4, c[0x0][0x318] ;  /* 0x0000c60000047ab9 */ /* 0x000fc60000000a00 */
[----:B------:R-:W-:Y:S01]  /*6b50*/  IMAD.IADD R13, R13, 0x1, R11 ;  /* 0x000000010d0d7824 */ /* 0x000fe200078e020b */
[----:B------:R-:W-:-:S04]  /*6b60*/  LEA R11, P2, R12, UR4, 0x1 ;  /* 0x000000040c0b7c11 */ /* 0x000fc8000f8408ff */
[----:B------:R-:W-:Y:S01]  /*6b70*/  LEA.HI.X R12, R12, UR5, R13, 0x1, P2 ;  /* 0x000000050c0c7c11 */ /* 0x000fe200090f0c0d */
[----:B--2---:R0:W1:Y:S01]  /*6b80*/  SHFL.IDX PT, R36, R11, RZ, 0x1e1f ;  /* 0x001e1fff0b247589 */ /* 0x00406200000e0000 */
[----:B------:R-:W-:-:S03]  /*6b90*/  ISETP.GT.AND P2, PT, R80, R140, PT ;  /* 0x0000008c5000720c */ /* 0x000fc60003f44270 */
[----:B------:R0:W2:Y:S10]  /*6ba0*/  SHFL.IDX PT, R37, R12, RZ, 0x1e1f ;  /* 0x001e1fff0c257589 */ /* 0x0000b400000e0000 */
[----:B0-----:R-:W-:Y:S05]  /*6bb0*/  @!P2 BRA `(.L_x_460) ;  /* 0x000000000090a947 */ /* 0x001fea0003800000 */
[----:B------:R-:W3:Y:S01]  /*6bc0*/  LDL R15, [R1+0x20] ;  /* 0x00002000010f7983 */ /* 0x000ee20000100800 */
[----:B------:R-:W-:-:S03]  /*6bd0*/  ULDC UR4, c[0x0][0x2f4] ;  /* 0x0000bd0000047ab9 */ /* 0x000fc60000000800 */
[----:B------:R-:W4:Y:S01]  /*6be0*/  LDL R14, [R1+0x1c] ;  /* 0x00001c00010e7983 */ /* 0x000f220000100800 */
[----:B------:R-:W-:Y:S02]  /*6bf0*/  ISETP.GE.AND P5, PT, R16, UR4, PT ;  /* 0x0000000410007c0c */ /* 0x000fe4000bfa6270 */
[----:B------:R-:W-:Y:S01]  /*6c00*/  ISETP.GE.AND P4, PT, R22, UR4, PT ;  /* 0x0000000416007c0c */ /* 0x000fe2000bf86270 */
[----:B------:R-:W5:Y:S10]  /*6c10*/  LDL R40, [R1+0x18] ;  /* 0x0000180001287983 */ /* 0x000f740000100800 */
[----:B-1----:R-:W-:-:S04]  /*6c20*/  @!P5 LEA R38, P2, R16, R36, 0x1 ;  /* 0x000000241026d211 */ /* 0x002fc800078408ff */
[----:B--2---:R-:W-:Y:S02]  /*6c30*/  @!P5 LEA.HI.X R39, R16, R37, R17, 0x1, P2 ;  /* 0x000000251027d211 */ /* 0x004fe400010f0c11 */
[----:B------:R-:W-:-:S04]  /*6c40*/  @!P4 LEA R34, P2, R22, R36, 0x1 ;  /* 0x000000241622c211 */ /* 0x000fc800078408ff */
[----:B---3--:R-:W-:Y:S02]  /*6c50*/  @!P4 LEA.HI.X R35, R22, R37, R15, 0x1, P2 ;  /* 0x000000251623c211 */ /* 0x008fe400010f0c0f */
[----:B------:R-:W-:-:S13]  /*6c60*/  ISETP.GE.AND P2, PT, R19, UR4, PT ;  /* 0x0000000413007c0c */ /* 0x000fda000bf46270 */
[----:B------:R-:W-:-:S04]  /*6c70*/  @!P2 LEA R32, P6, R19, R36, 0x1 ;  /* 0x000000241320a211 */ /* 0x000fc800078c08ff */
[----:B----4-:R-:W-:Y:S02]  /*6c80*/  @!P2 LEA.HI.X R33, R19, R37, R14, 0x1, P6 ;  /* 0x000000251321a211 */ /* 0x010fe400030f0c0e */
[----:B------:R-:W0:Y:S04]  /*6c90*/  @!P5 LDS.128 R12, [R62] ;  /* 0x000000003e0cd984 */ /* 0x000e280000000c00 */
[----:B0-----:R0:W-:Y:S01]  /*6ca0*/  @!P5 ST.E.128 desc[UR42][R38.64], R12 ;  /* 0x0000000c2600d985 */ /* 0x0011e2000c101d2a */
[----:B------:R-:W-:-:S13]  /*6cb0*/  ISETP.GE.AND P5, PT, R0, UR4, PT ;  /* 0x0000000400007c0c */ /* 0x000fda000bfa6270 */
[----:B------:R-:W1:Y:S01]  /*6cc0*/  @!P5 LDS.128 R12, [R61] ;  /* 0x000000003d0cd984 */ /* 0x000e620000000c00 */
[----:B------:R-:W-:-:S05]  /*6cd0*/  @!P5 SHF.L.U32 R11, R155, 0x3, RZ ;  /* 0x000000039b0bd819 */ /* 0x000fca00000006ff */
[----:B0-----:R-:W-:-:S05]  /*6ce0*/  @!P5 IMAD.WIDE R38, R11, 0x2, R36 ;  /* 0x000000020b26d825 */ /* 0x001fca00078e0224 */
[----:B-1----:R0:W-:Y:S01]  /*6cf0*/  @!P5 ST.E.128 desc[UR42][R38.64], R12 ;  /* 0x0000000c2600d985 */ /* 0x0021e2000c101d2a */
[----:B------:R-:W-:-:S13]  /*6d00*/  ISETP.GE.AND P5, PT, R3, UR4, PT ;  /* 0x0000000403007c0c */ /* 0x000fda000bfa6270 */
[----:B------:R-:W1:Y:S01]  /*6d10*/  @!P5 LDS.128 R12, [R62+0x2000] ;  /* 0x002000003e0cd984 */ /* 0x000e620000000c00 */
[----:B------:R-:W-:Y:S02]  /*6d20*/  @!P5 IMAD.SHL.U32 R11, R156, 0x8, RZ ;  /* 0x000000089c0bd824 */ /* 0x000fe400078e00ff */
[----:B0-----:R-:W-:Y:S02]  /*6d30*/  @!P5 IMAD.MOV.U32 R38, RZ, RZ, R36 ;  /* 0x000000ffff26d224 */ /* 0x001fe400078e0024 */
[----:B------:R-:W-:Y:S02]  /*6d40*/  @!P5 IMAD.MOV.U32 R39, RZ, RZ, R37 ;  /* 0x000000ffff27d224 */ /* 0x000fe400078e0025 */
[----:B------:R-:W-:-:S05]  /*6d50*/  @!P5 IMAD.WIDE R38, R11, 0x2, R38 ;  /* 0x000000020b26d825 */ /* 0x000fca00078e0226 */
[----:B-1----:R-:W-:Y:S01]  /*6d60*/  @!P5 ST.E.128 desc[UR42][R38.64], R12 ;  /* 0x0000000c2600d985 */ /* 0x002fe2000c101d2a */
[----:B------:R-:W-:-:S03]  /*6d70*/  ISETP.GE.AND P5, PT, R136, UR4, PT ;  /* 0x0000000488007c0c */ /* 0x000fc6000bfa6270 */
[----:B------:R-:W0:Y:S10]  /*6d80*/  @!P4 LDS.128 R12, [R61+0x2000] ;  /* 0x002000003d0cc984 */ /* 0x000e340000000c00 */
[----:B------:R-:W-:-:S04]  /*6d90*/  @!P5 LEA R36, P6, R136, R36, 0x1 ;  /* 0x000000248824d211 */ /* 0x000fc800078c08ff */
[----:B-----5:R-:W-:Y:S01]  /*6da0*/  @!P5 LEA.HI.X R37, R136, R37, R40, 0x1, P6 ;  /* 0x000000258825d211 */ /* 0x020fe200030f0c28 */
[----:B0-----:R-:W-:Y:S04]  /*6db0*/  @!P4 ST.E.128 desc[UR42][R34.64], R12 ;  /* 0x0000000c2200c985 */ /* 0x001fe8000c101d2a */
[----:B------:R-:W0:Y:S04]  /*6dc0*/  @!P2 LDS.128 R12, [R62+0x4000] ;  /* 0x004000003e0ca984 */ /* 0x000e280000000c00 */
[----:B0-----:R-:W-:Y:S04]  /*6dd0*/  @!P2 ST.E.128 desc[UR42][R32.64], R12 ;  /* 0x0000000c2000a985 */ /* 0x001fe8000c101d2a */
[----:B------:R-:W0:Y:S04]  /*6de0*/  @!P5 LDS.128 R12, [R61+0x4000] ;  /* 0x004000003d0cd984 */ /* 0x000e280000000c00 */
[----:B0-----:R0:W-:Y:S02]  /*6df0*/  @!P5 ST.E.128 desc[UR42][R36.64], R12 ;  /* 0x0000000c2400d985 */ /* 0x0011e4000c101d2a */
.L_x_460:
[----:B------:R-:W-:Y:S05]  /*6e00*/  BSYNC B0 ;  /* 0x0000000000007941 */ /* 0x000fea0003800000 */
.L_x_459:
[----:B------:R-:W-:Y:S01]  /*6e10*/  @!PT LDS RZ, [RZ] ;  /* 0x00000000fffff984 */ /* 0x000fe20000000800 */
[----:B------:R-:W-:Y:S01]  /*6e20*/  @!PT LDS RZ, [RZ] ;  /* 0x00000000fffff984 */ /* 0x000fe20000000800 */
[----:B------:R-:W-:Y:S01]  /*6e30*/  @!PT LDS RZ, [RZ] ;  /* 0x00000000fffff984 */ /* 0x000fe20000000800 */
[----:B------:R-:W-:Y:S01]  /*6e40*/  @!PT LDS RZ, [RZ] ;  /* 0x00000000fffff984 */ /* 0x000fe20000000800 */
[----:B------:R3:W-:Y:S06]  /*6e50*/  MEMBAR.ALL.CTA ;  /* 0x0000000000007992 */ /* 0x0007ec0000008000 */
[----:B---3--:R-:W3:Y:S01]  /*6e60*/  FENCE.VIEW.ASYNC.S ;  /* 0x00000000000073c6 */ /* 0x008ee20000000000 */
[----:B------:R-:W-:Y:S01]  /*6e70*/  VIADD R18, R18, 0x1 ;  /* 0x0000000112127836 */ /* 0x000fe20000000000 */
[----:B------:R-:W-:Y:S01]  /*6e80*/  @!P3 IADD3 R60, R60, 0x2d8c0, RZ ;  /* 0x0002d8c03c3cb810 */ /* 0x000fe20007ffe0ff */
[----:B---3--:R3:W-:Y:S03]  /*6e90*/  BAR.SYNC.DEFER_BLOCKING R102, 0x80 ;  /* 0x000200660000751d */ /* 0x0087e60000010000 */
[----:B------:R-:W-:-:S02]  /*6ea0*/  ISETP.NE.AND P2, PT, R18, 0x2, PT ;  /* 0x000000021200780c */ /* 0x000fc40003f45270 */
[----:B------:R-:W-:Y:S02]  /*6eb0*/  @!P3 PRMT R60, RZ, 0x654, R60 ;  /* 0x00000654ff3cb816 */ /* 0x000fe4000000003c */
[----:B0-----:R-:W-:Y:S02]  /*6ec0*/  SEL R12, RZ, 0x1, P2 ;  /* 0x00000001ff0c7807 */ /* 0x001fe40001000000 */
[----:B------:R-:W-:Y:S02]  /*6ed0*/  SEL R18, R18, RZ, P2 ;  /* 0x000000ff12127207 */ /* 0x000fe40001000000 */
[----:B------:R-:W-:Y:S01]  /*6ee0*/  LOP3.LUT R137, R137, R12, RZ, 0x3c, !PT ;  /* 0x0000000c89897212 */ /* 0x000fe200078e3cff */
[----:B------:R3:W-:Y:S01]  /*6ef0*/  @!P3 SYNCS.ARRIVE.TRANS64.RED.A1T0 RZ, [R60+URZ], RZ ;  /* 0x000000ff3cffb9a7 */ /* 0x0007e2000810043f */
[----:B------:R-:W-:Y:S05]  /*6f00*/  @P1 BRA `(.L_x_461) ;  /* 0xffffffb400b81947 */ /* 0x000fea000383ffff */
[----:B------:R-:W0:Y:S01]  /*6f10*/  S2R R11, SR_TID.X ;  /* 0x00000000000b7919 */ /* 0x000e220000002100 */
[----:B------:R-:W-:Y:S02]  /*6f20*/  PLOP3.LUT P0, PT, PT, PT, PT, 0x8, 0x0 ;  /* 0x000000000000781c */ /* 0x000fe40003f0e170 */
[----:B0-----:R-:W-:-:S04]  /*6f30*/  SHF.R.U32.HI R11, RZ, 0x7, R11 ;  /* 0x00000007ff0b7819 */ /* 0x001fc8000001160b */
[----:B------:R-:W-:-:S13]  /*6f40*/  ISETP.NE.AND P4, PT, R11, 0x1, PT ;  /* 0x000000010b00780c */ /* 0x000fda0003f85270 */
[----:B------:R-:W-:Y:S06]  /*6f50*/  @!P4 BAR.ARV 0x9, 0x100 ;  /* 0x024400000000cb1d */ /* 0x000fec0000002000 */
.L_x_398:
[----:B------:R-:W-:Y:S01]  /*6f60*/  ISETP.GE.AND P2, PT, R101, 0x1, PT ;  /* 0x000000016500780c */ /* 0x000fe20003f46270 */
[----:B------:R-:W-:Y:S01]  /*6f70*/  IMAD.MOV.U32 R3, RZ, RZ, RZ ;  /* 0x000000ffff037224 */ /* 0x000fe200078e00ff */
[----:B------:R-:W-:Y:S01]  /*6f80*/  PLOP3.LUT P1, PT, PT, PT, PT, 0x80, 0x0 ;  /* 0x000000000000781c */ /* 0x000fe20003f2f070 */
[----:B------:R-:W-:Y:S01]  /*6f90*/  IMAD.MOV.U32 R0, RZ, RZ, RZ ;  /* 0x000000ffff007224 */ /* 0x000fe200078e00ff */
[----:B------:R-:W-:Y:S02]  /*6fa0*/  MOV R135, RZ ;  /* 0x000000ff00877202 */ /* 0x000fe40000000f00 */
        /* <DEDUP_REMOVED lines=11> */
[----:B-12---:R-:W-:Y:S02]  /*7060*/  CS2R R36, SRZ ;  /* 0x0000000000247805 */ /* 0x006fe4000001ff00 */
[----:B------:R-:W-:Y:S02]  /*7070*/  CS2R R66, SRZ ;  /* 0x0000000000427805 */ /* 0x000fe4000001ff00 */
[----:B------:R-:W-:Y:S02]  /*7080*/  CS2R R58, SRZ ;  /* 0x00000000003a7805 */ /* 0x000fe4000001ff00 */
[----:B------:R-:W-:-:S02]  /*7090*/  CS2R R72, SRZ ;  /* 0x0000000000487805 */ /* 0x000fc4000001ff00 */
[----:B------:R-:W-:Y:S02]  /*70a0*/  CS2R R46, SRZ ;  /* 0x00000000002e7805 */ /* 0x000fe4000001ff00 */
[----:B------:R-:W-:Y:S02]  /*70b0*/  CS2R R26, SRZ ;  /* 0x00000000001a7805 */ /* 0x000fe4000001ff00 */
[----:B---3--:R-:W-:Y:S01]  /*70c0*/  CS2R R60, SRZ ;  /* 0x00000000003c7805 */ /* 0x008fe2000001ff00 */
[----:B------:R-:W-:Y:S01]  /*70d0*/  IMAD.MOV.U32 R74, RZ, RZ, RZ ;  /* 0x000000ffff4a7224 */ /* 0x000fe200078e00ff */
[----:B------:R-:W-:Y:S02]  /*70e0*/  CS2R R48, SRZ ;  /* 0x0000000000307805 */ /* 0x000fe4000001ff00 */
[----:B------:R-:W-:Y:S02]  /*70f0*/  CS2R R38, SRZ ;  /* 0x0000000000267805 */ /* 0x000fe4000001ff00 */
[----:B------:R-:W-:Y:S01]  /*7100*/  CS2R R62, SRZ ;  /* 0x00000000003e7805 */ /* 0x000fe2000001ff00 */
[----:B------:R-:W-:-:S02]  /*7110*/  IMAD.MOV.U32 R51, RZ, RZ, RZ ;  /* 0x000000ffff337224 */ /* 0x000fc400078e00ff */
[----:B------:R-:W-:Y:S01]  /*7120*/  IMAD.MOV.U32 R6, RZ, RZ, RZ ;  /* 0x000000ffff067224 */ /* 0x000fe200078e00ff */
[----:B------:R-:W-:Y:S06]  /*7130*/  @P0 BRA `(.L_x_462) ;  /* 0x00000000000c0947 */ /* 0x000fec0003800000 */
[----:B------:R-:W0:Y:S01]  /*7140*/  FENCE.VIEW.ASYNC.G ;  /* 0x00000000000073c6 */ /* 0x000e220000000100 */
[----:B------:R-:W-:Y:S05]  /*7150*/  WARPSYNC.ALL ;  /* 0x0000000000007948 */ /* 0x000fea0003800000 */
[----:B0-----:R-:W-:Y:S06]  /*7160*/  BAR.ARV 0xc, 0x200 ;  /* 0x0308000000007b1d */ /* 0x001fec0000002000 */
.L_x_462:
[----:B------:R-:W-:Y:S01]  /*7170*/  MOV R50, RZ ;  /* 0x000000ff00327202 */ /* 0x000fe20000000f00 */
[----:B------:R-:W-:Y:S01]  /*7180*/  IMAD.MOV.U32 R7, RZ, RZ, RZ ;  /* 0x000000ffff077224 */ /* 0x000fe200078e00ff */
[----:B------:R-:W-:Y:S06]  /*7190*/  @!P2 BRA `(.L_x_463) ;  /* 0x000000a000b0a947 */ /* 0x000fec0003800000 */
[----:B------:R-:W-:-:S03]  /*71a0*/  UMOV UR4, 0xffffffff ;  /* 0xffffffff00047882 */ /* 0x000fc60000000000 */
[----:B------:R-:W-:Y:S05]  /*71b0*/  BRA.DIV UR4, `(.L_x_464) ;  /* 0x0000012e04907947 */ /* 0x000fea000b800000 */
[----:B------:R-:W0:Y:S02]  /*71c0*/  S2R R0, SR_TID.X ;  /* 0x0000000000007919 */ /* 0x000e240000002100 */
[----:B0-----:R-:W-:-:S05]  /*71d0*/  VIADD R3, R0, 0xffffff80 ;  /* 0xffffff8000037836 */ /* 0x001fca0000000000 */
[----:B------:R-:W-:-:S04]  /*71e0*/  SHF.R.S32.HI R0, RZ, 0x1f, R3 ;  /* 0x0000001fff007819 */ /* 0x000fc80000011403 */
[----:B------:R-:W-:-:S04]  /*71f0*/  LEA.HI R0, R0, R3, RZ, 0x7 ;  /* 0x0000000300007211 */ /* 0x000fc800078f38ff */
[----:B------:R-:W-:-:S06]  /*7200*/  SHF.R.S32.HI R0, RZ, 0x7, R0 ;  /* 0x00000007ff007819 */ /* 0x000fcc0000011400 */
[----:B------:R-:W0:Y:S04]  /*7210*/  SHFL.IDX PT, R0, R0, RZ, 0x1f ;  /* 0x00001fff00007589 */ /* 0x000e2800000e0000 */
[----:B0-----:R1:W-:Y:S02]  /*7220*/  STL [R1+0x6c], R0 ;  /* 0x00006c0001007387 */ /* 0x0013e40000100800 */
.L_x_677:
[----:B------:R-:W1:Y:S01]  /*7230*/  LDL R3, [R1+0x6c] ;  /* 0x00006c0001037983 */ /* 0x000e620000100800 */
[----:B------:R-:W-:Y:S01]  /*7240*/  BSSY B6, `(.L_x_465) ;  /* 0x000001b000067945 */ /* 0x000fe20003800000 */
[----:B-1----:R-:W-:-:S05]  /*7250*/  IMAD.HI R0, R3, 0x55555556, RZ ;  /* 0x5555555603007827 */ /* 0x002fca00078e02ff */
[----:B------:R-:W-:-:S05]  /*7260*/  LEA.HI R44, R0, R0, RZ, 0x1 ;  /* 0x00000000002c7211 */ /* 0x000fca00078f08ff */
[----:B------:R-:W-:Y:S02]  /*7270*/  IMAD R44, R44, -0x3, R3 ;  /* 0xfffffffd2c2c7824 */ /* 0x000fe400078e0203 */
[----:B------:R-:W-:-:S05]  /*7280*/  VIADD R3, R2, 0x21800 ;  /* 0x0002180002037836 */ /* 0x000fca0000000000 */
[----:B------:R-:W-:Y:S02]  /*7290*/  LEA R0, R44, R3, 0xd ;  /* 0x000000032c007211 */ /* 0x000fe400078e68ff */
[----:B------:R-:W-:Y:S02]  /*72a0*/  LOP3.LUT P0, RZ, R3, 0x3ff, RZ, 0xc0, !PT ;  /* 0x000003ff03ff7812 */ /* 0x000fe4000780c0ff */
[----:B------:R-:W-:-:S04]  /*72b0*/  SHF.R.U32.HI R0, RZ, 0x4, R0 ;  /* 0x00000004ff007819 */ /* 0x000fc80000011600 */
[----:B------:R-:W-:-:S05]  /*72c0*/  LOP3.LUT R0, R0, 0x3fff, RZ, 0xc0, !PT ;  /* 0x00003fff00007812 */ /* 0x000fca00078ec0ff */
[----:B------:R1:W-:Y:S02]  /*72d0*/  STL [R1+0x74], R0 ;  /* 0x0000740001007387 */ /* 0x0003e40000100800 */
[----:B------:R-:W-:Y:S05]  /*72e0*/  @!P0 BRA `(.L_x_466) ;  /* 0x0000000000408947 */ /* 0x000fea0003800000 */
[----:B-1----:R-:W-:Y:S01]  /*72f0*/  MOV R0, 0x0 ;  /* 0x0000000000007802 */ /* 0x002fe20000000f00 */
[----:B------:R-:W-:Y:S01]  /*7300*/  ULDC.64 UR4, c[0x4][0x88] ;  /* 0x0100220000047ab9 */ /* 0x000fe20000000a00 */
[----:B------:R-:W-:Y:S01]  /*7310*/  ULDC.64 UR6, c[0x4][0x90] ;  /* 0x0100240000067ab9 */ /* 0x000fe20000000a00 */
[----:B------:R-:W-:Y:S01]  /*7320*/  IMAD.U32 R4, RZ, RZ, UR4 ;  /* 0x00000004ff047e24 */ /* 0x000fe2000f8e00ff */
[----:B0-----:R0:W1:Y:S01]  /*7330*/  LDC.64 R14, c[0x4][R0] ;  /* 0x01000000000e7b82 */ /* 0x0010620000000a00 */
[----:B------:R-:W-:Y:S01]  /*7340*/  IMAD.U32 R5, RZ, RZ, UR5 ;  /* 0x00000005ff057e24 */ /* 0x000fe2000f8e00ff */
[----:B------:R-:W-:Y:S01]  /*7350*/  ULDC.64 UR4, c[0x4][0x28] ;  /* 0x01000a0000047ab9 */ /* 0x000fe20000000a00 */
[----:B------:R-:W-:Y:S01]  /*7360*/  IMAD.U32 R6, RZ, RZ, UR6 ;  /* 0x00000006ff067e24 */ /* 0x000fe2000f8e00ff */
[----:B------:R-:W-:Y:S01]  /*7370*/  MOV R7, UR7 ;  /* 0x0000000700077c02 */ /* 0x000fe20008000f00 */
[----:B------:R-:W-:Y:S01]  /*7380*/  IMAD.U32 R10, RZ, RZ, UR4 ;  /* 0x00000004ff0a7e24 */ /* 0x000fe2000f8e00ff */
[----:B------:R-:W-:Y:S01]  /*7390*/  MOV R12, 0x1 ;  /* 0x00000001000c7802 */ /* 0x000fe20000000f00 */
[----:B------:R-:W-:-:S02]  /*73a0*/  IMAD.U32 R11, RZ, RZ, UR5 ;  /* 0x00000005ff0b7e24 */ /* 0x000fc4000f8e00ff */
[----:B------:R-:W-:Y:S02]  /*73b0*/  IMAD.MOV.U32 R8, RZ, RZ, 0x70 ;  /* 0x00000070ff087424 */ /* 0x000fe400078e00ff */
[----:B0-----:R-:W-:-:S07]  /*73c0*/  IMAD.MOV.U32 R13, RZ, RZ, RZ ;  /* 0x000000ffff0d7224 */ /* 0x001fce00078e00ff */
[----:B------:R-:W-:-:S07]  /*73d0*/  LEPC R20, `(.L_x_466) ;  /* 0x000000001014794e */ /* 0x000fce0000000000 */
[----:B-1---5:R-:W-:Y:S05]  /*73e0*/  CALL.ABS.NOINC R14 ;  /* 0x000000000e007343 */ /* 0x022fea0003c00000 */
.L_x_466:
[----:B------:R-:W-:Y:S05]  /*73f0*/  BSYNC B6 ;  /* 0x0000000000067941 */ /* 0x000fea0003800000 */
.L_x_465:
[----:B------:R-:W-:Y:S02]  /*7400*/  ULDC UR4, c[0x0][0x3f4] ;  /* 0x0000fd0000047ab9 */ /* 0x000fe40000000800 */
[----:B------:R-:W-:-:S13]  /*7410*/  ISETP.LT.AND P0, PT, RZ, UR4, PT ;  /* 0x00000004ff007c0c */ /* 0x000fda000bf01270 */
[----:B------:R-:W-:Y:S05]  /*7420*/  @P0 BRA `(.L_x_467) ;  /* 0x0000000000400947 */ /* 0x000fea0003800000 */
[----:B------:R-:W-:-:S04]  /*7430*/  ULEA.HI UR4, UR37, UR37, URZ, 0x1 ;  /* 0x0000002525047291 */ /* 0x000fc8000f8f083f */
[----:B------:R-:W-:-:S04]  /*7440*/  ULOP3.LUT UR4, UR4, 0xfffffffe, URZ, 0xc0, !UPT ;  /* 0xfffffffe04047892 */ /* 0x000fc8000f8ec03f */
[----:B------:R-:W-:-:S06]  /*7450*/  UIADD3 UR4, UR37, -UR4, URZ ;  /* 0x8000000425047290 */ /* 0x000fcc000fffe03f */
[----:B------:R-:W-:-:S05]  /*7460*/  IMAD.U32 R3, RZ, RZ, UR4 ;  /* 0x00000004ff037e24 */ /* 0x000fca000f8e00ff */
[----:B------:R-:W-:-:S04]  /*7470*/  SHF.L.U32 R3, R3, 0x1f, RZ ;  /* 0x0000001f03037819 */ /* 0x000fc800000006ff */
[----:B------:R2:W3:Y:S03]  /*7480*/  SYNCS.PHASECHK.TRANS64.TRYWAIT P0, [R2+URZ+0x2d800], R3 ;  /* 0x02d80003020075a7 */ /* 0x0004e6000800017f */
[----:B---3--:R-:W-:Y:S05]  /*7490*/  @!P0 NANOSLEEP.SYNCS 0x989680 ;  /* 0x009896800000895d */ /* 0x008fea0003900000 */
[----:B------:R-:W3:Y:S01]  /*74a0*/  @!P0 SYNCS.PHASECHK.TRANS64 P0, [R2+URZ+0x2d800], R3 ;  /* 0x02d80003020085a7 */ /* 0x000ee2000800007f */
[----:B------:R-:W-:Y:S04]  /*74b0*/  BSSY B0, `(.L_x_468) ;  /* 0x0000006000007945 */ /* 0x000fe80003800000 */
[----:B---3--:R-:W-:Y:S05]  /*74c0*/  @P0 BRA `(.L_x_469) ;  /* 0x0000000000100947 */ /* 0x008fea0003800000 */
.L_x_470:
[----:B---3--:R3:W4:Y:S02]  /*74d0*/  SYNCS.PHASECHK.TRANS64.TRYWAIT P0, [R2+URZ+0x2d800], R3 ;  /* 0x02d80003020075a7 */ /* 0x008724000800017f */
[----:B----4-:R-:W-:Y:S05]  /*74e0*/  @!P0 NANOSLEEP.SYNCS 0x989680 ;  /* 0x009896800000895d */ /* 0x010fea0003900000 */
[----:B------:R-:W4:Y:S02]  /*74f0*/  @!P0 SYNCS.PHASECHK.TRANS64 P0, [R2+URZ+0x2d800], R3 ;  /* 0x02d80003020085a7 */ /* 0x000f24000800007f */
[----:B----4-:R-:W-:Y:S05]  /*7500*/  @!P0 BRA `(.L_x_470) ;  /* 0xfffffffc00f08947 */ /* 0x010fea000383ffff */
.L_x_469:
[----:B------:R-:W-:Y:S05]  /*7510*/  BSYNC B0 ;  /* 0x0000000000007941 */ /* 0x000fea0003800000 */
.L_x_468:
[----:B------:R-:W-:Y:S05]  /*7520*/  BRA `(.L_x_471) ;  /* 0x0000003800247947 */ /* 0x000fea0003800000 */
.L_x_467:
[----:B-1---5:R-:W-:Y:S01]  /*7530*/  SHF.R.S32.HI R0, RZ, 0x1f, R97 ;  /* 0x0000001fff007819 */ /* 0x022fe20000011461 */
[----:B------:R-:W-:Y:S01]  /*7540*/  ULOP3.LUT UP0, URZ, UR40, 0x1bf, URZ, 0xc0, !UPT ;  /* 0x000001bf283f7892 */ /* 0x000fe2000f80c03f */
[----:B------:R-:W-:Y:S01]  /*7550*/  ULDC.64 UR4, c[0x0][0x3f8] ;  /* 0x0000fe0000047ab9 */ /* 0x000fe20000000a00 */
[----:B------:R-:W-:Y:S02]  /*7560*/  ULDC.64 UR6, c[0x0][0x408] ;  /* 0x0001020000067ab9 */ /* 0x000fe40000000a00 */
[C---:B------:R-:W-:Y:S02]  /*7570*/  IMAD R6, R0.reuse, UR4, RZ ;  /* 0x0000000400067c24 */ /* 0x040fe4000f8e02ff */
[----:B------:R-:W-:Y:S01]  /*7580*/  IMAD R0, R0, UR6, RZ ;  /* 0x0000000600007c24 */ /* 0x000fe2000f8e02ff */
[----:B------:R-:W-:Y:S01]  /*7590*/  PLOP3.LUT P2, PT, PT, PT, UP0, 0x80, 0x0 ;  /* 0x000000000000781c */ /* 0x000fe20003f4f008 */
[C---:B------:R-:W-:Y:S02]  /*75a0*/  IMAD R25, R97.reuse, UR5, R6 ;  /* 0x0000000561197c24 */ /* 0x040fe4000f8e0206 */
[----:B------:R-:W-:Y:S01]  /*75b0*/  IMAD.WIDE.U32 R4, R97, UR4, RZ ;  /* 0x0000000461047c25 */ /* 0x000fe2000f8e00ff */
[----:B------:R-:W-:-:S03]  /*75c0*/  ULDC.64 UR4, c[0x0][0x3e8] ;  /* 0x0000fa0000047ab9 */ /* 0x000fc60000000a00 */
[C---:B------:R-:W-:Y:S01]  /*75d0*/  IMAD R27, R97.reuse, UR7, R0 ;  /* 0x00000007611b7c24 */ /* 0x040fe2000f8e0200 */
[----:B------:R-:W-:Y:S01]  /*75e0*/  LEA R24, P0, R4, UR4, 0x1 ;  /* 0x0000000404187c11 */ /* 0x000fe2000f8008ff */
[----:B------:R-:W-:Y:S01]  /*75f0*/  IMAD.WIDE.U32 R6, R97, UR6, RZ ;  /* 0x0000000661067c25 */ /* 0x000fe2000f8e00ff */
[----:B------:R-:W-:-:S03]  /*7600*/  ULDC.64 UR6, c[0x0][0x400] ;  /* 0x0001000000067ab9 */ /* 0x000fc60000000a00 */
[----:B------:R-:W-:Y:S01]  /*7610*/  IMAD.IADD R25, R25, 0x1, R5 ;  /* 0x0000000119197824 */ /* 0x000fe200078e0205 */
[----:B------:R-:W-:Y:S02]  /*7620*/  LEA R26, P1, R6, UR6, 0x1 ;  /* 0x00000006061a7c11 */ /* 0x000fe4000f8208ff */
[----:B------:R-:W-:Y:S02]  /*7630*/  IADD3 R27, R27, R7, RZ ;  /* 0x000000071b1b7210 */ /* 0x000fe40007ffe0ff */
[----:B------:R-:W-:Y:S02]  /*7640*/  LEA.HI.X R25, R4, UR5, R25, 0x1, P0 ;  /* 0x0000000504197c11 */ /* 0x000fe400080f0c19 */
[----:B------:R-:W-:Y:S01]  /*7650*/  LEA.HI.X R27, R6, UR7, R27, 0x1, P1 ;  /* 0x00000007061b7c11 */ /* 0x000fe200088f0c1b */
[----:B------:R-:W-:Y:S06]  /*7660*/  @!P2 BRA `(.L_x_472) ;  /* 0x000000000040a947 */ /* 0x000fec0003800000 */
[----:B0-----:R-:W-:Y:S01]  /*7670*/  MOV R14, 0x0 ;  /* 0x00000000000e7802 */ /* 0x001fe20000000f00 */
[----:B------:R-:W-:Y:S01]  /*7680*/  ULDC.64 UR4, c[0x4][0x88] ;  /* 0x0100220000047ab9 */ /* 0x000fe20000000a00 */
[----:B------:R-:W-:Y:S01]  /*7690*/  ULDC.64 UR6, c[0x4][0x90] ;  /* 0x0100240000067ab9 */ /* 0x000fe20000000a00 */
[----:B------:R-:W-:Y:S01]  /*76a0*/  IMAD.U32 R4, RZ, RZ, UR4 ;  /* 0x00000004ff047e24 */ /* 0x000fe2000f8e00ff */
[----:B------:R-:W-:Y:S01]  /*76b0*/  MOV R7, UR7 ;  /* 0x0000000700077c02 */ /* 0x000fe20008000f00 */
[----:B------:R-:W-:Y:S01]  /*76c0*/  IMAD.U32 R5, RZ, RZ, UR5 ;  /* 0x00000005ff057e24 */ /* 0x000fe2000f8e00ff */
[----:B------:R-:W0:Y:S01]  /*76d0*/  LDC.64 R14, c[0x4][R14] ;  /* 0x010000000e0e7b82 */ /* 0x000e220000000a00 */
[----:B------:R-:W-:Y:S01]  /*76e0*/  ULDC.64 UR4, c[0x4][0x20] ;  /* 0x0100080000047ab9 */ /* 0x000fe20000000a00 */
[----:B------:R-:W-:Y:S01]  /*76f0*/  IMAD.U32 R6, RZ, RZ, UR6 ;  /* 0x00000006ff067e24 */ /* 0x000fe2000f8e00ff */
[----:B------:R-:W-:Y:S01]  /*7700*/  MOV R12, 0x1 ;  /* 0x00000001000c7802 */ /* 0x000fe20000000f00 */
[----:B------:R-:W-:-:S02]  /*7710*/  IMAD.U32 R10, RZ, RZ, UR4 ;  /* 0x00000004ff0a7e24 */ /* 0x000fc4000f8e00ff */
[----:B------:R-:W-:Y:S02]  /*7720*/  IMAD.U32 R11, RZ, RZ, UR5 ;  /* 0x00000005ff0b7e24 */ /* 0x000fe4000f8e00ff */
[----:B------:R-:W-:Y:S02]  /*7730*/  IMAD.MOV.U32 R8, RZ, RZ, 0x70 ;  /* 0x00000070ff087424 */ /* 0x000fe400078e00ff */
[----:B------:R-:W-:-:S07]  /*7740*/  IMAD.MOV.U32 R13, RZ, RZ, RZ ;  /* 0x000000ffff0d7224 */ /* 0x000fce00078e00ff */
[----:B------:R-:W-:-:S07]  /*7750*/  LEPC R20, `(.L_x_472) ;  /* 0x000000001014794e */ /* 0x000fce0000000000 */
[----:B0-----:R-:W-:Y:S05]  /*7760*/  CALL.ABS.NOINC R14 ;  /* 0x000000000e007343 */ /* 0x001fea0003c00000 */
.L_x_472:
[----:B------:R-:W-:Y:S01]  /*7770*/  ULDC.U8 UR4, c[0x0][0x410] ;  /* 0x0001040000047ab9 */ /* 0x000fe20000000000 */
[----:B------:R-:W-:Y:S01]  /*7780*/  BSSY B0, `(.L_x_473) ;  /* 0x000035b000007945 */ /* 0x000fe20003800000 */
[----:B------:R-:W-:Y:S01]  /*7790*/  ISETP.NE.AND P0, PT, RZ, UR4, PT ;  /* 0x00000004ff007c0c */ /* 0x000fe2000bf05270 */
[----:B------:R-:W-:-:S12]  /*77a0*/  IMAD R6, R29, 0xc0, R140 ;  /* 0x000000c01d067824 */ /* 0x000fd800078e028c */
[----:B------:R-:W-:Y:S05]  /*77b0*/  @!P0 BRA `(.L_x_474) ;  /* 0x0000001800d88947 */ /* 0x000fea0003800000 */
[----:B------:R-:W-:-:S03]  /*77c0*/  UMOV UR4, 0xffffffff ;  /* 0xffffffff00047882 */ /* 0x000fc60000000000 */
[----:B------:R-:W-:Y:S05]  /*77d0*/  BRA.DIV UR4, `(.L_x_475) ;  /* 0x0000012a04487947 */ /* 0x000fea000b800000 */
[----:B------:R1:W2:Y:S04]  /*77e0*/  SHFL.IDX PT, R3, R25, RZ, 0x1e1f ;  /* 0x001e1fff19037589 */ /* 0x0002a800000e0000 */
[----:B------:R1:W3:Y:S04]  /*77f0*/  SHFL.IDX PT, R0, R24, RZ, 0x1e1f ;  /* 0x001e1fff18007589 */ /* 0x0002e800000e0000 */
[----:B------:R1:W4:Y:S04]  /*7800*/  SHFL.IDX PT, R5, R27, RZ, 0x1e1f ;  /* 0x001e1fff1b057589 */ /* 0x00032800000e0000 */
[----:B------:R1:W0:Y:S02]  /*7810*/  SHFL.IDX PT, R4, R26, RZ, 0x1e1f ;  /* 0x001e1fff1a047589 */ /* 0x00022400000e0000 */
.L_x_683:
[----:B------:R-:W-:Y:S01]  /*7820*/  ULDC UR4, c[0x0][0x448] ;  /* 0x0001120000047ab9 */ /* 0x000fe20000000800 */
[----:B------:R-:W-:Y:S01]  /*7830*/  BSSY B1, `(.L_x_476) ;  /* 0x000005a000017945 */ /* 0x000fe20003800000 */
[----:B------:R-:W-:Y:S01]  /*7840*/  IMAD R45, R100, UR4, RZ ;  /* 0x00000004642d7c24 */ /* 0x000fe2000f8e02ff */
[----:B------:R-:W-:Y:S02]  /*7850*/  CS2R R34, SRZ ;  /* 0x0000000000227805 */ /* 0x000fe4000001ff00 */
[----:B------:R-:W-:Y:S02]  /*7860*/  CS2R R30, SRZ ;  /* 0x00000000001e7805 */ /* 0x000fe4000001ff00 */
[----:B-1----:R-:W-:Y:S02]  /*7870*/  CS2R R26, SRZ ;  /* 0x00000000001a7805 */ /* 0x002fe4000001ff00 */
[----:B------:R-:W-:Y:S02]  /*7880*/  CS2R R20, SRZ ;  /* 0x0000000000147805 */ /* 0x000fe4000001ff00 */
[----:B------:R-:W-:Y:S01]  /*7890*/  ISETP.GE.AND P0, PT, R6, R45, PT ;  /* 0x0000002d0600720c */ /* 0x000fe20003f06270 */
[----:B------:R-:W-:Y:S01]  /*78a0*/  IMAD R45, R29, -0xc0, R45 ;  /* 0xffffff401d2d7824 */ /* 0x000fe200078e022d */
[----:B------:R-:W-:-:S02]  /*78b0*/  CS2R R12, SRZ ;  /* 0x00000000000c7805 */ /* 0x000fc4000001ff00 */
[----:B------:R-:W-:Y:S02]  /*78c0*/  CS2R R8, SRZ ;  /* 0x0000000000087805 */ /* 0x000fe4000001ff00 */
[----:B------:R-:W-:Y:S02]  /*78d0*/  CS2R R36, SRZ ;  /* 0x0000000000247805 */ /* 0x000fe4000001ff00 */
[----:B------:R-:W-:Y:S02]  /*78e0*/  CS2R R32, SRZ ;  /* 0x0000000000207805 */ /* 0x000fe4000001ff00 */
[----:B------:R-:W-:Y:S02]  /*78f0*/  CS2R R28, SRZ ;  /* 0x00000000001c7805 */ /* 0x000fe4000001ff00 */
[----:B------:R-:W-:Y:S02]  /*7900*/  CS2R R24, SRZ ;  /* 0x0000000000187805 */ /* 0x000fe4000001ff00 */
[----:B0-----:R-:W-:-:S02]  /*7910*/  CS2R R14, SRZ ;  /* 0x00000000000e7805 */ /* 0x001fc4000001ff00 */
[----:B------:R-:W-:Y:S01]  /*7920*/  CS2R R10, SRZ ;  /* 0x00000000000a7805 */ /* 0x000fe2000001ff00 */
[----:B------:R-:W-:Y:S06]  /*7930*/  @P0 BRA `(.L_x_477) ;  /* 0x0000000400240947 */ /* 0x000fec0003800000 */
[----:B------:R-:W2:Y:S01]  /*7940*/  LDL R7, [R1+0x4c] ;  /* 0x00004c0001077983 */ /* 0x000ea20000100800 */
[----:B------:R-:W-:-:S03]  /*7950*/  ULDC UR4, c[0x0][0x3f4] ;  /* 0x0000fd0000047ab9 */ /* 0x000fc60000000800 */
[----:B------:R-:W4:Y:S04]  /*7960*/  LDL R39, [R1+0x24] ;  /* 0x0000240001277983 */ /* 0x000f280000100800 */
[----:B------:R-:W4:Y:S04]  /*7970*/  LDL R38, [R1+0x48] ;  /* 0x0000480001267983 */ /* 0x000f280000100800 */
[----:B------:R-:W4:Y:S04]  /*7980*/  LDL R35, [R1+0x50] ;  /* 0x0000500001237983 */ /* 0x000f280000100800 */
[----:B------:R-:W4:Y:S04]  /*7990*/  LDL R34, [R1+0x54] ;  /* 0x0000540001227983 */ /* 0x000f280000100800 */
[----:B------:R-:W4:Y:S04]  /*79a0*/  LDL R49, [R1+0xa0] ;  /* 0x0000a00001317983 */ /* 0x000f280000100800 */
[----:B------:R-:W4:Y:S01]  /*79b0*/  LDL R48, [R1+0xa4] ;  /* 0x0000a40001307983 */ /* 0x000f220000100800 */
[----:B------:R-:W-:-:S02]  /*79c0*/  CS2R R32, SRZ ;  /* 0x0000000000207805 */ /* 0x000fc4000001ff00 */
[----:B------:R-:W-:Y:S02]  /*79d0*/  CS2R R30, SRZ ;  /* 0x00000000001e7805 */ /* 0x000fe4000001ff00 */
[----:B------:R-:W-:Y:S02]  /*79e0*/  CS2R R28, SRZ ;  /* 0x00000000001c7805 */ /* 0x000fe4000001ff00 */
[----:B------:R-:W-:Y:S02]  /*79f0*/  CS2R R26, SRZ ;  /* 0x00000000001a7805 */ /* 0x000fe4000001ff00 */
[----:B------:R-:W-:Y:S02]  /*7a00*/  CS2R R24, SRZ ;  /* 0x0000000000187805 */ /* 0x000fe4000001ff00 */
[----:B------:R-:W-:Y:S02]  /*7a10*/  CS2R R20, SRZ ;  /* 0x0000000000147805 */ /* 0x000fe4000001ff00 */
[----:B------:R-:W-:-:S02]  /*7a20*/  CS2R R36, SRZ ;  /* 0x0000000000247805 */ /* 0x000fc4000001ff00 */
[C---:B--2---:R-:W-:Y:S01]  /*7a30*/  ISETP.GE.AND P3, PT, R7.reuse, UR4, PT ;  /* 0x0000000407007c0c */ /* 0x044fe2000bf66270 */
[----:B------:R-:W-:Y:S01]  /*7a40*/  IMAD.SHL.U32 R9, R7, 0x2, RZ ;  /* 0x0000000207097824 */ /* 0x000fe200078e00ff */
[----:B------:R-:W-:-:S04]  /*7a50*/  SHF.R.S32.HI R6, RZ, 0x1f, R7 ;  /* 0x0000001fff067819 */ /* 0x000fc80000011407 */
[----:B------:R-:W-:-:S07]  /*7a60*/  SHF.L.U64.HI R10, R7, 0x1, R6 ;  /* 0x00000001070a7819 */ /* 0x000fce0000010206 */
[----:B---3--:R-:W-:Y:S02]  /*7a70*/  @!P3 IADD3 R6, P0, R0, R9, RZ ;  /* 0x000000090006b210 */ /* 0x008fe40007f1e0ff */
[----:B----4-:R-:W-:-:S03]  /*7a80*/  ISETP.GE.AND P1, PT, R39, UR4, PT ;  /* 0x0000000427007c0c */ /* 0x010fc6000bf26270 */
[--C-:B------:R-:W-:Y:S01]  /*7a90*/  @!P3 IMAD.X R7, R3, 0x1, R10.reuse, P0 ;  /* 0x000000010307b824 */ /* 0x100fe200000e060a */
[----:B------:R-:W-:Y:S02]  /*7aa0*/  @!P3 IADD3 R8, P0, R4, R9, RZ ;  /* 0x000000090408b210 */ /* 0x000fe40007f1e0ff */
[----:B------:R-:W-:Y:S02]  /*7ab0*/  SHF.R.S32.HI R11, RZ, 0x1f, R39 ;  /* 0x0000001fff0b7819 */ /* 0x000fe40000011427 */
[----:B------:R-:W-:Y:S01]  /*7ac0*/  SHF.L.U32 R13, R39, 0x1, RZ ;  /* 0x00000001270d7819 */ /* 0x000fe200000006ff */
[----:B------:R-:W-:Y:S01]  /*7ad0*/  @!P3 IMAD.X R9, R5, 0x1, R10, P0 ;  /* 0x000000010509b824 */ /* 0x000fe200000e060a */
[----:B------:R-:W-:Y:S01]  /*7ae0*/  ISETP.GE.AND P0, PT, R38, UR4, PT ;  /* 0x0000000426007c0c */ /* 0x000fe2000bf06270 */
[----:B------:R0:W5:Y:S01]  /*7af0*/  @!P3 LD.E.64 R32, desc[UR42][R6.64] ;  /* 0x0000002a0620b980 */ /* 0x000162000c101b00 */
[----:B------:R-:W-:Y:S02]  /*7b00*/  SHF.L.U64.HI R14, R39, 0x1, R11 ;  /* 0x00000001270e7819 */ /* 0x000fe4000001020b */
[----:B------:R-:W-:Y:S01]  /*7b10*/  @!P1 IADD3 R10, P2, R0, R13, RZ ;  /* 0x0000000d000a9210 */ /* 0x000fe20007f5e0ff */
[----:B------:R1:W5:Y:S01]  /*7b20*/  @!P3 LD.E.64 R30, desc[UR42][R8.64] ;  /* 0x0000002a081eb980 */ /* 0x000362000c101b00 */
[----:B------:R-:W-:-:S02]  /*7b30*/  SHF.R.S32.HI R15, RZ, 0x1f, R38 ;  /* 0x0000001fff0f7819 */ /* 0x000fc40000011426 */
[----:B------:R-:W-:Y:S01]  /*7b40*/  @!P1 IADD3 R12, P3, R4, R13, RZ ;  /* 0x0000000d040c9210 */ /* 0x000fe20007f7e0ff */
[----:B0-----:R-:W-:-:S03]  /*7b50*/  IMAD.SHL.U32 R7, R38, 0x2, RZ ;  /* 0x0000000226077824 */ /* 0x001fc600078e00ff */
[----:B------:R-:W-:Y:S01]  /*7b60*/  @!P1 IADD3.X R13, R5, R14, RZ, P3, !PT ;  /* 0x0000000e050d9210 */ /* 0x000fe20001ffe4ff */
[----:B------:R-:W-:Y:S01]  /*7b70*/  @!P1 IMAD.X R11, R3, 0x1, R14, P2 ;  /* 0x00000001030b9824 */ /* 0x000fe200010e060e */
[----:B------:R-:W-:Y:S02]  /*7b80*/  SHF.L.U64.HI R6, R38, 0x1, R15 ;  /* 0x0000000126067819 */ /* 0x000fe4000001020f */
[-C--:B------:R-:W-:Y:S01]  /*7b90*/  @!P0 IADD3 R38, P2, R0, R7.reuse, RZ ;  /* 0x0000000700268210 */ /* 0x080fe20007f5e0ff */
[----:B------:R-:W5:Y:S01]  /*7ba0*/  @!P1 LD.E.64 R26, desc[UR42][R12.64] ;  /* 0x0000002a0c1a9980 */ /* 0x000f62000c101b00 */
[----:B-1----:R-:W-:-:S03]  /*7bb0*/  @!P0 IADD3 R8, P3, R4, R7, RZ ;  /* 0x0000000704088210 */ /* 0x002fc60007f7e0ff */
[----:B------:R0:W5:Y:S01]  /*7bc0*/  @!P1 LD.E.64 R28, desc[UR42][R10.64] ;  /* 0x0000002a0a1c9980 */ /* 0x000162000c101b00 */
[--C-:B------:R-:W-:Y:S01]  /*7bd0*/  @!P0 IMAD.X R39, R3, 0x1, R6.reuse, P2 ;  /* 0x0000000103278824 */ /* 0x100fe200010e0606 */
[----:B------:R-:W-:Y:S01]  /*7be0*/  ISETP.GE.AND P1, PT, R35, UR4, PT ;  /* 0x0000000423007c0c */ /* 0x000fe2000bf26270 */
[----:B------:R-:W-:Y:S01]  /*7bf0*/  @!P0 IMAD.X R9, R5, 0x1, R6, P3 ;  /* 0x0000000105098824 */ /* 0x000fe200018e0606 */
[----:B------:R-:W-:Y:S02]  /*7c00*/  ISETP.GE.AND P2, PT, R138, UR4, PT ;  /* 0x000000048a007c0c */ /* 0x000fe4000bf46270 */
[----:B------:R-:W5:Y:S01]  /*7c10*/  @!P0 LD.E.64 R24, desc[UR42][R38.64] ;  /* 0x0000002a26188980 */ /* 0x000f62000c101b00 */
[----:B------:R-:W-:-:S03]  /*7c20*/  IMAD.SHL.U32 R7, R35, 0x2, RZ ;  /* 0x0000000223077824 */ /* 0x000fc600078e00ff */
[----:B------:R1:W5:Y:S01]  /*7c30*/  @!P0 LD.E.64 R20, desc[UR42][R8.64] ;  /* 0x0000002a08148980 */ /* 0x000362000c101b00 */
[C---:B------:R-:W-:Y:S02]  /*7c40*/  ISETP.GE.AND P0, PT, R34.reuse, UR4, PT ;  /* 0x0000000422007c0c */ /* 0x040fe4000bf06270 */
[----:B0-----:R-:W-:Y:S02]  /*7c50*/  SHF.L.U32 R11, R34, 0x1, RZ ;  /* 0x00000001220b7819 */ /* 0x001fe400000006ff */
[-C--:B------:R-:W-:Y:S02]  /*7c60*/  @!P1 IADD3 R40, P4, R0, R7.reuse, RZ ;  /* 0x0000000700289210 */ /* 0x080fe40007f9e0ff */
[----:B------:R-:W-:Y:S01]  /*7c70*/  @!P1 IADD3 R6, P3, R4, R7, RZ ;  /* 0x0000000704069210 */ /* 0x000fe20007f7e0ff */
[----:B------:R-:W-:-:S04]  /*7c80*/  @!P2 IMAD.WIDE R46, R138, 0x2, R4 ;  /* 0x000000028a2ea825 */ /* 0x000fc800078e0204 */
[----:B-1----:R-:W-:Y:S02]  /*7c90*/  @!P2 IMAD.MOV.U32 R8, RZ, RZ, R0 ;  /* 0x000000ffff08a224 */ /* 0x002fe400078e0000 */
[----:B------:R-:W-:Y:S01]  /*7ca0*/  @!P2 IMAD.MOV.U32 R9, RZ, RZ, R3 ;  /* 0x000000ffff09a224 */ /* 0x000fe200078e0003 */
[-C--:B------:R-:W-:Y:S01]  /*7cb0*/  @!P0 IADD3 R4, P5, R4, R11.reuse, RZ ;  /* 0x0000000b04048210 */ /* 0x080fe20007fbe0ff */
[----:B------:R-:W-:Y:S01]  /*7cc0*/  @!P1 IMAD.X R41, R3, 0x1, R49, P4 ;  /* 0x0000000103299824 */ /* 0x000fe200020e0631 */
[----:B------:R-:W-:Y:S01]  /*7cd0*/  @!P0 IADD3 R38, P4, R0, R11, RZ ;  /* 0x0000000b00268210 */ /* 0x000fe20007f9e0ff */
[----:B------:R-:W-:Y:S01]  /*7ce0*/  @!P2 IMAD.WIDE R42, R138, 0x2, R8 ;  /* 0x000000028a2aa825 */ /* 0x000fe200078e0208 */
[----:B------:R-:W-:Y:S02]  /*7cf0*/  CS2R R14, SRZ ;  /* 0x00000000000e7805 */ /* 0x000fe4000001ff00 */
[----:B------:R-:W-:Y:S02]  /*7d00*/  CS2R R34, SRZ ;  /* 0x0000000000227805 */ /* 0x000fe4000001ff00 */
[----:B------:R-:W-:-:S02]  /*7d10*/  CS2R R12, SRZ ;  /* 0x00000000000c7805 */ /* 0x000fc4000001ff00 */
[----:B------:R-:W-:Y:S02]  /*7d20*/  @!P1 IADD3.X R7, R5, R49, RZ, P3, !PT ;  /* 0x0000003105079210 */ /* 0x000fe40001ffe4ff */
[----:B------:R-:W-:Y:S02]  /*7d30*/  CS2R R10, SRZ ;  /* 0x00000000000a7805 */ /* 0x000fe4000001ff00 */
[----:B------:R-:W-:Y:S01]  /*7d40*/  CS2R R8, SRZ ;  /* 0x0000000000087805 */ /* 0x000fe2000001ff00 */
[--C-:B------:R-:W-:Y:S01]  /*7d50*/  @!P0 IMAD.X R39, R3, 0x1, R48.reuse, P4 ;  /* 0x0000000103278824 */ /* 0x100fe200020e0630 */
[----:B------:R0:W5:Y:S01]  /*7d60*/  @!P2 LD.E.64 R36, desc[UR42][R42.64] ;  /* 0x0000002a2a24a980 */ /* 0x000162000c101b00 */
[----:B------:R-:W-:-:S03]  /*7d70*/  @!P0 IMAD.X R5, R5, 0x1, R48, P5 ;  /* 0x0000000105058824 */ /* 0x000fc600028e0630 */
[----:B------:R0:W5:Y:S04]  /*7d80*/  @!P2 LD.E.64 R34, desc[UR42][R46.64] ;  /* 0x0000002a2e22a980 */ /* 0x000168000c101b00 */
[----:B------:R0:W5:Y:S04]  /*7d90*/  @!P1 LD.E.64 R14, desc[UR42][R40.64] ;  /* 0x0000002a280e9980 */ /* 0x000168000c101b00 */
[----:B------:R0:W5:Y:S04]  /*7da0*/  @!P1 LD.E.64 R12, desc[UR42][R6.64] ;  /* 0x0000002a060c9980 */ /* 0x000168000c101b00 */
[----:B------:R0:W5:Y:S04]  /*7db0*/  @!P0 LD.E.64 R10, desc[UR42][R38.64] ;  /* 0x0000002a260a8980 */ /* 0x000168000c101b00 */
[----:B------:R0:W5:Y:S02]  /*7dc0*/  @!P0 LD.E.64 R8, desc[UR42][R4.64] ;  /* 0x0000002a04088980 */ /* 0x000164000c101b00 */
.L_x_477:
[----:B------:R-:W-:Y:S05]  /*7dd0*/  BSYNC B1 ;  /* 0x0000000000017941 */ /* 0x000fea0003800000 */
.L_x_476:
[----:B------:R-:W-:Y:S01]  /*7de0*/  ULEA.HI UR4, UR37, UR37, URZ, 0x1 ;  /* 0x0000002525047291 */ /* 0x000fe2000f8f083f */
[----:B--2--5:R-:W-:Y:S01]  /*7df0*/  MOV R3, R35 ;  /* 0x0000002300037202 */ /* 0x024fe20000000f00 */
[----:B---3--:R-:W-:Y:S01]  /*7e00*/  IMAD.MOV.U32 R0, RZ, RZ, R34 ;  /* 0x000000ffff007224 */ /* 0x008fe200078e0022 */
[----:B------:R-:W-:Y:S01]  /*7e10*/  VIMNMX R45, R45, 0xc0, PT ;  /* 0x000000c02d2d7848 */ /* 0x000fe20003fe0100 */
[----:B------:R-:W-:Y:S01]  /*7e20*/  ULOP3.LUT UR4, UR4, 0xfffffffe, URZ, 0xc0, !UPT ;  /* 0xfffffffe04047892 */ /* 0x000fe2000f8ec03f */
[----:B0-----:R-:W-:Y:S01]  /*7e30*/  PRMT R47, R47, 0x5410, R3 ;  /* 0x000054102f2f7816 */ /* 0x001fe20000000003 */
[----:B------:R-:W-:Y:S01]  /*7e40*/  IMAD.MOV.U32 R4, RZ, RZ, R30 ;  /* 0x000000ffff047224 */ /* 0x000fe200078e001e */
[----:B------:R-:W-:Y:S01]  /*7e50*/  PRMT R50, R0, 0x7610, R50 ;  /* 0x0000761000327816 */ /* 0x000fe20000000032 */
[----:B------:R-:W-:Y:S01]  /*7e60*/  UIADD3 UR4, UR37, -UR4, URZ ;  /* 0x8000000425047290 */ /* 0x000fe2000fffe03f */
[----:B------:R-:W-:Y:S01]  /*7e70*/  IMAD.MOV.U32 R0, RZ, RZ, R31 ;  /* 0x000000ffff007224 */ /* 0x000fe200078e001f */
[----:B------:R-:W-:Y:S01]  /*7e80*/  ISETP.GE.AND P1, PT, R140, R45, PT ;  /* 0x0000002d8c00720c */ /* 0x000fe20003f26270 */
[----:B----4-:R-:W-:Y:S01]  /*7e90*/  IMAD.MOV.U32 R5, RZ, RZ, R27 ;  /* 0x000000ffff057224 */ /* 0x010fe200078e001b */
[----:B------:R-:W-:Y:S01]  /*7ea0*/  PRMT R58, R4, 0x7610, R58 ;  /* 0x00007610043a7816 */ /* 0x000fe2000000003a */
[----:B------:R-:W-:Y:S01]  /*7eb0*/  IMAD.MOV.U32 R6, RZ, RZ, R13 ;  /* 0x000000ffff067224 */ /* 0x000fe200078e000d */
[----:B------:R-:W-:Y:S01]  /*7ec0*/  MOV R4, R26 ;  /* 0x0000001a00047202 */ /* 0x000fe20000000f00 */
[----:B------:R-:W-:Y:S01]  /*7ed0*/  IMAD.U32 R3, RZ, RZ, UR4 ;  /* 0x00000004ff037e24 */ /* 0x000fe2000f8e00ff */
[----:B------:R-:W-:Y:S01]  /*7ee0*/  PRMT R47, R0, 0x7610, R47 ;  /* 0x00007610002f7816 */ /* 0x000fe2000000002f */
[----:B------:R-:W-:Y:S01]  /*7ef0*/  IMAD.MOV.U32 R0, RZ, RZ, R20 ;  /* 0x000000ffff007224 */ /* 0x000fe200078e0014 */
[----:B------:R-:W-:Y:S01]  /*7f00*/  PRMT R46, R4, 0x7610, R46 ;  /* 0x00007610042e7816 */ /* 0x000fe2000000002e */
[----:B------:R-:W-:Y:S01]  /*7f10*/  IMAD.MOV.U32 R4, RZ, RZ, R21 ;  /* 0x000000ffff047224 */ /* 0x000fe200078e0015 */
[----:B------:R-:W-:Y:S01]  /*7f20*/  SHF.L.U32 R3, R3, 0x1f, RZ ;  /* 0x0000001f03037819 */ /* 0x000fe200000006ff */
[----:B------:R-:W-:Y:S01]  /*7f30*/  BSSY B1, `(.L_x_478) ;  /* 0x000001d000017945 */ /* 0x000fe20003800000 */
[----:B------:R-:W-:-:S02]  /*7f40*/  PRMT R45, R45, 0x5410, R5 ;  /* 0x000054102d2d7816 */ /* 0x000fc40000000005 */
[----:B------:R-:W0:Y:S01]  /*7f50*/  SYNCS.PHASECHK.TRANS64.TRYWAIT P0, [R2+URZ+0x2d800], R3 ;  /* 0x02d80003020075a7 */ /* 0x000e22000800017f */
[----:B------:R-:W-:Y:S02]  /*7f60*/  MOV R5, R12 ;  /* 0x0000000c00057202 */ /* 0x000fe40000000f00 */
[----:B------:R-:W-:Y:S01]  /*7f70*/  PRMT R42, R0, 0x5410, R4 ;  /* 0x00005410002a7816 */ /* 0x000fe20000000004 */
[----:B------:R-:W-:Y:S01]  /*7f80*/  IMAD.MOV.U32 R0, RZ, RZ, R8 ;  /* 0x000000ffff007224 */ /* 0x000fe200078e0008 */
[----:B------:R-:W-:Y:S01]  /*7f90*/  PRMT R40, R5, 0x5410, R6 ;  /* 0x0000541005287816 */ /* 0x000fe20000000006 */
[----:B------:R-:W-:Y:S01]  /*7fa0*/  IMAD.MOV.U32 R4, RZ, RZ, R9 ;  /* 0x000000ffff047224 */ /* 0x000fe200078e0009 */
[----:B------:R-:W-:Y:S01]  /*7fb0*/  MOV R5, R36 ;  /* 0x0000002400057202 */ /* 0x000fe20000000f00 */
[----:B------:R-:W-:-:S03]  /*7fc0*/  IMAD.MOV.U32 R6, RZ, RZ, R37 ;  /* 0x000000ffff067224 */ /* 0x000fc600078e0025 */
[----:B------:R-:W-:Y:S01]  /*7fd0*/  PRMT R38, R0, 0x5410, R4 ;  /* 0x0000541000267816 */ /* 0x000fe20000000004 */
        /* <DEDUP_REMOVED lines=10> */
[----:B------:R-:W-:Y:S01]  /*8080*/  PRMT R46, R46, 0x5410, R5 ;  /* 0x000054102e2e7816 */ /* 0x000fe20000000005 */
[----:B------:R-:W-:Y:S01]  /*8090*/  IMAD.MOV.U32 R6, RZ, RZ, R15 ;  /* 0x000000ffff067224 */ /* 0x000fe200078e000f */
[----:B------:R-:W-:-:S02]  /*80a0*/  MOV R5, R14 ;  /* 0x0000000e00057202 */ /* 0x000fc40000000f00 */
[----:B------:R-:W-:Y:S01]  /*80b0*/  PRMT R43, R0, 0x5410, R4 ;  /* 0x00005410002b7816 */ /* 0x000fe20000000004 */
[----:B------:R-:W-:Y:S01]  /*80c0*/  IMAD.MOV.U32 R0, RZ, RZ, R10 ;  /* 0x000000ffff007224 */ /* 0x000fe200078e000a */
[----:B------:R-:W-:Y:S01]  /*80d0*/  PRMT R41, R5, 0x5410, R6 ;  /* 0x0000541005297816 */ /* 0x000fe20000000006 */
[----:B------:R-:W-:Y:S01]  /*80e0*/  IMAD.MOV.U32 R4, RZ, RZ, R11 ;  /* 0x000000ffff047224 */ /* 0x000fe200078e000b */
[----:B0-----:R-:W-:Y:S06]  /*80f0*/  @!P0 BRA `(.L_x_479) ;  /* 0x0000012000748947 */ /* 0x001fec0003800000 */
.L_x_684:
[----:B------:R-:W-:Y:S05]  /*8100*/  BSYNC B1 ;  /* 0x0000000000017941 */ /* 0x000fea0003800000 */
.L_x_478:
[----:B------:R-:W-:Y:S01]  /*8110*/  PRMT R39, R0, 0x5410, R4 ;  /* 0x0000541000277816 */ /* 0x000fe20000000004 */
[----:B------:R-:W-:Y:S06]  /*8120*/  @P1 BRA `(.L_x_480) ;  /* 0x0000002c00001947 */ /* 0x000fec0003800000 */
[----:B------:R-:W0:Y:S01]  /*8130*/  LDL R54, [R1+0x78] ;  /* 0x0000780001367983 */ /* 0x000e220000100800 */
[----:B------:R-:W1:Y:S03]  /*8140*/  LDC R5, c[0x0][0x3f4] ;  /* 0x0000fd00ff057b82 */ /* 0x000e660000000800 */
[----:B------:R-:W2:Y:S04]  /*8150*/  LDL R53, [R1+0x4c] ;  /* 0x00004c0001357983 */ /* 0x000ea80000100800 */
[----:B------:R-:W3:Y:S04]  /*8160*/  LDL R52, [R1+0x24] ;  /* 0x0000240001347983 */ /* 0x000ee80000100800 */
[----:B------:R-:W4:Y:S04]  /*8170*/  LDL R51, [R1+0x48] ;  /* 0x0000480001337983 */ /* 0x000f280000100800 */
[----:B------:R-:W5:Y:S04]  /*8180*/  LDL R49, [R1+0x50] ;  /* 0x0000500001317983 */ /* 0x000f680000100800 */
[----:B------:R-:W5:Y:S04]  /*8190*/  LDL R7, [R1+0x54] ;  /* 0x0000540001077983 */ /* 0x000f680000100800 */
[----:B------:R-:W5:Y:S01]  /*81a0*/  LDL R6, [R1+0x7c] ;  /* 0x00007c0001067983 */ /* 0x000f620000100800 */
[----:B-1----:R-:W-:Y:S01]  /*81b0*/  ISETP.GE.AND P6, PT, R138, R5, PT ;  /* 0x000000058a00720c */ /* 0x002fe20003fc6270 */
[----:B------:R-:W-:Y:S01]  /*81c0*/  BSSY B1, `(.L_x_481) ;  /* 0x0000034000017945 */ /* 0x000fe20003800000 */
[----:B0-----:R-:W-:-:S02]  /*81d0*/  LEA R3, R54, R2, 0x1 ;  /* 0x0000000236037211 */ /* 0x001fc400078e08ff */
[----:B--2---:R-:W-:-:S03]  /*81e0*/  ISETP.GE.AND P0, PT, R53, R5, PT ;  /* 0x000000053500720c */ /* 0x004fc60003f06270 */
[----:B------:R-:W-:Y:S01]  /*81f0*/  VIADD R0, R3, 0x20 ;  /* 0x0000002003007836 */ /* 0x000fe20000000000 */
[-C--:B---3--:R-:W-:Y:S02]  /*8200*/  ISETP.GE.AND P1, PT, R52, R5.reuse, PT ;  /* 0x000000053400720c */ /* 0x088fe40003f26270 */
[-C--:B----4-:R-:W-:Y:S02]  /*8210*/  ISETP.GE.AND P2, PT, R51, R5.reuse, PT ;  /* 0x000000053300720c */ /* 0x090fe40003f46270 */
[-C--:B-----5:R-:W-:Y:S02]  /*8220*/  ISETP.GE.AND P3, PT, R49, R5.reuse, PT ;  /* 0x000000053100720c */ /* 0x0a0fe40003f66270 */
[----:B------:R-:W-:Y:S02]  /*8230*/  ISETP.GE.AND P4, PT, R7, R5, PT ;  /* 0x000000050700720c */ /* 0x000fe40003f86270 */
[----:B------:R-:W-:Y:S01]  /*8240*/  LOP3.LUT P5, RZ, R6, 0x2, RZ, 0xc0, !PT ;  /* 0x0000000206ff7812 */ /* 0x000fe200078ac0ff */
[----:B------:R-:W-:-:S12]  /*8250*/  @P6 BRA `(.L_x_482) ;  /* 0x0000000000a86947 */ /* 0x000fd80003800000 */
[----:B------:R-:W0:Y:S01]  /*8260*/  LDS.128 R4, [R3+0xc400] ;  /* 0x00c4000003047984 */ /* 0x000e220000000c00 */
[----:B------:R-:W-:Y:S01]  /*8270*/  SHF.R.U32.HI R49, RZ, 0x10, R37 ;  /* 0x00000010ff317819 */ /* 0x000fe20000011625 */
[----:B------:R-:W-:Y:S01]  /*8280*/  HADD2.F32 R50, -RZ, R50.H0_H0 ;  /* 0x20000032ff327230 */ /* 0x000fe20000004100 */
[----:B------:R-:W-:Y:S01]  /*8290*/  SHF.R.U32.HI R51, RZ, 0x10, R35 ;  /* 0x00000010ff337819 */ /* 0x000fe20000011623 */
[----:B------:R-:W-:Y:S01]  /*82a0*/  HADD2.F32 R48, -RZ, R48.H0_H0 ;  /* 0x20000030ff307230 */ /* 0x000fe20000004100 */
[----:B------:R-:W-:Y:S01]  /*82b0*/  SHF.R.U64 R57, R36, 0x10, R37 ;  /* 0x0000001024397819 */ /* 0x000fe20000001225 */
[----:B------:R-:W-:Y:S01]  /*82c0*/  HADD2.F32 R49, -RZ, R49.H0_H0 ;  /* 0x20000031ff317230 */ /* 0x000fe20000004100 */
[----:B------:R-:W-:Y:S01]  /*82d0*/  SHF.R.U64 R55, R34, 0x10, R35 ;  /* 0x0000001022377819 */ /* 0x000fe20000001223 */
[----:B------:R-:W-:Y:S02]  /*82e0*/  HADD2.F32 R51, -RZ, R51.H0_H0 ;  /* 0x20000033ff337230 */ /* 0x000fe40000004100 */
[----:B0-----:R-:W-:-:S02]  /*82f0*/  HADD2.F32 R36, -RZ, R7.H0_H0 ;  /* 0x20000007ff247230 */ /* 0x001fc40000004100 */
[----:B------:R-:W-:Y:S02]  /*8300*/  HADD2.F32 R37, -RZ, R7.H1_H1 ;  /* 0x30000007ff257230 */ /* 0x000fe40000004100 */
[--C-:B------:R-:W-:Y:S02]  /*8310*/  HADD2.F32 R7, -RZ, R4.reuse.H0_H0 ;  /* 0x20000004ff077230 */ /* 0x100fe40000004100 */
[----:B------:R-:W-:Y:S02]  /*8320*/  HADD2.F32 R4, -RZ, R4.H1_H1 ;  /* 0x30000004ff047230 */ /* 0x000fe40000004100 */
[C---:B------:R-:W-:Y:S01]  /*8330*/  FMUL.FTZ R54, R37.reuse, R49 ;  /* 0x0000003125367220 */ /* 0x040fe20000410000 */
[-C--:B------:R-:W-:Y:S01]  /*8340*/  FMUL.FTZ R53, R37, R51.reuse ;  /* 0x0000003325357220 */ /* 0x080fe20000410000 */
[--C-:B------:R-:W-:Y:S02]  /*8350*/  HADD2.F32 R34, -RZ, R6.reuse.H0_H0 ;  /* 0x20000006ff227230 */ /* 0x100fe40000004100 */
[----:B------:R-:W-:Y:S01]  /*8360*/  FMUL.FTZ R52, R4, R50 ;  /* 0x0000003204347220 */ /* 0x000fe20000410000 */
[----:B------:R-:W-:Y:S01]  /*8370*/  FFMA.FTZ R56, R36, R51, R54 ;  /* 0x0000003324387223 */ /* 0x000fe20000010036 */
[----:B------:R-:W-:-:S02]  /*8380*/  HADD2.F32 R35, -RZ, R6.H1_H1 ;  /* 0x30000006ff237230 */ /* 0x000fc40000004100 */
[-C--:B------:R-:W-:Y:S01]  /*8390*/  FMUL.FTZ R54, R4, R48.reuse ;  /* 0x0000003004367220 */ /* 0x080fe20000410000 */
[C---:B------:R-:W-:Y:S01]  /*83a0*/  FFMA.FTZ R52, R7.reuse, R48, -R52 ;  /* 0x0000003007347223 */ /* 0x040fe20000010834 */
[----:B------:R-:W-:Y:S02]  /*83b0*/  HADD2.F32 R6, -RZ, R5.H0_H0 ;  /* 0x20000005ff067230 */ /* 0x000fe40000004100 */
[----:B------:R-:W-:Y:S01]  /*83c0*/  FFMA.FTZ R53, R36, R49, -R53 ;  /* 0x0000003124357223 */ /* 0x000fe20000010835 */
[----:B------:R-:W-:Y:S02]  /*83d0*/  HADD2.F32 R48, -RZ, R47.H1_H1 ;  /* 0x3000002fff307230 */ /* 0x000fe40000004100 */
[----:B------:R-:W-:Y:S01]  /*83e0*/  FFMA.FTZ R49, R7, R50, R54 ;  /* 0x0000003207317223 */ /* 0x000fe20000010036 */
[----:B------:R-:W-:Y:S02]  /*83f0*/  HADD2.F32 R5, -RZ, R5.H1_H1 ;  /* 0x30000005ff057230 */ /* 0x000fe40000004100 */
[----:B------:R-:W-:-:S02]  /*8400*/  HADD2.F32 R36, -RZ, R58.H1_H1 ;  /* 0x3000003aff247230 */ /* 0x000fc40000004100 */
[C---:B------:R-:W-:Y:S01]  /*8410*/  FMUL.FTZ R51, R35.reuse, R48 ;  /* 0x0000003023337220 */ /* 0x040fe20000410000 */
[----:B------:R-:W-:Y:S02]  /*8420*/  HADD2.F32 R37, -RZ, R55.H0_H0 ;  /* 0x20000037ff257230 */ /* 0x000fe40000004100 */
[----:B------:R-:W-:Y:S02]  /*8430*/  HADD2.F32 R4, -RZ, R57.H0_H0 ;  /* 0x20000039ff047230 */ /* 0x000fe40000004100 */
[-C--:B------:R-:W-:Y:S01]  /*8440*/  FMUL.FTZ R35, R35, R36.reuse ;  /* 0x0000002423237220 */ /* 0x080fe20000410000 */
[C---:B------:R-:W-:Y:S01]  /*8450*/  FFMA.FTZ R51, R34.reuse, R36, -R51 ;  /* 0x0000002422337223 */ /* 0x040fe20000010833 */
[C---:B------:R-:W-:Y:S01]  /*8460*/  FMUL.FTZ R7, R5.reuse, R37 ;  /* 0x0000002505077220 */ /* 0x040fe20000410000 */
[----:B------:R-:W-:Y:S01]  /*8470*/  FMUL.FTZ R50, R5, R4 ;  /* 0x0000000405327220 */ /* 0x000fe20000410000 */
[----:B------:R-:W-:Y:S02]  /*8480*/  FFMA.FTZ R34, R34, R48, R35 ;  /* 0x0000003022227223 */ /* 0x000fe40000010023 */
[----:B------:R-:W-:Y:S01]  /*8490*/  FFMA.FTZ R5, R6, R4, -R7 ;  /* 0x0000000406057223 */ /* 0x000fe20000010807 */
[----:B------:R-:W-:Y:S01]  /*84a0*/  F2FP.F16.F32.PACK_AB R7, R56, R53 ;  /* 0x000000353807723e */ /* 0x000fe200000000ff */
[----:B------:R-:W-:Y:S01]  /*84b0*/  FFMA.FTZ R50, R6, R37, R50 ;  /* 0x0000002506327223 */ /* 0x000fe20000010032 */
[----:B------:R-:W-:-:S02]  /*84c0*/  F2FP.F16.F32.PACK_AB R4, R49, R52 ;  /* 0x000000343104723e */ /* 0x000fc400000000ff */
[----:B------:R-:W-:Y:S02]  /*84d0*/  F2FP.F16.F32.PACK_AB R6, R34, R51 ;  /* 0x000000332206723e */ /* 0x000fe400000000ff */
[----:B------:R-:W-:-:S05]  /*84e0*/  F2FP.F16.F32.PACK_AB R5, R50, R5 ;  /* 0x000000053205723e */ /* 0x000fca00000000ff */
[----:B------:R0:W-:Y:S02]  /*84f0*/  STS.128 [R3+0xc400], R4 ;  /* 0x00c4000403007388 */ /* 0x0001e40000000c00 */
.L_x_482:
[----:B------:R-:W-:Y:S05]  /*8500*/  BSYNC B1 ;  /* 0x0000000000017941 */ /* 0x000fea0003800000 */
.L_x_481:
[----:B------:R-:W-:Y:S01]  /*8510*/  BSSY B1, `(.L_x_483) ;  /* 0x000002d000017945 */ /* 0x000fe20003800000 */
[----:B------:R-:W-:-:S03]  /*8520*/  @P5 VIADD R0, R3, 0xffffffe0 ;  /* 0xffffffe003005836 */ /* 0x000fc60000000000 */
[----:B------:R-:W-:Y:S05]  /*8530*/  @P0 BRA `(.L_x_484) ;  /* 0x0000000000a80947 */ /* 0x000fea0003800000 */
[----:B0-----:R-:W0:Y:S01]  /*8540*/  LDS.128 R4, [R0+0xc400] ;  /* 0x00c4000000047984 */ /* 0x001e220000000c00 */
        /* <DEDUP_REMOVED lines=8> */
[----:B------:R-:W-:-:S02]  /*85d0*/  HADD2.F32 R47, -RZ, R47.H0_H0 ;  /* 0x2000002fff2f7230 */ /* 0x000fc40000004100 */
[--C-:B0-----:R-:W-:Y:S02]  /*85e0*/  HADD2.F32 R33, -RZ, R7.reuse.H1_H1 ;  /* 0x30000007ff217230 */ /* 0x101fe40000004100 */
[----:B------:R-:W-:Y:S02]  /*85f0*/  HADD2.F32 R32, -RZ, R7.H0_H0 ;  /* 0x20000007ff207230 */ /* 0x000fe40000004100 */
[--C-:B------:R-:W-:Y:S02]  /*8600*/  HADD2.F32 R7, -RZ, R4.reuse.H0_H0 ;  /* 0x20000004ff077230 */ /* 0x100fe40000004100 */
[C---:B------:R-:W-:Y:S01]  /*8610*/  FMUL.FTZ R50, R33.reuse, R35 ;  /* 0x0000002321327220 */ /* 0x040fe20000410000 */
[----:B------:R-:W-:Y:S02]  /*8620*/  HADD2.F32 R4, -RZ, R4.H1_H1 ;  /* 0x30000004ff047230 */ /* 0x000fe40000004100 */
[----:B------:R-:W-:Y:S01]  /*8630*/  FMUL.FTZ R49, R33, R37 ;  /* 0x0000002521317220 */ /* 0x000fe20000410000 */
[----:B------:R-:W-:-:S02]  /*8640*/  HADD2.F32 R30, -RZ, R6.H0_H0 ;  /* 0x20000006ff1e7230 */ /* 0x000fc40000004100 */
[----:B------:R-:W-:Y:S01]  /*8650*/  FFMA.FTZ R52, R32, R37, R50 ;  /* 0x0000002520347223 */ /* 0x000fe20000010032 */
[----:B------:R-:W-:Y:S02]  /*8660*/  HADD2.F32 R31, -RZ, R6.H1_H1 ;  /* 0x30000006ff1f7230 */ /* 0x000fe40000004100 */
[----:B------:R-:W-:Y:S01]  /*8670*/  FMUL.FTZ R48, R4, R36 ;  /* 0x0000002404307220 */ /* 0x000fe20000410000 */
[--C-:B------:R-:W-:Y:S02]  /*8680*/  HADD2.F32 R6, -RZ, R5.reuse.H0_H0 ;  /* 0x20000005ff067230 */ /* 0x100fe40000004100 */
[----:B------:R-:W-:Y:S01]  /*8690*/  FFMA.FTZ R49, R32, R35, -R49 ;  /* 0x0000002320317223 */ /* 0x000fe20000010831 */
[-C--:B------:R-:W-:Y:S01]  /*86a0*/  FMUL.FTZ R50, R4, R34.reuse ;  /* 0x0000002204327220 */ /* 0x080fe20000410000 */
[----:B------:R-:W-:Y:S02]  /*86b0*/  HADD2.F32 R5, -RZ, R5.H1_H1 ;  /* 0x30000005ff057230 */ /* 0x000fe40000004100 */
[----:B------:R-:W-:Y:S01]  /*86c0*/  FFMA.FTZ R48, R7, R34, -R48 ;  /* 0x0000002207307223 */ /* 0x000fe20000010830 */
[----:B------:R-:W-:-:S02]  /*86d0*/  HADD2.F32 R32, -RZ, R59.H1_H1 ;  /* 0x3000003bff207230 */ /* 0x000fc40000004100 */
[----:B------:R-:W-:Y:S01]  /*86e0*/  FFMA.FTZ R35, R7, R36, R50 ;  /* 0x0000002407237223 */ /* 0x000fe20000010032 */
[----:B------:R-:W-:Y:S02]  /*86f0*/  HADD2.F32 R33, -RZ, R51.H0_H0 ;  /* 0x20000033ff217230 */ /* 0x000fe40000004100 */
[C---:B------:R-:W-:Y:S01]  /*8700*/  FMUL.FTZ R37, R31.reuse, R47 ;  /* 0x0000002f1f257220 */ /* 0x040fe20000410000 */
[----:B------:R-:W-:Y:S02]  /*8710*/  HADD2.F32 R4, -RZ, R53.H0_H0 ;  /* 0x20000035ff047230 */ /* 0x000fe40000004100 */
[-C--:B------:R-:W-:Y:S01]  /*8720*/  FMUL.FTZ R36, R31, R32.reuse ;  /* 0x000000201f247220 */ /* 0x080fe20000410000 */
[C---:B------:R-:W-:Y:S01]  /*8730*/  FMUL.FTZ R7, R5.reuse, R33 ;  /* 0x0000002105077220 */ /* 0x040fe20000410000 */
[C---:B------:R-:W-:Y:S01]  /*8740*/  FFMA.FTZ R37, R30.reuse, R32, -R37 ;  /* 0x000000201e257223 */ /* 0x040fe20000010825 */
[-C--:B------:R-:W-:Y:S01]  /*8750*/  FMUL.FTZ R34, R5, R4.reuse ;  /* 0x0000000405227220 */ /* 0x080fe20000410000 */
[----:B------:R-:W-:Y:S01]  /*8760*/  FFMA.FTZ R36, R30, R47, R36 ;  /* 0x0000002f1e247223 */ /* 0x000fe20000010024 */
[----:B------:R-:W-:Y:S01]  /*8770*/  FFMA.FTZ R5, R6, R4, -R7 ;  /* 0x0000000406057223 */ /* 0x000fe20000010807 */
[----:B------:R-:W-:Y:S01]  /*8780*/  F2FP.F16.F32.PACK_AB R7, R52, R49 ;  /* 0x000000313407723e */ /* 0x000fe200000000ff */
[----:B------:R-:W-:Y:S01]  /*8790*/  FFMA.FTZ R34, R6, R33, R34 ;  /* 0x0000002106227223 */ /* 0x000fe20000010022 */
[----:B------:R-:W-:-:S02]  /*87a0*/  F2FP.F16.F32.PACK_AB R4, R35, R48 ;  /* 0x000000302304723e */ /* 0x000fc400000000ff */
[----:B------:R-:W-:Y:S02]  /*87b0*/  F2FP.F16.F32.PACK_AB R6, R36, R37 ;  /* 0x000000252406723e */ /* 0x000fe400000000ff */
[----:B------:R-:W-:-:S05]  /*87c0*/  F2FP.F16.F32.PACK_AB R5, R34, R5 ;  /* 0x000000052205723e */ /* 0x000fca00000000ff */
[----:B------:R1:W-:Y:S02]  /*87d0*/  STS.128 [R0+0xc400], R4 ;  /* 0x00c4000400007388 */ /* 0x0003e40000000c00 */
.L_x_484:
[----:B------:R-:W-:Y:S05]  /*87e0*/  BSYNC B1 ;  /* 0x0000000000017941 */ /* 0x000fea0003800000 */
.L_x_483:
[----:B------:R-:W-:Y:S04]  /*87f0*/  BSSY B1, `(.L_x_485) ;  /* 0x000002c000017945 */ /* 0x000fe80003800000 */
[----:B------:R-:W-:Y:S05]  /*8800*/  @P1 BRA `(.L_x_486) ;  /* 0x0000000000a81947 */ /* 0x000fea0003800000 */
[----:B01----:R-:W0:Y:S01]  /*8810*/  LDS.128 R4, [R3+0xf400] ;  /* 0x00f4000003047984 */ /* 0x003e220000000c00 */
[----:B------:R-:W-:Y:S01]  /*8820*/  SHF.R.U32.HI R32, RZ, 0x10, R27 ;  /* 0x00000010ff207819 */ /* 0x000fe2000001161b */
[--C-:B------:R-:W-:Y:S01]  /*8830*/  HADD2.F32 R30, -RZ, R46.reuse.H1_H1 ;  /* 0x3000002eff1e7230 */ /* 0x100fe20000004100 */
[--C-:B------:R-:W-:Y:S01]  /*8840*/  SHF.R.U32.HI R31, RZ, 0x10, R29.reuse ;  /* 0x00000010ff1f7819 */ /* 0x100fe2000001161d */
[----:B------:R-:W-:Y:S01]  /*8850*/  HADD2.F32 R46, -RZ, R46.H0_H0 ;  /* 0x2000002eff2e7230 */ /* 0x000fe20000004100 */
[----:B------:R-:W-:Y:S01]  /*8860*/  SHF.R.U64 R47, R28, 0x10, R29 ;  /* 0x000000101c2f7819 */ /* 0x000fe2000000121d */
[----:B------:R-:W-:Y:S01]  /*8870*/  HADD2.F32 R32, -RZ, R32.H0_H0 ;  /* 0x20000020ff207230 */ /* 0x000fe20000004100 */
[----:B------:R-:W-:Y:S01]  /*8880*/  SHF.R.U64 R37, R26, 0x10, R27 ;  /* 0x000000101a257819 */ /* 0x000fe2000000121b */
[----:B------:R-:W-:Y:S02]  /*8890*/  HADD2.F32 R31, -RZ, R31.H0_H0 ;  /* 0x2000001fff1f7230 */ /* 0x000fe40000004100 */
[----:B0-----:R-:W-:-:S02]  /*88a0*/  HADD2.F32 R29, -RZ, R7.H1_H1 ;  /* 0x30000007ff1d7230 */ /* 0x001fc40000004100 */
[----:B------:R-:W-:Y:S02]  /*88b0*/  HADD2.F32 R28, -RZ, R7.H0_H0 ;  /* 0x20000007ff1c7230 */ /* 0x000fe40000004100 */
[--C-:B------:R-:W-:Y:S02]  /*88c0*/  HADD2.F32 R7, -RZ, R4.reuse.H0_H0 ;  /* 0x20000004ff077230 */ /* 0x100fe40000004100 */
[CC--:B------:R-:W-:Y:S01]  /*88d0*/  FMUL.FTZ R33, R29.reuse, R32.reuse ;  /* 0x000000201d217220 */ /* 0x0c0fe20000410000 */
[----:B------:R-:W-:Y:S01]  /*88e0*/  FMUL.FTZ R29, R29, R31 ;  /* 0x0000001f1d1d7220 */ /* 0x000fe20000410000 */
[----:B------:R-:W-:Y:S02]  /*88f0*/  HADD2.F32 R4, -RZ, R4.H1_H1 ;  /* 0x30000004ff047230 */ /* 0x000fe40000004100 */
[--C-:B------:R-:W-:Y:S02]  /*8900*/  HADD2.F32 R26, -RZ, R6.reuse.H0_H0 ;  /* 0x20000006ff1a7230 */ /* 0x100fe40000004100 */
[----:B------:R-:W-:Y:S01]  /*8910*/  FFMA.FTZ R36, R28, R32, R29 ;  /* 0x000000201c247223 */ /* 0x000fe2000001001d */
[----:B------:R-:W-:-:S02]  /*8920*/  HADD2.F32 R27, -RZ, R6.H1_H1 ;  /* 0x30000006ff1b7230 */ /* 0x000fc40000004100 */
[----:B------:R-:W-:Y:S01]  /*8930*/  FMUL.FTZ R34, R4, R46 ;  /* 0x0000002e04227220 */ /* 0x000fe20000410000 */
[----:B------:R-:W-:Y:S02]  /*8940*/  HADD2.F32 R29, -RZ, R45.H1_H1 ;  /* 0x3000002dff1d7230 */ /* 0x000fe40000004100 */
[----:B------:R-:W-:Y:S01]  /*8950*/  FFMA.FTZ R35, R28, R31, -R33 ;  /* 0x0000001f1c237223 */ /* 0x000fe20000010821 */
[----:B------:R-:W-:Y:S02]  /*8960*/  HADD2.F32 R6, -RZ, R5.H0_H0 ;  /* 0x20000005ff067230 */ /* 0x000fe40000004100 */
[-C--:B------:R-:W-:Y:S01]  /*8970*/  FMUL.FTZ R32, R4, R30.reuse ;  /* 0x0000001e04207220 */ /* 0x080fe20000410000 */
[----:B------:R-:W-:Y:S02]  /*8980*/  HADD2.F32 R45, -RZ, R45.H0_H0 ;  /* 0x2000002dff2d7230 */ /* 0x000fe40000004100 */
        /* <DEDUP_REMOVED lines=18> */
.L_x_486:
[----:B------:R-:W-:Y:S05]  /*8ab0*/  BSYNC B1 ;  /* 0x0000000000017941 */ /* 0x000fea0003800000 */
.L_x_485:
[----:B------:R-:W-:Y:S04]  /*8ac0*/  BSSY B1, `(.L_x_487) ;  /* 0x000002c000017945 */ /* 0x000fe80003800000 */
[----:B------:R-:W-:Y:S05]  /*8ad0*/  @P2 BRA `(.L_x_488) ;  /* 0x0000000000a82947 */ /* 0x000fea0003800000 */
[----:B012---:R-:W0:Y:S01]  /*8ae0*/  LDS.128 R4, [R0+0xf400] ;  /* 0x00f4000000047984 */ /* 0x007e220000000c00 */
[----:B------:R-:W-:Y:S01]  /*8af0*/  SHF.R.U32.HI R27, RZ, 0x10, R25 ;  /* 0x00000010ff1b7819 */ /* 0x000fe20000011619 */
[----:B------:R-:W-:Y:S01]  /*8b00*/  HADD2.F32 R26, -RZ, R43.H0_H0 ;  /* 0x2000002bff1a7230 */ /* 0x000fe20000004100 */
[----:B------:R-:W-:Y:S01]  /*8b10*/  SHF.R.U32.HI R29, RZ, 0x10, R21 ;  /* 0x00000010ff1d7819 */ /* 0x000fe20000011615 */
[--C-:B------:R-:W-:Y:S01]  /*8b20*/  HADD2.F32 R28, -RZ, R42.reuse.H0_H0 ;  /* 0x2000002aff1c7230 */ /* 0x100fe20000004100 */
[----:B------:R-:W-:Y:S01]  /*8b30*/  SHF.R.U64 R35, R24, 0x10, R25 ;  /* 0x0000001018237819 */ /* 0x000fe20000001219 */
[----:B------:R-:W-:Y:S01]  /*8b40*/  HADD2.F32 R27, -RZ, R27.H0_H0 ;  /* 0x2000001bff1b7230 */ /* 0x000fe20000004100 */
[----:B------:R-:W-:Y:S01]  /*8b50*/  SHF.R.U64 R33, R20, 0x10, R21 ;  /* 0x0000001014217819 */ /* 0x000fe20000001215 */
[----:B------:R-:W-:Y:S02]  /*8b60*/  HADD2.F32 R29, -RZ, R29.H0_H0 ;  /* 0x2000001dff1d7230 */ /* 0x000fe40000004100 */
[----:B------:R-:W-:-:S02]  /*8b70*/  HADD2.F32 R42, -RZ, R42.H1_H1 ;  /* 0x3000002aff2a7230 */ /* 0x000fc40000004100 */
[----:B------:R-:W-:Y:S02]  /*8b80*/  HADD2.F32 R43, -RZ, R43.H1_H1 ;  /* 0x3000002bff2b7230 */ /* 0x000fe40000004100 */
        /* <DEDUP_REMOVED lines=15> */
[----:B------:R-:W-:-:S02]  /*8c80*/  HADD2.F32 R24, -RZ, R33.H0_H0 ;  /* 0x20000021ff187230 */ /* 0x000fc40000004100 */
[----:B------:R-:W-:Y:S01]  /*8c90*/  FFMA.FTZ R25, R7, R28, R32 ;  /* 0x0000001c07197223 */ /* 0x000fe20000010020 */
[----:B------:R-:W-:Y:S02]  /*8ca0*/  HADD2.F32 R4, -RZ, R35.H0_H0 ;  /* 0x20000023ff047230 */ /* 0x000fe40000004100 */
[C---:B------:R-:W-:Y:S01]  /*8cb0*/  FMUL.FTZ R27, R21.reuse, R42 ;  /* 0x0000002a151b7220 */ /* 0x040fe20000410000 */
[-C--:B------:R-:W-:Y:S01]  /*8cc0*/  FMUL.FTZ R29, R21, R43.reuse ;  /* 0x0000002b151d7220 */ /* 0x080fe20000410000 */
[C---:B------:R-:W-:Y:S01]  /*8cd0*/  FMUL.FTZ R7, R5.reuse, R24 ;  /* 0x0000001805077220 */ /* 0x040fe20000410000 */
[----:B------:R-:W-:Y:S01]  /*8ce0*/  FMUL.FTZ R21, R5, R4 ;  /* 0x0000000405157220 */ /* 0x000fe20000410000 */
[C---:B------:R-:W-:Y:S01]  /*8cf0*/  FFMA.FTZ R27, R20.reuse, R43, -R27 ;  /* 0x0000002b141b7223 */ /* 0x040fe2000001081b */
[----:B------:R-:W-:Y:S01]  /*8d00*/  FFMA.FTZ R20, R20, R42, R29 ;  /* 0x0000002a14147223 */ /* 0x000fe2000001001d */
[C---:B------:R-:W-:Y:S01]  /*8d10*/  FFMA.FTZ R5, R6.reuse, R4, -R7 ;  /* 0x0000000406057223 */ /* 0x040fe20000010807 */
[----:B------:R-:W-:Y:S01]  /*8d20*/  FFMA.FTZ R24, R6, R24, R21 ;  /* 0x0000001806187223 */ /* 0x000fe20000010015 */
[----:B------:R-:W-:-:S02]  /*8d30*/  F2FP.F16.F32.PACK_AB R7, R34, R31 ;  /* 0x0000001f2207723e */ /* 0x000fc400000000ff */
[----:B------:R-:W-:Y:S02]  /*8d40*/  F2FP.F16.F32.PACK_AB R6, R20, R27 ;  /* 0x0000001b1406723e */ /* 0x000fe400000000ff */
[----:B------:R-:W-:Y:S02]  /*8d50*/  F2FP.F16.F32.PACK_AB R4, R25, R30 ;  /* 0x0000001e1904723e */ /* 0x000fe400000000ff */
[----:B------:R-:W-:-:S05]  /*8d60*/  F2FP.F16.F32.PACK_AB R5, R24, R5 ;  /* 0x000000051805723e */ /* 0x000fca00000000ff */
[----:B------:R3:W-:Y:S02]  /*8d70*/  STS.128 [R0+0xf400], R4 ;  /* 0x00f4000400007388 */ /* 0x0007e40000000c00 */
.L_x_488:
[----:B------:R-:W-:Y:S05]  /*8d80*/  BSYNC B1 ;  /* 0x0000000000017941 */ /* 0x000fea0003800000 */
.L_x_487:
[----:B------:R-:W-:Y:S04]  /*8d90*/  BSSY B1, `(.L_x_489) ;  /* 0x000002c000017945 */ /* 0x000fe80003800000 */
[----:B------:R-:W-:Y:S05]  /*8da0*/  @P3 BRA `(.L_x_490) ;  /* 0x0000000000a83947 */ /* 0x000fea0003800000 */
[----:B0123--:R-:W0:Y:S01]  /*8db0*/  LDS.128 R4, [R3+0x12400] ;  /* 0x0124000003047984 */ /* 0x00fe220000000c00 */
        /* <DEDUP_REMOVED lines=41> */
.L_x_490:
[----:B------:R-:W-:Y:S05]  /*9050*/  BSYNC B1 ;  /* 0x0000000000017941 */ /* 0x000fea0003800000 */
.L_x_489:
[----:B------:R-:W-:Y:S05]  /*9060*/  @P4 BRA `(.L_x_480) ;  /* 0x0000001c00304947 */ /* 0x000fea0003800000 */
[----:B01234-:R-:W0:Y:S01]  /*9070*/  LDS.128 R4, [R0+0x12400] ;  /* 0x0124000000047984 */ /* 0x01fe220000000c00 */
[----:B------:R-:W-:Y:S01]  /*9080*/  SHF.R.U32.HI R14, RZ, 0x10, R9 ;  /* 0x00000010ff0e7819 */ /* 0x000fe20000011609 */
[--C-:B------:R-:W-:Y:S01]  /*9090*/  HADD2.F32 R13, -RZ, R38.reuse.H0_H0 ;  /* 0x20000026ff0d7230 */ /* 0x100fe20000004100 */
[--C-:B------:R-:W-:Y:S01]  /*90a0*/  SHF.R.U32.HI R12, RZ, 0x10, R11.reuse ;  /* 0x00000010ff0c7819 */ /* 0x100fe2000001160b */
[----:B------:R-:W-:Y:S01]  /*90b0*/  HADD2.F32 R38, -RZ, R38.H1_H1 ;  /* 0x30000026ff267230 */ /* 0x000fe20000004100 */
[----:B------:R-:W-:Y:S01]  /*90c0*/  SHF.R.U64 R24, R10, 0x10, R11 ;  /* 0x000000100a187819 */ /* 0x000fe2000000120b */
[----:B------:R-:W-:Y:S01]  /*90d0*/  HADD2.F32 R14, -RZ, R14.H0_H0 ;  /* 0x2000000eff0e7230 */ /* 0x000fe20000004100 */
[----:B------:R-:W-:Y:S01]  /*90e0*/  SHF.R.U64 R21, R8, 0x10, R9 ;  /* 0x0000001008157819 */ /* 0x000fe20000001209 */
[----:B------:R-:W-:Y:S02]  /*90f0*/  HADD2.F32 R12, -RZ, R12.H0_H0 ;  /* 0x2000000cff0c7230 */ /* 0x000fe40000004100 */
[----:B------:R-:W-:-:S02]  /*9100*/  HADD2.F32 R11, -RZ, R39.H0_H0 ;  /* 0x20000027ff0b7230 */ /* 0x000fc40000004100 */
[----:B------:R-:W-:Y:S02]  /*9110*/  HADD2.F32 R39, -RZ, R39.H1_H1 ;  /* 0x30000027ff277230 */ /* 0x000fe40000004100 */
[--C-:B0-----:R-:W-:Y:S02]  /*9120*/  HADD2.F32 R10, -RZ, R7.reuse.H1_H1 ;  /* 0x30000007ff0a7230 */ /* 0x101fe40000004100 */
[--C-:B------:R-:W-:Y:S02]  /*9130*/  HADD2.F32 R3, -RZ, R4.reuse.H0_H0 ;  /* 0x20000004ff037230 */ /* 0x100fe40000004100 */
[----:B------:R-:W-:Y:S02]  /*9140*/  HADD2.F32 R9, -RZ, R7.H0_H0 ;  /* 0x20000007ff097230 */ /* 0x000fe40000004100 */
[C---:B------:R-:W-:Y:S01]  /*9150*/  FMUL.FTZ R20, R10.reuse, R14 ;  /* 0x0000000e0a147220 */ /* 0x040fe20000410000 */
[----:B------:R-:W-:Y:S02]  /*9160*/  HADD2.F32 R4, -RZ, R4.H1_H1 ;  /* 0x30000004ff047230 */ /* 0x000fe40000004100 */
[----:B------:R-:W-:Y:S01]  /*9170*/  FMUL.FTZ R15, R10, R12 ;  /* 0x0000000c0a0f7220 */ /* 0x000fe20000410000 */
[----:B------:R-:W-:-:S02]  /*9180*/  HADD2.F32 R7, -RZ, R6.H0_H0 ;  /* 0x20000006ff077230 */ /* 0x000fc40000004100 */
[C---:B------:R-:W-:Y:S01]  /*9190*/  FFMA.FTZ R20, R9.reuse, R12, -R20 ;  /* 0x0000000c09147223 */ /* 0x040fe20000010814 */
[----:B------:R-:W-:Y:S02]  /*91a0*/  HADD2.F32 R8, -RZ, R6.H1_H1 ;  /* 0x30000006ff087230 */ /* 0x000fe40000004100 */
[C---:B------:R-:W-:Y:S01]  /*91b0*/  FMUL.FTZ R10, R4.reuse, R13 ;  /* 0x0000000d040a7220 */ /* 0x040fe20000410000 */
[--C-:B------:R-:W-:Y:S02]  /*91c0*/  HADD2.F32 R6, -RZ, R5.reuse.H0_H0 ;  /* 0x20000005ff067230 */ /* 0x100fe40000004100 */
[----:B------:R-:W-:Y:S01]  /*91d0*/  FFMA.FTZ R15, R9, R14, R15 ;  /* 0x0000000e090f7223 */ /* 0x000fe2000001000f */
[-C--:B------:R-:W-:Y:S01]  /*91e0*/  FMUL.FTZ R12, R4, R11.reuse ;  /* 0x0000000b040c7220 */ /* 0x080fe20000410000 */
[----:B------:R-:W-:Y:S02]  /*91f0*/  HADD2.F32 R5, -RZ, R5.H1_H1 ;  /* 0x30000005ff057230 */ /* 0x000fe40000004100 */
[----:B------:R-:W-:Y:S01]  /*9200*/  FFMA.FTZ R10, R3, R11, -R10 ;  /* 0x0000000b030a7223 */ /* 0x000fe2000001080a */
[----:B------:R-:W-:-:S02]  /*9210*/  HADD2.F32 R9, -RZ, R21.H0_H0 ;  /* 0x20000015ff097230 */ /* 0x000fc40000004100 */
[----:B------:R-:W-:Y:S01]  /*9220*/  FFMA.FTZ R3, R3, R13, R12 ;  /* 0x0000000d03037223 */ /* 0x000fe2000001000c */
[----:B------:R-:W-:Y:S02]  /*9230*/  HADD2.F32 R4, -RZ, R24.H0_H0 ;  /* 0x20000018ff047230 */ /* 0x000fe40000004100 */
[C---:B------:R-:W-:Y:S01]  /*9240*/  FMUL.FTZ R12, R8.reuse, R38 ;  /* 0x00000026080c7220 */ /* 0x040fe20000410000 */
[----:B------:R-:W-:Y:S01]  /*9250*/  FMUL.FTZ R13, R8, R39 ;  /* 0x00000027080d7220 */ /* 0x000fe20000410000 */
        /* <DEDUP_REMOVED lines=10> */
[----:B------:R0:W-:Y:S01]  /*9300*/  STS.128 [R0+0x12400], R4 ;  /* 0x0124000400007388 */ /* 0x0001e20000000c00 */
[----:B------:R-:W-:Y:S05]  /*9310*/  BRA `(.L_x_480) ;  /* 0x0000001800847947 */ /* 0x000fea0003800000 */
.L_x_474:
[----:B------:R-:W-:-:S03]  /*9320*/  UMOV UR4, 0xffffffff ;  /* 0xffffffff00047882 */ /* 0x000fc60000000000 */
[----:B------:R-:W-:Y:S05]  /*9330*/  BRA.DIV UR4, `(.L_x_491) ;  /* 0x0000010e04f87947 */ /* 0x000fea000b800000 */
[----:B------:R1:W2:Y:S04]  /*9340*/  SHFL.IDX PT, R3, R25, RZ, 0x1e1f ;  /* 0x001e1fff19037589 */ /* 0x0002a800000e0000 */
[----:B------:R1:W3:Y:S04]  /*9350*/  SHFL.IDX PT, R0, R24, RZ, 0x1e1f ;  /* 0x001e1fff18007589 */ /* 0x0002e800000e0000 */
[----:B------:R1:W4:Y:S04]  /*9360*/  SHFL.IDX PT, R21, R27, RZ, 0x1e1f ;  /* 0x001e1fff1b157589 */ /* 0x00032800000e0000 */
[----:B------:R1:W0:Y:S02]  /*9370*/  SHFL.IDX PT, R20, R26, RZ, 0x1e1f ;  /* 0x001e1fff1a147589 */ /* 0x00022400000e0000 */
.L_x_690:
[----:B------:R-:W-:Y:S01]  /*9380*/  ULDC UR4, c[0x0][0x448] ;  /* 0x0001120000047ab9 */ /* 0x000fe20000000800 */
[----:B------:R-:W-:Y:S01]  /*9390*/  BSSY B1, `(.L_x_492) ;  /* 0x0000037000017945 */ /* 0x000fe20003800000 */
[----:B------:R-:W-:Y:S01]  /*93a0*/  IMAD R45, R100, UR4, RZ ;  /* 0x00000004642d7c24 */ /* 0x000fe2000f8e02ff */
[----:B------:R-:W-:Y:S02]  /*93b0*/  CS2R R4, SRZ ;  /* 0x0000000000047805 */ /* 0x000fe4000001ff00 */
[----:B------:R-:W-:Y:S02]  /*93c0*/  CS2R R8, SRZ ;  /* 0x0000000000087805 */ /* 0x000fe4000001ff00 */
[----:B------:R-:W-:Y:S02]  /*93d0*/  CS2R R10, SRZ ;  /* 0x00000000000a7805 */ /* 0x000fe4000001ff00 */
[----:B------:R-:W-:Y:S02]  /*93e0*/  CS2R R12, SRZ ;  /* 0x00000000000c7805 */ /* 0x000fe4000001ff00 */
[----:B------:R-:W-:Y:S01]  /*93f0*/  ISETP.GE.AND P0, PT, R6, R45, PT ;  /* 0x0000002d0600720c */ /* 0x000fe20003f06270 */
[----:B------:R-:W-:Y:S01]  /*9400*/  IMAD R45, R29, -0xc0, R45 ;  /* 0xffffff401d2d7824 */ /* 0x000fe200078e022d */
[----:B------:R-:W-:-:S02]  /*9410*/  CS2R R6, SRZ ;  /* 0x0000000000067805 */ /* 0x000fc4000001ff00 */
[----:B0-----:R-:W-:Y:S02]  /*9420*/  CS2R R14, SRZ ;  /* 0x00000000000e7805 */ /* 0x001fe4000001ff00 */
[----:B-1----:R-:W-:Y:S02]  /*9430*/  CS2R R24, SRZ ;  /* 0x0000000000187805 */ /* 0x002fe4000001ff00 */
[----:B------:R-:W-:Y:S02]  /*9440*/  CS2R R26, SRZ ;  /* 0x00000000001a7805 */ /* 0x000fe4000001ff00 */
[----:B------:R-:W-:Y:S02]  /*9450*/  CS2R R28, SRZ ;  /* 0x00000000001c7805 */ /* 0x000fe4000001ff00 */
[----:B------:R-:W-:Y:S02]  /*9460*/  CS2R R30, SRZ ;  /* 0x00000000001e7805 */ /* 0x000fe4000001ff00 */
[----:B------:R-:W-:-:S02]  /*9470*/  CS2R R32, SRZ ;  /* 0x0000000000207805 */ /* 0x000fc4000001ff00 */
[----:B------:R-:W-:Y:S01]  /*9480*/  CS2R R34, SRZ ;  /* 0x0000000000227805 */ /* 0x000fe2000001ff00 */
[----:B------:R-:W-:Y:S06]  /*9490*/  @P0 BRA `(.L_x_493) ;  /* 0x0000000000980947 */ /* 0x000fec0003800000 */
[----:B------:R-:W-:Y:S01]  /*94a0*/  ULDC UR4, c[0x0][0x3f4] ;  /* 0x0000fd0000047ab9 */ /* 0x000fe20000000800 */
[C---:B------:R-:W-:Y:S01]  /*94b0*/  VIADD R4, R16.reuse, 0x10 ;  /* 0x0000001010047836 */ /* 0x040fe20000000000 */
[C---:B------:R-:W-:Y:S02]  /*94c0*/  ISETP.GE.AND P2, PT, R16.reuse, UR4, PT ;  /* 0x0000000410007c0c */ /* 0x040fe4000bf46270 */
[----:B------:R-:W-:Y:S02]  /*94d0*/  CS2R R28, SRZ ;  /* 0x00000000001c7805 */ /* 0x000fe4000001ff00 */
[----:B------:R-:W-:Y:S02]  /*94e0*/  IADD3 R5, R16, 0x20, RZ ;  /* 0x0000002010057810 */ /* 0x000fe40007ffe0ff */
[----:B------:R-:W-:Y:S02]  /*94f0*/  CS2R R30, SRZ ;  /* 0x00000000001e7805 */ /* 0x000fe4000001ff00 */
[----:B------:R-:W-:Y:S01]  /*9500*/  ISETP.GE.AND P3, PT, R4, UR4, PT ;  /* 0x0000000404007c0c */ /* 0x000fe2000bf66270 */
[----:B---3--:R-:W-:Y:S01]  /*9510*/  IMAD.MOV.U32 R4, RZ, RZ, R0 ;  /* 0x000000ffff047224 */ /* 0x008fe200078e0000 */
[----:B------:R-:W-:Y:S01]  /*9520*/  ISETP.GE.AND P4, PT, R5, UR4, PT ;  /* 0x0000000405007c0c */ /* 0x000fe2000bf86270 */
[----:B--2---:R-:W-:Y:S01]  /*9530*/  IMAD.MOV.U32 R5, RZ, RZ, R3 ;  /* 0x000000ffff057224 */ /* 0x004fe200078e0003 */
[----:B------:R-:W-:-:S02]  /*9540*/  CS2R R8, SRZ ;  /* 0x0000000000087805 */ /* 0x000fc4000001ff00 */
[----:B------:R-:W-:Y:S02]  /*9550*/  CS2R R10, SRZ ;  /* 0x00000000000a7805 */ /* 0x000fe4000001ff00 */
[----:B------:R-:W-:Y:S02]  /*9560*/  CS2R R32, SRZ ;  /* 0x0000000000207805 */ /* 0x000fe4000001ff00 */
[----:B------:R-:W-:Y:S01]  /*9570*/  CS2R R34, SRZ ;  /* 0x0000000000227805 */ /* 0x000fe2000001ff00 */
[----:B------:R-:W-:Y:S02]  /*9580*/  @!P2 IMAD.SHL.U32 R37, R16, 0x2, RZ ;  /* 0x000000021025a824 */ /* 0x000fe400078e00ff */
[----:B------:R-:W-:Y:S02]  /*9590*/  @!P3 SHF.L.U32 R49, R155, 0x3, RZ ;  /* 0x000000039b31b819 */ /* 0x000fe400000006ff */
[----:B------:R-:W-:Y:S01]  /*95a0*/  @!P4 IMAD.SHL.U32 R41, R156, 0x8, RZ ;  /* 0x000000089c29c824 */ /* 0x000fe200078e00ff */
[----:B------:R-:W-:-:S02]  /*95b0*/  @!P2 IADD3 R38, P0, R0, R37, RZ ;  /* 0x000000250026a210 */ /* 0x000fc40007f1e0ff */
[----:B------:R-:W-:Y:S01]  /*95c0*/  @!P2 IADD3 R36, P1, R20, R37, RZ ;  /* 0x000000251424a210 */ /* 0x000fe20007f3e0ff */
[----:B------:R-:W-:Y:S01]  /*95d0*/  @!P3 IMAD.WIDE R42, R49, 0x2, R4 ;  /* 0x00000002312ab825 */ /* 0x000fe200078e0204 */
[----:B------:R-:W-:Y:S02]  /*95e0*/  @!P2 SHF.L.U64.HI R0, R16, 0x1, R17 ;  /* 0x000000011000a819 */ /* 0x000fe40000010211 */
[----:B------:R-:W-:Y:S02]  /*95f0*/  CS2R R12, SRZ ;  /* 0x00000000000c7805 */ /* 0x000fe4000001ff00 */
[----:B------:R-:W-:Y:S01]  /*9600*/  CS2R R14, SRZ ;  /* 0x00000000000e7805 */ /* 0x000fe2000001ff00 */
[----:B------:R-:W-:Y:S01]  /*9610*/  @!P4 IMAD.WIDE R46, R41, 0x2, R4 ;  /* 0x00000002292ec825 */ /* 0x000fe200078e0204 */
[----:B------:R-:W-:Y:S02]  /*9620*/  CS2R R24, SRZ ;  /* 0x0000000000187805 */ /* 0x000fe4000001ff00 */
[----:B------:R-:W-:-:S02]  /*9630*/  CS2R R26, SRZ ;  /* 0x00000000001a7805 */ /* 0x000fc4000001ff00 */
[----:B------:R-:W-:Y:S02]  /*9640*/  CS2R R4, SRZ ;  /* 0x0000000000047805 */ /* 0x000fe4000001ff00 */
[----:B------:R-:W-:Y:S01]  /*9650*/  CS2R R6, SRZ ;  /* 0x0000000000067805 */ /* 0x000fe2000001ff00 */
[--C-:B----4-:R-:W-:Y:S01]  /*9660*/  @!P3 IMAD.WIDE R48, R49, 0x2, R20.reuse ;  /* 0x000000023130b825 */ /* 0x110fe200078e0214 */
[----:B------:R0:W5:Y:S03]  /*9670*/  @!P3 LD.E.128 R28, desc[UR42][R42.64] ;  /* 0x0000002a2a1cb980 */ /* 0x000166000c101d00 */
[----:B------:R-:W-:Y:S01]  /*9680*/  @!P4 IMAD.WIDE R40, R41, 0x2, R20 ;  /* 0x000000022928c825 */ /* 0x000fe200078e0214 */
[----:B------:R0:W5:Y:S03]  /*9690*/  @!P3 LD.E.128 R8, desc[UR42][R48.64] ;  /* 0x0000002a3008b980 */ /* 0x000166000c101d00 */
[--C-:B------:R-:W-:Y:S01]  /*96a0*/  @!P2 IMAD.X R39, R3, 0x1, R0.reuse, P0 ;  /* 0x000000010327a824 */ /* 0x100fe200000e0600 */
[----:B------:R0:W5:Y:S01]  /*96b0*/  @!P4 LD.E.128 R32, desc[UR42][R46.64] ;  /* 0x0000002a2e20c980 */ /* 0x000162000c101d00 */
[----:B------:R-:W-:-:S03]  /*96c0*/  @!P2 IMAD.X R37, R21, 0x1, R0, P1 ;  /* 0x000000011525a824 */ /* 0x000fc600008e0600 */
[----:B------:R0:W5:Y:S04]  /*96d0*/  @!P4 LD.E.128 R12, desc[UR42][R40.64] ;  /* 0x0000002a280cc980 */ /* 0x000168000c101d00 */
[----:B------:R0:W5:Y:S04]  /*96e0*/  @!P2 LD.E.128 R24, desc[UR42][R38.64] ;  /* 0x0000002a2618a980 */ /* 0x000168000c101d00 */
[----:B------:R0:W5:Y:S02]  /*96f0*/  @!P2 LD.E.128 R4, desc[UR42][R36.64] ;  /* 0x0000002a2404a980 */ /* 0x000164000c101d00 */
.L_x_493:
[----:B------:R-:W-:Y:S05]  /*9700*/  BSYNC B1 ;  /* 0x0000000000017941 */ /* 0x000fea0003800000 */
.L_x_492:
[----:B------:R-:W-:Y:S01]  /*9710*/  ULEA.HI UR4, UR37, UR37, URZ, 0x1 ;  /* 0x0000002525047291 */ /* 0x000fe2000f8f083f */
[----:B--2--5:R-:W-:Y:S01]  /*9720*/  IMAD.MOV.U32 R3, RZ, RZ, R5 ;  /* 0x000000ffff037224 */ /* 0x024fe200078e0005 */
[----:B---3--:R-:W-:Y:S01]  /*9730*/  MOV R0, R4 ;  /* 0x0000000400007202 */ /* 0x008fe20000000f00 */
[----:B------:R-:W-:Y:S01]  /*9740*/  IMAD.MOV.U32 R20, RZ, RZ, R6 ;  /* 0x000000ffff147224 */ /* 0x000fe200078e0006 */
[----:B------:R-:W-:Y:S01]  /*9750*/  ULOP3.LUT UR4, UR4, 0xfffffffe, URZ, 0xc0, !UPT ;  /* 0xfffffffe04047892 */ /* 0x000fe2000f8ec03f */
[----:B----4-:R-:W-:Y:S01]  /*9760*/  IMAD.MOV.U32 R21, RZ, RZ, R9 ;  /* 0x000000ffff157224 */ /* 0x010fe200078e0009 */
[----:B------:R-:W-:Y:S01]  /*9770*/  PRMT R61, R3, 0x7610, R61 ;  /* 0x00007610033d7816 */ /* 0x000fe2000000003d */
[----:B0-----:R-:W-:Y:S01]  /*9780*/  IMAD.MOV.U32 R36, RZ, RZ, R13 ;  /* 0x000000ffff247224 */ /* 0x001fe200078e000d */
[----:B------:R-:W-:Y:S01]  /*9790*/  UIADD3 UR4, UR37, -UR4, URZ ;  /* 0x8000000425047290 */ /* 0x000fe2000fffe03f */
[----:B------:R-:W-:Y:S01]  /*97a0*/  PRMT R62, R0, 0x7610, R62 ;  /* 0x00007610003e7816 */ /* 0x000fe2000000003e */
[----:B------:R-:W-:Y:S01]  /*97b0*/  IMAD.MOV.U32 R37, RZ, RZ, R25 ;  /* 0x000000ffff257224 */ /* 0x000fe200078e0019 */
        /* <DEDUP_REMOVED lines=9> */
[----:B------:R-:W-:Y:S01]  /*9850*/  IMAD.MOV.U32 R38, RZ, RZ, R29 ;  /* 0x000000ffff267224 */ /* 0x000fe200078e001d */
[----:B------:R-:W-:Y:S01]  /*9860*/  PRMT R47, R20, 0x5410, R21 ;  /* 0x00005410142f7816 */ /* 0x000fe20000000015 */
[----:B------:R-:W-:Y:S01]  /*9870*/  IMAD.MOV.U32 R21, RZ, RZ, R12 ;  /* 0x000000ffff157224 */ /* 0x000fe200078e000c */
[----:B------:R-:W0:Y:S01]  /*9880*/  SYNCS.PHASECHK.TRANS64.TRYWAIT P0, [R2+URZ+0x2d800], R3 ;  /* 0x02d80003020075a7 */ /* 0x000e22000800017f */
[----:B------:R-:W-:Y:S01]  /*9890*/  MOV R20, R11 ;  /* 0x0000000b00147202 */ /* 0x000fe20000000f00 */
[----:B------:R-:W-:Y:S01]  /*98a0*/  BSSY B1, `(.L_x_494) ;  /* 0x0000017000017945 */ /* 0x000fe20003800000 */
[----:B------:R-:W-:Y:S01]  /*98b0*/  PRMT R49, R37, 0x5410, R38 ;  /* 0x0000541025317816 */ /* 0x000fe20000000026 */
[----:B------:R-:W-:Y:S01]  /*98c0*/  IMAD.MOV.U32 R37, RZ, RZ, R32 ;  /* 0x000000ffff257224 */ /* 0x000fe200078e0020 */
[----:B------:R-:W-:Y:S01]  /*98d0*/  PRMT R48, R0, 0x5410, R20 ;  /* 0x0000541000307816 */ /* 0x000fe20000000014 */
[----:B------:R-:W-:Y:S01]  /*98e0*/  IMAD.MOV.U32 R20, RZ, RZ, R14 ;  /* 0x000000ffff147224 */ /* 0x000fe200078e000e */
[----:B------:R-:W-:Y:S01]  /*98f0*/  PRMT R0, R21, 0x5410, R36 ;  /* 0x0000541015007816 */ /* 0x000fe20000000024 */
[----:B------:R-:W-:Y:S01]  /*9900*/  IMAD.MOV.U32 R36, RZ, RZ, R24 ;  /* 0x000000ffff247224 */ /* 0x000fe200078e0018 */
[----:B------:R-:W-:Y:S01]  /*9910*/  MOV R21, R15 ;  /* 0x0000000f00157202 */ /* 0x000fe20000000f00 */
[----:B------:R-:W-:Y:S01]  /*9920*/  IMAD.MOV.U32 R38, RZ, RZ, R33 ;  /* 0x000000ffff267224 */ /* 0x000fe200078e0021 */
[----:B------:R-:W-:-:S02]  /*9930*/  VIMNMX R45, R45, 0xc0, PT ;  /* 0x000000c02d2d7848 */ /* 0x000fc40003fe0100 */
[----:B------:R-:W-:Y:S01]  /*9940*/  PRMT R20, R20, 0x5410, R21 ;  /* 0x0000541014147816 */ /* 0x000fe20000000015 */
[----:B------:R-:W-:Y:S01]  /*9950*/  IMAD.MOV.U32 R21, RZ, RZ, R26 ;  /* 0x000000ffff157224 */ /* 0x000fe200078e001a */
[----:B------:R-:W-:Y:S02]  /*9960*/  PRMT R58, R36, 0x7610, R58 ;  /* 0x00007610243a7816 */ /* 0x000fe4000000003a */
[----:B------:R-:W-:Y:S02]  /*9970*/  MOV R36, R27 ;  /* 0x0000001b00247202 */ /* 0x000fe40000000f00 */
[----:B------:R-:W-:Y:S02]  /*9980*/  ISETP.GE.AND P1, PT, R140, R45, PT ;  /* 0x0000002d8c00720c */ /* 0x000fe40003f26270 */
[----:B------:R-:W-:Y:S01]  /*9990*/  PRMT R67, R21, 0x5410, R36 ;  /* 0x0000541015437816 */ /* 0x000fe20000000024 */
[----:B------:R-:W-:Y:S01]  /*99a0*/  IMAD.MOV.U32 R21, RZ, RZ, R30 ;  /* 0x000000ffff157224 */ /* 0x000fe200078e001e */
[----:B------:R-:W-:-:S04]  /*99b0*/  MOV R36, R31 ;  /* 0x0000001f00247202 */ /* 0x000fc80000000f00 */
[----:B------:R-:W-:Y:S01]  /*99c0*/  PRMT R50, R21, 0x5410, R36 ;  /* 0x0000541015327816 */ /* 0x000fe20000000024 */
[----:B------:R-:W-:Y:S01]  /*99d0*/  IMAD.MOV.U32 R36, RZ, RZ, R34 ;  /* 0x000000ffff247224 */ /* 0x000fe200078e0022 */
[----:B------:R-:W-:Y:S02]  /*99e0*/  PRMT R21, R37, 0x5410, R38 ;  /* 0x0000541025157816 */ /* 0x000fe40000000026 */
[----:B------:R-:W-:Y:S01]  /*99f0*/  MOV R37, R35 ;  /* 0x0000002300257202 */ /* 0x000fe20000000f00 */
[----:B0-----:R-:W-:Y:S06]  /*9a00*/  @!P0 BRA `(.L_x_495) ;  /* 0x0000010800b88947 */ /* 0x001fec0003800000 */
.L_x_691:
[----:B------:R-:W-:Y:S05]  /*9a10*/  BSYNC B1 ;  /* 0x0000000000017941 */ /* 0x000fea0003800000 */
.L_x_494:
[----:B------:R-:W-:Y:S01]  /*9a20*/  PRMT R45, R36, 0x5410, R37 ;  /* 0x00005410242d7816 */ /* 0x000fe20000000025 */
[----:B------:R-:W-:Y:S06]  /*9a30*/  @P1 BRA `(.L_x_480) ;  /* 0x0000001000bc1947 */ /* 0x000fec0003800000 */
[----:B0-----:R-:W0:Y:S01]  /*9a40*/  LDC R3, c[0x0][0x3f4] ;  /* 0x0000fd00ff037b82 */ /* 0x001e220000000800 */
[C---:B------:R-:W-:Y:S01]  /*9a50*/  VIADD R36, R16.reuse, 0x10 ;  /* 0x0000001010247836 */ /* 0x040fe20000000000 */
[----:B------:R-:W-:Y:S01]  /*9a60*/  BSSY B1, `(.L_x_496) ;  /* 0x000006a000017945 */ /* 0x000fe20003800000 */
[C---:B------:R-:W-:Y:S01]  /*9a70*/  VIADD R38, R16.reuse, 0x20 ;  /* 0x0000002010267836 */ /* 0x040fe20000000000 */
[-C--:B0-----:R-:W-:Y:S02]  /*9a80*/  ISETP.GE.AND P0, PT, R16, R3.reuse, PT ;  /* 0x000000031000720c */ /* 0x081fe40003f06270 */
[-C--:B------:R-:W-:Y:S02]  /*9a90*/  ISETP.GE.AND P1, PT, R36, R3.reuse, PT ;  /* 0x000000032400720c */ /* 0x080fe40003f26270 */
[----:B------:R-:W-:-:S09]  /*9aa0*/  ISETP.GE.AND P2, PT, R38, R3, PT ;  /* 0x000000032600720c */ /* 0x000fd20003f46270 */
[----:B------:R-:W-:Y:S05]  /*9ab0*/  @P0 BRA `(.L_x_497) ;  /* 0x0000000400900947 */ /* 0x000fea0003800000 */
[----:B------:R-:W2:Y:S01]  /*9ac0*/  LDL R69, [R1+0xb0] ;  /* 0x0000b00001457983 */ /* 0x000ea20000100800 */
[----:B------:R-:W0:Y:S02]  /*9ad0*/  S2R R39, SR_TID.X ;  /* 0x0000000000277919 */ /* 0x000e240000002100 */
[----:B0-----:R-:W-:-:S05]  /*9ae0*/  VIADD R40, R39, 0xffffff80 ;  /* 0xffffff8027287836 */ /* 0x001fca0000000000 */
[----:B------:R-:W-:-:S04]  /*9af0*/  LEA.HI R39, R40, R40, RZ, 0x1 ;  /* 0x0000002828277211 */ /* 0x000fc800078f08ff */
[----:B------:R-:W-:-:S04]  /*9b00*/  LOP3.LUT R39, R39, 0xfffffffe, RZ, 0xc0, !PT ;  /* 0xfffffffe27277812 */ /* 0x000fc800078ec0ff */
[----:B------:R-:W-:-:S04]  /*9b10*/  IADD3 R39, R40, -R39, RZ ;  /* 0x8000002728277210 */ /* 0x000fc80007ffe0ff */
[----:B------:R-:W-:-:S04]  /*9b20*/  LEA.HI R36, R3, R39, RZ, 0x1d ;  /* 0x0000002703247211 */ /* 0x000fc800078fe8ff */
[----:B------:R-:W-:-:S04]  /*9b30*/  SHF.R.S32.HI R37, RZ, 0x1f, R36 ;  /* 0x0000001fff257819 */ /* 0x000fc80000011424 */
[----:B------:R-:W-:Y:S01]  /*9b40*/  LEA.HI R38, R37, R36, RZ, 0x2 ;  /* 0x0000002425267211 */ /* 0x000fe200078f10ff */
[----:B------:R-:W-:-:S03]  /*9b50*/  IMAD.SHL.U32 R37, R36, 0x8, RZ ;  /* 0x0000000824257824 */ /* 0x000fc600078e00ff */
[----:B------:R-:W-:Y:S02]  /*9b60*/  SHF.R.S32.HI R38, RZ, 0x2, R38 ;  /* 0x00000002ff267819 */ /* 0x000fe40000011426 */
[----:B------:R-:W-:-:S03]  /*9b70*/  LOP3.LUT R36, R142, 0x18, R37, 0xf8, !PT ;  /* 0x000000188e247812 */ /* 0x000fc600078ef825 */
[----:B------:R-:W-:Y:S01]  /*9b80*/  IMAD R40, R38, 0x1800, R151 ;  /* 0x0000180026287824 */ /* 0x000fe200078e0297 */
[----:B------:R-:W-:-:S05]  /*9b90*/  LOP3.LUT R41, R36, R143, RZ, 0x3c, !PT ;  /* 0x0000008f24297212 */ /* 0x000fca00078e3cff */
[----:B------:R-:W-:-:S04]  /*9ba0*/  IMAD.IADD R41, R40, 0x1, R41 ;  /* 0x0000000128297824 */ /* 0x000fc800078e0229 */
[----:B------:R-:W-:-:S05]  /*9bb0*/  IMAD R46, R41, 0x2, R2 ;  /* 0x00000002292e7824 */ /* 0x000fca00078e0202 */
[----:B------:R-:W0:Y:S01]  /*9bc0*/  LDS.128 R40, [R46+0xc400] ;  /* 0x00c400002e287984 */ /* 0x000e220000000c00 */
[----:B------:R-:W-:Y:S02]  /*9bd0*/  SHF.R.U32.HI R64, RZ, 0x10, R5 ;  /* 0x00000010ff407819 */ /* 0x000fe40000011605 */
[--C-:B------:R-:W-:Y:S02]  /*9be0*/  SHF.R.U64 R24, R24, 0x10, R25.reuse ;  /* 0x0000001018187819 */ /* 0x100fe40000001219 */
[----:B------:R-:W-:Y:S02]  /*9bf0*/  SHF.R.U32.HI R60, RZ, 0x10, R25 ;  /* 0x00000010ff3c7819 */ /* 0x000fe40000011619 */
[----:B------:R-:W-:Y:S01]  /*9c00*/  SHF.R.U64 R25, R4, 0x10, R5 ;  /* 0x0000001004197819 */ /* 0x000fe20000001205 */
[----:B------:R-:W-:Y:S01]  /*9c10*/  HADD2.F32 R61, -RZ, R61.H0_H0 ;  /* 0x2000003dff3d7230 */ /* 0x000fe20000004100 */
[--C-:B------:R-:W-:Y:S01]  /*9c20*/  SHF.R.U64 R4, R26, 0x10, R27.reuse ;  /* 0x000000101a047819 */ /* 0x100fe2000000121b */
[----:B------:R-:W-:Y:S01]  /*9c30*/  HADD2.F32 R64, -RZ, R64.H0_H0 ;  /* 0x20000040ff407230 */ /* 0x000fe20000004100 */
[----:B------:R-:W-:-:S02]  /*9c40*/  SHF.R.U32.HI R51, RZ, 0x10, R27 ;  /* 0x00000010ff337819 */ /* 0x000fc4000001161b */
[--C-:B------:R-:W-:Y:S01]  /*9c50*/  SHF.R.U64 R5, R6, 0x10, R7.reuse ;  /* 0x0000001006057819 */ /* 0x100fe20000001207 */
[----:B------:R-:W-:Y:S02]  /*9c60*/  HADD2.F32 R59, -RZ, R59.H0_H0 ;  /* 0x2000003bff3b7230 */ /* 0x000fe40000004100 */
[----:B------:R-:W-:Y:S02]  /*9c70*/  HADD2.F32 R60, -RZ, R60.H0_H0 ;  /* 0x2000003cff3c7230 */ /* 0x000fe40000004100 */
[----:B------:R-:W-:Y:S02]  /*9c80*/  HADD2.F32 R62, -RZ, R62.H0_H0 ;  /* 0x2000003eff3e7230 */ /* 0x000fe40000004100 */
[----:B------:R-:W-:Y:S01]  /*9c90*/  HADD2.F32 R58, -RZ, R58.H0_H0 ;  /* 0x2000003aff3a7230 */ /* 0x000fe20000004100 */
[----:B------:R-:W-:Y:S01]  /*9ca0*/  SHF.R.U32.HI R52, RZ, 0x10, R7 ;  /* 0x00000010ff347819 */ /* 0x000fe20000011607 */
[--C-:B0-----:R-:W-:Y:S02]  /*9cb0*/  HADD2.F32 R6, -RZ, R41.reuse.H0_H0 ;  /* 0x20000029ff067230 */ /* 0x101fe40000004100 */
[----:B------:R-:W-:-:S02]  /*9cc0*/  HADD2.F32 R27, -RZ, R41.H1_H1 ;  /* 0x30000029ff1b7230 */ /* 0x000fc40000004100 */
[----:B------:R-:W-:Y:S02]  /*9cd0*/  HADD2.F32 R41, -RZ, R40.H0_H0 ;  /* 0x20000028ff297230 */ /* 0x000fe40000004100 */
[C---:B------:R-:W-:Y:S01]  /*9ce0*/  FMUL.FTZ R63, R6.reuse, R61 ;  /* 0x0000003d063f7220 */ /* 0x040fe20000410000 */
[----:B------:R-:W-:Y:S01]  /*9cf0*/  FMUL.FTZ R65, R6, R59 ;  /* 0x0000003b06417220 */ /* 0x000fe20000410000 */
[C---:B------:R-:W-:Y:S01]  /*9d00*/  FMUL.FTZ R66, R27.reuse, R64 ;  /* 0x000000401b427220 */ /* 0x040fe20000410000 */
[----:B------:R-:W-:Y:S01]  /*9d10*/  FMUL.FTZ R68, R27, R60 ;  /* 0x0000003c1b447220 */ /* 0x000fe20000410000 */
[----:B------:R-:W-:Y:S02]  /*9d20*/  HADD2.F32 R56, -RZ, R42.H0_H0 ;  /* 0x2000002aff387230 */ /* 0x000fe40000004100 */
[--C-:B------:R-:W-:Y:S02]  /*9d30*/  HADD2.F32 R57, -RZ, R43.reuse.H0_H0 ;  /* 0x2000002bff397230 */ /* 0x100fe40000004100 */
[----:B------:R-:W-:-:S02]  /*9d40*/  HADD2.F32 R43, -RZ, R43.H1_H1 ;  /* 0x3000002bff2b7230 */ /* 0x000fc40000004100 */
[----:B------:R-:W-:Y:S02]  /*9d50*/  HADD2.F32 R40, -RZ, R40.H1_H1 ;  /* 0x30000028ff287230 */ /* 0x000fe40000004100 */
[----:B------:R-:W-:Y:S02]  /*9d60*/  HADD2.F32 R42, -RZ, R42.H1_H1 ;  /* 0x3000002aff2a7230 */ /* 0x000fe40000004100 */
[----:B------:R-:W-:Y:S01]  /*9d70*/  HADD2.F32 R25, -RZ, R25.H0_H0 ;  /* 0x20000019ff197230 */ /* 0x000fe20000004100 */
[----:B--2---:R-:W0:Y:S02]  /*9d80*/  LDS.128 R36, [R69] ;  /* 0x0000000045247984 */ /* 0x004e240000000c00 */
[--C-:B0-----:R-:W-:Y:S02]  /*9d90*/  HADD2.F32 R26, -RZ, R37.reuse.H0_H0 ;  /* 0x20000025ff1a7230 */ /* 0x101fe40000004100 */
[----:B------:R-:W-:Y:S02]  /*9da0*/  HADD2.F32 R53, -RZ, R37.H1_H1 ;  /* 0x30000025ff357230 */ /* 0x000fe40000004100 */
[----:B------:R-:W-:-:S02]  /*9db0*/  HADD2.F32 R55, -RZ, R36.H0_H0 ;  /* 0x20000024ff377230 */ /* 0x000fc40000004100 */
[C---:B------:R-:W-:Y:S01]  /*9dc0*/  FFMA.FTZ R6, R26.reuse, R59, -R63 ;  /* 0x0000003b1a067223 */ /* 0x040fe2000001083f */
[----:B------:R-:W-:Y:S01]  /*9dd0*/  FFMA.FTZ R26, R26, R61, R65 ;  /* 0x0000003d1a1a7223 */ /* 0x000fe20000010041 */
[----:B------:R-:W-:Y:S01]  /*9de0*/  FFMA.FTZ R27, R53, R60, -R66 ;  /* 0x0000003c351b7223 */ /* 0x000fe20000010842 */
[C---:B------:R-:W-:Y:S01]  /*9df0*/  FMUL.FTZ R60, R41.reuse, R62 ;  /* 0x0000003e293c7220 */ /* 0x040fe20000410000 */
[----:B------:R-:W-:Y:S02]  /*9e00*/  HADD2.F32 R59, -RZ, R54.H1_H1 ;  /* 0x30000036ff3b7230 */ /* 0x000fe40000004100 */
[----:B------:R-:W-:Y:S01]  /*9e10*/  FMUL.FTZ R61, R41, R58 ;  /* 0x0000003a293d7220 */ /* 0x000fe20000410000 */
[----:B------:R-:W-:Y:S01]  /*9e20*/  FFMA.FTZ R41, R53, R64, R68 ;  /* 0x0000004035297223 */ /* 0x000fe20000010044 */
[C---:B------:R-:W-:Y:S01]  /*9e30*/  FFMA.FTZ R53, R55.reuse, R58, -R60 ;  /* 0x0000003a37357223 */ /* 0x040fe2000001083c */
[----:B------:R-:W-:Y:S02]  /*9e40*/  HADD2.F32 R37, -RZ, R38.H0_H0 ;  /* 0x20000026ff257230 */ /* 0x000fe40000004100 */
[----:B------:R-:W-:Y:S01]  /*9e50*/  FFMA.FTZ R61, R55, R62, R61 ;  /* 0x0000003e373d7223 */ /* 0x000fe2000001003d */
[----:B------:R-:W-:-:S02]  /*9e60*/  HADD2.F32 R58, -RZ, R67.H0_H0 ;  /* 0x20000043ff3a7230 */ /* 0x000fc40000004100 */
[C---:B------:R-:W-:Y:S01]  /*9e70*/  FMUL.FTZ R62, R56.reuse, R59 ;  /* 0x0000003b383e7220 */ /* 0x040fe20000410000 */
[----:B------:R-:W-:Y:S02]  /*9e80*/  HADD2.F32 R54, -RZ, R54.H0_H0 ;  /* 0x20000036ff367230 */ /* 0x000fe40000004100 */
[----:B------:R-:W-:Y:S02]  /*9e90*/  HADD2.F32 R60, -RZ, R67.H1_H1 ;  /* 0x30000043ff3c7230 */ /* 0x000fe40000004100 */
[-C--:B------:R-:W-:Y:S01]  /*9ea0*/  FMUL.FTZ R64, R56, R58.reuse ;  /* 0x0000003a38407220 */ /* 0x080fe20000410000 */
[----:B------:R-:W-:Y:S01]  /*9eb0*/  FFMA.FTZ R62, R37, R58, -R62 ;  /* 0x0000003a253e7223 */ /* 0x000fe2000001083e */
[----:B------:R-:W-:Y:S02]  /*9ec0*/  HADD2.F32 R7, -RZ, R39.H0_H0 ;  /* 0x20000027ff077230 */ /* 0x000fe40000004100 */
[----:B------:R-:W-:Y:S01]  /*9ed0*/  FMUL.FTZ R58, R57, R54 ;  /* 0x00000036393a7220 */ /* 0x000fe20000410000 */
[----:B------:R-:W-:-:S02]  /*9ee0*/  HADD2.F32 R56, -RZ, R52.H0_H0 ;  /* 0x20000034ff387230 */ /* 0x000fc40000004100 */
[----:B------:R-:W-:Y:S01]  /*9ef0*/  FMUL.FTZ R57, R57, R60 ;  /* 0x0000003c39397220 */ /* 0x000fe20000410000 */
[----:B------:R-:W-:Y:S02]  /*9f00*/  HADD2.F32 R52, -RZ, R51.H0_H0 ;  /* 0x20000033ff347230 */ /* 0x000fe40000004100 */
[----:B------:R-:W-:Y:S01]  /*9f10*/  FFMA.FTZ R64, R37, R59, R64 ;  /* 0x0000003b25407223 */ /* 0x000fe20000010040 */
[----:B------:R-:W-:Y:S02]  /*9f20*/  HADD2.F32 R39, -RZ, R39.H1_H1 ;  /* 0x30000027ff277230 */ /* 0x000fe40000004100 */
[----:B------:R-:W-:Y:S01]  /*9f30*/  FFMA.FTZ R57, R7, R54, R57 ;  /* 0x0000003607397223 */ /* 0x000fe20000010039 */
[----:B------:R-:W-:Y:S01]  /*9f40*/  FMUL.FTZ R66, R43, R56 ;  /* 0x000000382b427220 */ /* 0x000fe20000410000 */
[----:B------:R-:W-:Y:S01]  /*9f50*/  FFMA.FTZ R58, R7, R60, -R58 ;  /* 0x0000003c073a7223 */ /* 0x000fe2000001083a */
[----:B------:R-:W-:Y:S01]  /*9f60*/  FMUL.FTZ R54, R43, R52 ;  /* 0x000000342b367220 */ /* 0x000fe20000410000 */
[----:B------:R-:W-:-:S02]  /*9f70*/  HADD2.F32 R37, -RZ, R5.H0_H0 ;  /* 0x20000005ff257230 */ /* 0x000fc40000004100 */
[----:B------:R-:W-:Y:S02]  /*9f80*/  HADD2.F32 R7, -RZ, R24.H0_H0 ;  /* 0x20000018ff077230 */ /* 0x000fe40000004100 */
[----:B------:R-:W-:Y:S02]  /*9f90*/  HADD2.F32 R5, -RZ, R4.H0_H0 ;  /* 0x20000004ff057230 */ /* 0x000fe40000004100 */
[C---:B------:R-:W-:Y:S01]  /*9fa0*/  FFMA.FTZ R51, R39.reuse, R52, -R66 ;  /* 0x0000003427337223 */ /* 0x040fe20000010842 */
[----:B------:R-:W-:Y:S02]  /*9fb0*/  HADD2.F32 R36, -RZ, R36.H1_H1 ;  /* 0x30000024ff247230 */ /* 0x000fe40000004100 */
[----:B------:R-:W-:Y:S01]  /*9fc0*/  FFMA.FTZ R54, R39, R56, R54 ;  /* 0x0000003827367223 */ /* 0x000fe20000010036 */
[----:B------:R-:W-:Y:S02]  /*9fd0*/  HADD2.F32 R38, -RZ, R38.H1_H1 ;  /* 0x30000026ff267230 */ /* 0x000fe40000004100 */
[----:B------:R-:W-:Y:S01]  /*9fe0*/  FMUL.FTZ R39, R40, R25 ;  /* 0x0000001928277220 */ /* 0x000fe20000410000 */
[----:B------:R-:W-:Y:S01]  /*9ff0*/  FMUL.FTZ R43, R42, R37 ;  /* 0x000000252a2b7220 */ /* 0x000fe20000410000 */
[----:B------:R-:W-:Y:S01]  /*a000*/  FMUL.FTZ R40, R40, R7 ;  /* 0x0000000728287220 */ /* 0x000fe20000410000 */
[----:B------:R-:W-:Y:S01]  /*a010*/  FMUL.FTZ R42, R42, R5 ;  /* 0x000000052a2a7220 */ /* 0x000fe20000410000 */
[----:B------:R-:W-:Y:S01]  /*a020*/  FFMA.FTZ R4, R36, R7, -R39 ;  /* 0x0000000724047223 */ /* 0x000fe20000010827 */
[----:B------:R-:W-:Y:S01]  /*a030*/  FFMA.FTZ R43, R38, R5, -R43 ;  /* 0x00000005262b7223 */ /* 0x000fe2000001082b */
[----:B------:R-:W-:Y:S01]  /*a040*/  FFMA.FTZ R24, R36, R25, R40 ;  /* 0x0000001924187223 */ /* 0x000fe20000010028 */
[----:B------:R-:W-:Y:S01]  /*a050*/  FFMA.FTZ R37, R38, R37, R42 ;  /* 0x0000002526257223 */ /* 0x000fe2000001002a */
[----:B------:R-:W-:-:S02]  /*a060*/  F2FP.F16.F32.PACK_AB R5, R27, R6 ;  /* 0x000000061b05723e */ /* 0x000fc400000000ff */
[----:B------:R-:W-:Y:S02]  /*a070*/  F2FP.F16.F32.PACK_AB R7, R51, R58 ;  /* 0x0000003a3307723e */ /* 0x000fe400000000ff */
[----:B------:R-:W-:Y:S02]  /*a080*/  F2FP.F16.F32.PACK_AB R25, R41, R26 ;  /* 0x0000001a2919723e */ /* 0x000fe400000000ff */
[----:B------:R-:W-:Y:S02]  /*a090*/  F2FP.F16.F32.PACK_AB R4, R4, R53 ;  /* 0x000000350404723e */ /* 0x000fe400000000ff */
[----:B------:R-:W-:Y:S02]  /*a0a0*/  F2FP.F16.F32.PACK_AB R6, R43, R62 ;  /* 0x0000003e2b06723e */ /* 0x000fe400000000ff */
[----:B------:R-:W-:Y:S02]  /*a0b0*/  F2FP.F16.F32.PACK_AB R27, R54, R57 ;  /* 0x00000039361b723e */ /* 0x000fe400000000ff */
[----:B------:R-:W-:-:S02]  /*a0c0*/  F2FP.F16.F32.PACK_AB R24, R24, R61 ;  /* 0x0000003d1818723e */ /* 0x000fc400000000ff */
[----:B------:R-:W-:Y:S01]  /*a0d0*/  F2FP.F16.F32.PACK_AB R26, R37, R64 ;  /* 0x00000040251a723e */ /* 0x000fe200000000ff */
[----:B------:R0:W-:Y:S04]  /*a0e0*/  STS.128 [R69], R4 ;  /* 0x0000000445007388 */ /* 0x0001e80000000c00 */
[----:B------:R0:W-:Y:S02]  /*a0f0*/  STS.128 [R46+0xc400], R24 ;  /* 0x00c400182e007388 */ /* 0x0001e40000000c00 */
.L_x_497:
[----:B------:R-:W-:Y:S05]  /*a100*/  BSYNC B1 ;  /* 0x0000000000017941 */ /* 0x000fea0003800000 */
.L_x_496:
[----:B------:R-:W-:Y:S04]  /*a110*/  BSSY B1, `(.L_x_498) ;  /* 0x0000061000017945 */ /* 0x000fe80003800000 */
[----:B------:R-:W-:Y:S05]  /*a120*/  @P1 BRA `(.L_x_499) ;  /* 0x00000004007c1947 */ /* 0x000fea0003800000 */
[----:B------:R-:W2:Y:S01]  /*a130*/  LDL R57, [R1+0xac] ;  /* 0x0000ac0001397983 */ /* 0x000ea20000100800 */
[----:B0-----:R-:W-:Y:S01]  /*a140*/  LEA.HI R4, R3, R155, RZ, 0x1d ;  /* 0x0000009b03047211 */ /* 0x001fe200078fe8ff */
[----:B------:R-:W-:Y:S01]  /*a150*/  HADD2.F32 R41, -RZ, R49.H1_H1 ;  /* 0x30000031ff297230 */ /* 0x000fe20000004100 */
[----:B------:R-:W-:Y:S01]  /*a160*/  SHF.R.U32.HI R46, RZ, 0x10, R9 ;  /* 0x00000010ff2e7819 */ /* 0x000fe20000011609 */
[----:B------:R-:W-:Y:S01]  /*a170*/  HADD2.F32 R43, -RZ, R47.H1_H1 ;  /* 0x3000002fff2b7230 */ /* 0x000fe20000004100 */
[----:B------:R-:W-:Y:S02]  /*a180*/  SHF.R.S32.HI R5, RZ, 0x1f, R4 ;  /* 0x0000001fff057819 */ /* 0x000fe40000011404 */
[----:B------:R-:W-:Y:S01]  /*a190*/  SHF.R.U64 R28, R28, 0x10, R29 ;  /* 0x000000101c1c7819 */ /* 0x000fe2000000121d */
[----:B------:R-:W-:Y:S01]  /*a1a0*/  HADD2.F32 R46, -RZ, R46.H0_H0 ;  /* 0x2000002eff2e7230 */ /* 0x000fe20000004100 */
[----:B------:R-:W-:Y:S02]  /*a1b0*/  LEA.HI R6, R5, R4, RZ, 0x2 ;  /* 0x0000000405067211 */ /* 0x000fe400078f10ff */
[----:B------:R-:W-:-:S02]  /*a1c0*/  SHF.L.U32 R5, R4, 0x3, RZ ;  /* 0x0000000304057819 */ /* 0x000fc400000006ff */
[----:B------:R-:W-:Y:S02]  /*a1d0*/  SHF.R.S32.HI R6, RZ, 0x2, R6 ;  /* 0x00000002ff067819 */ /* 0x000fe40000011406 */
[----:B------:R-:W-:Y:S02]  /*a1e0*/  LOP3.LUT R4, R142, 0x18, R5, 0xf8, !PT ;  /* 0x000000188e047812 */ /* 0x000fe400078ef805 */
[----:B------:R-:W-:Y:S01]  /*a1f0*/  SHF.R.U32.HI R42, RZ, 0x10, R29 ;  /* 0x00000010ff2a7819 */ /* 0x000fe2000001161d */
[----:B------:R-:W-:Y:S01]  /*a200*/  IMAD R24, R6, 0x1800, R151 ;  /* 0x0000180006187824 */ /* 0x000fe200078e0297 */
[----:B------:R-:W-:Y:S02]  /*a210*/  LOP3.LUT R25, R4, R143, RZ, 0x3c, !PT ;  /* 0x0000008f04197212 */ /* 0x000fe400078e3cff */
[----:B------:R-:W-:Y:S02]  /*a220*/  SHF.R.U64 R29, R8, 0x10, R9 ;  /* 0x00000010081d7819 */ /* 0x000fe40000001209 */
[----:B------:R-:W-:Y:S01]  /*a230*/  SHF.R.U64 R9, R10, 0x10, R11 ;  /* 0x000000100a097819 */ /* 0x000fe2000000120b */
[----:B------:R-:W-:Y:S01]  /*a240*/  IMAD.IADD R25, R24, 0x1, R25 ;  /* 0x0000000118197824 */ /* 0x000fe200078e0219 */
[----:B------:R-:W-:Y:S01]  /*a250*/  SHF.R.U32.HI R55, RZ, 0x10, R11 ;  /* 0x00000010ff377819 */ /* 0x000fe2000001160b */
[----:B------:R-:W-:Y:S01]  /*a260*/  HADD2.F32 R29, -RZ, R29.H0_H0 ;  /* 0x2000001dff1d7230 */ /* 0x000fe20000004100 */
[--C-:B------:R-:W-:Y:S01]  /*a270*/  SHF.R.U64 R8, R30, 0x10, R31.reuse ;  /* 0x000000101e087819 */ /* 0x100fe2000000121f */
[----:B------:R-:W-:Y:S01]  /*a280*/  IMAD R36, R25, 0x2, R2 ;  /* 0x0000000219247824 */ /* 0x000fe200078e0202 */
[----:B------:R-:W-:-:S04]  /*a290*/  SHF.R.U32.HI R56, RZ, 0x10, R31 ;  /* 0x00000010ff387819 */ /* 0x000fc8000001161f */
[----:B------:R-:W0:Y:S02]  /*a2a0*/  LDS.128 R24, [R36+0xc400] ;  /* 0x00c4000024187984 */ /* 0x000e240000000c00 */
[--C-:B0-----:R-:W-:Y:S02]  /*a2b0*/  HADD2.F32 R37, -RZ, R25.reuse.H0_H0 ;  /* 0x20000019ff257230 */ /* 0x101fe40000004100 */
[----:B------:R-:W-:Y:S02]  /*a2c0*/  HADD2.F32 R38, -RZ, R25.H1_H1 ;  /* 0x30000019ff267230 */ /* 0x000fe40000004100 */
[----:B------:R-:W-:Y:S02]  /*a2d0*/  HADD2.F32 R25, -RZ, R24.H0_H0 ;  /* 0x20000018ff197230 */ /* 0x000fe40000004100 */
[C---:B------:R-:W-:Y:S01]  /*a2e0*/  FMUL.FTZ R51, R37.reuse, R43 ;  /* 0x0000002b25337220 */ /* 0x040fe20000410000 */
[----:B------:R-:W-:Y:S01]  /*a2f0*/  FMUL.FTZ R53, R37, R41 ;  /* 0x0000002925357220 */ /* 0x000fe20000410000 */
[----:B------:R-:W-:-:S02]  /*a300*/  HADD2.F32 R37, -RZ, R42.H0_H0 ;  /* 0x2000002aff257230 */ /* 0x000fc40000004100 */
[C---:B------:R-:W-:Y:S01]  /*a310*/  FMUL.FTZ R52, R38.reuse, R46 ;  /* 0x0000002e26347220 */ /* 0x040fe20000410000 */
[----:B------:R-:W-:Y:S02]  /*a320*/  HADD2.F32 R42, -RZ, R47.H0_H0 ;  /* 0x2000002fff2a7230 */ /* 0x000fe40000004100 */
[----:B------:R-:W-:Y:S02]  /*a330*/  HADD2.F32 R39, -RZ, R26.H0_H0 ;  /* 0x2000001aff277230 */ /* 0x000fe40000004100 */
[----:B------:R-:W-:Y:S01]  /*a340*/  FMUL.FTZ R54, R38, R37 ;  /* 0x0000002526367220 */ /* 0x000fe20000410000 */
[--C-:B------:R-:W-:Y:S02]  /*a350*/  HADD2.F32 R40, -RZ, R27.reuse.H0_H0 ;  /* 0x2000001bff287230 */ /* 0x100fe40000004100 */
[----:B------:R-:W-:Y:S01]  /*a360*/  FMUL.FTZ R38, R25, R42 ;  /* 0x0000002a19267220 */ /* 0x000fe20000410000 */
[----:B------:R-:W-:Y:S02]  /*a370*/  HADD2.F32 R27, -RZ, R27.H1_H1 ;  /* 0x3000001bff1b7230 */ /* 0x000fe40000004100 */
[----:B------:R-:W-:-:S02]  /*a380*/  HADD2.F32 R24, -RZ, R24.H1_H1 ;  /* 0x30000018ff187230 */ /* 0x000fc40000004100 */
[----:B------:R-:W-:Y:S01]  /*a390*/  HADD2.F32 R26, -RZ, R26.H1_H1 ;  /* 0x3000001aff1a7230 */ /* 0x000fe20000004100 */
[----:B--2---:R-:W0:Y:S02]  /*a3a0*/  LDS.128 R4, [R57] ;  /* 0x0000000039047984 */ /* 0x004e240000000c00 */
[--C-:B0-----:R-:W-:Y:S02]  /*a3b0*/  HADD2.F32 R10, -RZ, R5.reuse.H0_H0 ;  /* 0x20000005ff0a7230 */ /* 0x101fe40000004100 */
[----:B------:R-:W-:Y:S02]  /*a3c0*/  HADD2.F32 R11, -RZ, R5.H1_H1 ;  /* 0x30000005ff0b7230 */ /* 0x000fe40000004100 */
[----:B------:R-:W-:Y:S02]  /*a3d0*/  HADD2.F32 R5, -RZ, R4.H0_H0 ;  /* 0x20000004ff057230 */ /* 0x000fe40000004100 */
[C---:B------:R-:W-:Y:S01]  /*a3e0*/  FFMA.FTZ R51, R10.reuse, R41, -R51 ;  /* 0x000000290a337223 */ /* 0x040fe20000010833 */
[----:B------:R-:W-:Y:S01]  /*a3f0*/  FFMA.FTZ R53, R10, R43, R53 ;  /* 0x0000002b0a357223 */ /* 0x000fe20000010035 */
[----:B------:R-:W-:-:S02]  /*a400*/  HADD2.F32 R10, -RZ, R49.H0_H0 ;  /* 0x20000031ff0a7230 */ /* 0x000fc40000004100 */
[C---:B------:R-:W-:Y:S01]  /*a410*/  FFMA.FTZ R52, R11.reuse, R37, -R52 ;  /* 0x000000250b347223 */ /* 0x040fe20000010834 */
[----:B------:R-:W-:Y:S02]  /*a420*/  HADD2.F32 R37, -RZ, R48.H0_H0 ;  /* 0x20000030ff257230 */ /* 0x000fe40000004100 */
[----:B------:R-:W-:Y:S01]  /*a430*/  FFMA.FTZ R54, R11, R46, R54 ;  /* 0x0000002e0b367223 */ /* 0x000fe20000010036 */
[----:B------:R-:W-:Y:S02]  /*a440*/  HADD2.F32 R30, -RZ, R6.H0_H0 ;  /* 0x20000006ff1e7230 */ /* 0x000fe40000004100 */
[-C--:B------:R-:W-:Y:S01]  /*a450*/  FMUL.FTZ R41, R25, R10.reuse ;  /* 0x0000000a19297220 */ /* 0x080fe20000410000 */
[C---:B------:R-:W-:Y:S01]  /*a460*/  FFMA.FTZ R25, R5.reuse, R10, -R38 ;  /* 0x0000000a05197223 */ /* 0x040fe20000010826 */
[----:B------:R-:W-:Y:S02]  /*a470*/  HADD2.F32 R10, -RZ, R50.H0_H0 ;  /* 0x20000032ff0a7230 */ /* 0x000fe40000004100 */
[----:B------:R-:W-:Y:S01]  /*a480*/  FFMA.FTZ R41, R5, R42, R41 ;  /* 0x0000002a05297223 */ /* 0x000fe20000010029 */
[----:B------:R-:W-:Y:S01]  /*a490*/  FMUL.FTZ R5, R39, R37 ;  /* 0x0000002527057220 */ /* 0x000fe20000410000 */
[----:B------:R-:W-:-:S02]  /*a4a0*/  HADD2.F32 R48, -RZ, R48.H1_H1 ;  /* 0x30000030ff307230 */ /* 0x000fc40000004100 */
[-C--:B------:R-:W-:Y:S01]  /*a4b0*/  FMUL.FTZ R11, R39, R10.reuse ;  /* 0x0000000a270b7220 */ /* 0x080fe20000410000 */
[----:B------:R-:W-:Y:S02]  /*a4c0*/  HADD2.F32 R50, -RZ, R50.H1_H1 ;  /* 0x30000032ff327230 */ /* 0x000fe40000004100 */
[----:B------:R-:W-:Y:S01]  /*a4d0*/  FFMA.FTZ R39, R30, R10, -R5 ;  /* 0x0000000a1e277223 */ /* 0x000fe20000010805 */
[----:B------:R-:W-:Y:S02]  /*a4e0*/  HADD2.F32 R31, -RZ, R7.H0_H0 ;  /* 0x20000007ff1f7230 */ /* 0x000fe40000004100 */
[C---:B------:R-:W-:Y:S01]  /*a4f0*/  FMUL.FTZ R42, R40.reuse, R48 ;  /* 0x00000030282a7220 */ /* 0x040fe20000410000 */
[----:B------:R-:W-:Y:S02]  /*a500*/  HADD2.F32 R38, -RZ, R55.H0_H0 ;  /* 0x20000037ff267230 */ /* 0x000fe40000004100 */
[----:B------:R-:W-:Y:S01]  /*a510*/  FMUL.FTZ R5, R40, R50 ;  /* 0x0000003228057220 */ /* 0x000fe20000410000 */
[----:B------:R-:W-:-:S02]  /*a520*/  HADD2.F32 R10, -RZ, R56.H0_H0 ;  /* 0x20000038ff0a7230 */ /* 0x000fc40000004100 */
[----:B------:R-:W-:Y:S01]  /*a530*/  FFMA.FTZ R30, R30, R37, R11 ;  /* 0x000000251e1e7223 */ /* 0x000fe2000001000b */
[----:B------:R-:W-:Y:S02]  /*a540*/  HADD2.F32 R7, -RZ, R7.H1_H1 ;  /* 0x30000007ff077230 */ /* 0x000fe40000004100 */
[----:B------:R-:W-:Y:S01]  /*a550*/  FFMA.FTZ R42, R31, R50, -R42 ;  /* 0x000000321f2a7223 */ /* 0x000fe2000001082a */
[----:B------:R-:W-:Y:S01]  /*a560*/  FMUL.FTZ R40, R27, R38 ;  /* 0x000000261b287220 */ /* 0x000fe20000410000 */
[----:B------:R-:W-:Y:S01]  /*a570*/  FFMA.FTZ R31, R31, R48, R5 ;  /* 0x000000301f1f7223 */ /* 0x000fe20000010005 */
[-C--:B------:R-:W-:Y:S01]  /*a580*/  FMUL.FTZ R46, R27, R10.reuse ;  /* 0x0000000a1b2e7220 */ /* 0x080fe20000410000 */
[----:B------:R-:W-:Y:S02]  /*a590*/  HADD2.F32 R11, -RZ, R9.H0_H0 ;  /* 0x20000009ff0b7230 */ /* 0x000fe40000004100 */
[----:B------:R-:W-:Y:S01]  /*a5a0*/  FFMA.FTZ R37, R7, R10, -R40 ;  /* 0x0000000a07257223 */ /* 0x000fe20000010828 */
[----:B------:R-:W-:-:S02]  /*a5b0*/  HADD2.F32 R5, -RZ, R28.H0_H0 ;  /* 0x2000001cff057230 */ /* 0x000fc40000004100 */
[----:B------:R-:W-:Y:S01]  /*a5c0*/  FFMA.FTZ R46, R7, R38, R46 ;  /* 0x00000026072e7223 */ /* 0x000fe2000001002e */
[----:B------:R-:W-:Y:S02]  /*a5d0*/  HADD2.F32 R9, -RZ, R8.H0_H0 ;  /* 0x20000008ff097230 */ /* 0x000fe40000004100 */
[----:B------:R-:W-:Y:S01]  /*a5e0*/  FMUL.FTZ R7, R24, R29 ;  /* 0x0000001d18077220 */ /* 0x000fe20000410000 */
[----:B------:R-:W-:Y:S02]  /*a5f0*/  HADD2.F32 R4, -RZ, R4.H1_H1 ;  /* 0x30000004ff047230 */ /* 0x000fe40000004100 */
[----:B------:R-:W-:Y:S01]  /*a600*/  FMUL.FTZ R27, R26, R11 ;  /* 0x0000000b1a1b7220 */ /* 0x000fe20000410000 */
[----:B------:R-:W-:Y:S02]  /*a610*/  HADD2.F32 R6, -RZ, R6.H1_H1 ;  /* 0x30000006ff067230 */ /* 0x000fe40000004100 */
[----:B------:R-:W-:Y:S01]  /*a620*/  FMUL.FTZ R24, R24, R5 ;  /* 0x0000000518187220 */ /* 0x000fe20000410000 */
[----:B------:R-:W-:Y:S01]  /*a630*/  FMUL.FTZ R26, R26, R9 ;  /* 0x000000091a1a7220 */ /* 0x000fe20000410000 */
[----:B------:R-:W-:Y:S01]  /*a640*/  FFMA.FTZ R8, R4, R5, -R7 ;  /* 0x0000000504087223 */ /* 0x000fe20000010807 */
[----:B------:R-:W-:Y:S01]  /*a650*/  F2FP.F16.F32.PACK_AB R7, R37, R42 ;  /* 0x0000002a2507723e */ /* 0x000fe200000000ff */
[----:B------:R-:W-:Y:S01]  /*a660*/  FFMA.FTZ R10, R6, R9, -R27 ;  /* 0x00000009060a7223 */ /* 0x000fe2000001081b */
[----:B------:R-:W-:Y:S01]  /*a670*/  FFMA.FTZ R24, R4, R29, R24 ;  /* 0x0000001d04187223 */ /* 0x000fe20000010018 */
[----:B------:R-:W-:Y:S01]  /*a680*/  FFMA.FTZ R27, R6, R11, R26 ;  /* 0x0000000b061b7223 */ /* 0x000fe2000001001a */
[----:B------:R-:W-:-:S02]  /*a690*/  F2FP.F16.F32.PACK_AB R5, R52, R51 ;  /* 0x000000333405723e */ /* 0x000fc400000000ff */
[----:B------:R-:W-:Y:S02]  /*a6a0*/  F2FP.F16.F32.PACK_AB R4, R8, R25 ;  /* 0x000000190804723e */ /* 0x000fe400000000ff */
[----:B------:R-:W-:Y:S02]  /*a6b0*/  F2FP.F16.F32.PACK_AB R6, R10, R39 ;  /* 0x000000270a06723e */ /* 0x000fe400000000ff */
[----:B------:R-:W-:Y:S02]  /*a6c0*/  F2FP.F16.F32.PACK_AB R11, R46, R31 ;  /* 0x0000001f2e0b723e */ /* 0x000fe400000000ff */
[----:B------:R-:W-:Y:S01]  /*a6d0*/  F2FP.F16.F32.PACK_AB R9, R54, R53 ;  /* 0x000000353609723e */ /* 0x000fe200000000ff */
[----:B------:R1:W-:Y:S01]  /*a6e0*/  STS.128 [R57], R4 ;  /* 0x0000000439007388 */ /* 0x0003e20000000c00 */
[----:B------:R-:W-:Y:S02]  /*a6f0*/  F2FP.F16.F32.PACK_AB R8, R24, R41 ;  /* 0x000000291808723e */ /* 0x000fe400000000ff */
[----:B------:R-:W-:-:S05]  /*a700*/  F2FP.F16.F32.PACK_AB R10, R27, R30 ;  /* 0x0000001e1b0a723e */ /* 0x000fca00000000ff */
[----:B------:R1:W-:Y:S02]  /*a710*/  STS.128 [R36+0xc400], R8 ;  /* 0x00c4000824007388 */ /* 0x0003e40000000c00 */
.L_x_499:
[----:B------:R-:W-:Y:S05]  /*a720*/  BSYNC B1 ;  /* 0x0000000000017941 */ /* 0x000fea0003800000 */
.L_x_498:
[----:B------:R-:W-:Y:S05]  /*a730*/  @P2 BRA `(.L_x_480) ;  /* 0x00000004007c2947 */ /* 0x000fea0003800000 */
[----:B------:R-:W2:Y:S01]  /*a740*/  LDL R42, [R1+0xa8] ;  /* 0x0000a800012a7983 */ /* 0x000ea20000100800 */
[----:B------:R-:W-:Y:S01]  /*a750*/  LEA.HI R3, R3, R156, RZ, 0x1d ;  /* 0x0000009c03037211 */ /* 0x000fe200078fe8ff */
[--C-:B------:R-:W-:Y:S01]  /*a760*/  HADD2.F32 R29, -RZ, R21.reuse.H1_H1 ;  /* 0x30000015ff1d7230 */ /* 0x100fe20000004100 */
[----:B------:R-:W-:Y:S01]  /*a770*/  SHF.R.U64 R41, R32, 0x10, R33 ;  /* 0x0000001020297819 */ /* 0x000fe20000001221 */
[--C-:B------:R-:W-:Y:S01]  /*a780*/  HADD2.F32 R31, -RZ, R0.reuse.H1_H1 ;  /* 0x30000000ff1f7230 */ /* 0x100fe20000004100 */
[----:B01----:R-:W-:Y:S01]  /*a790*/  SHF.R.S32.HI R4, RZ, 0x1f, R3 ;  /* 0x0000001fff047819 */ /* 0x003fe20000011403 */
[----:B------:R-:W-:Y:S01]  /*a7a0*/  HADD2.F32 R28, -RZ, R0.H0_H0 ;  /* 0x20000000ff1c7230 */ /* 0x000fe20000004100 */
[----:B------:R-:W-:Y:S01]  /*a7b0*/  SHF.R.U32.HI R30, RZ, 0x10, R13 ;  /* 0x00000010ff1e7819 */ /* 0x000fe2000001160d */
[----:B------:R-:W-:Y:S01]  /*a7c0*/  HADD2.F32 R0, -RZ, R21.H0_H0 ;  /* 0x20000015ff007230 */ /* 0x000fe20000004100 */
[----:B------:R-:W-:Y:S01]  /*a7d0*/  LEA.HI R4, R4, R3, RZ, 0x2 ;  /* 0x0000000304047211 */ /* 0x000fe200078f10ff */
[----:B------:R-:W-:Y:S01]  /*a7e0*/  IMAD.SHL.U32 R3, R3, 0x8, RZ ;  /* 0x0000000803037824 */ /* 0x000fe200078e00ff */
[----:B------:R-:W-:Y:S01]  /*a7f0*/  SHF.R.U32.HI R32, RZ, 0x10, R33 ;  /* 0x00000010ff207819 */ /* 0x000fe20000011621 */
[----:B------:R-:W-:Y:S01]  /*a800*/  HADD2.F32 R30, -RZ, R30.H0_H0 ;  /* 0x2000001eff1e7230 */ /* 0x000fe20000004100 */
[----:B------:R-:W-:Y:S01]  /*a810*/  SHF.R.S32.HI R6, RZ, 0x2, R4 ;  /* 0x00000002ff067819 */ /* 0x000fe20000011404 */
[--C-:B------:R-:W-:Y:S01]  /*a820*/  HADD2.F32 R21, -RZ, R20.reuse.H0_H0 ;  /* 0x20000014ff157230 */ /* 0x100fe20000004100 */
[----:B------:R-:W-:Y:S01]  /*a830*/  LOP3.LUT R4, R142, 0x18, R3, 0xf8, !PT ;  /* 0x000000188e047812 */ /* 0x000fe200078ef803 */
[----:B------:R-:W-:Y:S01]  /*a840*/  HADD2.F32 R20, -RZ, R20.H1_H1 ;  /* 0x30000014ff147230 */ /* 0x000fe20000004100 */
[----:B------:R-:W-:Y:S01]  /*a850*/  SHF.R.U64 R38, R12, 0x10, R13 ;  /* 0x000000100c267819 */ /* 0x000fe2000000120d */
[----:B------:R-:W-:Y:S01]  /*a860*/  IMAD R3, R6, 0x1800, R151 ;  /* 0x0000180006037824 */ /* 0x000fe200078e0297 */
[----:B------:R-:W-:-:S02]  /*a870*/  LOP3.LUT R8, R4, R143, RZ, 0x3c, !PT ;  /* 0x0000008f04087212 */ /* 0x000fc400078e3cff */
[--C-:B------:R-:W-:Y:S02]  /*a880*/  SHF.R.U64 R40, R34, 0x10, R35.reuse ;  /* 0x0000001022287819 */ /* 0x100fe40000001223 */
[----:B------:R-:W-:Y:S02]  /*a890*/  IADD3 R3, R3, R8, RZ ;  /* 0x0000000803037210 */ /* 0x000fe40007ffe0ff */
[----:B------:R-:W-:Y:S02]  /*a8a0*/  SHF.R.U32.HI R39, RZ, 0x10, R35 ;  /* 0x00000010ff277819 */ /* 0x000fe40000011623 */
[--C-:B------:R-:W-:Y:S01]  /*a8b0*/  SHF.R.U32.HI R36, RZ, 0x10, R15.reuse ;  /* 0x00000010ff247819 */ /* 0x100fe2000001160f */
[----:B------:R-:W-:Y:S01]  /*a8c0*/  IMAD R3, R3, 0x2, R2 ;  /* 0x0000000203037824 */ /* 0x000fe200078e0202 */
[----:B------:R-:W-:-:S04]  /*a8d0*/  SHF.R.U64 R37, R14, 0x10, R15 ;  /* 0x000000100e257819 */ /* 0x000fc8000000120f */
        /* <DEDUP_REMOVED lines=9> */
[--C-:B------:R-:W-:Y:S02]  /*a970*/  HADD2.F32 R27, -RZ, R11.reuse.H0_H0 ;  /* 0x2000000bff1b7230 */ /* 0x100fe40000004100 */
[----:B------:R-:W-:Y:S01]  /*a980*/  FMUL.FTZ R34, R25, R24 ;  /* 0x0000001819227220 */ /* 0x000fe20000410000 */
[----:B------:R-:W-:Y:S02]  /*a990*/  HADD2.F32 R11, -RZ, R11.H1_H1 ;  /* 0x3000000bff0b7230 */ /* 0x000fe40000004100 */
[----:B------:R-:W-:Y:S02]  /*a9a0*/  HADD2.F32 R8, -RZ, R8.H1_H1 ;  /* 0x30000008ff087230 */ /* 0x000fe40000004100 */
[----:B------:R-:W-:Y:S01]  /*a9b0*/  HADD2.F32 R10, -RZ, R10.H1_H1 ;  /* 0x3000000aff0a7230 */ /* 0x000fe20000004100 */
[----:B--2---:R-:W0:Y:S02]  /*a9c0*/  LDS.128 R4, [R42] ;  /* 0x000000002a047984 */ /* 0x004e240000000c00 */
[----:B0-----:R-:W-:-:S02]  /*a9d0*/  HADD2.F32 R12, -RZ, R5.H0_H0 ;  /* 0x20000005ff0c7230 */ /* 0x001fc40000004100 */
[----:B------:R-:W-:Y:S02]  /*a9e0*/  HADD2.F32 R13, -RZ, R5.H1_H1 ;  /* 0x30000005ff0d7230 */ /* 0x000fe40000004100 */
[----:B------:R-:W-:Y:S02]  /*a9f0*/  HADD2.F32 R5, -RZ, R4.H0_H0 ;  /* 0x20000004ff057230 */ /* 0x000fe40000004100 */
[C---:B------:R-:W-:Y:S01]  /*aa00*/  FFMA.FTZ R33, R12.reuse, R29, -R33 ;  /* 0x0000001d0c217223 */ /* 0x040fe20000010821 */
[----:B------:R-:W-:Y:S01]  /*aa10*/  FFMA.FTZ R35, R12, R31, R35 ;  /* 0x0000001f0c237223 */ /* 0x000fe20000010023 */
[C---:B------:R-:W-:Y:S01]  /*aa20*/  FMUL.FTZ R12, R9.reuse, R28 ;  /* 0x0000001c090c7220 */ /* 0x040fe20000410000 */
[----:B------:R-:W-:Y:S01]  /*aa30*/  FMUL.FTZ R29, R9, R0 ;  /* 0x00000000091d7220 */ /* 0x000fe20000410000 */
[----:B------:R-:W-:Y:S02]  /*aa40*/  HADD2.F32 R9, -RZ, R45.H0_H0 ;  /* 0x2000002dff097230 */ /* 0x000fe40000004100 */
[----:B------:R-:W-:Y:S01]  /*aa50*/  FFMA.FTZ R32, R13, R24, -R32 ;  /* 0x000000180d207223 */ /* 0x000fe20000010820 */
[----:B------:R-:W-:Y:S01]  /*aa60*/  FFMA.FTZ R25, R5, R0, -R12 ;  /* 0x0000000005197223 */ /* 0x000fe2000001080c */
[----:B------:R-:W-:-:S02]  /*aa70*/  HADD2.F32 R14, -RZ, R6.H0_H0 ;  /* 0x20000006ff0e7230 */ /* 0x000fc40000004100 */
[----:B------:R-:W-:Y:S01]  /*aa80*/  FFMA.FTZ R29, R5, R28, R29 ;  /* 0x0000001c051d7223 */ /* 0x000fe2000001001d */
[----:B------:R-:W-:Y:S02]  /*aa90*/  HADD2.F32 R15, -RZ, R7.H0_H0 ;  /* 0x20000007ff0f7230 */ /* 0x000fe40000004100 */
[----:B------:R-:W-:Y:S01]  /*aaa0*/  FFMA.FTZ R34, R13, R30, R34 ;  /* 0x0000001e0d227223 */ /* 0x000fe20000010022 */
[----:B------:R-:W-:Y:S02]  /*aab0*/  HADD2.F32 R0, -RZ, R45.H1_H1 ;  /* 0x3000002dff007230 */ /* 0x000fe40000004100 */
[----:B------:R-:W-:Y:S01]  /*aac0*/  FMUL.FTZ R5, R26, R21 ;  /* 0x000000151a057220 */ /* 0x000fe20000410000 */
[----:B------:R-:W-:Y:S02]  /*aad0*/  HADD2.F32 R24, -RZ, R36.H0_H0 ;  /* 0x20000024ff187230 */ /* 0x000fe40000004100 */
[----:B------:R-:W-:Y:S01]  /*aae0*/  FMUL.FTZ R28, R27, R20 ;  /* 0x000000141b1c7220 */ /* 0x000fe20000410000 */
[----:B------:R-:W-:-:S02]  /*aaf0*/  HADD2.F32 R12, -RZ, R39.H0_H0 ;  /* 0x20000027ff0c7230 */ /* 0x000fc40000004100 */
[-C--:B------:R-:W-:Y:S01]  /*ab00*/  FMUL.FTZ R13, R26, R9.reuse ;  /* 0x000000091a0d7220 */ /* 0x080fe20000410000 */
[C---:B------:R-:W-:Y:S01]  /*ab10*/  FFMA.FTZ R26, R14.reuse, R9, -R5 ;  /* 0x000000090e1a7223 */ /* 0x040fe20000010805 */
[-C--:B------:R-:W-:Y:S01]  /*ab20*/  FMUL.FTZ R27, R27, R0.reuse ;  /* 0x000000001b1b7220 */ /* 0x080fe20000410000 */
[----:B------:R-:W-:Y:S01]  /*ab30*/  FFMA.FTZ R28, R15, R0, -R28 ;  /* 0x000000000f1c7223 */ /* 0x000fe2000001081c */
[----:B------:R-:W-:Y:S02]  /*ab40*/  HADD2.F32 R7, -RZ, R7.H1_H1 ;  /* 0x30000007ff077230 */ /* 0x000fe40000004100 */
[----:B------:R-:W-:Y:S01]  /*ab50*/  FFMA.FTZ R14, R14, R21, R13 ;  /* 0x000000150e0e7223 */ /* 0x000fe2000001000d */
[C---:B------:R-:W-:Y:S01]  /*ab60*/  FMUL.FTZ R30, R11.reuse, R24 ;  /* 0x000000180b1e7220 */ /* 0x040fe20000410000 */
[----:B------:R-:W-:Y:S01]  /*ab70*/  FMUL.FTZ R0, R11, R12 ;  /* 0x0000000c0b007220 */ /* 0x000fe20000410000 */
[----:B------:R-:W-:Y:S02]  /*ab80*/  HADD2.F32 R11, -RZ, R38.H0_H0 ;  /* 0x20000026ff0b7230 */ /* 0x000fe40000004100 */
[----:B------:R-:W-:Y:S01]  /*ab90*/  FFMA.FTZ R27, R15, R20, R27 ;  /* 0x000000140f1b7223 */ /* 0x000fe2000001001b */
[----:B------:R-:W-:-:S02]  /*aba0*/  HADD2.F32 R13, -RZ, R37.H0_H0 ;  /* 0x20000025ff0d7230 */ /* 0x000fc40000004100 */
[C---:B------:R-:W-:Y:S01]  /*abb0*/  FFMA.FTZ R21, R7.reuse, R12, -R30 ;  /* 0x0000000c07157223 */ /* 0x040fe2000001081e */
[----:B------:R-:W-:Y:S02]  /*abc0*/  HADD2.F32 R5, -RZ, R41.H0_H0 ;  /* 0x20000029ff057230 */ /* 0x000fe40000004100 */
[----:B------:R-:W-:Y:S01]  /*abd0*/  FFMA.FTZ R24, R7, R24, R0 ;  /* 0x0000001807187223 */ /* 0x000fe20000010000 */
[----:B------:R-:W-:Y:S02]  /*abe0*/  HADD2.F32 R9, -RZ, R40.H0_H0 ;  /* 0x20000028ff097230 */ /* 0x000fe40000004100 */
[----:B------:R-:W-:Y:S01]  /*abf0*/  FMUL.FTZ R7, R8, R11 ;  /* 0x0000000b08077220 */ /* 0x000fe20000410000 */
[----:B------:R-:W-:Y:S02]  /*ac00*/  HADD2.F32 R4, -RZ, R4.H1_H1 ;  /* 0x30000004ff047230 */ /* 0x000fe40000004100 */
[----:B------:R-:W-:Y:S01]  /*ac10*/  FMUL.FTZ R15, R10, R13 ;  /* 0x0000000d0a0f7220 */ /* 0x000fe20000410000 */
[----:B------:R-:W-:-:S02]  /*ac20*/  HADD2.F32 R6, -RZ, R6.H1_H1 ;  /* 0x30000006ff067230 */ /* 0x000fc40000004100 */
[----:B------:R-:W-:Y:S01]  /*ac30*/  FMUL.FTZ R8, R8, R5 ;  /* 0x0000000508087220 */ /* 0x000fe20000410000 */
[----:B------:R-:W-:Y:S01]  /*ac40*/  FMUL.FTZ R10, R10, R9 ;  /* 0x000000090a0a7220 */ /* 0x000fe20000410000 */
[----:B------:R-:W-:Y:S01]  /*ac50*/  FFMA.FTZ R0, R4, R5, -R7 ;  /* 0x0000000504007223 */ /* 0x000fe20000010807 */
[----:B------:R-:W-:Y:S01]  /*ac60*/  F2FP.F16.F32.PACK_AB R7, R21, R28 ;  /* 0x0000001c1507723e */ /* 0x000fe200000000ff */
[----:B------:R-:W-:Y:S01]  /*ac70*/  FFMA.FTZ R15, R6, R9, -R15 ;  /* 0x00000009060f7223 */ /* 0x000fe2000001080f */
[----:B------:R-:W-:Y:S01]  /*ac80*/  FFMA.FTZ R8, R4, R11, R8 ;  /* 0x0000000b04087223 */ /* 0x000fe20000010008 */
[----:B------:R-:W-:Y:S01]  /*ac90*/  FFMA.FTZ R13, R6, R13, R10 ;  /* 0x0000000d060d7223 */ /* 0x000fe2000001000a */
[----:B------:R-:W-:Y:S02]  /*aca0*/  F2FP.F16.F32.PACK_AB R5, R32, R33 ;  /* 0x000000212005723e */ /* 0x000fe400000000ff */
[----:B------:R-:W-:Y:S02]  /*acb0*/  F2FP.F16.F32.PACK_AB R4, R0, R25 ;  /* 0x000000190004723e */ /* 0x000fe400000000ff */
[----:B------:R-:W-:-:S02]  /*acc0*/  F2FP.F16.F32.PACK_AB R6, R15, R26 ;  /* 0x0000001a0f06723e */ /* 0x000fc400000000ff */
[----:B------:R-:W-:Y:S02]  /*acd0*/  F2FP.F16.F32.PACK_AB R11, R24, R27 ;  /* 0x0000001b180b723e */ /* 0x000fe400000000ff */
[----:B------:R-:W-:Y:S01]  /*ace0*/  F2FP.F16.F32.PACK_AB R9, R34, R35 ;  /* 0x000000232209723e */ /* 0x000fe200000000ff */
[----:B------:R0:W-:Y:S01]  /*acf0*/  STS.128 [R42], R4 ;  /* 0x000000042a007388 */ /* 0x0001e20000000c00 */
[----:B------:R-:W-:Y:S02]  /*ad00*/  F2FP.F16.F32.PACK_AB R8, R8, R29 ;  /* 0x0000001d0808723e */ /* 0x000fe400000000ff */
[----:B------:R-:W-:-:S05]  /*ad10*/  F2FP.F16.F32.PACK_AB R10, R13, R14 ;  /* 0x0000000e0d0a723e */ /* 0x000fca00000000ff */
[----:B------:R0:W-:Y:S02]  /*ad20*/  STS.128 [R3+0xc400], R8 ;  /* 0x00c4000803007388 */ /* 0x0001e40000000c00 */
.L_x_480:
[----:B------:R-:W-:Y:S05]  /*ad30*/  BSYNC B0 ;  /* 0x0000000000007941 */ /* 0x000fea0003800000 */
.L_x_473:
[----:B------:R-:W-:Y:S01]  /*ad40*/  @!PT LDS RZ, [RZ] ;  /* 0x00000000fffff984 */ /* 0x000fe20000000800 */
[----:B------:R-:W-:Y:S01]  /*ad50*/  @!PT LDS RZ, [RZ] ;  /* 0x00000000fffff984 */ /* 0x000fe20000000800 */
[----:B------:R-:W-:Y:S01]  /*ad60*/  @!PT LDS RZ, [RZ] ;  /* 0x00000000fffff984 */ /* 0x000fe20000000800 */
[----:B------:R-:W-:Y:S01]  /*ad70*/  @!PT LDS RZ, [RZ] ;  /* 0x00000000fffff984 */ /* 0x000fe20000000800 */
[----:B------:R5:W-:Y:S06]  /*ad80*/  MEMBAR.ALL.CTA ;  /* 0x0000000000007992 */ /* 0x000bec0000008000 */
[----:B-----5:R-:W5:Y:S01]  /*ad90*/  FENCE.VIEW.ASYNC.S ;  /* 0x00000000000073c6 */ /* 0x020f620000000000 */
[----:B------:R-:W-:Y:S05]  /*ada0*/  WARPSYNC.ALL ;  /* 0x0000000000007948 */ /* 0x000fea0003800000 */
[----:B-----5:R-:W-:Y:S06]  /*adb0*/  BAR.SYNC.DEFER_BLOCKING 0xd, 0x180 ;  /* 0x0346000000007b1d */ /* 0x020fec0000010000 */
.L_x_471:
[----:B01-3--:R-:W-:-:S05]  /*adc0*/  IMAD.U32 R0, RZ, RZ, UR39 ;  /* 0x00000027ff007e24 */ /* 0x00bfca000f8e00ff */
[----:B------:R-:W-:-:S13]  /*add0*/  ISETP.NE.AND P0, PT, R0, 0x3, PT ;  /* 0x000000030000780c */ /* 0x000fda0003f05270 */
[----:B------:R-:W-:Y:S05]  /*ade0*/  @!P0 BRA `(.L_x_500) ;  /* 0x0000000000048947 */ /* 0x000fea0003800000 */
[----:B------:R-:W-:Y:S01]  /*adf0*/  BPT.TRAP 0x1 ;  /* 0x000000040000795c */ /* 0x000fe20000300000 */
.L_x_500:
[----:B------:R-:W-:Y:S01]  /*ae00*/  IMAD R0, R141, 0x8, R2 ;  /* 0x000000088d007824 */ /* 0x000fe200078e0202 */
[----:B--2-4-:R-:W-:-:S04]  /*ae10*/  SHF.L.U32 R5, R157, 0x1f, RZ ;  /* 0x0000001f9d057819 */ /* 0x014fc800000006ff */
[----:B------:R0:W1:Y:S01]  /*ae20*/  SYNCS.PHASECHK.TRANS64.TRYWAIT P1, [R0+URZ+0x2d830], R5 ;  /* 0x02d83005000075a7 */ /* 0x000062000802017f */
[----:B------:R-:W-:Y:S05]  /*ae30*/  @!P0 BRA `(.L_x_501) ;  /* 0x0000000000048947 */ /* 0x000fea0003800000 */
[----:B------:R-:W-:Y:S01]  /*ae40*/  BPT.TRAP 0x1 ;  /* 0x000000040000795c */ /* 0x000fe20000300000 */
.L_x_501:
[----:B------:R-:W-:Y:S01]  /*ae50*/  VIADD R3, R2, 0x15400 ;  /* 0x0001540002037836 */ /* 0x000fe20000000000 */
[----:B------:R-:W-:-:S04]  /*ae60*/  LEA R44, R44, R2, 0xc ;  /* 0x000000022c2c7211 */ /* 0x000fc800078e60ff */
[----:B------:R-:W-:Y:S01]  /*ae70*/  SHF.R.U32.HI R3, RZ, 0x4, R3 ;  /* 0x00000004ff037819 */ /* 0x000fe20000011603 */
[----:B------:R-:W-:-:S03]  /*ae80*/  VIADD R44, R44, 0xc400 ;  /* 0x0000c4002c2c7836 */ /* 0x000fc60000000000 */
[----:B------:R-:W-:Y:S02]  /*ae90*/  LOP3.LUT R3, R3, 0x3fff, RZ, 0xc0, !PT ;  /* 0x00003fff03037812 */ /* 0x000fe400078ec0ff */
[----:B------:R-:W-:Y:S02]  /*aea0*/  SHF.R.U32.HI R44, RZ, 0x4, R44 ;  /* 0x00000004ff2c7819 */ /* 0x000fe4000001162c */
[----:B------:R-:W-:Y:S02]  /*aeb0*/  LOP3.LUT R3, R3, 0x10000, RZ, 0xfc, !PT ;  /* 0x0001000003037812 */ /* 0x000fe400078efcff */
[----:B------:R-:W-:-:S03]  /*aec0*/  LOP3.LUT R44, R44, 0x3fff, RZ, 0xc0, !PT ;  /* 0x00003fff2c2c7812 */ /* 0x000fc600078ec0ff */
[----:B------:R2:W-:Y:S01]  /*aed0*/  STL [R1+0x70], R3 ;  /* 0x0000700301007387 */ /* 0x0005e20000100800 */
[----:B-1----:R-:W-:Y:S05]  /*aee0*/  @P1 BRA `(.L_x_502) ;  /* 0x0000000000081947 */ /* 0x002fea0003800000 */
[----:B------:R-:W1:Y:S02]  /*aef0*/  SYNCS.PHASECHK.TRANS64.TRYWAIT P1, [R0+URZ+0x2d830], R5 ;  /* 0x02d83005000075a7 */ /* 0x000e64000802017f */
[----:B-1----:R-:W-:Y:S05]  /*af00*/  @!P1 BRA `(.L_x_503) ;  /* 0x000000f4008c9947 */ /* 0x002fea0003800000 */
.L_x_502:
[----:B--2---:R-:W2:Y:S01]  /*af10*/  LDL R3, [R1+0x70] ;  /* 0x0000700001037983 */ /* 0x004ea20000100800 */
[----:B01----:R-:W-:Y:S01]  /*af20*/  IMAD.MOV.U32 R5, RZ, RZ, -0x7fffffe0 ;  /* 0x80000020ff057424 */ /* 0x003fe200078e00ff */
[----:B------:R-:W-:Y:S01]  /*af30*/  LOP3.LUT R8, R44, 0x10000, RZ, 0xfc, !PT ;  /* 0x000100002c087812 */ /* 0x000fe200078efcff */
[----:B------:R-:W-:Y:S05]  /*af40*/  WARPSYNC.ALL ;  /* 0x0000000000007948 */ /* 0x000fea0003800000 */
[----:B------:R-:W-:Y:S01]  /*af50*/  MOV R9, 0x80000020 ;  /* 0x8000002000097802 */ /* 0x000fe20000000f00 */
[----:B------:R-:W-:Y:S01]  /*af60*/  WARPGROUP.ARRIVE ;  /* 0x00000000000079c5 */ /* 0x000fe20000000000 */
[----:B------:R-:W-:Y:S01]  /*af70*/  R2UR UR7, R5 ;  /* 0x00000000050772ca */ /* 0x000fe200000e0000 */
[C---:B------:R-:W-:Y:S01]  /*af80*/  VIADD R20, R8.reuse, 0x2 ;  /* 0x0000000208147836 */ /* 0x040fe20000000000 */
[C---:B------:R-:W-:Y:S01]  /*af90*/  R2UR UR4, R8.reuse ;  /* 0x00000000080472ca */ /* 0x040fe200000e0000 */
[----:B------:R-:W-:Y:S01]  /*afa0*/  IMAD.MOV.U32 R7, RZ, RZ, -0x7fffffe0 ;  /* 0x80000020ff077424 */ /* 0x000fe200078e00ff */
[----:B------:R-:W-:Y:S01]  /*afb0*/  R2UR UR5, R9 ;  /* 0x00000000090572ca */ /* 0x000fe200000e0000 */
[C---:B------:R-:W-:Y:S01]  /*afc0*/  VIADD R14, R8.reuse, 0x300 ;  /* 0x00000300080e7836 */ /* 0x040fe20000000000 */
[----:B------:R-:W-:Y:S01]  /*afd0*/  MOV R21, 0x80000020 ;  /* 0x8000002000157802 */ /* 0x000fe20000000f00 */
[C---:B------:R-:W-:Y:S01]  /*afe0*/  VIADD R12, R8.reuse, 0x302 ;  /* 0x00000302080c7836 */ /* 0x040fe20000000000 */
[----:B------:R-:W-:Y:S01]  /*aff0*/  MOV R15, 0x80000020 ;  /* 0x80000020000f7802 */ /* 0x000fe20000000f00 */
[----:B------:R-:W-:Y:S01]  /*b000*/  VIADD R10, R8, 0x600 ;  /* 0x00000600080a7836 */ /* 0x000fe20000000000 */
[----:B------:R-:W-:Y:S01]  /*b010*/  MOV R13, 0x80000020 ;  /* 0x80000020000d7802 */ /* 0x000fe20000000f00 */
[----:B------:R-:W-:Y:S01]  /*b020*/  IMAD.MOV.U32 R5, RZ, RZ, -0x7fffffe0 ;  /* 0x80000020ff057424 */ /* 0x000fe200078e00ff */
[----:B------:R-:W-:Y:S01]  /*b030*/  MOV R11, 0x80000020 ;  /* 0x80000020000b7802 */ /* 0x000fe20000000f00 */
[----:B------:R0:W-:Y:S01]  /*b040*/  STL.64 [R1+0x10], R8 ;  /* 0x0000100801007387 */ /* 0x0001e20000100a00 */
[----:B------:R-:W-:-:S03]  /*b050*/  IMAD.MOV.U32 R135, RZ, RZ, RZ ;  /* 0x000000ffff877224 */ /* 0x000fc600078e00ff */
[----:B------:R0:W-:Y:S04]  /*b060*/  STL.64 [R1+0x58], R20 ;  /* 0x0000581401007387 */ /* 0x0001e80000100a00 */
[----:B------:R0:W-:Y:S04]  /*b070*/  STL.64 [R1+0x40], R14 ;  /* 0x0000400e01007387 */ /* 0x0001e80000100a00 */
[----:B------:R0:W-:Y:S04]  /*b080*/  STL.64 [R1+0x38], R12 ;  /* 0x0000380c01007387 */ /* 0x0001e80000100a00 */
[----:B------:R0:W-:Y:S01]  /*b090*/  STL.64 [R1+0x30], R10 ;  /* 0x0000300a01007387 */ /* 0x0001e20000100a00 */
[----:B--2---:R-:W-:-:S04]  /*b0a0*/  IMAD R4, R141, 0x600, R3 ;  /* 0x000006008d047824 */ /* 0x004fc800078e0203 */
[C---:B------:R-:W-:Y:S01]  /*b0b0*/  VIADD R6, R4.reuse, 0x2 ;  /* 0x0000000204067836 */ /* 0x040fe20000000000 */
[----:B------:R-:W-:-:S13]  /*b0c0*/  R2UR UR6, R4 ;  /* 0x00000000040672ca */ /* 0x000fda00000e0000 */
[----:B------:R-:W-:Y:S01]  /*b0d0*/  HGMMA.64x128x16.F32 R24, gdesc[UR4], RZ, !UPT, gsb0 ;  /* 0x01e00000041879f0 */ /* 0x000fe2000c0008ff */
[----:B------:R-:W-:Y:S01]  /*b0e0*/  R2UR UR6, R6 ;  /* 0x00000000060672ca */ /* 0x000fe200000e0000 */
[----:B------:R-:W-:Y:S01]  /*b0f0*/  VIADD R6, R4, 0x200 ;  /* 0x0000020004067836 */ /* 0x000fe20000000000 */
[----:B------:R-:W-:Y:S01]  /*b100*/  R2UR UR7, R7 ;  /* 0x00000000070772ca */ /* 0x000fe200000e0000 */
[----:B------:R-:W-:Y:S01]  /*b110*/  IMAD.MOV.U32 R7, RZ, RZ, -0x7fffffe0 ;  /* 0x80000020ff077424 */ /* 0x000fe200078e00ff */
[----:B------:R-:W-:Y:S02]  /*b120*/  R2UR UR4, R20 ;  /* 0x00000000140472ca */ /* 0x000fe400000e0000 */
[----:B------:R-:W-:Y:S01]  /*b130*/  R2UR UR5, R21 ;  /* 0x00000000150572ca */ /* 0x000fe200000e0000 */
[----:B------:R-:W-:Y:S02]  /*b140*/  WARPGROUP.DEPBAR.LE gsb0, 0x0 ;  /* 0x00008000000079c5 */ /* 0x000fe40000010000 */
[----:B------:R-:W-:-:S10]  /*b150*/  WARPGROUP.ARRIVE ;  /* 0x00000000000079c5 */ /* 0x000fd40000000000 */
[----:B------:R-:W-:Y:S01]  /*b160*/  HGMMA.64x128x16.F32 R24, gdesc[UR4], R24, gsb0 ;  /* 0x01e00000041879f0 */ /* 0x000fe20008000818 */
        /* <DEDUP_REMOVED lines=13> */
[----:B------:R-:W-:Y:S01]  /*b240*/  R2UR UR4, R12 ;  /* 0x000000000c0472ca */ /* 0x000fe200000e0000 */
[----:B------:R-:W-:Y:S01]  /*b250*/  VIADD R4, R4, 0x402 ;  /* 0x0000040204047836 */ /* 0x000fe20000000000 */
[----:B------:R-:W-:Y:S01]  /*b260*/  R2UR UR5, R13 ;  /* 0x000000000d0572ca */ /* 0x000fe200000e0000 */
[----:B------:R-:W-:Y:S02]  /*b270*/  WARPGROUP.DEPBAR.LE gsb0, 0x0 ;  /* 0x00008000000079c5 */ /* 0x000fe40000010000 */
[----:B------:R-:W-:-:S10]  /*b280*/  WARPGROUP.ARRIVE ;  /* 0x00000000000079c5 */ /* 0x000fd40000000000 */
[----:B------:R-:W-:Y:S01]  /*b290*/  HGMMA.64x128x16.F32 R24, gdesc[UR4], R24, gsb0 ;  /* 0x01e00000041879f0 */ /* 0x000fe20008000818 */
[----:B------:R-:W-:Y:S01]  /*b2a0*/  R2UR UR6, R6 ;  /* 0x00000000060672ca */ /* 0x000fe200000e0000 */
[----:B------:R-:W-:Y:S01]  /*b2b0*/  VIADD R6, R8, 0x602 ;  /* 0x0000060208067836 */ /* 0x000fe20000000000 */
[----:B------:R-:W-:Y:S02]  /*b2c0*/  R2UR UR7, R7 ;  /* 0x00000000070772ca */ /* 0x000fe400000e0000 */
[----:B------:R-:W-:Y:S02]  /*b2d0*/  R2UR UR4, R10 ;  /* 0x000000000a0472ca */ /* 0x000fe400000e0000 */
[----:B------:R-:W-:Y:S02]  /*b2e0*/  R2UR UR5, R11 ;  /* 0x000000000b0572ca */ /* 0x000fe400000e0000 */
[----:B------:R-:W-:-:S05]  /*b2f0*/  MOV R7, 0x80000020 ;  /* 0x8000002000077802 */ /* 0x000fca0000000f00 */
[----:B------:R0:W-:Y:S01]  /*b300*/  STL.64 [R1+0x28], R6 ;  /* 0x0000280601007387 */ /* 0x0001e20000100a00 */
[----:B------:R-:W-:Y:S02]  /*b310*/  WARPGROUP.DEPBAR.LE gsb0, 0x0 ;  /* 0x00008000000079c5 */ /* 0x000fe40000010000 */
[----:B------:R-:W-:-:S06]  /*b320*/  WARPGROUP.ARRIVE ;  /* 0x00000000000079c5 */ /* 0x000fcc0000000000 */
[----:B------:R-:W-:Y:S01]  /*b330*/  HGMMA.64x128x16.F32 R24, gdesc[UR4], R24, gsb0 ;  /* 0x01e00000041879f0 */ /* 0x000fe20008000818 */
[----:B------:R-:W-:Y:S02]  /*b340*/  R2UR UR6, R4 ;  /* 0x00000000040672ca */ /* 0x000fe400000e0000 */
[----:B------:R-:W-:Y:S02]  /*b350*/  R2UR UR7, R5 ;  /* 0x00000000050772ca */ /* 0x000fe400000e0000 */
[----:B------:R-:W-:Y:S02]  /*b360*/  R2UR UR4, R6 ;  /* 0x00000000060472ca */ /* 0x000fe400000e0000 */
[----:B------:R-:W-:Y:S01]  /*b370*/  R2UR UR5, R7 ;  /* 0x00000000070572ca */ /* 0x000fe200000e0000 */
[----:B------:R-:W-:Y:S02]  /*b380*/  WARPGROUP.DEPBAR.LE gsb0, 0x0 ;  /* 0x00008000000079c5 */ /* 0x000fe40000010000 */
[----:B------:R-:W-:-:S10]  /*b390*/  WARPGROUP.ARRIVE ;  /* 0x00000000000079c5 */ /* 0x000fd40000000000 */
[----:B------:R-:W-:Y:S03]  /*b3a0*/  HGMMA.64x128x16.F32 R24, gdesc[UR4], R24, gsb0 ;  /* 0x01e00000041879f0 */ /* 0x000fe60008000818 */
[----:B------:R-:W-:Y:S02]  /*b3b0*/  WARPGROUP.DEPBAR.LE gsb0, 0x0 ;  /* 0x00008000000079c5 */ /* 0x000fe40000010000 */
[----:B0-----:R-:W-:Y:S05]  /*b3c0*/  @!P0 BRA `(.L_x_504) ;  /* 0x0000000000048947 */ /* 0x001fea0003800000 */
[----:B------:R-:W-:Y:S01]  /*b3d0*/  BPT.TRAP 0x1 ;  /* 0x000000040000795c */ /* 0x000fe20000300000 */
.L_x_504:
[----:B------:R-:W2:Y:S01]  /*b3e0*/  LDL R88, [R1+0xb8] ;  /* 0x0000b80001587983 */ /* 0x000ea20000100800 */
        /* <DEDUP_REMOVED lines=24> */
[----:B------:R-:W3:Y:S01]  /*b570*/  MUFU.TANH R7, R7 ;  /* 0x0000000700077308 */ /* 0x000ee20000002400 */
[----:B------:R-:W-:Y:S01]  /*b580*/  FMUL.FTZ R39, R54, UR4 ;  /* 0x0000000436277c20 */ /* 0x000fe20008410000 */
[----:B------:R-:W-:Y:S01]  /*b590*/  FMUL.FTZ R54, R69, UR4 ;  /* 0x0000000445367c20 */ /* 0x000fe20008410000 */
[----:B------:R-:W-:Y:S01]  /*b5a0*/  FMUL.FTZ R26, R41, UR4 ;  /* 0x00000004291a7c20 */ /* 0x000fe20008410000 */
[----:B------:R-:W-:Y:S01]  /*b5b0*/  FMUL.FTZ R21, R38, UR4 ;  /* 0x0000000426157c20 */ /* 0x000fe20008410000 */
[----:B------:R-:W-:Y:S01]  /*b5c0*/  FMUL.FTZ R29, R44, UR4 ;  /* 0x000000042c1d7c20 */ /* 0x000fe20008410000 */
[----:B------:R-:W-:Y:S01]  /*b5d0*/  FMUL.FTZ R41, R56, UR4 ;  /* 0x0000000438297c20 */ /* 0x000fe20008410000 */
[----:B------:R-:W-:Y:S01]  /*b5e0*/  FMUL.FTZ R56, R71, UR4 ;  /* 0x0000000447387c20 */ /* 0x000fe20008410000 */
[----:B------:R-:W4:Y:S01]  /*b5f0*/  MUFU.TANH R8, R8 ;  /* 0x0000000800087308 */ /* 0x000f220000002400 */
        /* <DEDUP_REMOVED lines=33> */
[----:B------:R-:W4:Y:S01]  /*b810*/  LDL R90, [R1+0x60] ;  /* 0x00006000015a7983 */ /* 0x000f220000100800 */
[----:B------:R-:W-:Y:S01]  /*b820*/  ULDC UR41, c[0x0][0x9d8] ;  /* 0x0002760000297ab9 */ /* 0x000fe20000000800 */
[----:B------:R-:W-:-:S02]  /*b830*/  ULDC UR44, c[0x0][0x988] ;  /* 0x00026200002c7ab9 */ /* 0x000fc40000000800 */
[----:B------:R-:W4:Y:S02]  /*b840*/  LDL R91, [R1+0x80] ;  /* 0x00008000015b7983 */ /* 0x000f240000100800 */
[----:B------:R-:W4:Y:S02]  /*b850*/  MUFU.TANH R9, R9 ;  /* 0x0000000900097308 */ /* 0x000f240000002400 */
[----:B------:R-:W4:Y:S06]  /*b860*/  LDL R89, [R1+0x68] ;  /* 0x0000680001597983 */ /* 0x000f2c0000100800 */
[----:B------:R-:W4:Y:S08]  /*b870*/  MUFU.TANH R15, R15 ;  /* 0x0000000f000f7308 */ /* 0x000f300000002400 */
        /* <DEDUP_REMOVED lines=26> */
[----:B------:R-:W4:Y:S01]  /*ba20*/  MUFU.TANH R43, R43 ;  /* 0x0000002b002b7308 */ /* 0x000f220000002400 */
[----:B--2---:R-:W-:-:S07]  /*ba30*/  IMAD.IADD R65, R88, 0x1, R101 ;  /* 0x0000000158417824 */ /* 0x004fce00078e0265 */
[----:B------:R-:W2:Y:S01]  /*ba40*/  MUFU.TANH R49, R49 ;  /* 0x0000003100317308 */ /* 0x000ea20000002400 */
[----:B------:R-:W-:-:S07]  /*ba50*/  IMAD R65, R144, -0x80, R65 ;  /* 0xffffff8090417824 */ /* 0x000fce00078e0241 */
[----:B------:R-:W2:Y:S01]  /*ba60*/  MUFU.TANH R44, R44 ;  /* 0x0000002c002c7308 */ /* 0x000ea20000002400 */
[----:B------:R-:W-:-:S07]  /*ba70*/  ISETP.GT.AND P4, PT, R65, RZ, PT ;  /* 0x000000ff4100720c */ /* 0x000fce0003f84270 */
[----:B------:R-:W2:Y:S01]  /*ba80*/  MUFU.TANH R50, R50 ;  /* 0x0000003200327308 */ /* 0x000ea20000002400 */
[----:B------:R-:W-:-:S07]  /*ba90*/  ISETP.GT.AND P5, PT, R65, 0x1, PT ;  /* 0x000000014100780c */ /* 0x000fce0003fa4270 */
[----:B------:R-:W2:Y:S01]  /*baa0*/  MUFU.TANH R47, R47 ;  /* 0x0000002f002f7308 */ /* 0x000ea20000002400 */
[----:B------:R-:W-:-:S07]  /*bab0*/  ISETP.GT.AND P1, PT, R65, 0x8, PT ;  /* 0x000000084100780c */ /* 0x000fce0003f24270 */
[----:B------:R-:W2:Y:S01]  /*bac0*/  MUFU.TANH R53, R53 ;  /* 0x0000003500357308 */ /* 0x000ea20000002400 */
[----:B0-----:R-:W-:-:S07]  /*bad0*/  FSEL R3, R3, -INF , P4 ;  /* 0xff80000003037808 */ /* 0x001fce0002000000 */
[----:B------:R-:W0:Y:S01]  /*bae0*/  MUFU.TANH R48, R48 ;  /* 0x0000003000307308 */ /* 0x000e220000002400 */
[----:B-1----:R-:W-:-:S07]  /*baf0*/  FSEL R4, R4, -INF , P5 ;  /* 0xff80000004047808 */ /* 0x002fce0002800000 */
[----:B------:R-:W1:Y:S01]  /*bb00*/  MUFU.TANH R54, R54 ;  /* 0x0000003600367308 */ /* 0x000e620000002400 */
[----:B------:R-:W-:-:S07]  /*bb10*/  ISETP.GT.AND P2, PT, R65, 0x9, PT ;  /* 0x000000094100780c */ /* 0x000fce0003f44270 */
[----:B------:R-:W1:Y:S01]  /*bb20*/  MUFU.TANH R51, R51 ;  /* 0x0000003300337308 */ /* 0x000e620000002400 */
[----:B---3--:R-:W-:-:S07]  /*bb30*/  FSEL R7, R7, -INF , P1 ;  /* 0xff80000007077808 */ /* 0x008fce0000800000 */
[----:B------:R-:W3:Y:S01]  /*bb40*/  MUFU.TANH R57, R57 ;  /* 0x0000003900397308 */ /* 0x000ee20000002400 */
[----:B------:R-:W-:-:S07]  /*bb50*/  FMNMX.FTZ R70, R3, R4, !PT ;  /* 0x0000000403467209 */ /* 0x000fce0007810000 */
[----:B------:R-:W3:Y:S01]  /*bb60*/  MUFU.TANH R52, R52 ;  /* 0x0000003400347308 */ /* 0x000ee20000002400 */
[----:B------:R-:W-:-:S07]  /*bb70*/  ISETP.GT.AND P3, PT, R65, 0x10, PT ;  /* 0x000000104100780c */ /* 0x000fce0003f64270 */
[----:B------:R-:W3:Y:S01]  /*bb80*/  MUFU.TANH R58, R58 ;  /* 0x0000003a003a7308 */ /* 0x000ee20000002400 */
[----:B----4-:R-:W-:-:S07]  /*bb90*/  FSEL R8, R8, -INF , P2 ;  /* 0xff80000008087808 */ /* 0x010fce0001000000 */
[----:B------:R-:W4:Y:S01]  /*bba0*/  MUFU.TANH R55, R55 ;  /* 0x0000003700377308 */ /* 0x000f220000002400 */
[----:B------:R-:W-:Y:S01]  /*bbb0*/  FMNMX.FTZ R69, R7, R70, !PT ;  /* 0x0000004607457209 */ /* 0x000fe20007810000 */
[----:B------:R-:W-:Y:S01]  /*bbc0*/  FMUL.FTZ R66, R81, UR4 ;  /* 0x0000000451427c20 */ /* 0x000fe20008410000 */
[----:B------:R-:W-:-:S05]  /*bbd0*/  FSEL R5, R5, -INF , P4 ;  /* 0xff80000005057808 */ /* 0x000fca0002000000 */
[----:B------:R-:W4:Y:S01]  /*bbe0*/  MUFU.TANH R61, R61 ;  /* 0x0000003d003d7308 */ /* 0x000f220000002400 */
[----:B------:R-:W-:-:S07]  /*bbf0*/  ISETP.GT.AND P4, PT, R65, 0x11, PT ;  /* 0x000000114100780c */ /* 0x000fce0003f84270 */
[----:B------:R-:W4:Y:S01]  /*bc00*/  MUFU.TANH R56, R56 ;  /* 0x0000003800387308 */ /* 0x000f220000002400 */
[----:B------:R-:W-:Y:S01]  /*bc10*/  FSEL R11, R11, -INF , P3 ;  /* 0xff8000000b0b7808 */ /* 0x000fe20001800000 */
[----:B------:R-:W-:Y:S01]  /*bc20*/  FMUL.FTZ R67, R84, UR4 ;  /* 0x0000000454437c20 */ /* 0x000fe20008410000 */
[----:B------:R-:W-:-:S05]  /*bc30*/  FMNMX.FTZ R70, R8, R69, !PT ;  /* 0x0000004508467209 */ /* 0x000fca0007810000 */
[----:B------:R-:W4:Y:S01]  /*bc40*/  MUFU.TANH R62, R62 ;  /* 0x0000003e003e7308 */ /* 0x000f220000002400 */
[----:B------:R-:W-:-:S07]  /*bc50*/  FSEL R69, R6, -INF , P5 ;  /* 0xff80000006457808 */ /* 0x000fce0002800000 */
[----:B------:R-:W4:Y:S01]  /*bc60*/  MUFU.TANH R59, R59 ;  /* 0x0000003b003b7308 */ /* 0x000f220000002400 */
[----:B------:R-:W-:Y:S01]  /*bc70*/  ISETP.GT.AND P5, PT, R65, 0x18, PT ;  /* 0x000000184100780c */ /* 0x000fe20003fa4270 */
[----:B------:R-:W-:Y:S01]  /*bc80*/  FMUL.FTZ R68, R85, UR4 ;  /* 0x0000000455447c20 */ /* 0x000fe20008410000 */
[----:B------:R-:W-:-:S05]  /*bc90*/  FSEL R12, R12, -INF , P4 ;  /* 0xff8000000c0c7808 */ /* 0x000fca0002000000 */
[----:B------:R-:W4:Y:S01]  /*bca0*/  MUFU.TANH R64, R64 ;  /* 0x0000004000407308 */ /* 0x000f220000002400 */
[----:B------:R-:W-:-:S07]  /*bcb0*/  FMNMX.FTZ R71, R11, R70, !PT ;  /* 0x000000460b477209 */ /* 0x000fce0007810000 */
[----:B------:R-:W4:Y:S01]  /*bcc0*/  MUFU.TANH R60, R60 ;  /* 0x0000003c003c7308 */ /* 0x000f220000002400 */
[----:B------:R-:W-:Y:S01]  /*bcd0*/  FSEL R70, R9, -INF , P1 ;  /* 0xff80000009467808 */ /* 0x000fe20000800000 */
[----:B------:R-:W-:Y:S01]  /*bce0*/  FMUL.FTZ R78, R82, UR4 ;  /* 0x00000004524e7c20 */ /* 0x000fe20008410000 */
[----:B------:R-:W-:Y:S01]  /*bcf0*/  ISETP.GT.AND P1, PT, R65, 0x19, PT ;  /* 0x000000194100780c */ /* 0x000fe20003f24270 */
[----:B------:R-:W-:Y:S01]  /*bd00*/  FMUL.FTZ R86, R86, UR4 ;  /* 0x0000000456567c20 */ /* 0x000fe20008410000 */
[----:B------:R-:W-:Y:S01]  /*bd10*/  FSEL R15, R15, -INF , P5 ;  /* 0xff8000000f0f7808 */ /* 0x000fe20002800000 */
[----:B------:R-:W4:Y:S01]  /*bd20*/  LDL R88, [R1+0x64] ;  /* 0x0000640001587983 */ /* 0x000f220000100800 */
[----:B------:R-:W-:Y:S01]  /*bd30*/  FMNMX.FTZ R6, R12, R71, !PT ;  /* 0x000000470c067209 */ /* 0x000fe20007810000 */
[----:B------:R-:W-:Y:S01]  /*bd40*/  MUFU.TANH R63, R63 ;  /* 0x0000003f003f7308 */ /* 0x000fe20000002400 */
[----:B------:R-:W-:Y:S02]  /*bd50*/  FSEL R10, R10, -INF , P2 ;  /* 0xff8000000a0a7808 */ /* 0x000fe40001000000 */
[----:B------:R-:W-:-:S02]  /*bd60*/  ISETP.GT.AND P2, PT, R65, 0x20, PT ;  /* 0x000000204100780c */ /* 0x000fc40003f44270 */
[----:B------:R-:W-:Y:S02]  /*bd70*/  FSEL R20, R20, -INF , P1 ;  /* 0xff80000014147808 */ /* 0x000fe40000800000 */
[----:B------:R-:W-:Y:S02]  /*bd80*/  FMNMX.FTZ R9, R15, R6, !PT ;  /* 0x000000060f097209 */ /* 0x000fe40007810000 */
[----:B------:R-:W-:Y:S02]  /*bd90*/  FSEL R13, R13, -INF , P3 ;  /* 0xff8000000d0d7808 */ /* 0x000fe40001800000 */
[----:B------:R-:W-:Y:S02]  /*bda0*/  ISETP.GT.AND P3, PT, R65, 0x21, PT ;  /* 0x000000214100780c */ /* 0x000fe40003f64270 */
[----:B------:R-:W-:Y:S02]  /*bdb0*/  FSEL R25, R25, -INF , P2 ;  /* 0xff80000019197808 */ /* 0x000fe40001000000 */
[----:B------:R-:W-:-:S02]  /*bdc0*/  FMNMX.FTZ R6, R20, R9, !PT ;  /* 0x0000000914067209 */ /* 0x000fc40007810000 */
[----:B------:R-:W-:Y:S02]  /*bdd0*/  FSEL R14, R14, -INF , P4 ;  /* 0xff8000000e0e7808 */ /* 0x000fe40002000000 */
[----:B------:R-:W-:Y:S02]  /*bde0*/  ISETP.GT.AND P4, PT, R65, 0x28, PT ;  /* 0x000000284100780c */ /* 0x000fe40003f84270 */
[----:B------:R-:W-:Y:S02]  /*bdf0*/  FSEL R26, R26, -INF , P3 ;  /* 0xff8000001a1a7808 */ /* 0x000fe40001800000 */
[----:B------:R-:W-:Y:S02]  /*be00*/  FMNMX.FTZ R9, R25, R6, !PT ;  /* 0x0000000619097209 */ /* 0x000fe40007810000 */
        /* <DEDUP_REMOVED lines=42> */
[----:B--2---:R-:W-:Y:S02]  /*c0b0*/  FSEL R49, R49, -INF , P4 ;  /* 0xff80000031317808 */ /* 0x004fe40002000000 */
        /* <DEDUP_REMOVED lines=9> */
[----:B0-----:R-:W-:Y:S02]  /*c150*/  FSEL R48, R48, -INF , P3 ;  /* 0xff80000030307808 */ /* 0x001fe40001800000 */
[----:B------:R-:W-:Y:S02]  /*c160*/  ISETP.GT.AND P3, PT, R65, 0x60, PT ;  /* 0x000000604100780c */ /* 0x000fe40003f64270 */
[----:B-1----:R-:W-:Y:S02]  /*c170*/  FSEL R54, R54, -INF , P2 ;  /* 0xff80000036367808 */ /* 0x002fe40001000000 */
[----:B------:R-:W-:-:S02]  /*c180*/  FMNMX.FTZ R9, R53, R6, !PT ;  /* 0x0000000635097209 */ /* 0x000fc40007810000 */
[----:B------:R-:W-:Y:S02]  /*c190*/  FSEL R51, R51, -INF , P4 ;  /* 0xff80000033337808 */ /* 0x000fe40002000000 */
[----:B------:R-:W-:Y:S02]  /*c1a0*/  ISETP.GT.AND P4, PT, R65, 0x61, PT ;  /* 0x000000614100780c */ /* 0x000fe40003f84270 */
[----:B---3--:R-:W-:Y:S02]  /*c1b0*/  FSEL R57, R57, -INF , P3 ;  /* 0xff80000039397808 */ /* 0x008fe40001800000 */
[----:B------:R-:W-:Y:S01]  /*c1c0*/  FMNMX.FTZ R6, R54, R9, !PT ;  /* 0x0000000936067209 */ /* 0x000fe20007810000 */
[----:B------:R-:W0:Y:S01]  /*c1d0*/  MUFU.TANH R66, R66 ;  /* 0x0000004200427308 */ /* 0x000e220000002400 */
[----:B------:R-:W-:Y:S02]  /*c1e0*/  FSEL R52, R52, -INF , P5 ;  /* 0xff80000034347808 */ /* 0x000fe40002800000 */
[----:B------:R-:W-:-:S02]  /*c1f0*/  ISETP.GT.AND P5, PT, R65, 0x68, PT ;  /* 0x000000684100780c */ /* 0x000fc40003fa4270 */
[----:B------:R-:W-:Y:S02]  /*c200*/  FSEL R58, R58, -INF , P4 ;  /* 0xff8000003a3a7808 */ /* 0x000fe40002000000 */
[----:B------:R-:W-:Y:S01]  /*c210*/  FMNMX.FTZ R9, R57, R6, !PT ;  /* 0x0000000639097209 */ /* 0x000fe20007810000 */
[----:B------:R-:W1:Y:S01]  /*c220*/  MUFU.TANH R67, R67 ;  /* 0x0000004300437308 */ /* 0x000e620000002400 */
[----:B----4-:R-:W-:Y:S02]  /*c230*/  FSEL R55, R55, -INF , P1 ;  /* 0xff80000037377808 */ /* 0x010fe40000800000 */
[----:B------:R-:W-:Y:S02]  /*c240*/  ISETP.GT.AND P1, PT, R65, 0x69, PT ;  /* 0x000000694100780c */ /* 0x000fe40003f24270 */
[----:B------:R-:W-:Y:S02]  /*c250*/  FSEL R61, R61, -INF , P5 ;  /* 0xff8000003d3d7808 */ /* 0x000fe40002800000 */
[----:B------:R-:W-:Y:S01]  /*c260*/  FMNMX.FTZ R6, R58, R9, !PT ;  /* 0x000000093a067209 */ /* 0x000fe20007810000 */
[----:B------:R-:W2:Y:S01]  /*c270*/  MUFU.TANH R68, R68 ;  /* 0x0000004400447308 */ /* 0x000ea20000002400 */
[----:B------:R-:W-:-:S02]  /*c280*/  FSEL R56, R56, -INF , P2 ;  /* 0xff80000038387808 */ /* 0x000fc40001000000 */
[----:B------:R-:W-:Y:S02]  /*c290*/  ISETP.GT.AND P2, PT, R65, 0x70, PT ;  /* 0x000000704100780c */ /* 0x000fe40003f44270 */
[----:B------:R-:W-:Y:S02]  /*c2a0*/  FSEL R62, R62, -INF , P1 ;  /* 0xff8000003e3e7808 */ /* 0x000fe40000800000 */
[----:B------:R-:W-:Y:S02]  /*c2b0*/  FMNMX.FTZ R9, R61, R6, !PT ;  /* 0x000000063d097209 */ /* 0x000fe40007810000 */
[----:B------:R-:W-:Y:S02]  /*c2c0*/  FSEL R59, R59, -INF , P3 ;  /* 0xff8000003b3b7808 */ /* 0x000fe40001800000 */
[----:B------:R-:W-:Y:S02]  /*c2d0*/  ISETP.GT.AND P3, PT, R65, 0x71, PT ;  /* 0x000000714100780c */ /* 0x000fe40003f64270 */
[----:B------:R-:W-:-:S02]  /*c2e0*/  FSEL R64, R64, -INF , P2 ;  /* 0xff80000040407808 */ /* 0x000fc40001000000 */
[----:B------:R-:W-:Y:S02]  /*c2f0*/  FMNMX.FTZ R9, R62, R9, !PT ;  /* 0x000000093e097209 */ /* 0x000fe40007810000 */
[----:B------:R-:W-:Y:S02]  /*c300*/  FSEL R60, R60, -INF , P4 ;  /* 0xff8000003c3c7808 */ /* 0x000fe40002000000 */
[----:B------:R-:W-:Y:S02]  /*c310*/  ISETP.GT.AND P4, PT, R65, 0x78, PT ;  /* 0x000000784100780c */ /* 0x000fe40003f84270 */
[----:B0-----:R-:W-:Y:S02]  /*c320*/  FSEL R66, R66, -INF , P3 ;  /* 0xff80000042427808 */ /* 0x001fe40001800000 */
[----:B------:R-:W-:Y:S02]  /*c330*/  FMNMX.FTZ R9, R64, R9, !PT ;  /* 0x0000000940097209 */ /* 0x000fe40007810000 */
[----:B------:R-:W-:-:S02]  /*c340*/  FSEL R63, R63, -INF , P5 ;  /* 0xff8000003f3f7808 */ /* 0x000fc40002800000 */
[----:B------:R-:W-:Y:S02]  /*c350*/  ISETP.GT.AND P5, PT, R65, 0x79, PT ;  /* 0x000000794100780c */ /* 0x000fe40003fa4270 */
[----:B-1----:R-:W-:Y:S02]  /*c360*/  FSEL R67, R67, -INF , P4 ;  /* 0xff80000043437808 */ /* 0x002fe40002000000 */
[----:B------:R-:W-:Y:S02]  /*c370*/  FMNMX.FTZ R6, R66, R9, !PT ;  /* 0x0000000942067209 */ /* 0x000fe40007810000 */
[----:B--2---:R-:W-:Y:S02]  /*c380*/  FSEL R68, R68, -INF , P5 ;  /* 0xff80000044447808 */ /* 0x004fe40002800000 */
[----:B------:R-:W-:-:S04]  /*c390*/  FMNMX.FTZ R9, R67, R6, !PT ;  /* 0x0000000643097209 */ /* 0x000fc80007810000 */
[----:B------:R-:W-:-:S05]  /*c3a0*/  FMNMX.FTZ R9, R68, R9, !PT ;  /* 0x0000000944097209 */ /* 0x000fca0007810000 */
[----:B------:R-:W0:Y:S02]  /*c3b0*/  SHFL.BFLY PT, R6, R9, 0x2, 0x1f ;  /* 0x0c401f0009067f89 */ /* 0x000e2400000e0000 */
[----:B0-----:R-:W-:-:S05]  /*c3c0*/  FMNMX.FTZ R71, R9, R6, !PT ;  /* 0x0000000609477209 */ /* 0x001fca0007810000 */
[----:B------:R-:W0:Y:S02]  /*c3d0*/  SHFL.BFLY PT, R6, R71, 0x1, 0x1f ;  /* 0x0c201f0047067f89 */ /* 0x000e2400000e0000 */
[----:B0-----:R-:W-:-:S04]  /*c3e0*/  FMNMX.FTZ R6, R71, R6, !PT ;  /* 0x0000000647067209 */ /* 0x001fc80007810000 */
[C---:B------:R-:W-:Y:S01]  /*c3f0*/  FSETP.NEU.FTZ.AND P6, PT, R6.reuse, -INF , PT ;  /* 0xff8000000600780b */ /* 0x040fe20003fdd000 */
[----:B------:R-:W-:-:S05]  /*c400*/  FMUL.FTZ R65, R6, UR45 ;  /* 0x0000002d06417c20 */ /* 0x000fca0008410000 */
[----:B------:R-:W-:-:S05]  /*c410*/  FSEL R65, R65, RZ, P6 ;  /* 0x000000ff41417208 */ /* 0x000fca0003000000 */
[--C-:B------:R-:W-:Y:S01]  /*c420*/  FFMA.FTZ R71, R3, UR45, -R65.reuse ;  /* 0x0000002d03477c23 */ /* 0x100fe20008010841 */
[----:B------:R-:W-:Y:S01]  /*c430*/  FMNMX.FTZ R3, R5, R69, !PT ;  /* 0x0000004505037209 */ /* 0x000fe20007810000 */
[----:B------:R-:W-:-:S03]  /*c440*/  FFMA.FTZ R77, R8, UR45, -R65 ;  /* 0x0000002d084d7c23 */ /* 0x000fc60008010841 */
[----:B------:R-:W-:-:S04]  /*c450*/  FMNMX.FTZ R3, R70, R3, !PT ;  /* 0x0000000346037209 */ /* 0x000fc80007810000 */
        /* <DEDUP_REMOVED lines=16> */
[----:B------:R-:W-:Y:S01]  /*c560*/  FMNMX.FTZ R8, R48, R3, !PT ;  /* 0x0000000330087209 */ /* 0x000fe20007810000 */
[----:B------:R-:W-:-:S03]  /*c570*/  FMUL.FTZ R84, R79, UR4 ;  /* 0x000000044f547c20 */ /* 0x000fc60008410000 */
[----:B------:R-:W-:-:S04]  /*c580*/  FMNMX.FTZ R3, R51, R8, !PT ;  /* 0x0000000833037209 */ /* 0x000fc80007810000 */
[----:B------:R-:W-:Y:S01]  /*c590*/  FMNMX.FTZ R8, R52, R3, !PT ;  /* 0x0000000334087209 */ /* 0x000fe20007810000 */
[----:B------:R-:W0:Y:S01]  /*c5a0*/  MUFU.TANH R84, R84 ;  /* 0x0000005400547308 */ /* 0x000e220000002400 */
[----:B------:R-:W-:Y:S02]  /*c5b0*/  FMUL.FTZ R85, R83, UR4 ;  /* 0x0000000453557c20 */ /* 0x000fe40008410000 */
[----:B------:R-:W-:-:S04]  /*c5c0*/  FMNMX.FTZ R3, R55, R8, !PT ;  /* 0x0000000837037209 */ /* 0x000fc80007810000 */
[----:B------:R-:W-:Y:S01]  /*c5d0*/  FMNMX.FTZ R8, R56, R3, !PT ;  /* 0x0000000338087209 */ /* 0x000fe20007810000 */
[----:B------:R-:W1:Y:S01]  /*c5e0*/  MUFU.TANH R78, R78 ;  /* 0x0000004e004e7308 */ /* 0x000e620000002400 */
[----:B------:R-:W-:Y:S02]  /*c5f0*/  FMUL.FTZ R9, R87, UR4 ;  /* 0x0000000457097c20 */ /* 0x000fe40008410000 */
[----:B------:R-:W-:-:S05]  /*c600*/  FMNMX.FTZ R3, R59, R8, !PT ;  /* 0x000000083b037209 */ /* 0x000fca0007810000 */
[----:B------:R-:W2:Y:S01]  /*c610*/  MUFU.TANH R85, R85 ;  /* 0x0000005500557308 */ /* 0x000ea20000002400 */
[----:B------:R-:W-:Y:S02]  /*c620*/  FMNMX.FTZ R8, R60, R3, !PT ;  /* 0x000000033c087209 */ /* 0x000fe40007810000 */
[----:B0-----:R-:W-:-:S05]  /*c630*/  FSEL R84, R84, -INF , P1 ;  /* 0xff80000054547808 */ /* 0x001fca0000800000 */
[----:B------:R-:W0:Y:S01]  /*c640*/  MUFU.TANH R86, R86 ;  /* 0x0000005600567308 */ /* 0x000e220000002400 */
[----:B------:R-:W-:Y:S02]  /*c650*/  FMNMX.FTZ R3, R63, R8, !PT ;  /* 0x000000083f037209 */ /* 0x000fe40007810000 */
[----:B-1----:R-:W-:-:S05]  /*c660*/  FSEL R83, R78, -INF , P2 ;  /* 0xff8000004e537808 */ /* 0x002fca0001000000 */
[----:B------:R-:W1:Y:S01]  /*c670*/  MUFU.TANH R9, R9 ;  /* 0x0000000900097308 */ /* 0x000e620000002400 */
[----:B------:R-:W-:Y:S02]  /*c680*/  FMNMX.FTZ R8, R84, R3, !PT ;  /* 0x0000000354087209 */ /* 0x000fe40007810000 */
[----:B--2---:R-:W-:Y:S02]  /*c690*/  FSEL R85, R85, -INF , P3 ;  /* 0xff80000055557808 */ /* 0x004fe40001800000 */
[----:B------:R-:W-:Y:S02]  /*c6a0*/  FMNMX.FTZ R8, R83, R8, !PT ;  /* 0x0000000853087209 */ /* 0x000fe40007810000 */
[----:B0-----:R-:W-:Y:S02]  /*c6b0*/  FSEL R86, R86, -INF , P4 ;  /* 0xff80000056567808 */ /* 0x001fe40002000000 */
[----:B------:R-:W-:-:S04]  /*c6c0*/  FMNMX.FTZ R3, R85, R8, !PT ;  /* 0x0000000855037209 */ /* 0x000fc80007810000 */
[----:B------:R-:W-:Y:S02]  /*c6d0*/  FMNMX.FTZ R8, R86, R3, !PT ;  /* 0x0000000356087209 */ /* 0x000fe40007810000 */
[----:B-1----:R-:W-:-:S04]  /*c6e0*/  FSEL R87, R9, -INF , P5 ;  /* 0xff80000009577808 */ /* 0x002fc80002800000 */
[----:B------:R-:W-:Y:S01]  /*c6f0*/  FMNMX.FTZ R3, R87, R8, !PT ;  /* 0x0000000857037209 */ /* 0x000fe20007810000 */
[----:B------:R-:W-:-:S04]  /*c700*/  FFMA.FTZ R72, R12, UR45, -R65 ;  /* 0x0000002d0c487c23 */ /* 0x000fc80008010841 */
[----:B------:R-:W0:Y:S02]  /*c710*/  SHFL.BFLY PT, R12, R3, 0x2, 0x1f ;  /* 0x0c401f00030c7f89 */ /* 0x000e2400000e0000 */
[----:B0-----:R-:W-:-:S05]  /*c720*/  FMNMX.FTZ R12, R3, R12, !PT ;  /* 0x0000000c030c7209 */ /* 0x001fca0007810000 */
[----:B------:R-:W0:Y:S01]  /*c730*/  SHFL.BFLY PT, R9, R12, 0x1, 0x1f ;  /* 0x0c201f000c097f89 */ /* 0x000e2200000e0000 */
[--C-:B------:R-:W-:Y:S01]  /*c740*/  FFMA.FTZ R80, R29, UR45, -R65.reuse ;  /* 0x0000002d1d507c23 */ /* 0x100fe20008010841 */
[--C-:B------:R-:W-:Y:S01]  /*c750*/  FFMA.FTZ R29, R34, UR45, -R65.reuse ;  /* 0x0000002d221d7c23 */ /* 0x100fe20008010841 */
[--C-:B------:R-:W-:Y:S01]  /*c760*/  FFMA.FTZ R34, R38, UR45, -R65.reuse ;  /* 0x0000002d26227c23 */ /* 0x100fe20008010841 */
[--C-:B------:R-:W-:Y:S01]  /*c770*/  FFMA.FTZ R38, R54, UR45, -R65.reuse ;  /* 0x0000002d36267c23 */ /* 0x100fe20008010841 */
[--C-:B------:R-:W-:Y:S01]  /*c780*/  FFMA.FTZ R73, R4, UR45, -R65.reuse ;  /* 0x0000002d04497c23 */ /* 0x100fe20008010841 */
[--C-:B------:R-:W-:Y:S01]  /*c790*/  FFMA.FTZ R75, R7, UR45, -R65.reuse ;  /* 0x0000002d074b7c23 */ /* 0x100fe20008010841 */
[--C-:B------:R-:W-:Y:S01]  /*c7a0*/  FFMA.FTZ R79, R45, UR45, -R65.reuse ;  /* 0x0000002d2d4f7c23 */ /* 0x100fe20008010841 */
[--C-:B------:R-:W-:Y:S01]  /*c7b0*/  FFMA.FTZ R74, R15, UR45, -R65.reuse ;  /* 0x0000002d0f4a7c23 */ /* 0x100fe20008010841 */
[----:B------:R-:W-:Y:S01]  /*c7c0*/  FFMA.FTZ R45, R61, UR45, -R65 ;  /* 0x0000002d3d2d7c23 */ /* 0x000fe20008010841 */
[----:B0-----:R-:W-:-:S04]  /*c7d0*/  FMNMX.FTZ R9, R12, R9, !PT ;  /* 0x000000090c097209 */ /* 0x001fc80007810000 */
[C---:B------:R-:W-:Y:S01]  /*c7e0*/  FSETP.NEU.FTZ.AND P1, PT, R9.reuse, -INF , PT ;  /* 0xff8000000900780b */ /* 0x040fe20003f3d000 */
[----:B------:R-:W-:-:S05]  /*c7f0*/  FMUL.FTZ R54, R9, UR45 ;  /* 0x0000002d09367c20 */ /* 0x000fca0008410000 */
[----:B------:R-:W-:Y:S01]  /*c800*/  FSEL R54, R54, RZ, P1 ;  /* 0x000000ff36367208 */ /* 0x000fe20000800000 */
[----:B------:R-:W-:Y:S01]  /*c810*/  MUFU.EX2 R71, R71 ;  /* 0x0000004700477308 */ /* 0x000fe20000000800 */
[----:B------:R-:W-:-:S03]  /*c820*/  FFMA.FTZ R82, R46, UR45, -R65 ;  /* 0x0000002d2e527c23 */ /* 0x000fc60008010841 */
[--C-:B------:R-:W-:Y:S01]  /*c830*/  FFMA.FTZ R15, R5, UR45, -R54.reuse ;  /* 0x0000002d050f7c23 */ /* 0x100fe20008010836 */
[----:B------:R-:W-:-:S03]  /*c840*/  FFMA.FTZ R61, R69, UR45, -R54 ;  /* 0x0000002d453d7c23 */ /* 0x000fc60008010836 */
[----:B------:R-:W0:Y:S01]  /*c850*/  MUFU.EX2 R73, R73 ;  /* 0x0000004900497308 */ /* 0x000e220000000800 */
[--C-:B------:R-:W-:Y:S01]  /*c860*/  FFMA.FTZ R46, R62, UR45, -R65.reuse ;  /* 0x0000002d3e2e7c23 */ /* 0x100fe20008010841 */
[----:B------:R-:W-:Y:S01]  /*c870*/  FFMA.FTZ R62, R70, UR45, -R54 ;  /* 0x0000002d463e7c23 */ /* 0x000fe20008010836 */
[--C-:B------:R-:W-:Y:S01]  /*c880*/  FFMA.FTZ R4, R11, UR45, -R65.reuse ;  /* 0x0000002d0b047c23 */ /* 0x100fe20008010841 */
[--C-:B------:R-:W-:Y:S01]  /*c890*/  FFMA.FTZ R7, R33, UR45, -R65.reuse ;  /* 0x0000002d21077c23 */ /* 0x100fe20008010841 */
[----:B------:R-:W-:-:S03]  /*c8a0*/  FFMA.FTZ R33, R50, UR45, -R65 ;  /* 0x0000002d32217c23 */ /* 0x000fc60008010841 */
[----:B------:R-:W1:Y:S01]  /*c8b0*/  MUFU.EX2 R75, R75 ;  /* 0x0000004b004b7308 */ /* 0x000e620000000800 */
[----:B------:R-:W-:Y:S01]  /*c8c0*/  FFMA.FTZ R50, R66, UR45, -R65 ;  /* 0x0000002d42327c23 */ /* 0x000fe20008010841 */
[----:B------:R-:W-:-:S06]  /*c8d0*/  FFMA.FTZ R66, R10, UR45, -R54 ;  /* 0x0000002d0a427c23 */ /* 0x000fcc0008010836 */
[----:B------:R-:W-:Y:S01]  /*c8e0*/  MUFU.EX2 R15, R15 ;  /* 0x0000000f000f7308 */ /* 0x000fe20000000800 */
[----:B------:R-:W-:-:S07]  /*c8f0*/  FFMA.FTZ R5, R13, UR45, -R54 ;  /* 0x0000002d0d057c23 */ /* 0x000fce0008010836 */
[----:B------:R-:W2:Y:S01]  /*c900*/  MUFU.EX2 R61, R61 ;  /* 0x0000003d003d7308 */ /* 0x000ea20000000800 */
[----:B------:R-:W-:-:S07]  /*c910*/  FFMA.FTZ R76, R20, UR45, -R65 ;  /* 0x0000002d144c7c23 */ /* 0x000fce0008010841 */
[----:B------:R-:W3:Y:S01]  /*c920*/  MUFU.EX2 R77, R77 ;  /* 0x0000004d004d7308 */ /* 0x000ee20000000800 */
[----:B------:R-:W-:Y:S01]  /*c930*/  FFMA.FTZ R20, R53, UR45, -R65 ;  /* 0x0000002d35147c23 */ /* 0x000fe20008010841 */
[----:B------:R-:W-:-:S06]  /*c940*/  FFMA.FTZ R53, R14, UR45, -R54 ;  /* 0x0000002d0e357c23 */ /* 0x000fcc0008010836 */
[----:B------:R-:W4:Y:S01]  /*c950*/  MUFU.EX2 R62, R62 ;  /* 0x0000003e003e7308 */ /* 0x000f220000000800 */
[----:B------:R-:W-:Y:S01]  /*c960*/  FFMA.FTZ R81, R30, UR45, -R65 ;  /* 0x0000002d1e517c23 */ /* 0x000fe20008010841 */
[----:B------:R-:W-:Y:S02]  /*c970*/  VIADD R12, R0, 0x2d840 ;  /* 0x0002d840000c7836 */ /* 0x000fe40000000000 */
[----:B0-----:R-:W-:-:S04]  /*c980*/  FADD.FTZ R14, R71, R73 ;  /* 0x00000049470e7221 */ /* 0x001fc80000010000 */
[----:B------:R-:W0:Y:S01]  /*c990*/  MUFU.EX2 R4, R4 ;  /* 0x0000000400047308 */ /* 0x000e220000000800 */
[--C-:B------:R-:W-:Y:S01]  /*c9a0*/  FFMA.FTZ R30, R37, UR45, -R65.reuse ;  /* 0x0000002d251e7c23 */ /* 0x100fe20008010841 */
[----:B------:R-:W-:Y:S01]  /*c9b0*/  MOV R13, UR38 ;  /* 0x00000026000d7c02 */ /* 0x000fe20008000f00 */
[----:B------:R-:W-:-:S05]  /*c9c0*/  FFMA.FTZ R37, R41, UR45, -R65 ;  /* 0x0000002d29257c23 */ /* 0x000fca0008010841 */
[----:B------:R-:W0:Y:S01]  /*c9d0*/  MUFU.EX2 R66, R66 ;  /* 0x0000004200427308 */ /* 0x000e220000000800 */
[--C-:B------:R-:W-:Y:S01]  /*c9e0*/  FFMA.FTZ R41, R57, UR45, -R65.reuse ;  /* 0x0000002d39297c23 */ /* 0x100fe20008010841 */
[----:B------:R-:W-:Y:S01]  /*c9f0*/  FFMA.FTZ R8, R49, UR45, -R65 ;  /* 0x0000002d31087c23 */ /* 0x000fe20008010841 */
[----:B------:R-:W-:-:S05]  /*ca00*/  FFMA.FTZ R57, R21, UR45, -R54 ;  /* 0x0000002d15397c23 */ /* 0x000fca0008010836 */
[----:B------:R-:W0:Y:S01]  /*ca10*/  MUFU.EX2 R72, R72 ;  /* 0x0000004800487308 */ /* 0x000e220000000800 */
[----:B-1----:R-:W-:Y:S01]  /*ca20*/  FADD.FTZ R14, R75, R14 ;  /* 0x0000000e4b0e7221 */ /* 0x002fe20000010000 */
[--C-:B------:R-:W-:Y:S01]  /*ca30*/  FFMA.FTZ R25, R25, UR45, -R65.reuse ;  /* 0x0000002d19197c23 */ /* 0x100fe20008010841 */
[----:B------:R-:W-:Y:S01]  /*ca40*/  FFMA.FTZ R49, R64, UR45, -R65 ;  /* 0x0000002d40317c23 */ /* 0x000fe20008010841 */
[----:B------:R-:W-:-:S04]  /*ca50*/  PRMT R12, R13, 0x654, R12 ;  /* 0x000006540d0c7816 */ /* 0x000fc8000000000c */
[----:B------:R-:W1:Y:S01]  /*ca60*/  MUFU.EX2 R5, R5 ;  /* 0x0000000500057308 */ /* 0x000e620000000800 */
[----:B------:R-:W-:Y:S01]  /*ca70*/  FFMA.FTZ R78, R42, UR45, -R65 ;  /* 0x0000002d2a4e7c23 */ /* 0x000fe20008010841 */
[----:B------:R-:W-:Y:S01]  /*ca80*/  FFMA.FTZ R64, R31, UR45, -R54 ;  /* 0x0000002d1f407c23 */ /* 0x000fe20008010836 */
[----:B--2---:R-:W-:Y:S01]  /*ca90*/  FADD.FTZ R13, R15, R61 ;  /* 0x0000003d0f0d7221 */ /* 0x004fe20000010000 */
[----:B------:R-:W-:-:S04]  /*caa0*/  FFMA.FTZ R42, R58, UR45, -R65 ;  /* 0x0000002d3a2a7c23 */ /* 0x000fc80008010841 */
[----:B------:R-:W2:Y:S01]  /*cab0*/  MUFU.EX2 R74, R74 ;  /* 0x0000004a004a7308 */ /* 0x000ea20000000800 */
[--C-:B------:R-:W-:Y:S01]  /*cac0*/  FFMA.FTZ R31, R39, UR45, -R54.reuse ;  /* 0x0000002d271f7c23 */ /* 0x100fe20008010836 */
[--C-:B------:R-:W-:Y:S01]  /*cad0*/  FFMA.FTZ R58, R24, UR45, -R54.reuse ;  /* 0x0000002d183a7c23 */ /* 0x100fe20008010836 */
[----:B------:R-:W-:Y:S01]  /*cae0*/  FFMA.FTZ R21, R36, UR45, -R54 ;  /* 0x0000002d24157c23 */ /* 0x000fe20008010836 */
[----:B---3--:R-:W-:Y:S01]  /*caf0*/  FADD.FTZ R39, R77, R14 ;  /* 0x0000000e4d277221 */ /* 0x008fe20000010000 */
[----:B------:R-:W-:-:S03]  /*cb00*/  FFMA.FTZ R26, R26, UR45, -R65 ;  /* 0x0000002d1a1a7c23 */ /* 0x000fc60008010841 */
[----:B------:R-:W3:Y:S01]  /*cb10*/  MUFU.EX2 R53, R53 ;  /* 0x0000003500357308 */ /* 0x000ee20000000800 */
[----:B------:R-:W-:Y:S01]  /*cb20*/  FFMA.FTZ R36, R47, UR45, -R54 ;  /* 0x0000002d2f247c23 */ /* 0x000fe20008010836 */
[----:B----4-:R-:W-:Y:S01]  /*cb30*/  FADD.FTZ R47, R62, R13 ;  /* 0x0000000d3e2f7221 */ /* 0x010fe20000010000 */
[----:B------:R-:W-:-:S05]  /*cb40*/  F2FP.F16.F32.PACK_AB R13, R61, R15 ;  /* 0x0000000f3d0d723e */ /* 0x000fca00000000ff */
[----:B------:R-:W4:Y:S01]  /*cb50*/  MUFU.EX2 R76, R76 ;  /* 0x0000004c004c7308 */ /* 0x000f220000000800 */
[----:B------:R-:W-:Y:S01]  /*cb60*/  FFMA.FTZ R27, R27, UR45, -R54 ;  /* 0x0000002d1b1b7c23 */ /* 0x000fe20008010836 */
[----:B0-----:R-:W-:Y:S01]  /*cb70*/  FADD.FTZ R61, R4, R39 ;  /* 0x00000027043d7221 */ /* 0x001fe20000010000 */
[----:B------:R-:W-:Y:S01]  /*cb80*/  FADD.FTZ R24, R66, R47 ;  /* 0x0000002f42187221 */ /* 0x000fe20000010000 */
[--C-:B------:R-:W-:Y:S01]  /*cb90*/  FFMA.FTZ R3, R67, UR45, -R65.reuse ;  /* 0x0000002d43037c23 */ /* 0x100fe20008010841 */
[----:B------:R-:W-:-:S03]  /*cba0*/  FFMA.FTZ R11, R68, UR45, -R65 ;  /* 0x0000002d440b7c23 */ /* 0x000fc60008010841 */
[----:B------:R-:W0:Y:S01]  /*cbb0*/  MUFU.EX2 R57, R57 ;  /* 0x0000003900397308 */ /* 0x000e220000000800 */
[----:B------:R-:W-:-:S07]  /*cbc0*/  FADD.FTZ R61, R72, R61 ;  /* 0x0000003d483d7221 */ /* 0x000fce0000010000 */
[----:B------:R-:W-:Y:S01]  /*cbd0*/  MUFU.EX2 R25, R25 ;  /* 0x0000001900197308 */ /* 0x000fe20000000800 */
[----:B-1----:R-:W-:Y:S01]  /*cbe0*/  FADD.FTZ R24, R5, R24 ;  /* 0x0000001805187221 */ /* 0x002fe20000010000 */
[----:B--2---:R-:W-:Y:S01]  /*cbf0*/  FADD.FTZ R61, R74, R61 ;  /* 0x0000003d4a3d7221 */ /* 0x004fe20000010000 */
[----:B------:R-:W-:-:S05]  /*cc00*/  FFMA.FTZ R44, R44, UR45, -R54 ;  /* 0x0000002d2c2c7c23 */ /* 0x000fca0008010836 */
[----:B------:R-:W-:Y:S01]  /*cc10*/  MUFU.EX2 R80, R80 ;  /* 0x0000005000507308 */ /* 0x000fe20000000800 */
[----:B------:R-:W-:-:S07]  /*cc20*/  FFMA.FTZ R65, R32, UR45, -R54 ;  /* 0x0000002d20417c23 */ /* 0x000fce0008010836 */
[----:B------:R-:W-:Y:S08]  /*cc30*/  MUFU.EX2 R7, R7 ;  /* 0x0000000700077308 */ /* 0x000ff00000000800 */
[----:B------:R-:W-:Y:S08]  /*cc40*/  MUFU.EX2 R29, R29 ;  /* 0x0000001d001d7308 */ /* 0x000ff00000000800 */
[----:B------:R-:W-:Y:S01]  /*cc50*/  MUFU.EX2 R34, R34 ;  /* 0x0000002200227308 */ /* 0x000fe20000000800 */
[--C-:B------:R-:W-:Y:S01]  /*cc60*/  FFMA.FTZ R28, R28, UR45, -R54.reuse ;  /* 0x0000002d1c1c7c23 */ /* 0x100fe20008010836 */
[--C-:B------:R-:W-:Y:S01]  /*cc70*/  FFMA.FTZ R10, R35, UR45, -R54.reuse ;  /* 0x0000002d230a7c23 */ /* 0x100fe20008010836 */
[----:B------:R1:W-:Y:S05]  /*cc80*/  SYNCS.ARRIVE.TRANS64.RED.A1T0 RZ, [R12+URZ], RZ ;  /* 0x000000ff0cff79a7 */ /* 0x0003ea000810043f */
[----:B------:R-:W2:Y:S01]  /*cc90*/  MUFU.EX2 R58, R58 ;  /* 0x0000003a003a7308 */ /* 0x000ea20000000800 */
[----:B------:R-:W-:-:S07]  /*cca0*/  FFMA.FTZ R32, R40, UR45, -R54 ;  /* 0x0000002d28207c23 */ /* 0x000fce0008010836 */
[----:B------:R-:W-:Y:S01]  /*ccb0*/  MUFU.EX2 R26, R26 ;  /* 0x0000001a001a7308 */ /* 0x000fe20000000800 */
[----:B------:R-:W-:Y:S01]  /*ccc0*/  FFMA.FTZ R40, R52, UR45, -R54 ;  /* 0x0000002d34287c23 */ /* 0x000fe20008010836 */
[----:B---3--:R-:W-:-:S06]  /*ccd0*/  FADD.FTZ R24, R53, R24 ;  /* 0x0000001835187221 */ /* 0x008fcc0000010000 */
[----:B------:R-:W3:Y:S01]  /*cce0*/  MUFU.EX2 R27, R27 ;  /* 0x0000001b001b7308 */ /* 0x000ee20000000800 */
[----:B----4-:R-:W-:Y:S01]  /*ccf0*/  FADD.FTZ R52, R76, R61 ;  /* 0x0000003d4c347221 */ /* 0x010fe20000010000 */
[----:B------:R-:W-:Y:S01]  /*cd00*/  FFMA.FTZ R39, R51, UR45, -R54 ;  /* 0x0000002d33277c23 */ /* 0x000fe20008010836 */
[----:B0-----:R-:W-:-:S05]  /*cd10*/  FADD.FTZ R51, R57, R24 ;  /* 0x0000001839337221 */ /* 0x001fca0000010000 */
[----:B------:R-:W0:Y:S01]  /*cd20*/  MUFU.EX2 R81, R81 ;  /* 0x0000005100517308 */ /* 0x000e220000000800 */
[----:B--2---:R-:W-:-:S07]  /*cd30*/  FADD.FTZ R24, R58, R51 ;  /* 0x000000333a187221 */ /* 0x004fce0000010000 */
[----:B------:R2:W-:Y:S01]  /*cd40*/  MUFU.EX2 R0, R44 ;  /* 0x0000002c00007308 */ /* 0x0005e20000000800 */
[----:B---3--:R-:W-:Y:S01]  /*cd50*/  FADD.FTZ R51, R27, R24 ;  /* 0x000000181b337221 */ /* 0x008fe20000010000 */
[----:B--2---:R-:W-:Y:S01]  /*cd60*/  FFMA.FTZ R44, R55, UR45, -R54 ;  /* 0x0000002d372c7c23 */ /* 0x004fe20008010836 */
[----:B------:R-:W-:-:S05]  /*cd70*/  FADD.FTZ R55, R25, R52 ;  /* 0x0000003419377221 */ /* 0x000fca0000010000 */
[----:B------:R-:W2:Y:S01]  /*cd80*/  MUFU.EX2 R30, R30 ;  /* 0x0000001e001e7308 */ /* 0x000ea20000000800 */
[----:B------:R-:W-:-:S04]  /*cd90*/  FADD.FTZ R55, R26, R55 ;  /* 0x000000371a377221 */ /* 0x000fc80000010000 */
[----:B------:R-:W-:-:S03]  /*cda0*/  FADD.FTZ R24, R80, R55 ;  /* 0x0000003750187221 */ /* 0x000fc60000010000 */
[----:B------:R-:W3:Y:S01]  /*cdb0*/  MUFU.EX2 R37, R37 ;  /* 0x0000002500257308 */ /* 0x000ee20000000800 */
[----:B0-----:R-:W-:-:S04]  /*cdc0*/  FADD.FTZ R52, R81, R24 ;  /* 0x0000001851347221 */ /* 0x001fc80000010000 */
[----:B------:R-:W-:-:S03]  /*cdd0*/  FADD.FTZ R52, R7, R52 ;  /* 0x0000003407347221 */ /* 0x000fc60000010000 */
[----:B------:R-:W0:Y:S01]  /*cde0*/  MUFU.EX2 R78, R78 ;  /* 0x0000004e004e7308 */ /* 0x000e220000000800 */
[----:B------:R-:W-:-:S04]  /*cdf0*/  FADD.FTZ R55, R29, R52 ;  /* 0x000000341d377221 */ /* 0x000fc80000010000 */
[----:B--2---:R-:W-:-:S04]  /*ce00*/  FADD.FTZ R55, R30, R55 ;  /* 0x000000371e377221 */ /* 0x004fc80000010000 */
[----:B------:R-:W-:-:S04]  /*ce10*/  FADD.FTZ R52, R34, R55 ;  /* 0x0000003722347221 */ /* 0x000fc80000010000 */
[----:B---3--:R-:W-:-:S04]  /*ce20*/  FADD.FTZ R55, R37, R52 ;  /* 0x0000003425377221 */ /* 0x008fc80000010000 */
[----:B0-----:R-:W-:Y:S02]  /*ce30*/  FADD.FTZ R52, R78, R55 ;  /* 0x000000374e347221 */ /* 0x001fe40000010000 */
[----:B------:R-:W2:Y:S01]  /*ce40*/  LDL R55, [R1+0x84] ;  /* 0x0000840001377983 */ /* 0x000ea20000100800 */
[----:B------:R-:W0:Y:S08]  /*ce50*/  MUFU.EX2 R28, R28 ;  /* 0x0000001c001c7308 */ /* 0x000e300000000800 */
[----:B------:R-:W3:Y:S08]  /*ce60*/  MUFU.EX2 R64, R64 ;  /* 0x0000004000407308 */ /* 0x000ef00000000800 */
[----:B------:R-:W4:Y:S01]  /*ce70*/  MUFU.EX2 R65, R65 ;  /* 0x0000004100417308 */ /* 0x000f220000000800 */
[----:B0-----:R-:W-:-:S07]  /*ce80*/  FADD.FTZ R51, R28, R51 ;  /* 0x000000331c337221 */ /* 0x001fce0000010000 */
[----:B------:R-:W0:Y:S01]  /*ce90*/  MUFU.EX2 R10, R10 ;  /* 0x0000000a000a7308 */ /* 0x000e220000000800 */
[----:B---3--:R-:W-:Y:S01]  /*cea0*/  FADD.FTZ R24, R64, R51 ;  /* 0x0000003340187221 */ /* 0x008fe20000010000 */
[----:B------:R-:W-:-:S06]  /*ceb0*/  FFMA.FTZ R35, R43, UR45, -R54 ;  /* 0x0000002d2b237c23 */ /* 0x000fcc0008010836 */
[----:B------:R-:W3:Y:S01]  /*cec0*/  MUFU.EX2 R21, R21 ;  /* 0x0000001500157308 */ /* 0x000ee20000000800 */
[----:B-1----:R-:W-:Y:S02]  /*ced0*/  F2FP.F16.F32.PACK_AB R12, R73, R71 ;  /* 0x00000047490c723e */ /* 0x002fe400000000ff */
[----:B------:R-:W-:Y:S02]  /*cee0*/  F2FP.F16.F32.PACK_AB R14, R77, R75 ;  /* 0x0000004b4d0e723e */ /* 0x000fe400000000ff */
[----:B------:R-:W-:-:S03]  /*cef0*/  F2FP.F16.F32.PACK_AB R15, R66, R62 ;  /* 0x0000003e420f723e */ /* 0x000fc600000000ff */
[----:B------:R-:W1:Y:S01]  /*cf00*/  MUFU.EX2 R31, R31 ;  /* 0x0000001f001f7308 */ /* 0x000e620000000800 */
[----:B----4-:R-:W-:Y:S01]  /*cf10*/  FADD.FTZ R51, R65, R24 ;  /* 0x0000001841337221 */ /* 0x010fe20000010000 */
[----:B------:R4:W-:Y:S06]  /*cf20*/  STSM.16.M88.4 [R90+0x21800], R12 ;  /* 0x0218000c5a007844 */ /* 0x0009ec0000000200 */
[----:B------:R-:W1:Y:S01]  /*cf30*/  MUFU.EX2 R32, R32 ;  /* 0x0000002000207308 */ /* 0x000e620000000800 */
[----:B------:R-:W-:-:S07]  /*cf40*/  FFMA.FTZ R43, R48, UR45, -R54 ;  /* 0x0000002d302b7c23 */ /* 0x000fce0008010836 */
[----:B------:R-:W1:Y:S01]  /*cf50*/  MUFU.EX2 R35, R35 ;  /* 0x0000002300237308 */ /* 0x000e620000000800 */
[----:B----4-:R-:W-:Y:S01]  /*cf60*/  F2FP.F16.F32.PACK_AB R12, R72, R4 ;  /* 0x00000004480c723e */ /* 0x010fe200000000ff */
[----:B0-----:R-:W-:-:S06]  /*cf70*/  FADD.FTZ R4, R10, R51 ;  /* 0x000000330a047221 */ /* 0x001fcc0000010000 */
[----:B------:R-:W0:Y:S01]  /*cf80*/  MUFU.EX2 R79, R79 ;  /* 0x0000004f004f7308 */ /* 0x000e220000000800 */
[----:B---3--:R-:W-:Y:S01]  /*cf90*/  FADD.FTZ R4, R21, R4 ;  /* 0x0000000415047221 */ /* 0x008fe20000010000 */
[----:B------:R-:W-:-:S06]  /*cfa0*/  F2FP.F16.F32.PACK_AB R24, R26, R25 ;  /* 0x000000191a18723e */ /* 0x000fcc00000000ff */
[----:B------:R-:W3:Y:S01]  /*cfb0*/  MUFU.EX2 R82, R82 ;  /* 0x0000005200527308 */ /* 0x000ee20000000800 */
[----:B-1----:R-:W-:-:S07]  /*cfc0*/  FADD.FTZ R25, R31, R4 ;  /* 0x000000041f197221 */ /* 0x002fce0000010000 */
[----:B------:R-:W1:Y:S01]  /*cfd0*/  MUFU.EX2 R36, R36 ;  /* 0x0000002400247308 */ /* 0x000e620000000800 */
[----:B------:R-:W-:-:S07]  /*cfe0*/  FADD.FTZ R4, R32, R25 ;  /* 0x0000001920047221 */ /* 0x000fce0000010000 */
[----:B------:R-:W4:Y:S01]  /*cff0*/  MUFU.EX2 R8, R8 ;  /* 0x0000000800087308 */ /* 0x000f220000000800 */
[----:B------:R-:W-:Y:S01]  /*d000*/  F2FP.F16.F32.PACK_AB R13, R53, R5 ;  /* 0x00000005350d723e */ /* 0x000fe200000000ff */
[----:B------:R-:W-:-:S06]  /*d010*/  FADD.FTZ R5, R35, R4 ;  /* 0x0000000423057221 */ /* 0x000fcc0000010000 */
[----:B------:R-:W4:Y:S01]  /*d020*/  MUFU.EX2 R43, R43 ;  /* 0x0000002b002b7308 */ /* 0x000f220000000800 */
[----:B0-----:R-:W-:-:S07]  /*d030*/  FADD.FTZ R53, R79, R52 ;  /* 0x000000344f357221 */ /* 0x001fce0000010000 */
[----:B------:R-:W0:Y:S01]  /*d040*/  MUFU.EX2 R33, R33 ;  /* 0x0000002100217308 */ /* 0x000e220000000800 */
[----:B------:R-:W-:Y:S01]  /*d050*/  FADD.FTZ R5, R0, R5 ;  /* 0x0000000500057221 */ /* 0x000fe20000010000 */
[----:B------:R-:W-:-:S06]  /*d060*/  FFMA.FTZ R47, R56, UR45, -R54 ;  /* 0x0000002d382f7c23 */ /* 0x000fcc0008010836 */
[----:B------:R-:W0:Y:S01]  /*d070*/  MUFU.EX2 R39, R39 ;  /* 0x0000002700277308 */ /* 0x000e220000000800 */
[----:B---3--:R-:W-:-:S07]  /*d080*/  FADD.FTZ R53, R82, R53 ;  /* 0x0000003552357221 */ /* 0x008fce0000010000 */
[----:B------:R-:W3:Y:S01]  /*d090*/  MUFU.EX2 R20, R20 ;  /* 0x0000001400147308 */ /* 0x000ee20000000800 */
[----:B-1----:R-:W-:Y:S01]  /*d0a0*/  FADD.FTZ R4, R36, R5 ;  /* 0x0000000524047221 */ /* 0x002fe20000010000 */
[----:B------:R-:W-:-:S06]  /*d0b0*/  FFMA.FTZ R48, R59, UR45, -R54 ;  /* 0x0000002d3b307c23 */ /* 0x000fcc0008010836 */
[----:B------:R-:W1:Y:S01]  /*d0c0*/  MUFU.EX2 R40, R40 ;  /* 0x0000002800287308 */ /* 0x000e620000000800 */
[----:B----4-:R-:W-:-:S07]  /*d0d0*/  FADD.FTZ R52, R8, R53 ;  /* 0x0000003508347221 */ /* 0x010fce0000010000 */
[----:B------:R-:W-:Y:S01]  /*d0e0*/  MUFU.EX2 R38, R38 ;  /* 0x0000002600267308 */ /* 0x000fe20000000800 */
[----:B------:R-:W-:Y:S01]  /*d0f0*/  F2FP.F16.F32.PACK_AB R25, R28, R27 ;  /* 0x0000001b1c19723e */ /* 0x000fe200000000ff */
[----:B------:R-:W-:Y:S01]  /*d100*/  FADD.FTZ R4, R43, R4 ;  /* 0x000000042b047221 */ /* 0x000fe20000010000 */
[----:B------:R-:W-:-:S05]  /*d110*/  F2FP.F16.F32.PACK_AB R28, R29, R7 ;  /* 0x000000071d1c723e */ /* 0x000fca00000000ff */
[----:B------:R-:W4:Y:S01]  /*d120*/  MUFU.EX2 R44, R44 ;  /* 0x0000002c002c7308 */ /* 0x000f220000000800 */
[----:B0-----:R-:W-:Y:S01]  /*d130*/  FADD.FTZ R7, R33, R52 ;  /* 0x0000003421077221 */ /* 0x001fe20000010000 */
[----:B------:R-:W-:-:S06]  /*d140*/  F2FP.F16.F32.PACK_AB R14, R76, R74 ;  /* 0x0000004a4c0e723e */ /* 0x000fcc00000000ff */
[----:B------:R-:W-:Y:S01]  /*d150*/  MUFU.EX2 R41, R41 ;  /* 0x0000002900297308 */ /* 0x000fe20000000800 */
[----:B------:R-:W-:Y:S01]  /*d160*/  F2FP.F16.F32.PACK_AB R15, R58, R57 ;  /* 0x000000393a0f723e */ /* 0x000fe200000000ff */
[----:B------:R-:W-:Y:S01]  /*d170*/  FADD.FTZ R5, R39, R4 ;  /* 0x0000000427057221 */ /* 0x000fe20000010000 */
[----:B------:R-:W-:-:S05]  /*d180*/  F2FP.F16.F32.PACK_AB R26, R81, R80 ;  /* 0x00000050511a723e */ /* 0x000fca00000000ff */
[----:B------:R-:W0:Y:S01]  /*d190*/  MUFU.EX2 R47, R47 ;  /* 0x0000002f002f7308 */ /* 0x000e220000000800 */
[----:B------:R-:W-:Y:S01]  /*d1a0*/  F2FP.F16.F32.PACK_AB R27, R65, R64 ;  /* 0x00000040411b723e */ /* 0x000fe200000000ff */
[----:B---3--:R-:W-:-:S06]  /*d1b0*/  FADD.FTZ R7, R20, R7 ;  /* 0x0000000714077221 */ /* 0x008fcc0000010000 */
[----:B------:R-:W3:Y:S01]  /*d1c0*/  MUFU.EX2 R42, R42 ;  /* 0x0000002a002a7308 */ /* 0x000ee20000000800 */
[----:B------:R-:W-:Y:S01]  /*d1d0*/  STSM.16.M88.4 [R91], R12 ;  /* 0x0000000c5b007844 */ /* 0x000fe20000000200 */
[----:B-1----:R-:W-:-:S06]  /*d1e0*/  FADD.FTZ R5, R40, R5 ;  /* 0x0000000528057221 */ /* 0x002fcc0000010000 */
[----:B------:R-:W1:Y:S01]  /*d1f0*/  MUFU.EX2 R48, R48 ;  /* 0x0000003000307308 */ /* 0x000e620000000800 */
[----:B------:R0:W-:Y:S07]  /*d200*/  STSM.16.M88.4 [R89], R24 ;  /* 0x0000001859007844 */ /* 0x0001ee0000000200 */
[----:B------:R-:W1:Y:S01]  /*d210*/  MUFU.EX2 R45, R45 ;  /* 0x0000002d002d7308 */ /* 0x000e620000000800 */
[----:B------:R-:W-:Y:S01]  /*d220*/  F2FP.F16.F32.PACK_AB R29, R21, R10 ;  /* 0x0000000a151d723e */ /* 0x000fe200000000ff */
[----:B----4-:R-:W-:-:S06]  /*d230*/  FADD.FTZ R10, R44, R5 ;  /* 0x000000052c0a7221 */ /* 0x010fcc0000010000 */
[----:B------:R-:W4:Y:S01]  /*d240*/  MUFU.EX2 R46, R46 ;  /* 0x0000002e002e7308 */ /* 0x000f220000000800 */
[----:B0-----:R-:W-:Y:S01]  /*d250*/  FADD.FTZ R24, R38, R7 ;  /* 0x0000000726187221 */ /* 0x001fe20000010000 */
[----:B------:R-:W-:-:S03]  /*d260*/  FADD.FTZ R5, R47, R10 ;  /* 0x0000000a2f057221 */ /* 0x000fc60000010000 */
[----:B------:R-:W-:Y:S01]  /*d270*/  FADD.FTZ R7, R41, R24 ;  /* 0x0000001829077221 */ /* 0x000fe20000010000 */
[----:B------:R-:W-:Y:S02]  /*d280*/  F2FP.F16.F32.PACK_AB R30, R34, R30 ;  /* 0x0000001e221e723e */ /* 0x000fe400000000ff */
[----:B------:R-:W-:Y:S01]  /*d290*/  F2FP.F16.F32.PACK_AB R31, R32, R31 ;  /* 0x0000001f201f723e */ /* 0x000fe200000000ff */
[----:B---3--:R-:W-:Y:S01]  /*d2a0*/  FADD.FTZ R10, R42, R7 ;  /* 0x000000072a0a7221 */ /* 0x008fe20000010000 */
[----:B------:R-:W-:Y:S01]  /*d2b0*/  F2FP.F16.F32.PACK_AB R12, R78, R37 ;  /* 0x000000254e0c723e */ /* 0x000fe200000000ff */
[--C-:B------:R-:W-:Y:S01]  /*d2c0*/  FFMA.FTZ R63, R63, UR45, -R54.reuse ;  /* 0x0000002d3f3f7c23 */ /* 0x100fe20008010836 */
[----:B------:R-:W-:Y:S01]  /*d2d0*/  F2FP.F16.F32.PACK_AB R14, R82, R79 ;  /* 0x0000004f520e723e */ /* 0x000fe200000000ff */
[--C-:B------:R-:W-:Y:S01]  /*d2e0*/  FFMA.FTZ R84, R84, UR45, -R54.reuse ;  /* 0x0000002d54547c23 */ /* 0x100fe20008010836 */
[----:B------:R-:W-:Y:S01]  /*d2f0*/  F2FP.F16.F32.PACK_AB R13, R0, R35 ;  /* 0x00000023000d723e */ /* 0x000fe200000000ff */
[----:B-1----:R-:W-:Y:S01]  /*d300*/  FADD.FTZ R0, R48, R5 ;  /* 0x0000000530007221 */ /* 0x002fe20000010000 */
[----:B------:R-:W-:Y:S01]  /*d310*/  F2FP.F16.F32.PACK_AB R15, R43, R36 ;  /* 0x000000242b0f723e */ /* 0x000fe200000000ff */
[--C-:B------:R-:W-:Y:S01]  /*d320*/  FFMA.FTZ R83, R83, UR45, -R54.reuse ;  /* 0x0000002d53537c23 */ /* 0x100fe20008010836 */
[----:B------:R-:W-:Y:S01]  /*d330*/  FFMA.FTZ R86, R86, UR45, -R54 ;  /* 0x0000002d56567c23 */ /* 0x000fe20008010836 */
[----:B------:R-:W-:Y:S01]  /*d340*/  FADD.FTZ R5, R45, R10 ;  /* 0x0000000a2d057221 */ /* 0x000fe20000010000 */
[--C-:B------:R-:W-:Y:S01]  /*d350*/  FFMA.FTZ R60, R60, UR45, -R54.reuse ;  /* 0x0000002d3c3c7c23 */ /* 0x100fe20008010836 */
[--C-:B------:R-:W-:Y:S01]  /*d360*/  FFMA.FTZ R85, R85, UR45, -R54.reuse ;  /* 0x0000002d55557c23 */ /* 0x100fe20008010836 */
[----:B------:R-:W-:Y:S01]  /*d370*/  FFMA.FTZ R54, R87, UR45, -R54 ;  /* 0x0000002d57367c23 */ /* 0x000fe20008010836 */
[----:B------:R-:W-:Y:S01]  /*d380*/  STSM.16.M88.4 [R88], R28 ;  /* 0x0000001c58007844 */ /* 0x000fe20000000200 */
[----:B------:R-:W0:Y:S03]  /*d390*/  MUFU.EX2 R51, R60 ;  /* 0x0000003c00337308 */ /* 0x000e260000000800 */
[----:B------:R1:W-:Y:S05]  /*d3a0*/  STSM.16.M88.4 [R90+0x27800], R12 ;  /* 0x0278000c5a007844 */ /* 0x0003ea0000000200 */
[----:B------:R-:W-:Y:S08]  /*d3b0*/  MUFU.EX2 R63, R63 ;  /* 0x0000003f003f7308 */ /* 0x000ff00000000800 */
[----:B------:R-:W3:Y:S01]  /*d3c0*/  MUFU.EX2 R84, R84 ;  /* 0x0000005400547308 */ /* 0x000ee20000000800 */
[----:B-1----:R-:W-:Y:S01]  /*d3d0*/  F2FP.F16.F32.PACK_AB R12, R33, R8 ;  /* 0x00000008210c723e */ /* 0x002fe200000000ff */
[----:B----4-:R-:W-:-:S06]  /*d3e0*/  FADD.FTZ R8, R46, R5 ;  /* 0x000000052e087221 */ /* 0x010fcc0000010000 */
[----:B------:R-:W-:Y:S08]  /*d3f0*/  MUFU.EX2 R49, R49 ;  /* 0x0000003100317308 */ /* 0x000ff00000000800 */
[----:B------:R-:W1:Y:S08]  /*d400*/  MUFU.EX2 R50, R50 ;  /* 0x0000003200327308 */ /* 0x000e700000000800 */
[----:B------:R-:W-:Y:S08]  /*d410*/  MUFU.EX2 R3, R3 ;  /* 0x0000000300037308 */ /* 0x000ff00000000800 */
[----:B------:R-:W-:Y:S08]  /*d420*/  MUFU.EX2 R11, R11 ;  /* 0x0000000b000b7308 */ /* 0x000ff00000000800 */
[----:B------:R-:W-:Y:S08]  /*d430*/  MUFU.EX2 R83, R83 ;  /* 0x0000005300537308 */ /* 0x000ff00000000800 */
[----:B------:R-:W4:Y:S08]  /*d440*/  MUFU.EX2 R4, R85 ;  /* 0x0000005500047308 */ /* 0x000f300000000800 */
[----:B------:R-:W-:Y:S08]  /*d450*/  MUFU.EX2 R86, R86 ;  /* 0x0000005600567308 */ /* 0x000ff00000000800 */
[----:B------:R-:W2:Y:S01]  /*d460*/  MUFU.EX2 R5, R54 ;  /* 0x0000003600057308 */ /* 0x000ea20000000800 */
[----:B------:R-:W-:-:S02]  /*d470*/  F2FP.F16.F32.PACK_AB R14, R38, R20 ;  /* 0x00000014260e723e */ /* 0x000fc400000000ff */
[----:B------:R-:W-:Y:S02]  /*d480*/  F2FP.F16.F32.PACK_AB R13, R40, R39 ;  /* 0x00000027280d723e */ /* 0x000fe400000000ff */
[----:B------:R-:W-:Y:S02]  /*d490*/  F2FP.F16.F32.PACK_AB R15, R47, R44 ;  /* 0x0000002c2f0f723e */ /* 0x000fe400000000ff */
[----:B------:R-:W-:Y:S02]  /*d4a0*/  F2FP.F16.F32.PACK_AB R24, R42, R41 ;  /* 0x000000292a18723e */ /* 0x000fe400000000ff */
[----:B------:R-:W-:Y:S02]  /*d4b0*/  F2FP.F16.F32.PACK_AB R26, R46, R45 ;  /* 0x0000002d2e1a723e */ /* 0x000fe400000000ff */
[----:B0-----:R-:W-:Y:S02]  /*d4c0*/  F2FP.F16.F32.PACK_AB R25, R51, R48 ;  /* 0x000000303319723e */ /* 0x001fe400000000ff */
[----:B---3--:R-:W-:-:S02]  /*d4d0*/  F2FP.F16.F32.PACK_AB R27, R84, R63 ;  /* 0x0000003f541b723e */ /* 0x008fc400000000ff */
[----:B-1----:R-:W-:Y:S02]  /*d4e0*/  F2FP.F16.F32.PACK_AB R28, R50, R49 ;  /* 0x00000031321c723e */ /* 0x002fe400000000ff */
[----:B----4-:R-:W-:Y:S02]  /*d4f0*/  F2FP.F16.F32.PACK_AB R29, R4, R83 ;  /* 0x00000053041d723e */ /* 0x010fe400000000ff */
[----:B------:R-:W-:Y:S02]  /*d500*/  F2FP.F16.F32.PACK_AB R30, R11, R3 ;  /* 0x000000030b1e723e */ /* 0x000fe400000000ff */
[----:B--2---:R-:W-:Y:S01]  /*d510*/  F2FP.F16.F32.PACK_AB R31, R5, R86 ;  /* 0x00000056051f723e */ /* 0x004fe200000000ff */
[----:B------:R-:W-:Y:S04]  /*d520*/  STSM.16.M88.4 [R55], R12 ;  /* 0x0000000c37007844 */ /* 0x000fe80000000200 */
[----:B------:R0:W-:Y:S04]  /*d530*/  STSM.16.M88.4 [R89+0x6000], R24 ;  /* 0x0060001859007844 */ /* 0x0001e80000000200 */
[----:B------:R1:W-:Y:S01]  /*d540*/  STSM.16.M88.4 [R88+0x6000], R28 ;  /* 0x0060001c58007844 */ /* 0x0003e20000000200 */
[----:B------:R-:W-:Y:S01]  /*d550*/  FADD.FTZ R0, R51, R0 ;  /* 0x0000000033007221 */ /* 0x000fe20000010000 */
[----:B------:R2:W-:Y:S06]  /*d560*/  MEMBAR.ALL.CTA ;  /* 0x0000000000007992 */ /* 0x0005ec0000008000 */
[----:B--2---:R-:W2:Y:S01]  /*d570*/  FENCE.VIEW.ASYNC.S ;  /* 0x00000000000073c6 */ /* 0x004ea20000000000 */
[----:B------:R-:W-:Y:S01]  /*d580*/  FADD.FTZ R7, R63, R0 ;  /* 0x000000003f077221 */ /* 0x000fe20000010000 */
[----:B------:R-:W-:-:S03]  /*d590*/  ISETP.GE.AND P1, PT, R101, 0x81, PT ;  /* 0x000000816500780c */ /* 0x000fc60003f26270 */
[----:B------:R-:W-:Y:S01]  /*d5a0*/  FADD.FTZ R0, R84, R7 ;  /* 0x0000000754007221 */ /* 0x000fe20000010000 */
[----:B------:R-:W-:-:S03]  /*d5b0*/  FADD.FTZ R21, R49, R8 ;  /* 0x0000000831157221 */ /* 0x000fc60000010000 */
[----:B------:R-:W-:Y:S01]  /*d5c0*/  FADD.FTZ R7, R83, R0 ;  /* 0x0000000053077221 */ /* 0x000fe20000010000 */
[----:B------:R-:W-:-:S03]  /*d5d0*/  FADD.FTZ R8, R50, R21 ;  /* 0x0000001532087221 */ /* 0x000fc60000010000 */
[----:B------:R-:W-:Y:S01]  /*d5e0*/  FADD.FTZ R7, R4, R7 ;  /* 0x0000000704077221 */ /* 0x000fe20000010000 */
[----:B------:R-:W-:-:S03]  /*d5f0*/  FADD.FTZ R8, R3, R8 ;  /* 0x0000000803087221 */ /* 0x000fc60000010000 */
[----:B------:R-:W-:Y:S01]  /*d600*/  FADD.FTZ R4, R86, R7 ;  /* 0x0000000756047221 */ /* 0x000fe20000010000 */
[----:B------:R-:W-:Y:S01]  /*d610*/  FADD.FTZ R3, R11, R8 ;  /* 0x000000080b037221 */ /* 0x000fe20000010000 */
[--C-:B------:R-:W-:Y:S01]  /*d620*/  IMAD.MOV.U32 R134, RZ, RZ, R135.reuse ;  /* 0x000000ffff867224 */ /* 0x100fe200078e0087 */
[-C--:B------:R-:W-:Y:S01]  /*d630*/  MOV R131, R135.reuse ;  /* 0x0000008700837202 */ /* 0x080fe20000000f00 */
[----:B------:R-:W-:Y:S01]  /*d640*/  FADD.FTZ R4, R5, R4 ;  /* 0x0000000405047221 */ /* 0x000fe20000010000 */
[--C-:B------:R-:W-:Y:S01]  /*d650*/  IMAD.MOV.U32 R133, RZ, RZ, R135.reuse ;  /* 0x000000ffff857224 */ /* 0x100fe200078e0087 */
[-C--:B------:R-:W-:Y:S01]  /*d660*/  MOV R127, R135.reuse ;  /* 0x00000087007f7202 */ /* 0x080fe20000000f00 */
        /* <DEDUP_REMOVED lines=17> */
[----:B------:R-:W-:Y:S01]  /*d780*/  MOV R91, R135 ;  /* 0x00000087005b7202 */ /* 0x000fe20000000f00 */
[----:B------:R-:W-:-:S02]  /*d790*/  IMAD.MOV.U32 R120, RZ, RZ, R135 ;  /* 0x000000ffff787224 */ /* 0x000fc400078e0087 */
[--C-:B------:R-:W-:Y:S02]  /*d7a0*/  IMAD.MOV.U32 R118, RZ, RZ, R135.reuse ;  /* 0x000000ffff767224 */ /* 0x100fe400078e0087 */
[--C-:B------:R-:W-:Y:S02]  /*d7b0*/  IMAD.MOV.U32 R117, RZ, RZ, R135.reuse ;  /* 0x000000ffff757224 */ /* 0x100fe400078e0087 */
[--C-:B------:R-:W-:Y:S02]  /*d7c0*/  IMAD.MOV.U32 R116, RZ, RZ, R135.reuse ;  /* 0x000000ffff747224 */ /* 0x100fe400078e0087 */
[--C-:B------:R-:W-:Y:S02]  /*d7d0*/  IMAD.MOV.U32 R114, RZ, RZ, R135.reuse ;  /* 0x000000ffff727224 */ /* 0x100fe400078e0087 */
[--C-:B------:R-:W-:Y:S02]  /*d7e0*/  IMAD.MOV.U32 R113, RZ, RZ, R135.reuse ;  /* 0x000000ffff717224 */ /* 0x100fe400078e0087 */
        /* <DEDUP_REMOVED lines=11> */
[--C-:B-----5:R-:W-:Y:S02]  /*d8a0*/  IMAD.MOV.U32 R97, RZ, RZ, R135.reuse ;  /* 0x000000ffff617224 */ /* 0x120fe400078e0087 */
[----:B------:R-:W-:-:S02]  /*d8b0*/  IMAD.MOV.U32 R96, RZ, RZ, R135 ;  /* 0x000000ffff607224 */ /* 0x000fc400078e0087 */
[--C-:B------:R-:W-:Y:S02]  /*d8c0*/  IMAD.MOV.U32 R94, RZ, RZ, R135.reuse ;  /* 0x000000ffff5e7224 */ /* 0x100fe400078e0087 */
[--C-:B------:R-:W-:Y:S02]  /*d8d0*/  IMAD.MOV.U32 R93, RZ, RZ, R135.reuse ;  /* 0x000000ffff5d7224 */ /* 0x100fe400078e0087 */
[--C-:B------:R-:W-:Y:S02]  /*d8e0*/  IMAD.MOV.U32 R92, RZ, RZ, R135.reuse ;  /* 0x000000ffff5c7224 */ /* 0x100fe400078e0087 */
[--C-:B------:R-:W-:Y:S02]  /*d8f0*/  IMAD.MOV.U32 R90, RZ, RZ, R135.reuse ;  /* 0x000000ffff5a7224 */ /* 0x100fe400078e0087 */
[--C-:B0-----:R-:W-:Y:S02]  /*d900*/  IMAD.MOV.U32 R89, RZ, RZ, R135.reuse ;  /* 0x000000ffff597224 */ /* 0x101fe400078e0087 */
[----:B-1----:R-:W-:Y:S01]  /*d910*/  IMAD.MOV.U32 R88, RZ, RZ, R135 ;  /* 0x000000ffff587224 */ /* 0x002fe200078e0087 */
[----:B--2---:R-:W-:Y:S01]  /*d920*/  NOP ;  /* 0x0000000000007918 */ /* 0x004fe20000000000 */
[----:B------:R-:W-:Y:S05]  /*d930*/  @!P1 BRA `(.L_x_505) ;  /* 0x0000002c00c49947 */ /* 0x000fea0003800000 */
[----:B------:R-:W-:Y:S01]  /*d940*/  IADD3 R0, R144, -0x2, RZ ;  /* 0xfffffffe90007810 */ /* 0x000fe20007ffe0ff */
[----:B------:R-:W-:Y:S01]  /*d950*/  IMAD.MOV.U32 R8, RZ, RZ, R9 ;  /* 0x000000ffff087224 */ /* 0x000fe200078e0009 */
[----:B------:R-:W-:Y:S01]  /*d960*/  MOV R5, R141 ;  /* 0x0000008d00057202 */ /* 0x000fe20000000f00 */
        /* <DEDUP_REMOVED lines=25> */
[----:B------:R-:W-:-:S07]  /*db00*/  CS2R R88, SRZ ;  /* 0x0000000000587805 */ /* 0x000fce000001ff00 */
.L_x_517:
[----:B------:R-:W2:Y:S01]  /*db10*/  LDL R6, [R1+0x6c] ;  /* 0x00006c0001067983 */ /* 0x000ea20000100800 */
[----:B------:R-:W-:Y:S01]  /*db20*/  ISETP.NE.AND P1, PT, R5, 0x1, PT ;  /* 0x000000010500780c */ /* 0x000fe20003f25270 */
[----:B------:R-:W-:Y:S05]  /*db30*/  YIELD ;  /* 0x0000000000007946 */ /* 0x000fea0003800000 */
[----:B------:R-:W-:-:S04]  /*db40*/  SEL R157, RZ, 0x1, P1 ;  /* 0x00000001ff9d7807 */ /* 0x000fc80000800000 */
[----:B------:R-:W-:Y:S02]  /*db50*/  LOP3.LUT R157, R10, R157, RZ, 0x3c, !PT ;  /* 0x0000009d0a9d7212 */ /* 0x000fe400078e3cff */
[----:B--2---:R-:W-:-:S13]  /*db60*/  ISETP.NE.AND P1, PT, R6, RZ, PT ;  /* 0x000000ff0600720c */ /* 0x004fda0003f25270 */
[----:B---3--:R-:W-:Y:S05]  /*db70*/  @P1 BRA `(.L_x_506) ;  /* 0x00000000003c1947 */ /* 0x008fea0003800000 */
[----:B------:R-:W-:Y:S05]  /*db80*/  @!P0 BRA `(.L_x_507) ;  /* 0x0000000000048947 */ /* 0x000fea0003800000 */
[----:B------:R-:W-:Y:S01]  /*db90*/  BPT.TRAP 0x1 ;  /* 0x000000040000795c */ /* 0x000fe20000300000 */
.L_x_507:
[----:B------:R-:W-:-:S05]  /*dba0*/  VIADD R6, R5, 0x1 ;  /* 0x0000000105067836 */ /* 0x000fca0000000000 */
[----:B------:R-:W-:-:S04]  /*dbb0*/  ISETP.NE.AND P2, PT, R6, 0x2, PT ;  /* 0x000000020600780c */ /* 0x000fc80003f45270 */
[----:B------:R-:W-:Y:S02]  /*dbc0*/  SEL R9, R6, RZ, P2 ;  /* 0x000000ff06097207 */ /* 0x000fe40001000000 */
[----:B------:R-:W-:-:S03]  /*dbd0*/  SHF.L.U32 R6, R157, 0x1f, RZ ;  /* 0x0000001f9d067819 */ /* 0x000fc600000006ff */
[----:B------:R-:W-:-:S04]  /*dbe0*/  IMAD R9, R9, 0x8, R2 ;  /* 0x0000000809097824 */ /* 0x000fc800078e0202 */
[----:B------:R0:W1:Y:S01]  /*dbf0*/  SYNCS.PHASECHK.TRANS64.TRYWAIT P2, [R9+URZ+0x2d830], R6 ;  /* 0x02d83006090075a7 */ /* 0x000062000804017f */
[----:B------:R-:W-:Y:S05]  /*dc00*/  @!P0 BRA `(.L_x_508) ;  /* 0x0000000000048947 */ /* 0x000fea0003800000 */
[----:B------:R-:W-:Y:S01]  /*dc10*/  BPT.TRAP 0x1 ;  /* 0x000000040000795c */ /* 0x000fe20000300000 */
.L_x_508:
[----:B------:R-:W-:Y:S04]  /*dc20*/  BSSY B0, `(.L_x_506) ;  /* 0x0000004000007945 */ /* 0x000fe80003800000 */
[----:B-1----:R-:W-:Y:S05]  /*dc30*/  @P2 BRA `(.L_x_509) ;  /* 0x0000000000082947 */ /* 0x002fea0003800000 */
[----:B------:R-:W1:Y:S02]  /*dc40*/  SYNCS.PHASECHK.TRANS64.TRYWAIT P2, [R9+URZ+0x2d830], R6 ;  /* 0x02d83006090075a7 */ /* 0x000e64000804017f */
[----:B-1----:R-:W-:Y:S05]  /*dc50*/  @!P2 BRA `(.L_x_510) ;  /* 0x000000c8004ca947 */ /* 0x002fea0003800000 */
.L_x_509:
[----:B------:R-:W-:Y:S05]  /*dc60*/  BSYNC B0 ;  /* 0x0000000000007941 */ /* 0x000fea0003800000 */
.L_x_506:
[----:B01----:R-:W2:Y:S04]  /*dc70*/  LDL R9, [R1+0x70] ;  /* 0x0000700001097983 */ /* 0x003ea80000100800 */
[----:B------:R-:W3:Y:S01]  /*dc80*/  LDL.64 R26, [R1+0x10] ;  /* 0x00001000011a7983 */ /* 0x000ee20000100a00 */
[----:B------:R-:W-:Y:S01]  /*dc90*/  VIADD R141, R5, 0x1 ;  /* 0x00000001058d7836 */ /* 0x000fe20000000000 */
[----:B------:R-:W-:Y:S05]  /*dca0*/  WARPSYNC.ALL ;  /* 0x0000000000007948 */ /* 0x000fea0003800000 */
[C---:B------:R-:W-:Y:S01]  /*dcb0*/  ISETP.NE.AND P2, PT, R141.reuse, 0x2, PT ;  /* 0x000000028d00780c */ /* 0x040fe20003f45270 */
[----:B------:R-:W4:Y:S03]  /*dcc0*/  LDL.64 R152, [R1+0x40] ;  /* 0x0000400001987983 */ /* 0x000f260000100a00 */
[----:B------:R-:W-:Y:S01]  /*dcd0*/  SEL R141, R141, RZ, P2 ;  /* 0x000000ff8d8d7207 */ /* 0x000fe20001000000 */
[----:B------:R-:W-:Y:S01]  /*dce0*/  IMAD.MOV.U32 R15, RZ, RZ, -0x7fffffe0 ;  /* 0x80000020ff0f7424 */ /* 0x000fe200078e00ff */
[----:B------:R-:W0:Y:S04]  /*dcf0*/  S2R R6, SR_TID.X ;  /* 0x0000000000067919 */ /* 0x000e280000002100 */
[----:B------:R-:W-:Y:S01]  /*dd00*/  R2UR UR15, R15 ;  /* 0x000000000f0f72ca */ /* 0x000fe200000e0000 */
[----:B------:R-:W-:Y:S01]  /*dd10*/  IMAD.MOV.U32 R13, RZ, RZ, -0x7fffffe0 ;  /* 0x80000020ff0d7424 */ /* 0x000fe200078e00ff */
[----:B------:R-:W5:Y:S04]  /*dd20*/  LDL.64 R148, [R1+0x38] ;  /* 0x0000380001947983 */ /* 0x000f680000100a00 */
[----:B------:R-:W5:Y:S04]  /*dd30*/  LDL.64 R146, [R1+0x30] ;  /* 0x0000300001927983 */ /* 0x000f680000100a00 */
[----:B------:R-:W5:Y:S01]  /*dd40*/  LDL.64 R144, [R1+0x28] ;  /* 0x0000280001907983 */ /* 0x000f620000100a00 */
[----:B0-----:R-:W-:-:S04]  /*dd50*/  SHF.R.U32.HI R6, RZ, 0x7, R6 ;  /* 0x00000007ff067819 */ /* 0x001fc80000011606 */
[----:B------:R-:W-:Y:S01]  /*dd60*/  IADD3 R6, R6, 0x8, RZ ;  /* 0x0000000806067810 */ /* 0x000fe20007ffe0ff */
[----:B------:R-:W-:Y:S01]  /*dd70*/  IMAD.MOV.U32 R25, RZ, RZ, -0x7fffffe0 ;  /* 0x80000020ff197424 */ /* 0x000fe200078e00ff */
[----:B------:R-:W-:-:S04]  /*dd80*/  R2UR UR7, R13 ;  /* 0x000000000d0772ca */ /* 0x000fc800000e0000 */
[----:B------:R-:W-:Y:S02]  /*dd90*/  R2UR UR23, R25 ;  /* 0x00000000191772ca */ /* 0x000fe400000e0000 */
[----:B------:R-:W-:Y:S01]  /*dda0*/  MOV R21, 0x80000020 ;  /* 0x8000002000157802 */ /* 0x000fe20000000f00 */
[----:B--2---:R-:W-:-:S04]  /*ddb0*/  IMAD R12, R141, 0x600, R9 ;  /* 0x000006008d0c7824 */ /* 0x004fc800078e0209 */
[----:B------:R-:W-:-:S05]  /*ddc0*/  VIADD R14, R12, 0x200 ;  /* 0x000002000c0e7836 */ /* 0x000fca0000000000 */
[----:B------:R-:W-:Y:S02]  /*ddd0*/  R2UR UR14, R14 ;  /* 0x000000000e0e72ca */ /* 0x000fe400000e0000 */
[----:B------:R-:W2:Y:S01]  /*dde0*/  LDL.64 R14, [R1+0x58] ;  /* 0x00005800010e7983 */ /* 0x000ea20000100a00 */
[C---:B------:R-:W-:Y:S01]  /*ddf0*/  R2UR UR6, R12.reuse ;  /* 0x000000000c0672ca */ /* 0x040fe200000e0000 */
[----:B------:R-:W-:Y:S01]  /*de00*/  VIADD R24, R12, 0x400 ;  /* 0x000004000c187836 */ /* 0x000fe20000000000 */
[----:B---3--:R-:W-:Y:S02]  /*de10*/  R2UR UR4, R26 ;  /* 0x000000001a0472ca */ /* 0x008fe400000e0000 */
[----:B------:R-:W-:Y:S02]  /*de20*/  R2UR UR5, R27 ;  /* 0x000000001b0572ca */ /* 0x000fe400000e0000 */
[----:B------:R-:W-:Y:S01]  /*de30*/  R2UR UR22, R24 ;  /* 0x00000000181672ca */ /* 0x000fe200000e0000 */
[----:B------:R0:W-:Y:S06]  /*de40*/  BAR.SYNC.DEFER_BLOCKING R6, 0x100 ;  /* 0x000400060000751d */ /* 0x0001ec0000010000 */
[----:B------:R-:W-:-:S06]  /*de50*/  WARPGROUP.ARRIVE ;  /* 0x00000000000079c5 */ /* 0x000fcc0000000000 */
[----:B------:R-:W-:Y:S01]  /*de60*/  HGMMA.64x128x16.F32 R24, gdesc[UR4], RZ, !UPT, gsb0 ;  /* 0x01e00000041879f0 */ /* 0x000fe2000c0008ff */
[----:B------:R-:W-:Y:S01]  /*de70*/  VIADD R20, R12, 0x2 ;  /* 0x000000020c147836 */ /* 0x000fe20000000000 */
[----:B------:R-:W-:-:S04]  /*de80*/  R2UR UR11, R21 ;  /* 0x00000000150b72ca */ /* 0x000fc800000e0000 */
[----:B------:R-:W-:Y:S02]  /*de90*/  R2UR UR10, R20 ;  /* 0x00000000140a72ca */ /* 0x000fe400000e0000 */
[----:B----4-:R-:W-:Y:S02]  /*dea0*/  R2UR UR12, R152 ;  /* 0x00000000980c72ca */ /* 0x010fe400000e0000 */
[----:B------:R-:W-:Y:S01]  /*deb0*/  R2UR UR13, R153 ;  /* 0x00000000990d72ca */ /* 0x000fe200000e0000 */
[----:B------:R-:W-:Y:S02]  /*dec0*/  WARPGROUP.DEPBAR.LE gsb0, 0x0 ;  /* 0x00008000000079c5 */ /* 0x000fe40000010000 */
[----:B------:R-:W-:Y:S01]  /*ded0*/  WARPGROUP.ARRIVE ;  /* 0x00000000000079c5 */ /* 0x000fe20000000000 */
[----:B--2---:R-:W-:Y:S02]  /*dee0*/  R2UR UR8, R14 ;  /* 0x000000000e0872ca */ /* 0x004fe400000e0000 */
[----:B------:R-:W-:-:S13]  /*def0*/  R2UR UR9, R15 ;  /* 0x000000000f0972ca */ /* 0x000fda00000e0000 */
[----:B------:R-:W-:Y:S01]  /*df00*/  HGMMA.64x128x16.F32 R24, gdesc[UR8], R24, gsb0 ;  /* 0x01e00000081879f0 */ /* 0x000fe20008000818 */
[----:B------:R-:W-:Y:S01]  /*df10*/  VIADD R20, R12, 0x202 ;  /* 0x000002020c147836 */ /* 0x000fe20000000000 */
[----:B------:R-:W-:Y:S02]  /*df20*/  R2UR UR19, R21 ;  /* 0x00000000151372ca */ /* 0x000fe400000e0000 */
[----:B-----5:R-:W-:Y:S02]  /*df30*/  R2UR UR16, R148 ;  /* 0x00000000941072ca */ /* 0x020fe400000e0000 */
[----:B------:R-:W-:Y:S02]  /*df40*/  R2UR UR18, R20 ;  /* 0x00000000141272ca */ /* 0x000fe400000e0000 */
[----:B------:R-:W-:Y:S01]  /*df50*/  R2UR UR17, R149 ;  /* 0x00000000951172ca */ /* 0x000fe200000e0000 */
[----:B------:R-:W-:Y:S02]  /*df60*/  WARPGROUP.DEPBAR.LE gsb0, 0x0 ;  /* 0x00008000000079c5 */ /* 0x000fe40000010000 */
[----:B------:R-:W-:-:S06]  /*df70*/  WARPGROUP.ARRIVE ;  /* 0x00000000000079c5 */ /* 0x000fcc0000000000 */
[----:B------:R-:W-:Y:S01]  /*df80*/  HGMMA.64x128x16.F32 R24, gdesc[UR12], R24, gsb0 ;  /* 0x01e000000c1879f0 */ /* 0x000fe20008000818 */
[----:B------:R-:W-:Y:S02]  /*df90*/  R2UR UR20, R146 ;  /* 0x00000000921472ca */ /* 0x000fe400000e0000 */
[----:B------:R-:W-:Y:S01]  /*dfa0*/  R2UR UR21, R147 ;  /* 0x00000000931572ca */ /* 0x000fe200000e0000 */
[----:B------:R-:W-:Y:S02]  /*dfb0*/  WARPGROUP.DEPBAR.LE gsb0, 0x0 ;  /* 0x00008000000079c5 */ /* 0x000fe40000010000 */
[----:B------:R-:W-:-:S06]  /*dfc0*/  WARPGROUP.ARRIVE ;  /* 0x00000000000079c5 */ /* 0x000fcc0000000000 */
[----:B------:R-:W-:Y:S01]  /*dfd0*/  HGMMA.64x128x16.F32 R24, gdesc[UR16], R24, gsb0 ;  /* 0x01e00000101879f0 */ /* 0x000fe20008000818 */
[----:B------:R-:W-:Y:S02]  /*dfe0*/  IADD3 R12, R12, 0x402, RZ ;  /* 0x000004020c0c7810 */ /* 0x000fe40007ffe0ff */
[----:B------:R-:W-:Y:S02]  /*dff0*/  R2UR UR27, R13 ;  /* 0x000000000d1b72ca */ /* 0x000fe400000e0000 */
[----:B------:R-:W-:Y:S02]  /*e000*/  R2UR UR26, R12 ;  /* 0x000000000c1a72ca */ /* 0x000fe400000e0000 */
[----:B------:R-:W-:Y:S02]  /*e010*/  R2UR UR24, R144 ;  /* 0x00000000901872ca */ /* 0x000fe400000e0000 */
[----:B------:R-:W-:Y:S01]  /*e020*/  R2UR UR25, R145 ;  /* 0x00000000911972ca */ /* 0x000fe200000e0000 */
[----:B------:R-:W-:-:S02]  /*e030*/  WARPGROUP.DEPBAR.LE gsb0, 0x0 ;  /* 0x00008000000079c5 */ /* 0x000fc40000010000 */
[----:B------:R-:W-:-:S06]  /*e040*/  WARPGROUP.ARRIVE ;  /* 0x00000000000079c5 */ /* 0x000fcc0000000000 */
        /* <DEDUP_REMOVED lines=8> */
.L_x_512:
[----:B------:R-:W-:Y:S01]  /*e0d0*/  SHF.L.U32 R6, R10, 0x1f, RZ ;  /* 0x0000001f0a067819 */ /* 0x000fe200000006ff */
[----:B------:R-:W-:-:S04]  /*e0e0*/  IMAD R9, R5, 0x8, R2 ;  /* 0x0000000805097824 */ /* 0x000fc800078e0202 */
[----:B------:R0:W1:Y:S01]  /*e0f0*/  SYNCS.PHASECHK.TRANS64.TRYWAIT P1, [R9+URZ+0x2d850], R6 ;  /* 0x02d85006090075a7 */ /* 0x000062000802017f */
[----:B------:R-:W-:Y:S05]  /*e100*/  @!P0 BRA `(.L_x_513) ;  /* 0x0000000000048947 */ /* 0x000fea0003800000 */
[----:B------:R-:W-:Y:S01]  /*e110*/  BPT.TRAP 0x1 ;  /* 0x000000040000795c */ /* 0x000fe20000300000 */
.L_x_513:
[----:B-1----:R-:W-:Y:S05]  /*e120*/  @P1 BRA `(.L_x_511) ;  /* 0x0000000000081947 */ /* 0x002fea0003800000 */
[----:B------:R-:W1:Y:S02]  /*e130*/  SYNCS.PHASECHK.TRANS64.TRYWAIT P1, [R9+URZ+0x2d850], R6 ;  /* 0x02d85006090075a7 */ /* 0x000e64000802017f */
[----:B-1----:R-:W-:Y:S05]  /*e140*/  @!P1 BRA `(.L_x_514) ;  /* 0x000000c400249947 */ /* 0x002fea0003800000 */
.L_x_511:
[----:B------:R-:W2:Y:S01]  /*e150*/  LDL R14, [R1+0x74] ;  /* 0x00007400010e7983 */ /* 0x000ea20000100800 */
[----:B01----:R-:W-:Y:S01]  /*e160*/  VIADD R6, R2, 0x400 ;  /* 0x0000040002067836 */ /* 0x003fe20000000000 */
[----:B------:R-:W-:Y:S05]  /*e170*/  WARPSYNC.ALL ;  /* 0x0000000000007948 */ /* 0x000fea0003800000 */
[----:B------:R-:W-:Y:S01]  /*e180*/  SHF.R.U32.HI R6, RZ, 0x4, R6 ;  /* 0x00000004ff067819 */ /* 0x000fe20000011606 */
[----:B------:R-:W-:Y:S01]  /*e190*/  WARPGROUP.ARRIVE ;  /* 0x00000000000079c5 */ /* 0x000fe20000000000 */
[----:B------:R-:W-:Y:S01]  /*e1a0*/  MOV R11, 0x80000020 ;  /* 0x80000020000b7802 */ /* 0x000fe20000000f00 */
[----:B------:R-:W-:Y:S01]  /*e1b0*/  IMAD.MOV.U32 R13, RZ, RZ, -0x7fffffe0 ;  /* 0x80000020ff0d7424 */ /* 0x000fe200078e00ff */
[----:B------:R-:W-:-:S02]  /*e1c0*/  LOP3.LUT R6, R6, 0x3fff, RZ, 0xc0, !PT ;  /* 0x00003fff06067812 */ /* 0x000fc400078ec0ff */
[C---:B------:R-:W-:Y:S02]  /*e1d0*/  R2UR UR7, R11.reuse ;  /* 0x000000000b0772ca */ /* 0x040fe400000e0000 */
[----:B------:R-:W-:Y:S02]  /*e1e0*/  LOP3.LUT R6, R6, 0x2000000, RZ, 0xfc, !PT ;  /* 0x0200000006067812 */ /* 0x000fe400078efcff */
[----:B------:R-:W-:Y:S01]  /*e1f0*/  R2UR UR35, R11 ;  /* 0x000000000b2372ca */ /* 0x000fe200000e0000 */
[----:B------:R-:W-:Y:S01]  /*e200*/  IMAD.MOV.U32 R11, RZ, RZ, 0x40000040 ;  /* 0x40000040ff0b7424 */ /* 0x000fe200078e00ff */
[----:B------:R-:W-:Y:S01]  /*e210*/  R2UR UR11, R13 ;  /* 0x000000000d0b72ca */ /* 0x000fe200000e0000 */
[----:B------:R-:W-:Y:S01]  /*e220*/  IMAD R10, R5, 0x600, R6 ;  /* 0x00000600050a7824 */ /* 0x000fe200078e0206 */
[----:B------:R-:W-:Y:S02]  /*e230*/  R2UR UR15, R13 ;  /* 0x000000000d0f72ca */ /* 0x000fe400000e0000 */
[----:B------:R-:W-:Y:S01]  /*e240*/  R2UR UR5, R11 ;  /* 0x000000000b0572ca */ /* 0x000fe200000e0000 */
[C---:B------:R-:W-:Y:S01]  /*e250*/  VIADD R12, R10.reuse, 0x40 ;  /* 0x000000400a0c7836 */ /* 0x040fe20000000000 */
[----:B------:R-:W-:Y:S01]  /*e260*/  R2UR UR6, R10 ;  /* 0x000000000a0672ca */ /* 0x000fe200000e0000 */
[----:B------:R-:W-:Y:S01]  /*e270*/  IMAD.MOV.U32 R11, RZ, RZ, 0x40000040 ;  /* 0x40000040ff0b7424 */ /* 0x000fe200078e00ff */
[----:B------:R-:W-:-:S02]  /*e280*/  R2UR UR19, R13 ;  /* 0x000000000d1372ca */ /* 0x000fc400000e0000 */
[----:B------:R-:W-:Y:S01]  /*e290*/  R2UR UR10, R12 ;  /* 0x000000000c0a72ca */ /* 0x000fe200000e0000 */
[----:B------:R-:W-:Y:S01]  /*e2a0*/  VIADD R12, R10, 0x80 ;  /* 0x000000800a0c7836 */ /* 0x000fe20000000000 */
[C---:B------:R-:W-:Y:S02]  /*e2b0*/  R2UR UR23, R13.reuse ;  /* 0x000000000d1772ca */ /* 0x040fe400000e0000 */
[C---:B------:R-:W-:Y:S02]  /*e2c0*/  R2UR UR27, R13.reuse ;  /* 0x000000000d1b72ca */ /* 0x040fe400000e0000 */
[----:B------:R-:W-:Y:S02]  /*e2d0*/  R2UR UR14, R12 ;  /* 0x000000000c0e72ca */ /* 0x000fe400000e0000 */
[----:B------:R-:W-:Y:S02]  /*e2e0*/  IADD3 R12, R10, 0xc0, RZ ;  /* 0x000000c00a0c7810 */ /* 0x000fe40007ffe0ff */
[----:B------:R-:W-:Y:S01]  /*e2f0*/  R2UR UR31, R13 ;  /* 0x000000000d1f72ca */ /* 0x000fe200000e0000 */
[----:B------:R-:W-:Y:S01]  /*e300*/  IMAD.MOV.U32 R13, RZ, RZ, 0x40000040 ;  /* 0x40000040ff0d7424 */ /* 0x000fe200078e00ff */
[----:B------:R-:W-:Y:S01]  /*e310*/  R2UR UR18, R12 ;  /* 0x000000000c1272ca */ /* 0x000fe200000e0000 */
[----:B------:R-:W-:Y:S01]  /*e320*/  VIADD R12, R10, 0x100 ;  /* 0x000001000a0c7836 */ /* 0x000fe20000000000 */
[----:B------:R-:W-:-:S02]  /*e330*/  R2UR UR33, R11 ;  /* 0x000000000b2172ca */ /* 0x000fc400000e0000 */
[----:B------:R-:W-:Y:S01]  /*e340*/  R2UR UR9, R13 ;  /* 0x000000000d0972ca */ /* 0x000fe200000e0000 */
[----:B------:R-:W-:Y:S01]  /*e350*/  IMAD.MOV.U32 R13, RZ, RZ, 0x40000040 ;  /* 0x40000040ff0d7424 */ /* 0x000fe200078e00ff */
[----:B------:R-:W-:Y:S01]  /*e360*/  R2UR UR22, R12 ;  /* 0x000000000c1672ca */ /* 0x000fe200000e0000 */
[----:B------:R-:W-:-:S03]  /*e370*/  VIADD R12, R10, 0x140 ;  /* 0x000001400a0c7836 */ /* 0x000fc60000000000 */
[----:B------:R-:W-:Y:S01]  /*e380*/  R2UR UR13, R13 ;  /* 0x000000000d0d72ca */ /* 0x000fe200000e0000 */
[----:B------:R-:W-:Y:S01]  /*e390*/  IMAD.MOV.U32 R13, RZ, RZ, 0x40000040 ;  /* 0x40000040ff0d7424 */ /* 0x000fe200078e00ff */
[----:B------:R-:W-:Y:S01]  /*e3a0*/  R2UR UR26, R12 ;  /* 0x000000000c1a72ca */ /* 0x000fe200000e0000 */
[C---:B------:R-:W-:Y:S01]  /*e3b0*/  VIADD R12, R10.reuse, 0x180 ;  /* 0x000001800a0c7836 */ /* 0x040fe20000000000 */
[----:B------:R-:W-:Y:S02]  /*e3c0*/  IADD3 R10, R10, 0x1c0, RZ ;  /* 0x000001c00a0a7810 */ /* 0x000fe40007ffe0ff */
[----:B------:R-:W-:Y:S01]  /*e3d0*/  R2UR UR17, R13 ;  /* 0x000000000d1172ca */ /* 0x000fe200000e0000 */
[----:B------:R-:W-:Y:S01]  /*e3e0*/  IMAD.MOV.U32 R13, RZ, RZ, 0x40000040 ;  /* 0x40000040ff0d7424 */ /* 0x000fe200078e00ff */
[----:B------:R-:W-:Y:S02]  /*e3f0*/  R2UR UR34, R10 ;  /* 0x000000000a2272ca */ /* 0x000fe400000e0000 */
[----:B------:R-:W-:-:S02]  /*e400*/  R2UR UR30, R12 ;  /* 0x000000000c1e72ca */ /* 0x000fc400000e0000 */
[----:B------:R-:W-:Y:S01]  /*e410*/  R2UR UR21, R13 ;  /* 0x000000000d1572ca */ /* 0x000fe200000e0000 */
[----:B------:R-:W-:-:S05]  /*e420*/  IMAD.MOV.U32 R13, RZ, RZ, 0x40000040 ;  /* 0x40000040ff0d7424 */ /* 0x000fca00078e00ff */
[----:B------:R-:W-:Y:S01]  /*e430*/  R2UR UR25, R13 ;  /* 0x000000000d1972ca */ /* 0x000fe200000e0000 */
[----:B------:R-:W-:-:S05]  /*e440*/  IMAD.MOV.U32 R13, RZ, RZ, 0x40000040 ;  /* 0x40000040ff0d7424 */ /* 0x000fca00078e00ff */
[----:B------:R-:W-:Y:S02]  /*e450*/  R2UR UR29, R13 ;  /* 0x000000000d1d72ca */ /* 0x000fe400000e0000 */
[----:B--2---:R-:W-:Y:S02]  /*e460*/  LOP3.LUT R10, R14, 0x10000, RZ, 0xfc, !PT ;  /* 0x000100000e0a7812 */ /* 0x004fe400078efcff */
[----:B------:R-:W0:Y:S02]  /*e470*/  S2R R14, SR_TID.X ;  /* 0x00000000000e7919 */ /* 0x000e240000002100 */
[C---:B------:R-:W-:Y:S01]  /*e480*/  R2UR UR4, R10.reuse ;  /* 0x000000000a0472ca */ /* 0x040fe200000e0000 */
[----:B------:R-:W-:-:S05]  /*e490*/  VIADD R12, R10, 0x2 ;  /* 0x000000020a0c7836 */ /* 0x000fca0000000000 */
[----:B------:R-:W-:Y:S02]  /*e4a0*/  R2UR UR8, R12 ;  /* 0x000000000c0872ca */ /* 0x000fe400000e0000 */
[----:B------:R-:W-:-:S04]  /*e4b0*/  IADD3 R12, R10, 0x4, RZ ;  /* 0x000000040a0c7810 */ /* 0x000fc80007ffe0ff */
[----:B------:R-:W-:Y:S01]  /*e4c0*/  R2UR UR12, R12 ;  /* 0x000000000c0c72ca */ /* 0x000fe200000e0000 */
[----:B------:R-:W-:Y:S01]  /*e4d0*/  HGMMA.64x96x16.F32 R88, gdesc[UR4].tnspB, R88, gsb0 ;  /* 0x41600000045879f0 */ /* 0x000fe20008000858 */
[----:B------:R-:W-:-:S05]  /*e4e0*/  VIADD R12, R10, 0x6 ;  /* 0x000000060a0c7836 */ /* 0x000fca0000000000 */
[----:B------:R-:W-:Y:S02]  /*e4f0*/  R2UR UR16, R12 ;  /* 0x000000000c1072ca */ /* 0x000fe400000e0000 */
[----:B------:R-:W-:-:S04]  /*e500*/  IADD3 R12, R10, 0x600, RZ ;  /* 0x000006000a0c7810 */ /* 0x000fc80007ffe0ff */
[----:B------:R-:W-:Y:S01]  /*e510*/  R2UR UR20, R12 ;  /* 0x000000000c1472ca */ /* 0x000fe200000e0000 */
[----:B------:R-:W-:Y:S01]  /*e520*/  VIADD R12, R10, 0x602 ;  /* 0x000006020a0c7836 */ /* 0x000fe20000000000 */
[----:B0-----:R-:W-:-:S04]  /*e530*/  SHF.R.U32.HI R6, RZ, 0x7, R14 ;  /* 0x00000007ff067819 */ /* 0x001fc8000001160e */
[----:B------:R-:W-:Y:S02]  /*e540*/  R2UR UR24, R12 ;  /* 0x000000000c1872ca */ /* 0x000fe400000e0000 */
[C---:B------:R-:W-:Y:S01]  /*e550*/  IADD3 R12, R10.reuse, 0x604, RZ ;  /* 0x000006040a0c7810 */ /* 0x040fe20007ffe0ff */
[----:B------:R-:W-:Y:S01]  /*e560*/  VIADD R10, R10, 0x606 ;  /* 0x000006060a0a7836 */ /* 0x000fe20000000000 */
[----:B------:R-:W-:Y:S02]  /*e570*/  ISETP.GE.U32.AND P1, PT, R14, 0x180, PT ;  /* 0x000001800e00780c */ /* 0x000fe40003f26070 */
[----:B------:R-:W-:Y:S02]  /*e580*/  R2UR UR28, R12 ;  /* 0x000000000c1c72ca */ /* 0x000fe400000e0000 */
[----:B------:R-:W-:Y:S02]  /*e590*/  R2UR UR32, R10 ;  /* 0x000000000a2072ca */ /* 0x000fe400000e0000 */
[----:B------:R-:W-:-:S04]  /*e5a0*/  IADD3 R6, R6, 0x9, RZ ;  /* 0x0000000906067810 */ /* 0x000fc80007ffe0ff */
[----:B------:R-:W-:Y:S01]  /*e5b0*/  SEL R6, R6, 0x9, !P1 ;  /* 0x0000000906067807 */ /* 0x000fe20004800000 */
[----:B------:R-:W-:Y:S02]  /*e5c0*/  WARPGROUP.DEPBAR.LE gsb0, 0x0 ;  /* 0x00008000000079c5 */ /* 0x000fe40000010000 */
[----:B------:R-:W-:-:S06]  /*e5d0*/  WARPGROUP.ARRIVE ;  /* 0x00000000000079c5 */ /* 0x000fcc0000000000 */
[----:B------:R-:W-:Y:S03]  /*e5e0*/  HGMMA.64x96x16.F32 R88, gdesc[UR8].tnspB, R88, gsb0 ;  /* 0x41600000085879f0 */ /* 0x000fe60008000858 */
        /* <DEDUP_REMOVED lines=19> */
[----:B------:R0:W-:Y:S06]  /*e720*/  BAR.ARV R6, 0x100 ;  /* 0x000400060000751d */ /* 0x0001ec0000002000 */
[----:B------:R-:W-:Y:S05]  /*e730*/  @!P0 BRA `(.L_x_515) ;  /* 0x0000000000048947 */ /* 0x000fea0003800000 */
[----:B------:R-:W-:Y:S01]  /*e740*/  BPT.TRAP 0x1 ;  /* 0x000000040000795c */ /* 0x000fe20000300000 */
.L_x_515:
[----:B------:R-:W-:Y:S01]  /*e750*/  FMUL.FTZ R12, R24, UR41 ;  /* 0x00000029180c7c20 */ /* 0x000fe20008410000 */
[----:B------:R-:W-:Y:S01]  /*e760*/  FMUL.FTZ R20, R25, UR41 ;  /* 0x0000002919147c20 */ /* 0x000fe20008410000 */
[----:B------:R-:W-:Y:S01]  /*e770*/  FMUL.FTZ R21, R28, UR41 ;  /* 0x000000291c157c20 */ /* 0x000fe20008410000 */
[----:B0-----:R-:W-:Y:S02]  /*e780*/  IMAD R6, R141, 0x8, R2 ;  /* 0x000000088d067824 */ /* 0x001fe400078e0202 */
[----:B------:R-:W-:Y:S01]  /*e790*/  FMUL.FTZ R24, R29, UR41 ;  /* 0x000000291d187c20 */ /* 0x000fe20008410000 */
[----:B------:R-:W-:Y:S01]  /*e7a0*/  IMAD.U32 R9, RZ, RZ, UR38 ;  /* 0x00000026ff097e24 */ /* 0x000fe2000f8e00ff */
[----:B------:R-:W0:Y:S01]  /*e7b0*/  MUFU.TANH R12, R12 ;  /* 0x0000000c000c7308 */ /* 0x000e220000002400 */
[----:B------:R-:W-:Y:S02]  /*e7c0*/  VIADD R6, R6, 0x2d840 ;  /* 0x0002d84006067836 */ /* 0x000fe40000000000 */
[----:B------:R-:W-:Y:S01]  /*e7d0*/  FMUL.FTZ R26, R26, UR41 ;  /* 0x000000291a1a7c20 */ /* 0x000fe20008410000 */
[----:B------:R-:W-:Y:S01]  /*e7e0*/  FMUL.FTZ R25, R32, UR41 ;  /* 0x0000002920197c20 */ /* 0x000fe20008410000 */
[----:B------:R-:W-:Y:S01]  /*e7f0*/  FMUL.FTZ R27, R27, UR41 ;  /* 0x000000291b1b7c20 */ /* 0x000fe20008410000 */
[----:B------:R-:W-:Y:S01]  /*e800*/  FMUL.FTZ R30, R30, UR41 ;  /* 0x000000291e1e7c20 */ /* 0x000fe20008410000 */
[----:B------:R-:W-:Y:S01]  /*e810*/  PRMT R6, R9, 0x654, R6 ;  /* 0x0000065409067816 */ /* 0x000fe20000000006 */
[----:B------:R-:W-:Y:S01]  /*e820*/  FMUL.FTZ R28, R37, UR41 ;  /* 0x00000029251c7c20 */ /* 0x000fe20008410000 */
[----:B------:R-:W1:Y:S01]  /*e830*/  MUFU.TANH R20, R20 ;  /* 0x0000001400147308 */ /* 0x000e620000002400 */
[----:B------:R-:W-:Y:S01]  /*e840*/  FMUL.FTZ R34, R34, UR41 ;  /* 0x0000002922227c20 */ /* 0x000fe20008410000 */
[----:B------:R0:W-:Y:S01]  /*e850*/  SYNCS.ARRIVE.TRANS64.RED.A1T0 RZ, [R6+URZ], RZ ;  /* 0x000000ff06ff79a7 */ /* 0x0001e2000810043f */
[----:B------:R-:W-:Y:S01]  /*e860*/  FMUL.FTZ R32, R41, UR41 ;  /* 0x0000002929207c20 */ /* 0x000fe20008410000 */
[----:B------:R-:W-:Y:S01]  /*e870*/  FMUL.FTZ R37, R48, UR41 ;  /* 0x0000002930257c20 */ /* 0x000fe20008410000 */
[----:B------:R-:W-:Y:S01]  /*e880*/  FMUL.FTZ R144, R56, UR41 ;  /* 0x0000002938907c20 */ /* 0x000fe20008410000 */
[----:B------:R-:W-:Y:S01]  /*e890*/  FMUL.FTZ R146, R57, UR41 ;  /* 0x0000002939927c20 */ /* 0x000fe20008410000 */
[----:B------:R-:W-:Y:S01]  /*e8a0*/  FMUL.FTZ R145, R60, UR41 ;  /* 0x000000293c917c20 */ /* 0x000fe20008410000 */
[----:B------:R-:W2:Y:S01]  /*e8b0*/  MUFU.TANH R21, R21 ;  /* 0x0000001500157308 */ /* 0x000ea20000002400 */
[----:B------:R-:W-:Y:S01]  /*e8c0*/  FMUL.FTZ R147, R61, UR41 ;  /* 0x000000293d937c20 */ /* 0x000fe20008410000 */
[----:B0-----:R-:W-:Y:S01]  /*e8d0*/  FMNMX.FTZ R6, R12, R7, !PT ;  /* 0x000000070c067209 */ /* 0x001fe20007810000 */
        /* <DEDUP_REMOVED lines=13> */
[----:B------:R1:W3:Y:S01]  /*e9b0*/  MUFU.TANH R14, R26 ;  /* 0x0000001a000e7308 */ /* 0x0002e20000002400 */
        /* <DEDUP_REMOVED lines=8> */
[----:B-1----:R-:W-:Y:S01]  /*ea40*/  FMUL.FTZ R26, R33, UR41 ;  /* 0x00000029211a7c20 */ /* 0x002fe20008410000 */
[----:B0-----:R-:W-:Y:S01]  /*ea50*/  FMNMX.FTZ R6, R24, R6, !PT ;  /* 0x0000000618067209 */ /* 0x001fe20007810000 */
[----:B------:R-:W-:Y:S01]  /*ea60*/  FMUL.FTZ R68, R46, UR41 ;  /* 0x000000292e447c20 */ /* 0x000fe20008410000 */
[----:B------:R-:W-:Y:S01]  /*ea70*/  FMUL.FTZ R33, R51, UR41 ;  /* 0x0000002933217c20 */ /* 0x000fe20008410000 */
[----:B------:R-:W-:Y:S01]  /*ea80*/  FMUL.FTZ R64, R54, UR41 ;  /* 0x0000002936407c20 */ /* 0x000fe20008410000 */
[----:B------:R-:W-:Y:S01]  /*ea90*/  FMUL.FTZ R61, R58, UR41 ;  /* 0x000000293a3d7c20 */ /* 0x000fe20008410000 */
[----:B------:R-:W-:Y:S01]  /*eaa0*/  FMUL.FTZ R60, R59, UR41 ;  /* 0x000000293b3c7c20 */ /* 0x000fe20008410000 */
[----:B------:R0:W1:Y:S01]  /*eab0*/  MUFU.TANH R13, R27 ;  /* 0x0000001b000d7308 */ /* 0x0000620000002400 */
[----:B---3--:R-:W-:Y:S01]  /*eac0*/  MOV R38, R14 ;  /* 0x0000000e00267202 */ /* 0x008fe20000000f00 */
[----:B------:R-:W-:Y:S01]  /*ead0*/  FMUL.FTZ R14, R42, UR41 ;  /* 0x000000292a0e7c20 */ /* 0x000fe20008410000 */
[----:B------:R-:W-:Y:S01]  /*eae0*/  FMUL.FTZ R57, R62, UR41 ;  /* 0x000000293e397c20 */ /* 0x000fe20008410000 */
[----:B------:R-:W-:Y:S01]  /*eaf0*/  FMUL.FTZ R56, R63, UR41 ;  /* 0x000000293f387c20 */ /* 0x000fe20008410000 */
[----:B------:R-:W-:Y:S01]  /*eb00*/  FMUL.FTZ R48, R70, UR41 ;  /* 0x0000002946307c20 */ /* 0x000fe20008410000 */
[----:B------:R-:W-:Y:S01]  /*eb10*/  FMUL.FTZ R41, R74, UR41 ;  /* 0x000000294a297c20 */ /* 0x000fe20008410000 */
[----:B------:R-:W-:Y:S01]  /*eb20*/  FMUL.FTZ R154, R75, UR41 ;  /* 0x000000294b9a7c20 */ /* 0x000fe20008410000 */
[----:B------:R-:W3:Y:S01]  /*eb30*/  MUFU.TANH R26, R26 ;  /* 0x0000001a001a7308 */ /* 0x000ee20000002400 */
[----:B0-----:R-:W-:Y:S01]  /*eb40*/  FMUL.FTZ R27, R36, UR41 ;  /* 0x00000029241b7c20 */ /* 0x001fe20008410000 */
[----:B--2---:R-:W-:Y:S01]  /*eb50*/  FMNMX.FTZ R6, R25, R6, !PT ;  /* 0x0000000619067209 */ /* 0x004fe20007810000 */
[----:B------:R-:W-:Y:S01]  /*eb60*/  FMUL.FTZ R36, R45, UR41 ;  /* 0x000000292d247c20 */ /* 0x000fe20008410000 */
[----:B------:R-:W-:Y:S01]  /*eb70*/  FMUL.FTZ R45, R53, UR41 ;  /* 0x00000029352d7c20 */ /* 0x000fe20008410000 */
[----:B------:R-:W-:Y:S01]  /*eb80*/  FMUL.FTZ R53, R66, UR41 ;  /* 0x0000002942357c20 */ /* 0x000fe20008410000 */
[----:B------:R-:W-:Y:S01]  /*eb90*/  FMUL.FTZ R153, R78, UR41 ;  /* 0x000000294e997c20 */ /* 0x000fe20008410000 */
[----:B------:R-:W-:Y:S01]  /*eba0*/  FMUL.FTZ R82, R82, UR41 ;  /* 0x0000002952527c20 */ /* 0x000fe20008410000 */
[----:B------:R-:W0:Y:S01]  /*ebb0*/  MUFU.TANH R27, R27 ;  /* 0x0000001b001b7308 */ /* 0x000e220000002400 */
[----:B-1----:R-:W-:-:S02]  /*ebc0*/  IMAD.MOV.U32 R42, RZ, RZ, R13 ;  /* 0x000000ffff2a7224 */ /* 0x002fc400078e000d */
[----:B------:R-:W-:Y:S01]  /*ebd0*/  FMUL.FTZ R13, R50, UR41 ;  /* 0x00000029320d7c20 */ /* 0x000fe20008410000 */
[----:B------:R-:W-:Y:S01]  /*ebe0*/  IMAD.MOV.U32 R78, RZ, RZ, R38 ;  /* 0x000000ffff4e7224 */ /* 0x000fe200078e0026 */
[----:B------:R-:W-:-:S03]  /*ebf0*/  UMOV UR45, UR44 ;  /* 0x0000002c002d7c82 */ /* 0x000fc60008000000 */
[----:B------:R1:W-:Y:S01]  /*ec00*/  MUFU.TANH R11, R30 ;  /* 0x0000001e000b7308 */ /* 0x0003e20000002400 */
[----:B---3--:R-:W-:-:S07]  /*ec10*/  FMNMX.FTZ R6, R26, R6, !PT ;  /* 0x000000061a067209 */ /* 0x008fce0007810000 */
[----:B------:R-:W2:Y:S01]  /*ec20*/  MUFU.TANH R28, R28 ;  /* 0x0000001c001c7308 */ /* 0x000ea20000002400 */
[----:B-1----:R-:W-:Y:S01]  /*ec30*/  FMUL.FTZ R30, R40, UR41 ;  /* 0x00000029281e7c20 */ /* 0x002fe20008410000 */
[----:B0-----:R-:W-:Y:S01]  /*ec40*/  FMNMX.FTZ R6, R27, R6, !PT ;  /* 0x000000061b067209 */ /* 0x001fe20007810000 */
[----:B------:R-:W-:Y:S01]  /*ec50*/  FMUL.FTZ R40, R49, UR41 ;  /* 0x0000002931287c20 */ /* 0x000fe20008410000 */
[----:B------:R-:W-:-:S04]  /*ec60*/  FMUL.FTZ R49, R71, UR41 ;  /* 0x0000002947317c20 */ /* 0x000fc80008410000 */
[----:B------:R-:W0:Y:S08]  /*ec70*/  MUFU.TANH R30, R30 ;  /* 0x0000001e001e7308 */ /* 0x000e300000002400 */
[----:B------:R1:W3:Y:S01]  /*ec80*/  MUFU.TANH R15, R34 ;  /* 0x00000022000f7308 */ /* 0x0002e20000002400 */
[----:B--2---:R-:W-:-:S07]  /*ec90*/  FMNMX.FTZ R6, R28, R6, !PT ;  /* 0x000000061c067209 */ /* 0x004fce0007810000 */
[----:B------:R-:W2:Y:S01]  /*eca0*/  MUFU.TANH R32, R32 ;  /* 0x0000002000207308 */ /* 0x000ea20000002400 */
[----:B-1----:R-:W-:Y:S01]  /*ecb0*/  FMUL.FTZ R34, R44, UR41 ;  /* 0x000000292c227c20 */ /* 0x002fe20008410000 */
[----:B0-----:R-:W-:Y:S01]  /*ecc0*/  FMNMX.FTZ R6, R30, R6, !PT ;  /* 0x000000061e067209 */ /* 0x001fe20007810000 */
[----:B------:R-:W-:Y:S01]  /*ecd0*/  FMUL.FTZ R44, R52, UR41 ;  /* 0x00000029342c7c20 */ /* 0x000fe20008410000 */
[----:B------:R-:W-:-:S04]  /*ece0*/  FMUL.FTZ R52, R67, UR41 ;  /* 0x0000002943347c20 */ /* 0x000fc80008410000 */
[----:B------:R-:W0:Y:S01]  /*ecf0*/  MUFU.TANH R34, R34 ;  /* 0x0000002200227308 */ /* 0x000e220000002400 */
[----:B---3--:R-:W-:-:S07]  /*ed00*/  IMAD.MOV.U32 R74, RZ, RZ, R15 ;  /* 0x000000ffff4a7224 */ /* 0x008fce00078e000f */
        /* <DEDUP_REMOVED lines=42> */
[----:B------:R1:W-:Y:S01]  /*efb0*/  MUFU.TANH R10, R31 ;  /* 0x0000001f000a7308 */ /* 0x0003e20000002400 */
[----:B--2---:R-:W-:-:S07]  /*efc0*/  FMNMX.FTZ R6, R84, R6, !PT ;  /* 0x0000000654067209 */ /* 0x004fce0007810000 */
[----:B------:R2:W3:Y:S01]  /*efd0*/  MUFU.TANH R152, R35 ;  /* 0x0000002300987308 */ /* 0x0004e20000002400 */
[----:B0-----:R-:W-:Y:S01]  /*efe0*/  FMNMX.FTZ R6, R85, R6, !PT ;  /* 0x0000000655067209 */ /* 0x001fe20007810000 */
[----:B-1----:R-:W-:-:S04]  /*eff0*/  FMUL.FTZ R31, R47, UR41 ;  /* 0x000000292f1f7c20 */ /* 0x002fc80008410000 */
[----:B------:R-:W0:Y:S02]  /*f000*/  SHFL.BFLY PT, R9, R6, 0x2, 0x1f ;  /* 0x0c401f0006097f89 */ /* 0x000e2400000e0000 */
[----:B------:R-:W1:Y:S01]  /*f010*/  MUFU.TANH R72, R72 ;  /* 0x0000004800487308 */ /* 0x000e620000002400 */
[----:B--2---:R-:W-:-:S07]  /*f020*/  FMUL.FTZ R35, R55, UR41 ;  /* 0x0000002937237c20 */ /* 0x004fce0008410000 */
[----:B------:R-:W2:Y:S01]  /*f030*/  MUFU.TANH R39, R39 ;  /* 0x0000002700277308 */ /* 0x000ea20000002400 */
[----:B---3--:R-:W-:-:S07]  /*f040*/  IMAD.MOV.U32 R70, RZ, RZ, R152 ;  /* 0x000000ffff467224 */ /* 0x008fce00078e0098 */
[----:B------:R-:W3:Y:S01]  /*f050*/  MUFU.TANH R14, R14 ;  /* 0x0000000e000e7308 */ /* 0x000ee20000002400 */
[----:B0-----:R-:W-:-:S07]  /*f060*/  FMNMX.FTZ R6, R6, R9, !PT ;  /* 0x0000000906067209 */ /* 0x001fce0007810000 */
[----:B------:R-:W0:Y:S01]  /*f070*/  MUFU.TANH R29, R29 ;  /* 0x0000001d001d7308 */ /* 0x000e220000002400 */
[----:B------:R-:W4:Y:S07]  /*f080*/  SHFL.BFLY PT, R9, R6, 0x1, 0x1f ;  /* 0x0c201f0006097f89 */ /* 0x000f2e00000e0000 */
[----:B------:R-:W5:Y:S08]  /*f090*/  MUFU.TANH R68, R68 ;  /* 0x0000004400447308 */ /* 0x000f700000002400 */
[----:B------:R-:W5:Y:S08]  /*f0a0*/  MUFU.TANH R31, R31 ;  /* 0x0000001f001f7308 */ /* 0x000f700000002400 */
[----:B------:R-:W5:Y:S01]  /*f0b0*/  MUFU.TANH R13, R13 ;  /* 0x0000000d000d7308 */ /* 0x000f620000002400 */
[----:B----4-:R-:W-:-:S02]  /*f0c0*/  FMNMX.FTZ R6, R6, R9, !PT ;  /* 0x0000000906067209 */ /* 0x010fc40007810000 */
[----:B------:R-:W-:-:S05]  /*f0d0*/  FMNMX.FTZ R9, R38, R8, !PT ;  /* 0x0000000826097209 */ /* 0x000fca0007810000 */
[----:B------:R-:W4:Y:S01]  /*f0e0*/  MUFU.TANH R33, R33 ;  /* 0x0000002100217308 */ /* 0x000f220000002400 */
[----:B------:R-:W-:Y:S01]  /*f0f0*/  FMNMX.FTZ R9, R42, R9, !PT ;  /* 0x000000092a097209 */ /* 0x000fe20007810000 */
[C---:B------:R-:W-:Y:S01]  /*f100*/  FMUL.FTZ R43, R6.reuse, UR45 ;  /* 0x0000002d062b7c20 */ /* 0x040fe20008410000 */
[----:B------:R-:W-:Y:S02]  /*f110*/  FADD.FTZ R7, -R6, R7 ;  /* 0x0000000706077221 */ /* 0x000fe40000010100 */
[----:B------:R-:W-:Y:S01]  /*f120*/  FMNMX.FTZ R9, R11, R9, !PT ;  /* 0x000000090b097209 */ /* 0x000fe20007810000 */
[--C-:B------:R-:W-:Y:S01]  /*f130*/  FFMA.FTZ R25, R25, UR45, -R43.reuse ;  /* 0x0000002d19197c23 */ /* 0x100fe2000801082b */
[--C-:B------:R-:W-:Y:S01]  /*f140*/  FFMA.FTZ R71, R32, UR45, -R43.reuse ;  /* 0x0000002d20477c23 */ /* 0x100fe2000801082b */
[----:B------:R-:W4:Y:S01]  /*f150*/  MUFU.TANH R64, R64 ;  /* 0x0000004000407308 */ /* 0x000f220000002400 */
[----:B------:R-:W-:Y:S01]  /*f160*/  FMNMX.FTZ R9, R10, R9, !PT ;  /* 0x000000090a097209 */ /* 0x000fe20007810000 */
[--C-:B------:R-:W-:Y:S01]  /*f170*/  FFMA.FTZ R45, R45, UR45, -R43.reuse ;  /* 0x0000002d2d2d7c23 */ /* 0x100fe2000801082b */
[--C-:B------:R-:W-:Y:S01]  /*f180*/  FFMA.FTZ R32, R36, UR45, -R43.reuse ;  /* 0x0000002d24207c23 */ /* 0x100fe2000801082b */
[----:B------:R-:W-:Y:S01]  /*f190*/  FFMA.FTZ R76, R76, UR45, -R43 ;  /* 0x0000002d4c4c7c23 */ /* 0x000fe2000801082b */
[----:B------:R-:W-:Y:S01]  /*f1a0*/  FMNMX.FTZ R9, R15, R9, !PT ;  /* 0x000000090f097209 */ /* 0x000fe20007810000 */
[----:B------:R-:W-:Y:S01]  /*f1b0*/  FMUL.FTZ R15, R83, UR41 ;  /* 0x00000029530f7c20 */ /* 0x000fe20008410000 */
[----:B------:R-:W-:Y:S01]  /*f1c0*/  MOV R83, R10 ;  /* 0x0000000a00537202 */ /* 0x000fe20000000f00 */
[----:B------:R-:W4:Y:S01]  /*f1d0*/  MUFU.TANH R35, R35 ;  /* 0x0000002300237308 */ /* 0x000f220000002400 */
[----:B------:R-:W-:Y:S01]  /*f1e0*/  FMNMX.FTZ R9, R152, R9, !PT ;  /* 0x0000000998097209 */ /* 0x000fe20007810000 */
[----:B------:R-:W-:Y:S01]  /*f1f0*/  FMUL.FTZ R152, R79, UR41 ;  /* 0x000000294f987c20 */ /* 0x000fe20008410000 */
[----:B------:R-:W-:Y:S01]  /*f200*/  FMUL.FTZ R10, R86, UR41 ;  /* 0x00000029560a7c20 */ /* 0x000fe20008410000 */
[----:B------:R-:W-:Y:S01]  /*f210*/  IMAD.MOV.U32 R86, RZ, RZ, R11 ;  /* 0x000000ffff567224 */ /* 0x000fe200078e000b */
[----:B-1----:R-:W-:Y:S01]  /*f220*/  FMNMX.FTZ R9, R72, R9, !PT ;  /* 0x0000000948097209 */ /* 0x002fe20007810000 */
[----:B------:R-:W-:Y:S01]  /*f230*/  FMUL.FTZ R11, R87, UR41 ;  /* 0x00000029570b7c20 */ /* 0x000fe20008410000 */
[--C-:B------:R-:W-:Y:S01]  /*f240*/  FFMA.FTZ R79, R20, UR45, -R43.reuse ;  /* 0x0000002d144f7c23 */ /* 0x100fe2000801082b */
[----:B------:R-:W1:Y:S01]  /*f250*/  MUFU.TANH R61, R61 ;  /* 0x0000003d003d7308 */ /* 0x000e620000002400 */
[----:B--2---:R-:W-:Y:S01]  /*f260*/  FMNMX.FTZ R9, R39, R9, !PT ;  /* 0x0000000927097209 */ /* 0x004fe20007810000 */
[----:B------:R-:W-:Y:S01]  /*f270*/  FFMA.FTZ R20, R80, UR45, -R43 ;  /* 0x0000002d50147c23 */ /* 0x000fe2000801082b */
[----:B------:R-:W-:-:S02]  /*f280*/  IMAD.MOV.U32 R87, RZ, RZ, R42 ;  /* 0x000000ffff577224 */ /* 0x000fc400078e002a */
[--C-:B------:R-:W-:Y:S01]  /*f290*/  FFMA.FTZ R46, R24, UR45, -R43.reuse ;  /* 0x0000002d182e7c23 */ /* 0x100fe2000801082b */
[----:B---3--:R-:W-:Y:S01]  /*f2a0*/  FMNMX.FTZ R9, R14, R9, !PT ;  /* 0x000000090e097209 */ /* 0x008fe20007810000 */
[--C-:B------:R-:W-:Y:S01]  /*f2b0*/  FFMA.FTZ R55, R65, UR45, -R43.reuse ;  /* 0x0000002d41377c23 */ /* 0x100fe2000801082b */
[--C-:B------:R-:W-:Y:S01]  /*f2c0*/  FFMA.FTZ R27, R27, UR45, -R43.reuse ;  /* 0x0000002d1b1b7c23 */ /* 0x100fe2000801082b */
[----:B------:R-:W2:Y:S01]  /*f2d0*/  MUFU.TANH R60, R60 ;  /* 0x0000003c003c7308 */ /* 0x000ea20000002400 */
[----:B0-----:R-:W-:Y:S01]  /*f2e0*/  FMNMX.FTZ R9, R29, R9, !PT ;  /* 0x000000091d097209 */ /* 0x001fe20007810000 */
[--C-:B------:R-:W-:Y:S01]  /*f2f0*/  FFMA.FTZ R42, R21, UR45, -R43.reuse ;  /* 0x0000002d152a7c23 */ /* 0x100fe2000801082b */
[--C-:B------:R-:W-:Y:S01]  /*f300*/  FFMA.FTZ R75, R26, UR45, -R43.reuse ;  /* 0x0000002d1a4b7c23 */ /* 0x100fe2000801082b */
[--C-:B------:R-:W-:Y:S01]  /*f310*/  FFMA.FTZ R37, R37, UR45, -R43.reuse ;  /* 0x0000002d25257c23 */ /* 0x100fe2000801082b */
[----:B-----5:R-:W-:Y:S01]  /*f320*/  FMNMX.FTZ R9, R68, R9, !PT ;  /* 0x0000000944097209 */ /* 0x020fe20007810000 */
[--C-:B------:R-:W-:Y:S01]  /*f330*/  FFMA.FTZ R51, R69, UR45, -R43.reuse ;  /* 0x0000002d45337c23 */ /* 0x100fe2000801082b */
[--C-:B------:R-:W-:Y:S01]  /*f340*/  FFMA.FTZ R66, R77, UR45, -R43.reuse ;  /* 0x0000002d4d427c23 */ /* 0x100fe2000801082b */
[----:B------:R-:W0:Y:S01]  /*f350*/  MUFU.TANH R57, R57 ;  /* 0x0000003900397308 */ /* 0x000e220000002400 */
[----:B------:R-:W-:Y:S01]  /*f360*/  FMNMX.FTZ R9, R31, R9, !PT ;  /* 0x000000091f097209 */ /* 0x000fe20007810000 */
[--C-:B------:R-:W-:Y:S01]  /*f370*/  FFMA.FTZ R28, R28, UR45, -R43.reuse ;  /* 0x0000002d1c1c7c23 */ /* 0x100fe2000801082b */
[--C-:B------:R-:W-:Y:S01]  /*f380*/  FFMA.FTZ R47, R73, UR45, -R43.reuse ;  /* 0x0000002d492f7c23 */ /* 0x100fe2000801082b */
[--C-:B------:R-:W-:Y:S01]  /*f390*/  FFMA.FTZ R30, R30, UR45, -R43.reuse ;  /* 0x0000002d1e1e7c23 */ /* 0x100fe2000801082b */
[----:B------:R-:W-:Y:S01]  /*f3a0*/  FMNMX.FTZ R9, R13, R9, !PT ;  /* 0x000000090d097209 */ /* 0x000fe20007810000 */
[--C-:B------:R-:W-:Y:S01]  /*f3b0*/  FFMA.FTZ R34, R34, UR45, -R43.reuse ;  /* 0x0000002d22227c23 */ /* 0x100fe2000801082b */
[--C-:B------:R-:W-:Y:S01]  /*f3c0*/  FFMA.FTZ R67, R40, UR45, -R43.reuse ;  /* 0x0000002d28437c23 */ /* 0x100fe2000801082b */
[----:B------:R-:W3:Y:S01]  /*f3d0*/  MUFU.TANH R56, R56 ;  /* 0x0000003800387308 */ /* 0x000ee20000002400 */
[----:B----4-:R-:W-:Y:S01]  /*f3e0*/  FMNMX.FTZ R9, R33, R9, !PT ;  /* 0x0000000921097209 */ /* 0x010fe20007810000 */
[--C-:B------:R-:W-:Y:S01]  /*f3f0*/  FFMA.FTZ R44, R44, UR45, -R43.reuse ;  /* 0x0000002d2c2c7c23 */ /* 0x100fe2000801082b */
[--C-:B------:R-:W-:Y:S01]  /*f400*/  FFMA.FTZ R62, R144, UR45, -R43.reuse ;  /* 0x0000002d903e7c23 */ /* 0x100fe2000801082b */
[--C-:B------:R-:W-:Y:S01]  /*f410*/  FFMA.FTZ R63, R146, UR45, -R43.reuse ;  /* 0x0000002d923f7c23 */ /* 0x100fe2000801082b */
[----:B------:R-:W-:Y:S01]  /*f420*/  FMNMX.FTZ R9, R64, R9, !PT ;  /* 0x0000000940097209 */ /* 0x000fe20007810000 */
[--C-:B------:R-:W-:Y:S01]  /*f430*/  FFMA.FTZ R58, R145, UR45, -R43.reuse ;  /* 0x0000002d913a7c23 */ /* 0x100fe2000801082b */
[--C-:B------:R-:W-:Y:S01]  /*f440*/  FFMA.FTZ R59, R147, UR45, -R43.reuse ;  /* 0x0000002d933b7c23 */ /* 0x100fe2000801082b */
[----:B------:R-:W4:Y:S01]  /*f450*/  MUFU.TANH R53, R53 ;  /* 0x0000003500357308 */ /* 0x000f220000002400 */
[----:B------:R-:W-:Y:S01]  /*f460*/  FMNMX.FTZ R9, R35, R9, !PT ;  /* 0x0000000923097209 */ /* 0x000fe20007810000 */
[--C-:B------:R-:W-:Y:S01]  /*f470*/  FFMA.FTZ R54, R148, UR45, -R43.reuse ;  /* 0x0000002d94367c23 */ /* 0x100fe2000801082b */
[--C-:B------:R-:W-:Y:S01]  /*f480*/  FFMA.FTZ R50, R149, UR45, -R43.reuse ;  /* 0x0000002d95327c23 */ /* 0x100fe2000801082b */
[--C-:B------:R-:W-:Y:S01]  /*f490*/  FFMA.FTZ R40, R150, UR45, -R43.reuse ;  /* 0x0000002d96287c23 */ /* 0x100fe2000801082b */
[----:B-1----:R-:W-:Y:S01]  /*f4a0*/  FMNMX.FTZ R9, R61, R9, !PT ;  /* 0x000000093d097209 */ /* 0x002fe20007810000 */
[--C-:B------:R-:W-:Y:S01]  /*f4b0*/  FFMA.FTZ R21, R81, UR45, -R43.reuse ;  /* 0x0000002d51157c23 */ /* 0x100fe2000801082b */
[----:B------:R-:W-:Y:S01]  /*f4c0*/  FFMA.FTZ R84, R84, UR45, -R43 ;  /* 0x0000002d54547c23 */ /* 0x000fe2000801082b */
[----:B------:R-:W1:Y:S01]  /*f4d0*/  MUFU.TANH R52, R52 ;  /* 0x0000003400347308 */ /* 0x000e620000002400 */
[----:B--2---:R-:W-:-:S04]  /*f4e0*/  FMNMX.FTZ R9, R60, R9, !PT ;  /* 0x000000093c097209 */ /* 0x004fc80007810000 */
[----:B0-----:R-:W-:-:S03]  /*f4f0*/  FMNMX.FTZ R9, R57, R9, !PT ;  /* 0x0000000939097209 */ /* 0x001fc60007810000 */
[----:B------:R-:W0:Y:S01]  /*f500*/  MUFU.TANH R48, R48 ;  /* 0x0000003000307308 */ /* 0x000e220000002400 */
[----:B---3--:R-:W-:-:S04]  /*f510*/  FMNMX.FTZ R9, R56, R9, !PT ;  /* 0x0000000938097209 */ /* 0x008fc80007810000 */
[----:B----4-:R-:W-:-:S03]  /*f520*/  FMNMX.FTZ R9, R53, R9, !PT ;  /* 0x0000000935097209 */ /* 0x010fc60007810000 */
[----:B------:R-:W2:Y:S01]  /*f530*/  MUFU.TANH R49, R49 ;  /* 0x0000003100317308 */ /* 0x000ea20000002400 */
[----:B-1----:R-:W-:-:S07]  /*f540*/  FMNMX.FTZ R9, R52, R9, !PT ;  /* 0x0000000934097209 */ /* 0x002fce0007810000 */
[----:B------:R-:W1:Y:S01]  /*f550*/  MUFU.TANH R41, R41 ;  /* 0x0000002900297308 */ /* 0x000e620000002400 */
[----:B0-----:R-:W-:-:S07]  /*f560*/  FMNMX.FTZ R9, R48, R9, !PT ;  /* 0x0000000930097209 */ /* 0x001fce0007810000 */
[----:B------:R-:W0:Y:S01]  /*f570*/  MUFU.TANH R154, R154 ;  /* 0x0000009a009a7308 */ /* 0x000e220000002400 */
[----:B--2---:R-:W-:-:S07]  /*f580*/  FMNMX.FTZ R9, R49, R9, !PT ;  /* 0x0000000931097209 */ /* 0x004fce0007810000 */
        /* <DEDUP_REMOVED lines=12> */
[----:B------:R2:W-:Y:S01]  /*f650*/  MUFU.EX2 R36, R25 ;  /* 0x0000001900247308 */ /* 0x0005e20000000800 */
[----:B-1----:R-:W-:-:S07]  /*f660*/  FMNMX.FTZ R9, R10, R9, !PT ;  /* 0x000000090a097209 */ /* 0x002fce0007810000 */
[----:B------:R-:W-:Y:S01]  /*f670*/  MUFU.EX2 R65, R45 ;  /* 0x0000002d00417308 */ /* 0x000fe20000000800 */
[----:B0-----:R-:W-:-:S05]  /*f680*/  FMNMX.FTZ R9, R11, R9, !PT ;  /* 0x000000090b097209 */ /* 0x001fca0007810000 */
[----:B------:R-:W0:Y:S02]  /*f690*/  SHFL.BFLY PT, R38, R9, 0x2, 0x1f ;  /* 0x0c401f0009267f89 */ /* 0x000e2400000e0000 */
[----:B------:R1:W-:Y:S08]  /*f6a0*/  MUFU.EX2 R45, R76 ;  /* 0x0000004c002d7308 */ /* 0x0003f00000000800 */
[----:B------:R-:W-:Y:S08]  /*f6b0*/  MUFU.EX2 R79, R79 ;  /* 0x0000004f004f7308 */ /* 0x000ff00000000800 */
[----:B------:R-:W-:Y:S01]  /*f6c0*/  MUFU.EX2 R26, R42 ;  /* 0x0000002a001a7308 */ /* 0x000fe20000000800 */
[----:B0-----:R-:W-:-:S07]  /*f6d0*/  FMNMX.FTZ R9, R9, R38, !PT ;  /* 0x0000002609097209 */ /* 0x001fce0007810000 */
[----:B------:R-:W-:Y:S01]  /*f6e0*/  MUFU.EX2 R77, R46 ;  /* 0x0000002e004d7308 */ /* 0x000fe20000000800 */
[----:B------:R-:W0:Y:S07]  /*f6f0*/  SHFL.BFLY PT, R38, R9, 0x1, 0x1f ;  /* 0x0c201f0009267f89 */ /* 0x000e2e00000e0000 */
[----:B------:R-:W-:Y:S08]  /*f700*/  MUFU.EX2 R69, R32 ;  /* 0x0000002000457308 */ /* 0x000ff00000000800 */
[----:B------:R3:W-:Y:S08]  /*f710*/  MUFU.EX2 R32, R37 ;  /* 0x0000002500207308 */ /* 0x0007f00000000800 */
[----:B------:R-:W-:Y:S01]  /*f720*/  MUFU.EX2 R75, R75 ;  /* 0x0000004b004b7308 */ /* 0x000fe20000000800 */
[----:B0-----:R-:W-:-:S05]  /*f730*/  FMNMX.FTZ R9, R9, R38, !PT ;  /* 0x0000002609097209 */ /* 0x001fca0007810000 */
[C---:B------:R-:W-:Y:S01]  /*f740*/  FADD.FTZ R38, -R9.reuse, R8 ;  /* 0x0000000809267221 */ /* 0x040fe20000010100 */
[----:B------:R-:W-:Y:S01]  /*f750*/  FMUL.FTZ R80, R9, UR45 ;  /* 0x0000002d09507c20 */ /* 0x000fe20008410000 */
[----:B------:R-:W-:Y:S01]  /*f760*/  FMUL.FTZ R8, R7, UR45 ;  /* 0x0000002d07087c20 */ /* 0x000fe20008410000 */
[----:B------:R-:W-:Y:S01]  /*f770*/  MUFU.EX2 R73, R28 ;  /* 0x0000001c00497308 */ /* 0x000fe20000000800 */
[----:B------:R-:W-:Y:S01]  /*f780*/  FMUL.FTZ R7, R38, UR45 ;  /* 0x0000002d26077c20 */ /* 0x000fe20008410000 */
[--C-:B------:R-:W-:Y:S01]  /*f790*/  FFMA.FTZ R78, R78, UR45, -R80.reuse ;  /* 0x0000002d4e4e7c23 */ /* 0x100fe20008010850 */
[--C-:B------:R-:W-:Y:S01]  /*f7a0*/  FFMA.FTZ R38, R12, UR45, -R43.reuse ;  /* 0x0000002d0c267c23 */ /* 0x100fe2000801082b */
[--C-:B--2---:R-:W-:Y:S01]  /*f7b0*/  FFMA.FTZ R25, R87, UR45, -R80.reuse ;  /* 0x0000002d57197c23 */ /* 0x104fe20008010850 */
[--C-:B-1----:R-:W-:Y:S01]  /*f7c0*/  FFMA.FTZ R76, R86, UR45, -R80.reuse ;  /* 0x0000002d564c7c23 */ /* 0x102fe20008010850 */
[--C-:B------:R-:W-:Y:S01]  /*f7d0*/  FFMA.FTZ R74, R74, UR45, -R80.reuse ;  /* 0x0000002d4a4a7c23 */ /* 0x100fe20008010850 */
[--C-:B---3--:R-:W-:Y:S01]  /*f7e0*/  FFMA.FTZ R37, R70, UR45, -R80.reuse ;  /* 0x0000002d46257c23 */ /* 0x108fe20008010850 */
        /* <DEDUP_REMOVED lines=25> */
[--C-:B------:R-:W-:Y:S01]  /*f980*/  FFMA.FTZ R14, R82, UR45, -R80.reuse ;  /* 0x0000002d520e7c23 */ /* 0x100fe20008010850 */
[--C-:B------:R-:W-:Y:S01]  /*f990*/  FFMA.FTZ R15, R15, UR45, -R80.reuse ;  /* 0x0000002d0f0f7c23 */ /* 0x100fe20008010850 */
[--C-:B------:R-:W-:Y:S01]  /*f9a0*/  FFMA.FTZ R10, R10, UR45, -R80.reuse ;  /* 0x0000002d0a0a7c23 */ /* 0x100fe20008010850 */
[----:B------:R-:W-:-:S04]  /*f9b0*/  FFMA.FTZ R11, R11, UR45, -R80 ;  /* 0x0000002d0b0b7c23 */ /* 0x000fc80008010850 */
[----:B------:R-:W2:Y:S01]  /*f9c0*/  MUFU.EX2 R25, R25 ;  /* 0x0000001900197308 */ /* 0x000ea20000000800 */
[----:B0-----:R-:W-:-:S04]  /*f9d0*/  FFMA.FTZ R3, R8, R3, R24 ;  /* 0x0000000308037223 */ /* 0x001fc80000010018 */
[----:B------:R-:W-:-:S03]  /*f9e0*/  FADD.FTZ R3, R79, R3 ;  /* 0x000000034f037221 */ /* 0x000fc60000010000 */
[----:B------:R0:W3:Y:S01]  /*f9f0*/  MUFU.EX2 R38, R27 ;  /* 0x0000001b00267308 */ /* 0x0000e20000000800 */
[----:B-1----:R-:W-:Y:S01]  /*fa00*/  FFMA.FTZ R4, R7, R4, R78 ;  /* 0x0000000407047223 */ /* 0x002fe2000001004e */
[----:B------:R-:W-:-:S04]  /*fa10*/  FADD.FTZ R3, R26, R3 ;  /* 0x000000031a037221 */ /* 0x000fc80000010000 */
[----:B------:R-:W-:Y:S02]  /*fa20*/  FADD.FTZ R3, R77, R3 ;  /* 0x000000034d037221 */ /* 0x000fe40000010000 */
[----:B------:R-:W1:Y:S01]  /*fa30*/  MUFU.EX2 R76, R76 ;  /* 0x0000004c004c7308 */ /* 0x000e620000000800 */
[----:B0-----:R-:W-:Y:S01]  /*fa40*/  FFMA.FTZ R27, R83, UR45, -R80 ;  /* 0x0000002d531b7c23 */ /* 0x001fe20008010850 */
[----:B--2---:R-:W-:Y:S01]  /*fa50*/  FADD.FTZ R4, R25, R4 ;  /* 0x0000000419047221 */ /* 0x004fe20000010000 */
[----:B------:R-:W-:-:S04]  /*fa60*/  FADD.FTZ R3, R36, R3 ;  /* 0x0000000324037221 */ /* 0x000fc80000010000 */
[----:B------:R-:W-:Y:S01]  /*fa70*/  FADD.FTZ R3, R75, R3 ;  /* 0x000000034b037221 */ /* 0x000fe20000010000 */
[----:B------:R-:W0:Y:S03]  /*fa80*/  MUFU.EX2 R27, R27 ;  /* 0x0000001b001b7308 */ /* 0x000e260000000800 */
[----:B---3--:R-:W-:-:S04]  /*fa90*/  FADD.FTZ R3, R38, R3 ;  /* 0x0000000326037221 */ /* 0x008fc80000010000 */
[----:B------:R-:W-:Y:S01]  /*faa0*/  FADD.FTZ R3, R73, R3 ;  /* 0x0000000349037221 */ /* 0x000fe20000010000 */
        /* <DEDUP_REMOVED lines=20> */
[----:B------:R1:W-:Y:S01]  /*fbf0*/  MUFU.EX2 R42, R66 ;  /* 0x00000042002a7308 */ /* 0x0003e20000000800 */
[----:B0-----:R-:W-:-:S04]  /*fc00*/  FADD.FTZ R3, R30, R3 ;  /* 0x000000031e037221 */ /* 0x001fc80000010000 */
[----:B------:R-:W-:-:S03]  /*fc10*/  FADD.FTZ R3, R69, R3 ;  /* 0x0000000345037221 */ /* 0x000fc60000010000 */
[----:B------:R-:W0:Y:S01]  /*fc20*/  MUFU.EX2 R31, R31 ;  /* 0x0000001f001f7308 */ /* 0x000e220000000800 */
[----:B-1----:R-:W-:Y:S01]  /*fc30*/  FFMA.FTZ R66, R13, UR45, -R80 ;  /* 0x0000002d0d427c23 */ /* 0x002fe20008010850 */
[----:B--2---:R-:W-:Y:S01]  /*fc40*/  FADD.FTZ R4, R68, R4 ;  /* 0x0000000444047221 */ /* 0x004fe20000010000 */
[----:B------:R-:W-:-:S05]  /*fc50*/  FADD.FTZ R3, R32, R3 ;  /* 0x0000000320037221 */ /* 0x000fca0000010000 */
[----:B------:R-:W1:Y:S08]  /*fc60*/  MUFU.EX2 R66, R66 ;  /* 0x0000004200427308 */ /* 0x000e700000000800 */
[----:B------:R-:W2:Y:S01]  /*fc70*/  MUFU.EX2 R67, R67 ;  /* 0x0000004300437308 */ /* 0x000ea20000000800 */
[----:B0-----:R-:W-:-:S07]  /*fc80*/  FADD.FTZ R4, R31, R4 ;  /* 0x000000041f047221 */ /* 0x001fce0000010000 */
[----:B------:R-:W0:Y:S01]  /*fc90*/  MUFU.EX2 R33, R33 ;  /* 0x0000002100217308 */ /* 0x000e220000000800 */
[----:B-1----:R-:W-:-:S07]  /*fca0*/  FADD.FTZ R4, R66, R4 ;  /* 0x0000000442047221 */ /* 0x002fce0000010000 */
[----:B------:R1:W3:Y:S01]  /*fcb0*/  MUFU.EX2 R34, R44 ;  /* 0x0000002c00227308 */ /* 0x0002e20000000800 */
[----:B--2---:R-:W-:-:S07]  /*fcc0*/  FADD.FTZ R3, R67, R3 ;  /* 0x0000000343037221 */ /* 0x004fce0000010000 */
[----:B------:R-:W2:Y:S01]  /*fcd0*/  MUFU.EX2 R64, R64 ;  /* 0x0000004000407308 */ /* 0x000ea20000000800 */
[----:B0-----:R-:W-:Y:S01]  /*fce0*/  FADD.FTZ R4, R33, R4 ;  /* 0x0000000421047221 */ /* 0x001fe20000010000 */
[----:B-1----:R-:W-:-:S06]  /*fcf0*/  FFMA.FTZ R44, R152, UR45, -R80 ;  /* 0x0000002d982c7c23 */ /* 0x002fcc0008010850 */
[----:B------:R-:W0:Y:S01]  /*fd00*/  MUFU.EX2 R35, R35 ;  /* 0x0000002300237308 */ /* 0x000e220000000800 */
[----:B---3--:R-:W-:-:S04]  /*fd10*/  FADD.FTZ R3, R34, R3 ;  /* 0x0000000322037221 */ /* 0x008fc80000010000 */
[----:B------:R-:W-:-:S03]  /*fd20*/  FADD.FTZ R3, R65, R3 ;  /* 0x0000000341037221 */ /* 0x000fc60000010000 */
        /* <DEDUP_REMOVED lines=41> */
[----:B-1----:R-:W-:-:S04]  /*ffc0*/  FADD.FTZ R3, R47, R3 ;  /* 0x000000032f037221 */ /* 0x002fc80000010000 */
[----:B------:R-:W-:-:S03]  /*ffd0*/  FADD.FTZ R3, R45, R3 ;  /* 0x000000032d037221 */ /* 0x000fc60000010000 */
[----:B------:R-:W1:Y:S01]  /*ffe0*/  MUFU.EX2 R44, R44 ;  /* 0x0000002c002c7308 */ /* 0x000e620000000800 */
[----:B--2---:R-:W-:Y:S01]  /*fff0*/  FADD.FTZ R4, R46, R4 ;  /* 0x000000042e047221 */ /* 0x004fe20000010000 */
[----:B------:R-:W-:-:S06]  /*10000*/  FADD.FTZ R3, R42, R3 ;  /* 0x000000032a037221 */ /* 0x000fcc0000010000 */
        /* <DEDUP_REMOVED lines=15> */
[----:B-1----:R-:W-:Y:S01]  /*10100*/  FADD.FTZ R4, R10, R4 ;  /* 0x000000040a047221 */ /* 0x002fe20000010000 */
[----:B--2---:R-:W-:-:S03]  /*10110*/  FADD.FTZ R3, R12, R3 ;  /* 0x000000030c037221 */ /* 0x004fc60000010000 */
[----:B0-----:R-:W-:Y:S01]  /*10120*/  FADD.FTZ R4, R11, R4 ;  /* 0x000000040b047221 */ /* 0x001fe20000010000 */
[----:B------:R-:W-:Y:S06]  /*10130*/  @!P0 BRA `(.L_x_516) ;  /* 0x0000000000048947 */ /* 0x000fec0003800000 */
[----:B------:R-:W-:Y:S01]  /*10140*/  BPT.TRAP 0x1 ;  /* 0x000000040000795c */ /* 0x000fe20000300000 */
.L_x_516:
[----:B------:R-:W2:Y:S04]  /*10150*/  LDL R84, [R1+0x60] ;  /* 0x0000600001547983 */ /* 0x000ea80000100800 */
[----:B------:R-:W3:Y:S04]  /*10160*/  LDL R85, [R1+0x80] ;  /* 0x0000800001557983 */ /* 0x000ee80000100800 */
[----:B------:R-:W4:Y:S04]  /*10170*/  LDL R82, [R1+0x68] ;  /* 0x0000680001527983 */ /* 0x000f280000100800 */
[----:B------:R-:W5:Y:S04]  /*10180*/  LDL R81, [R1+0x64] ;  /* 0x0000640001517983 */ /* 0x000f680000100800 */
[----:B------:R-:W5:Y:S01]  /*10190*/  LDL R83, [R1+0x84] ;  /* 0x0000840001537983 */ /* 0x000f620000100800 */
[----:B------:R-:W-:Y:S01]  /*101a0*/  LEA R5, R5, R2, 0x3 ;  /* 0x0000000205057211 */ /* 0x000fe200078e18ff */
[----:B------:R-:W-:-:S04]  /*101b0*/  IMAD.U32 R80, RZ, RZ, UR38 ;  /* 0x00000026ff507e24 */ /* 0x000fc8000f8e00ff */
[----:B------:R-:W-:Y:S01]  /*101c0*/  VIADD R5, R5, 0x2d860 ;  /* 0x0002d86005057836 */ /* 0x000fe20000000000 */
[----:B------:R-:W-:Y:S02]  /*101d0*/  F2FP.F16.F32.PACK_AB R24, R79, R24 ;  /* 0x000000184f18723e */ /* 0x000fe400000000ff */
[----:B------:R-:W-:Y:S02]  /*101e0*/  F2FP.F16.F32.PACK_AB R25, R25, R78 ;  /* 0x0000004e1919723e */ /* 0x000fe400000000ff */
[----:B------:R-:W-:Y:S02]  /*101f0*/  PRMT R5, R80, 0x654, R5 ;  /* 0x0000065450057816 */ /* 0x000fe40000000005 */
[----:B------:R-:W-:Y:S02]  /*10200*/  F2FP.F16.F32.PACK_AB R26, R77, R26 ;  /* 0x0000001a4d1a723e */ /* 0x000fe400000000ff */
[----:B------:R-:W-:Y:S01]  /*10210*/  F2FP.F16.F32.PACK_AB R27, R27, R76 ;  /* 0x0000004c1b1b723e */ /* 0x000fe200000000ff */
[----:B------:R0:W-:Y:S01]  /*10220*/  SYNCS.ARRIVE.TRANS64.RED.A1T0 RZ, [R5+URZ], RZ ;  /* 0x000000ff05ff79a7 */ /* 0x0001e2000810043f */
[----:B------:R-:W-:-:S02]  /*10230*/  F2FP.F16.F32.PACK_AB R36, R75, R36 ;  /* 0x000000244b24723e */ /* 0x000fc400000000ff */
[----:B------:R-:W-:Y:S02]  /*10240*/  F2FP.F16.F32.PACK_AB R37, R37, R74 ;  /* 0x0000004a2525723e */ /* 0x000fe400000000ff */
[----:B------:R-:W-:Y:S02]  /*10250*/  F2FP.F16.F32.PACK_AB R38, R73, R38 ;  /* 0x000000264926723e */ /* 0x000fe400000000ff */
[----:B------:R-:W-:Y:S02]  /*10260*/  F2FP.F16.F32.PACK_AB R39, R39, R72 ;  /* 0x000000482727723e */ /* 0x000fe400000000ff */
[----:B------:R-:W-:Y:S02]  /*10270*/  F2FP.F16.F32.PACK_AB R28, R71, R28 ;  /* 0x0000001c471c723e */ /* 0x000fe400000000ff */
[----:B------:R-:W-:Y:S02]  /*10280*/  F2FP.F16.F32.PACK_AB R29, R29, R70 ;  /* 0x000000461d1d723e */ /* 0x000fe400000000ff */
        /* <DEDUP_REMOVED lines=10> */
[----:B------:R-:W-:Y:S01]  /*10330*/  ISETP.GT.AND P1, PT, R0, RZ, PT ;  /* 0x000000ff0000720c */ /* 0x000fe20003f24270 */
        /* <DEDUP_REMOVED lines=51> */
[----:B0-----:R-:W-:Y:S01]  /*10670*/  IMAD.MOV.U32 R5, RZ, RZ, R141 ;  /* 0x000000ffff057224 */ /* 0x001fe200078e008d */
[----:B--2---:R0:W-:Y:S04]  /*10680*/  STSM.16.M88.4 [R84+0x21800], R24 ;  /* 0x0218001854007844 */ /* 0x0041e80000000200 */
[----:B---3--:R1:W-:Y:S04]  /*10690*/  STSM.16.M88.4 [R85], R36 ;  /* 0x0000002455007844 */ /* 0x0083e80000000200 */
[----:B----4-:R2:W-:Y:S04]  /*106a0*/  STSM.16.M88.4 [R82], R28 ;  /* 0x0000001c52007844 */ /* 0x0105e80000000200 */
[----:B-----5:R3:W-:Y:S01]  /*106b0*/  STSM.16.M88.4 [R81], R32 ;  /* 0x0000002051007844 */ /* 0x0207e20000000200 */
[----:B0-----:R-:W-:-:S02]  /*106c0*/  F2FP.F16.F32.PACK_AB R24, R63, R62 ;  /* 0x0000003e3f18723e */ /* 0x001fc400000000ff */
[----:B------:R-:W-:Y:S02]  /*106d0*/  F2FP.F16.F32.PACK_AB R25, R60, R61 ;  /* 0x0000003d3c19723e */ /* 0x000fe400000000ff */
[----:B------:R-:W-:Y:S02]  /*106e0*/  F2FP.F16.F32.PACK_AB R26, R59, R58 ;  /* 0x0000003a3b1a723e */ /* 0x000fe400000000ff */
[----:B------:R-:W-:Y:S02]  /*106f0*/  F2FP.F16.F32.PACK_AB R27, R56, R57 ;  /* 0x00000039381b723e */ /* 0x000fe400000000ff */
[----:B-1----:R-:W-:Y:S02]  /*10700*/  F2FP.F16.F32.PACK_AB R36, R55, R54 ;  /* 0x000000363724723e */ /* 0x002fe400000000ff */
[----:B------:R-:W-:Y:S02]  /*10710*/  F2FP.F16.F32.PACK_AB R37, R52, R53 ;  /* 0x000000353425723e */ /* 0x000fe400000000ff */
[----:B------:R-:W-:-:S02]  /*10720*/  F2FP.F16.F32.PACK_AB R38, R51, R50 ;  /* 0x000000323326723e */ /* 0x000fc400000000ff */
[----:B------:R-:W-:Y:S02]  /*10730*/  F2FP.F16.F32.PACK_AB R39, R49, R48 ;  /* 0x000000303127723e */ /* 0x000fe400000000ff */
[----:B--2---:R-:W-:Y:S02]  /*10740*/  F2FP.F16.F32.PACK_AB R28, R21, R20 ;  /* 0x00000014151c723e */ /* 0x004fe400000000ff */
[----:B------:R-:W-:Y:S02]  /*10750*/  F2FP.F16.F32.PACK_AB R29, R15, R14 ;  /* 0x0000000e0f1d723e */ /* 0x000fe400000000ff */
[----:B------:R-:W-:Y:S02]  /*10760*/  F2FP.F16.F32.PACK_AB R30, R12, R13 ;  /* 0x0000000d0c1e723e */ /* 0x000fe400000000ff */
[----:B------:R-:W-:Y:S01]  /*10770*/  F2FP.F16.F32.PACK_AB R31, R11, R10 ;  /* 0x0000000a0b1f723e */ /* 0x000fe200000000ff */
[----:B------:R3:W-:Y:S04]  /*10780*/  STSM.16.M88.4 [R84+0x27800], R24 ;  /* 0x0278001854007844 */ /* 0x0007e80000000200 */
[----:B------:R3:W-:Y:S04]  /*10790*/  STSM.16.M88.4 [R83], R36 ;  /* 0x0000002453007844 */ /* 0x0007e80000000200 */
[----:B------:R3:W-:Y:S04]  /*107a0*/  STSM.16.M88.4 [R82+0x6000], R40 ;  /* 0x0060002852007844 */ /* 0x0007e80000000200 */
[----:B------:R3:W-:Y:S01]  /*107b0*/  STSM.16.M88.4 [R81+0x6000], R28 ;  /* 0x0060001c51007844 */ /* 0x0007e20000000200 */
[----:B------:R-:W-:Y:S01]  /*107c0*/  @!PT LDS RZ, [RZ] ;  /* 0x00000000fffff984 */ /* 0x000fe20000000800 */
[----:B------:R-:W-:Y:S01]  /*107d0*/  @!PT LDS RZ, [RZ] ;  /* 0x00000000fffff984 */ /* 0x000fe20000000800 */
[----:B------:R-:W-:Y:S01]  /*107e0*/  @!PT LDS RZ, [RZ] ;  /* 0x00000000fffff984 */ /* 0x000fe20000000800 */
[----:B------:R-:W-:Y:S01]  /*107f0*/  @!PT LDS RZ, [RZ] ;  /* 0x00000000fffff984 */ /* 0x000fe20000000800 */
[----:B------:R0:W-:Y:S06]  /*10800*/  MEMBAR.ALL.CTA ;  /* 0x0000000000007992 */ /* 0x0001ec0000008000 */
[----:B0-----:R-:W0:Y:S01]  /*10810*/  FENCE.VIEW.ASYNC.S ;  /* 0x00000000000073c6 */ /* 0x001e220000000000 */
[----:B------:R-:W-:Y:S01]  /*10820*/  IMAD.MOV.U32 R10, RZ, RZ, R157 ;  /* 0x000000ffff0a7224 */ /* 0x000fe200078e009d */
[----:B0-----:R-:W-:Y:S01]  /*10830*/  NOP ;  /* 0x0000000000007918 */ /* 0x001fe20000000000 */
[----:B------:R-:W-:Y:S05]  /*10840*/  @P1 BRA `(.L_x_517) ;  /* 0xffffffd000b01947 */ /* 0x000fea000383ffff */
.L_x_505:
[----:B------:R-:W-:Y:S05]  /*10850*/  WARPSYNC.ALL ;  /* 0x0000000000007948 */ /* 0x000fea0003800000 */
[----:B------:R-:W-:Y:S06]  /*10860*/  BAR.ARV 0x8, 0x200 ;  /* 0x0208000000007b1d */ /* 0x000fec0000002000 */
[----:B------:R-:W-:Y:S05]  /*10870*/  @!P0 BRA `(.L_x_518) ;  /* 0x0000000000048947 */ /* 0x000fea0003800000 */
[----:B------:R-:W-:Y:S01]  /*10880*/  BPT.TRAP 0x1 ;  /* 0x000000040000795c */ /* 0x000fe20000300000 */
.L_x_518:
[----:B------:R-:W-:Y:S02]  /*10890*/  LEA R5, R141, R2, 0x3 ;  /* 0x000000028d057211 */ /* 0x000fe400078e18ff */
[----:B------:R-:W-:-:S04]  /*108a0*/  SHF.L.U32 R0, R157, 0x1f, RZ ;  /* 0x0000001f9d007819 */ /* 0x000fc800000006ff */
[----:B------:R0:W1:Y:S01]  /*108b0*/  SYNCS.PHASECHK.TRANS64.TRYWAIT P1, [R5+URZ+0x2d850], R0 ;  /* 0x02d85000050075a7 */ /* 0x000062000802017f */
[----:B------:R-:W-:Y:S05]  /*108c0*/  @!P0 BRA `(.L_x_519) ;  /* 0x0000000000048947 */ /* 0x000fea0003800000 */
[----:B------:R-:W-:Y:S01]  /*108d0*/  BPT.TRAP 0x1 ;  /* 0x000000040000795c */ /* 0x000fe20000300000 */
.L_x_519:
[----:B------:R-:W2:Y:S01]  /*108e0*/  LDL.LU R7, [R1+0x74] ;  /* 0x0000740001077983 */ /* 0x000ea20000300800 */
[----:B------:R-:W-:Y:S02]  /*108f0*/  VIADD R2, R2, 0x400 ;  /* 0x0000040002027836 */ /* 0x000fe40000000000 */
[----:B------:R-:W-:-:S03]  /*10900*/  IMAD.MOV.U32 R11, RZ, RZ, 0x40000040 ;  /* 0x40000040ff0b7424 */ /* 0x000fc600078e00ff */
[----:B------:R-:W-:-:S04]  /*10910*/  SHF.R.U32.HI R2, RZ, 0x4, R2 ;  /* 0x00000004ff027819 */ /* 0x000fc80000011602 */
[----:B------:R-:W-:-:S04]  /*10920*/  LOP3.LUT R2, R2, 0x3fff, RZ, 0xc0, !PT ;  /* 0x00003fff02027812 */ /* 0x000fc800078ec0ff */
[----:B------:R-:W-:Y:S02]  /*10930*/  LOP3.LUT R2, R2, 0x2000000, RZ, 0xfc, !PT ;  /* 0x0200000002027812 */ /* 0x000fe400078efcff */
[----:B--2---:R-:W-:Y:S01]  /*10940*/  LOP3.LUT R10, R7, 0x10000, RZ, 0xfc, !PT ;  /* 0x00010000070a7812 */ /* 0x004fe200078efcff */
[----:B-1----:R-:W-:Y:S06]  /*10950*/  @P1 BRA `(.L_x_520) ;  /* 0x0000000000081947 */ /* 0x002fec0003800000 */
[----:B------:R-:W1:Y:S02]  /*10960*/  SYNCS.PHASECHK.TRANS64.TRYWAIT P1, [R5+URZ+0x2d850], R0 ;  /* 0x02d85000050075a7 */ /* 0x000e64000802017f */
[----:B-1----:R-:W-:Y:S05]  /*10970*/  @!P1 BRA `(.L_x_521) ;  /* 0x0000009c002c9947 */ /* 0x002fea0003800000 */
.L_x_520:
[----:B------:R-:W-:Y:S01]  /*10980*/  IMAD R12, R141, 0x600, R2 ;  /* 0x000006008d0c7824 */ /* 0x000fe200078e0202 */
[----:B------:R-:W-:Y:S05]  /*10990*/  WARPSYNC.ALL ;  /* 0x0000000000007948 */ /* 0x000fea0003800000 */
[----:B------:R-:W-:Y:S01]  /*109a0*/  IMAD.MOV.U32 R13, RZ, RZ, -0x7fffffe0 ;  /* 0x80000020ff0d7424 */ /* 0x000fe200078e00ff */
[----:B------:R-:W-:Y:S01]  /*109b0*/  R2UR UR4, R10 ;  /* 0x000000000a0472ca */ /* 0x000fe200000e0000 */
[----:B------:R-:W-:Y:S01]  /*109c0*/  WARPGROUP.ARRIVE ;  /* 0x00000000000079c5 */ /* 0x000fe20000000000 */
[----:B------:R-:W-:Y:S01]  /*109d0*/  R2UR UR5, R11 ;  /* 0x000000000b0572ca */ /* 0x000fe200000e0000 */
[C---:B------:R-:W-:Y:S01]  /*109e0*/  VIADD R20, R12.reuse, 0x40 ;  /* 0x000000400c147836 */ /* 0x040fe20000000000 */
[----:B------:R-:W-:Y:S01]  /*109f0*/  R2UR UR6, R12 ;  /* 0x000000000c0672ca */ /* 0x000fe200000e0000 */
[----:B------:R-:W-:Y:S01]  /*10a00*/  IMAD.MOV.U32 R15, RZ, RZ, 0x40000040 ;  /* 0x40000040ff0f7424 */ /* 0x000fe200078e00ff */
[----:B------:R-:W-:Y:S01]  /*10a10*/  R2UR UR7, R13 ;  /* 0x000000000d0772ca */ /* 0x000fe200000e0000 */
[----:B------:R-:W-:Y:S01]  /*10a20*/  IMAD.MOV.U32 R21, RZ, RZ, -0x7fffffe0 ;  /* 0x80000020ff157424 */ /* 0x000fe200078e00ff */
[----:B------:R-:W-:Y:S01]  /*10a30*/  IADD3 R14, R10, 0x2, RZ ;  /* 0x000000020a0e7810 */ /* 0x000fe20007ffe0ff */
[----:B------:R-:W-:Y:S01]  /*10a40*/  IMAD.MOV.U32 R11, RZ, RZ, 0x40000040 ;  /* 0x40000040ff0b7424 */ /* 0x000fe200078e00ff */
[----:B01----:R-:W0:Y:S01]  /*10a50*/  SHFL.BFLY PT, R0, R3, 0x2, 0x1f ;  /* 0x0c401f0003007f89 */ /* 0x003e2200000e0000 */
[----:B------:R-:W-:Y:S01]  /*10a60*/  IMAD.MOV.U32 R13, RZ, RZ, -0x7fffffe0 ;  /* 0x80000020ff0d7424 */ /* 0x000fe200078e00ff */
[----:B---3--:R-:W-:Y:S01]  /*10a70*/  MOV R41, RZ ;  /* 0x000000ff00297202 */ /* 0x008fe20000000f00 */
[----:B------:R-:W-:Y:S01]  /*10a80*/  IMAD.MOV.U32 R2, RZ, RZ, RZ ;  /* 0x000000ffff027224 */ /* 0x000fe200078e00ff */
[----:B------:R-:W1:Y:S05]  /*10a90*/  SHFL.BFLY PT, R7, R4, 0x2, 0x1f ;  /* 0x0c401f0004077f89 */ /* 0x000e6a00000e0000 */
[----:B------:R-:W-:Y:S01]  /*10aa0*/  HGMMA.64x96x16.F32 R88, gdesc[UR4].tnspB, R88, gsb0 ;  /* 0x41600000045879f0 */ /* 0x000fe20008000858 */
[----:B------:R-:W-:-:S02]  /*10ab0*/  R2UR UR4, R14 ;  /* 0x000000000e0472ca */ /* 0x000fc400000e0000 */
[----:B------:R-:W-:Y:S01]  /*10ac0*/  R2UR UR5, R15 ;  /* 0x000000000f0572ca */ /* 0x000fe200000e0000 */
[----:B------:R-:W-:Y:S01]  /*10ad0*/  IMAD.MOV.U32 R15, RZ, RZ, 0x40000040 ;  /* 0x40000040ff0f7424 */ /* 0x000fe200078e00ff */
[----:B------:R-:W-:Y:S01]  /*10ae0*/  R2UR UR6, R20 ;  /* 0x00000000140672ca */ /* 0x000fe200000e0000 */
[----:B------:R-:W-:Y:S01]  /*10af0*/  VIADD R20, R12, 0x80 ;  /* 0x000000800c147836 */ /* 0x000fe20000000000 */
[----:B------:R-:W-:Y:S01]  /*10b00*/  R2UR UR7, R21 ;  /* 0x00000000150772ca */ /* 0x000fe200000e0000 */
[----:B------:R-:W-:Y:S01]  /*10b10*/  IMAD.MOV.U32 R21, RZ, RZ, -0x7fffffe0 ;  /* 0x80000020ff157424 */ /* 0x000fe200078e00ff */
[----:B------:R-:W-:Y:S01]  /*10b20*/  IADD3 R14, R10, 0x4, RZ ;  /* 0x000000040a0e7810 */ /* 0x000fe20007ffe0ff */
[----:B0-----:R-:W-:Y:S01]  /*10b30*/  FADD.FTZ R0, R0, R3 ;  /* 0x0000000300007221 */ /* 0x001fe20000010000 */
[----:B------:R-:W-:Y:S02]  /*10b40*/  IMAD.MOV.U32 R3, RZ, RZ, -0x800000 ;  /* 0xff800000ff037424 */ /* 0x000fe400078e00ff */
[----:B-1----:R-:W-:-:S02]  /*10b50*/  FADD.FTZ R8, R7, R4 ;  /* 0x0000000407087221 */ /* 0x002fc40000010000 */
[----:B------:R-:W0:Y:S01]  /*10b60*/  SHFL.BFLY PT, R7, R0, 0x1, 0x1f ;  /* 0x0c201f0000077f89 */ /* 0x000e2200000e0000 */
[----:B------:R-:W-:Y:S02]  /*10b70*/  WARPGROUP.DEPBAR.LE gsb0, 0x0 ;  /* 0x00008000000079c5 */ /* 0x000fe40000010000 */
[----:B------:R-:W-:-:S06]  /*10b80*/  WARPGROUP.ARRIVE ;  /* 0x00000000000079c5 */ /* 0x000fcc0000000000 */
[----:B------:R-:W-:Y:S01]  /*10b90*/  HGMMA.64x96x16.F32 R88, gdesc[UR4].tnspB, R88, gsb0 ;  /* 0x41600000045879f0 */ /* 0x000fe20008000858 */
[----:B------:R-:W-:Y:S02]  /*10ba0*/  R2UR UR4, R14 ;  /* 0x000000000e0472ca */ /* 0x000fe400000e0000 */
[----:B------:R-:W-:Y:S01]  /*10bb0*/  R2UR UR5, R15 ;  /* 0x000000000f0572ca */ /* 0x000fe200000e0000 */
[----:B------:R-:W-:Y:S01]  /*10bc0*/  IMAD.MOV.U32 R15, RZ, RZ, 0x40000040 ;  /* 0x40000040ff0f7424 */ /* 0x000fe200078e00ff */
[----:B------:R-:W-:Y:S01]  /*10bd0*/  R2UR UR6, R20 ;  /* 0x00000000140672ca */ /* 0x000fe200000e0000 */
[----:B------:R-:W-:Y:S01]  /*10be0*/  VIADD R20, R12, 0xc0 ;  /* 0x000000c00c147836 */ /* 0x000fe20000000000 */
[----:B------:R-:W-:Y:S01]  /*10bf0*/  R2UR UR7, R21 ;  /* 0x00000000150772ca */ /* 0x000fe200000e0000 */
[----:B------:R-:W-:Y:S01]  /*10c00*/  IMAD.MOV.U32 R21, RZ, RZ, -0x7fffffe0 ;  /* 0x80000020ff157424 */ /* 0x000fe200078e00ff */
[----:B------:R-:W-:Y:S01]  /*10c10*/  IADD3 R14, R10, 0x6, RZ ;  /* 0x000000060a0e7810 */ /* 0x000fe20007ffe0ff */
[----:B------:R-:W-:-:S02]  /*10c20*/  WARPGROUP.DEPBAR.LE gsb0, 0x0 ;  /* 0x00008000000079c5 */ /* 0x000fc40000010000 */
[----:B------:R-:W-:-:S08]  /*10c30*/  WARPGROUP.ARRIVE ;  /* 0x00000000000079c5 */ /* 0x000fd00000000000 */
        /* <DEDUP_REMOVED lines=31> */
[----:B------:R-:W-:Y:S01]  /*10e30*/  VIADD R12, R12, 0x1c0 ;  /* 0x000001c00c0c7836 */ /* 0x000fe20000000000 */
[----:B------:R-:W-:Y:S01]  /*10e40*/  IADD3 R10, R10, 0x606, RZ ;  /* 0x000006060a0a7810 */ /* 0x000fe20007ffe0ff */
[----:B------:R-:W-:-:S02]  /*10e50*/  WARPGROUP.DEPBAR.LE gsb0, 0x0 ;  /* 0x00008000000079c5 */ /* 0x000fc40000010000 */
[----:B------:R-:W-:-:S06]  /*10e60*/  WARPGROUP.ARRIVE ;  /* 0x00000000000079c5 */ /* 0x000fcc0000000000 */
[----:B------:R-:W-:Y:S01]  /*10e70*/  HGMMA.64x96x16.F32 R88, gdesc[UR4].tnspB, R88, gsb0 ;  /* 0x41600000045879f0 */ /* 0x000fe20008000858 */
[----:B------:R-:W-:Y:S02]  /*10e80*/  R2UR UR4, R14 ;  /* 0x000000000e0472ca */ /* 0x000fe400000e0000 */
[----:B------:R-:W-:Y:S02]  /*10e90*/  R2UR UR5, R15 ;  /* 0x000000000f0572ca */ /* 0x000fe400000e0000 */
[----:B------:R-:W-:Y:S02]  /*10ea0*/  R2UR UR6, R20 ;  /* 0x00000000140672ca */ /* 0x000fe400000e0000 */
[----:B------:R-:W-:Y:S01]  /*10eb0*/  R2UR UR7, R21 ;  /* 0x00000000150772ca */ /* 0x000fe200000e0000 */
[----:B------:R-:W-:Y:S02]  /*10ec0*/  WARPGROUP.DEPBAR.LE gsb0, 0x0 ;  /* 0x00008000000079c5 */ /* 0x000fe40000010000 */
[----:B------:R-:W-:-:S10]  /*10ed0*/  WARPGROUP.ARRIVE ;  /* 0x00000000000079c5 */ /* 0x000fd40000000000 */
[----:B------:R-:W-:Y:S01]  /*10ee0*/  HGMMA.64x96x16.F32 R88, gdesc[UR4].tnspB, R88, gsb0 ;  /* 0x41600000045879f0 */ /* 0x000fe20008000858 */
[----:B------:R-:W-:Y:S02]  /*10ef0*/  R2UR UR4, R10 ;  /* 0x000000000a0472ca */ /* 0x000fe400000e0000 */
[----:B------:R-:W-:Y:S02]  /*10f00*/  R2UR UR5, R11 ;  /* 0x000000000b0572ca */ /* 0x000fe400000e0000 */
[----:B------:R-:W-:Y:S01]  /*10f10*/  R2UR UR6, R12 ;  /* 0x000000000c0672ca */ /* 0x000fe200000e0000 */
[----:B------:R-:W1:Y:S01]  /*10f20*/  SHFL.BFLY PT, R11, R8, 0x1, 0x1f ;  /* 0x0c201f00080b7f89 */ /* 0x000e6200000e0000 */
[----:B------:R-:W-:Y:S01]  /*10f30*/  R2UR UR7, R13 ;  /* 0x000000000d0772ca */ /* 0x000fe200000e0000 */
[----:B0-----:R-:W-:Y:S01]  /*10f40*/  FADD.FTZ R12, R0, R7 ;  /* 0x00000007000c7221 */ /* 0x001fe20000010000 */
[----:B------:R-:W-:Y:S01]  /*10f50*/  IMAD.U32 R7, RZ, RZ, UR45 ;  /* 0x0000002dff077e24 */ /* 0x000fe2000f8e00ff */
[----:B------:R-:W-:Y:S01]  /*10f60*/  MOV R0, 0xff800000 ;  /* 0xff80000000007802 */ /* 0x000fe20000000f00 */
[----:B------:R-:W-:-:S02]  /*10f70*/  IMAD.U32 R13, RZ, RZ, UR45 ;  /* 0x0000002dff0d7e24 */ /* 0x000fc4000f8e00ff */
[----:B------:R-:W-:-:S13]  /*10f80*/  FSETP.NE.FTZ.AND P1, PT, R12, RZ, PT ;  /* 0x000000ff0c00720b */ /* 0x000fda0003f35000 */
[----:B------:R-:W0:Y:S01]  /*10f90*/  @P1 MUFU.LG2 R10, R12 ;  /* 0x0000000c000a1308 */ /* 0x000e220000000c00 */
[----:B------:R-:W-:Y:S01]  /*10fa0*/  @P1 FMUL.FTZ R7, R7, 0.69314718246459960938 ;  /* 0x3f31721807071820 */ /* 0x000fe20000410000 */
[----:B-1----:R-:W-:-:S06]  /*10fb0*/  FADD.FTZ R11, R8, R11 ;  /* 0x0000000b080b7221 */ /* 0x002fcc0000010000 */
[----:B------:R-:W-:Y:S01]  /*10fc0*/  @P1 MUFU.RCP R41, R12 ;  /* 0x0000000c00291308 */ /* 0x000fe20000001000 */
[----:B------:R-:W-:Y:S01]  /*10fd0*/  FSETP.NE.FTZ.AND P2, PT, R11, RZ, PT ;  /* 0x000000ff0b00720b */ /* 0x000fe20003f55000 */
[----:B0-----:R-:W-:-:S04]  /*10fe0*/  @P1 FMUL.FTZ R10, R10, 0.69314718246459960938 ;  /* 0x3f3172180a0a1820 */ /* 0x001fc80000410000 */
[----:B------:R-:W-:-:S08]  /*10ff0*/  @P1 FFMA.FTZ R0, R7, R6, R10 ;  /* 0x0000000607001223 */ /* 0x000fd0000001000a */
[----:B------:R-:W0:Y:S01]  /*11000*/  @P2 MUFU.LG2 R4, R11 ;  /* 0x0000000b00042308 */ /* 0x000e220000000c00 */
[----:B------:R-:W-:-:S07]  /*11010*/  @P2 FMUL.FTZ R13, R13, 0.69314718246459960938 ;  /* 0x3f3172180d0d2820 */ /* 0x000fce0000410000 */
[----:B------:R1:W2:Y:S01]  /*11020*/  @P2 MUFU.RCP R2, R11 ;  /* 0x0000000b00022308 */ /* 0x0002a20000001000 */
[----:B0-----:R-:W-:-:S04]  /*11030*/  @P2 FMUL.FTZ R4, R4, 0.69314718246459960938 ;  /* 0x3f31721804042820 */ /* 0x001fc80000410000 */
[----:B------:R-:W-:Y:S01]  /*11040*/  @P2 FFMA.FTZ R3, R13, R9, R4 ;  /* 0x000000090d032223 */ /* 0x000fe20000010004 */
[----:B------:R-:W-:Y:S02]  /*11050*/  WARPGROUP.DEPBAR.LE gsb0, 0x0 ;  /* 0x00008000000079c5 */ /* 0x000fe40000010000 */
[----:B------:R-:W-:-:S06]  /*11060*/  WARPGROUP.ARRIVE ;  /* 0x00000000000079c5 */ /* 0x000fcc0000000000 */
[----:B------:R-:W-:Y:S03]  /*11070*/  HGMMA.64x96x16.F32 R88, gdesc[UR4].tnspB, R88, gsb0 ;  /* 0x41600000045879f0 */ /* 0x000fe60008000858 */
[----:B------:R-:W-:Y:S02]  /*11080*/  WARPGROUP.DEPBAR.LE gsb0, 0x0 ;  /* 0x00008000000079c5 */ /* 0x000fe40000010000 */
[----:B-12---:R-:W-:Y:S05]  /*11090*/  @!P0 BRA `(.L_x_522) ;  /* 0x0000000000048947 */ /* 0x006fea0003800000 */
[----:B------:R-:W-:Y:S01]  /*110a0*/  BPT.TRAP 0x1 ;  /* 0x000000040000795c */ /* 0x000fe20000300000 */
.L_x_522:
[----:B------:R-:W-:Y:S01]  /*110b0*/  VIADD R5, R5, 0x2d860 ;  /* 0x0002d86005057836 */ /* 0x000fe20000000000 */
[----:B------:R-:W-:Y:S01]  /*110c0*/  IADD3 R141, R141, 0x1, RZ ;  /* 0x000000018d8d7810 */ /* 0x000fe20007ffe0ff */
[----:B------:R-:W-:Y:S02]  /*110d0*/  IMAD.U32 R4, RZ, RZ, UR38 ;  /* 0x00000026ff047e24 */ /* 0x000fe4000f8e00ff */
[-C--:B------:R-:W-:Y:S01]  /*110e0*/  FMUL.FTZ R7, R88, R41.reuse ;  /* 0x0000002958077220 */ /* 0x080fe20000410000 */
[-C--:B------:R-:W-:Y:S01]  /*110f0*/  FMUL.FTZ R50, R89, R41.reuse ;  /* 0x0000002959327220 */ /* 0x080fe20000410000 */
[----:B------:R-:W-:Y:S01]  /*11100*/  ISETP.NE.AND P0, PT, R141, 0x2, PT ;  /* 0x000000028d00780c */ /* 0x000fe20003f05270 */
[-C--:B------:R-:W-:Y:S01]  /*11110*/  FMUL.FTZ R6, R92, R41.reuse ;  /* 0x000000295c067220 */ /* 0x080fe20000410000 */
[----:B------:R-:W-:Y:S01]  /*11120*/  PRMT R5, R4, 0x654, R5 ;  /* 0x0000065404057816 */ /* 0x000fe20000000005 */
[-C--:B------:R-:W-:Y:S01]  /*11130*/  FMUL.FTZ R51, R93, R41.reuse ;  /* 0x000000295d337220 */ /* 0x080fe20000410000 */
[----:B------:R-:W-:Y:S01]  /*11140*/  SEL R4, RZ, 0x1, P0 ;  /* 0x00000001ff047807 */ /* 0x000fe20000000000 */
[-C--:B------:R-:W-:Y:S01]  /*11150*/  FMUL.FTZ R39, R96, R41.reuse ;  /* 0x0000002960277220 */ /* 0x080fe20000410000 */
[----:B------:R0:W-:Y:S01]  /*11160*/  SYNCS.ARRIVE.TRANS64.RED.A1T0 RZ, [R5+URZ], RZ ;  /* 0x000000ff05ff79a7 */ /* 0x0001e2000810043f */
        /* <DEDUP_REMOVED lines=44> */
[----:B------:R-:W-:Y:S01]  /*11430*/  LOP3.LUT R157, R157, R4, RZ, 0x3c, !PT ;  /* 0x000000049d9d7212 */ /* 0x000fe200078e3cff */
[----:B------:R-:W-:Y:S01]  /*11440*/  UIADD3 UR37, UR37, 0x1, URZ ;  /* 0x0000000125257890 */ /* 0x000fe2000fffe03f */
[----:B0-----:R-:W-:-:S11]  /*11450*/  SEL R141, R141, RZ, P0 ;  /* 0x000000ff8d8d7207 */ /* 0x001fd60000000000 */
.L_x_463:
[----:B------:R-:W-:Y:S05]  /*11460*/  WARPSYNC.ALL ;  /* 0x0000000000007948 */ /* 0x000fea0003800000 */
[----:B------:R-:W0:Y:S08]  /*11470*/  S2UR UR38, SR_CgaCtaId ;  /* 0x00000000002679c3 */ /* 0x000e300000008800 */
[----:B------:R-:W-:Y:S06]  /*11480*/  BAR.SYNC.DEFER_BLOCKING 0x5, 0x200 ;  /* 0x0148000000007b1d */ /* 0x000fec0000010000 */
[----:B------:R-:W-:Y:S01]  /*11490*/  UMOV UR4, 0x400 ;  /* 0x0000040000047882 */ /* 0x000fe20000000000 */
[----:B------:R-:W-:Y:S01]  /*114a0*/  BSSY B0, `(.L_x_523) ;  /* 0x00001d1000007945 */ /* 0x000fe20003800000 */
[----:B0-----:R-:W-:-:S06]  /*114b0*/  ULEA UR4, UR38, UR4, 0x18 ;  /* 0x0000000426047291 */ /* 0x001fcc000f8ec03f */
[----:B------:R-:W-:-:S05]  /*114c0*/  IMAD.U32 R2, RZ, RZ, UR4 ;  /* 0x00000004ff027e24 */ /* 0x000fca000f8e00ff */
[----:B------:R0:W1:Y:S01]  /*114d0*/  LDS.128 R28, [R2+0x2d8d0] ;  /* 0x02d8d000021c7984 */ /* 0x0000620000000c00 */
[----:B------:R-:W-:Y:S06]  /*114e0*/  BAR.ARV 0x4, 0x200 ;  /* 0x0108000000007b1d */ /* 0x000fec0000002000 */
[----:B------:R-:W-:Y:S05]  /*114f0*/  @P1 BRA `(.L_x_524) ;  /* 0x0000001000801947 */ /* 0x000fea0003800000 */
[----:B------:R-:W2:Y:S04]  /*11500*/  LDL R4, [R1+0xc0] ;  /* 0x0000c00001047983 */ /* 0x000ea80000100800 */
[----:B------:R-:W3:Y:S04]  /*11510*/  LDL.LU R82, [R1+0x8c] ;  /* 0x00008c0001527983 */ /* 0x000ee80000300800 */
[----:B------:R-:W4:Y:S01]  /*11520*/  LDL.LU R80, [R1+0x90] ;  /* 0x0000900001507983 */ /* 0x000f220000300800 */
[----:B------:R-:W0:Y:S01]  /*11530*/  S2R R5, SR_SWINHI ;  /* 0x0000000000057919 */ /* 0x000e220000002f00 */
[----:B------:R-:W-:Y:S05]  /*11540*/  WARPSYNC.ALL ;  /* 0x0000000000007948 */ /* 0x000fea0003800000 */
[----:B------:R-:W-:Y:S01]  /*11550*/  F2FP.F16.F32.PACK_AB R6, R51, R6 ;  /* 0x000000063306723e */ /* 0x000fe200000000ff */
[----:B------:R-:W-:Y:S01]  /*11560*/  ULDC.64 UR4, c[0x0][0xc00] ;  /* 0x0003000000047ab9 */ /* 0x000fe20000000a00 */
[----:B------:R-:W-:Y:S01]  /*11570*/  F2FP.F16.F32.PACK_AB R26, R47, R26 ;  /* 0x0000001a2f1a723e */ /* 0x000fe200000000ff */
[----:B------:R-:W4:Y:S01]  /*11580*/  LDL R78, [R1+0x88] ;  /* 0x00008800014e7983 */ /* 0x000f220000100800 */
[----:B------:R-:W-:-:S02]  /*11590*/  MOV R20, R2 ;  /* 0x0000000200147202 */ /* 0x000fc40000000f00 */
[----:B0-----:R-:W-:Y:S01]  /*115a0*/  MOV R21, R5 ;  /* 0x0000000500157202 */ /* 0x001fe20000000f00 */
[----:B------:R-:W-:Y:S02]  /*115b0*/  BAR.SYNC.DEFER_BLOCKING 0x1, 0x180 ;  /* 0x0046000000007b1d */ /* 0x000fe40000010000 */
[----:B--2---:R-:W-:-:S03]  /*115c0*/  IMAD.WIDE R4, R4, 0x2, R20 ;  /* 0x0000000204047825 */ /* 0x004fc600078e0214 */
[----:B------:R-:W-:-:S04]  /*115d0*/  IADD3 R75, P4, R4, 0x20, RZ ;  /* 0x00000020044b7810 */ /* 0x000fc80007f9e0ff */
[----:B------:R-:W-:Y:S02]  /*115e0*/  LOP3.LUT R8, R75, 0x180, RZ, 0xc0, !PT ;  /* 0x000001804b087812 */ /* 0x000fe400078ec0ff */
[----:B------:R-:W-:Y:S02]  /*115f0*/  IADD3 R77, P3, R4, 0x3000, RZ ;  /* 0x00003000044d7810 */ /* 0x000fe40007f7e0ff */
[----:B------:R-:W-:Y:S02]  /*11600*/  SHF.R.U64 R8, R8, 0x3, RZ ;  /* 0x0000000308087819 */ /* 0x000fe400000012ff */
[C---:B------:R-:W-:Y:S02]  /*11610*/  IADD3 R79, P2, R4.reuse, 0x3020, RZ ;  /* 0x00003020044f7810 */ /* 0x040fe40007f5e0ff */
[C---:B------:R-:W-:Y:S02]  /*11620*/  IADD3 R81, P1, R4.reuse, 0x6000, RZ ;  /* 0x0000600004517810 */ /* 0x040fe40007f3e0ff */
[----:B------:R-:W-:-:S02]  /*11630*/  LOP3.LUT R9, R4, 0x180, RZ, 0xc0, !PT ;  /* 0x0000018004097812 */ /* 0x000fc400078ec0ff */
[----:B------:R-:W-:Y:S02]  /*11640*/  LOP3.LUT R12, R8, R75, RZ, 0x3c, !PT ;  /* 0x0000004b080c7212 */ /* 0x000fe400078e3cff */
[----:B------:R-:W-:Y:S02]  /*11650*/  LOP3.LUT R8, R77, 0x180, RZ, 0xc0, !PT ;  /* 0x000001804d087812 */ /* 0x000fe400078ec0ff */
[----:B------:R-:W-:Y:S02]  /*11660*/  LOP3.LUT R10, R79, 0x180, RZ, 0xc0, !PT ;  /* 0x000001804f0a7812 */ /* 0x000fe400078ec0ff */
[----:B-1----:R-:W-:Y:S02]  /*11670*/  LOP3.LUT R28, R81, 0x180, RZ, 0xc0, !PT ;  /* 0x00000180511c7812 */ /* 0x002fe400078ec0ff */
[----:B------:R-:W-:Y:S02]  /*11680*/  SHF.R.U64 R9, R9, 0x3, RZ ;  /* 0x0000000309097819 */ /* 0x000fe400000012ff */
[----:B------:R-:W-:-:S02]  /*11690*/  SHF.R.U64 R8, R8, 0x3, RZ ;  /* 0x0000000308087819 */ /* 0x000fc400000012ff */
[----:B------:R-:W-:Y:S02]  /*116a0*/  IADD3 R76, P0, R4, 0x6020, RZ ;  /* 0x00006020044c7810 */ /* 0x000fe40007f1e0ff */
[----:B------:R-:W-:Y:S02]  /*116b0*/  SHF.R.U64 R10, R10, 0x3, RZ ;  /* 0x000000030a0a7819 */ /* 0x000fe400000012ff */
[----:B------:R-:W-:Y:S02]  /*116c0*/  SHF.R.U64 R28, R28, 0x3, RZ ;  /* 0x000000031c1c7819 */ /* 0x000fe400000012ff */
[----:B------:R-:W-:Y:S01]  /*116d0*/  LOP3.LUT R4, R9, R4, RZ, 0x3c, !PT ;  /* 0x0000000409047212 */ /* 0x000fe200078e3cff */
[--C-:B------:R-:W-:Y:S01]  /*116e0*/  IMAD.X R13, RZ, RZ, R5.reuse, P4 ;  /* 0x000000ffff0d7224 */ /* 0x100fe200020e0605 */
[----:B------:R-:W-:Y:S01]  /*116f0*/  LOP3.LUT R14, R8, R77, RZ, 0x3c, !PT ;  /* 0x0000004d080e7212 */ /* 0x000fe200078e3cff */
[----:B------:R-:W-:Y:S01]  /*11700*/  IMAD.X R15, RZ, RZ, R5, P3 ;  /* 0x000000ffff0f7224 */ /* 0x000fe200018e0605 */
[----:B------:R-:W-:-:S02]  /*11710*/  IADD3.X R25, RZ, R5, RZ, P2, !PT ;  /* 0x00000005ff197210 */ /* 0x000fc400017fe4ff */
[----:B------:R-:W-:Y:S02]  /*11720*/  LOP3.LUT R24, R10, R79, RZ, 0x3c, !PT ;  /* 0x0000004f0a187212 */ /* 0x000fe400078e3cff */
[----:B------:R-:W-:Y:S02]  /*11730*/  LOP3.LUT R8, R28, R81, RZ, 0x3c, !PT ;  /* 0x000000511c087212 */ /* 0x000fe400078e3cff */
[----:B------:R-:W-:Y:S02]  /*11740*/  LOP3.LUT R75, R76, 0x180, RZ, 0xc0, !PT ;  /* 0x000001804c4b7812 */ /* 0x000fe400078ec0ff */
[----:B------:R-:W-:Y:S01]  /*11750*/  MOV R28, R4 ;  /* 0x00000004001c7202 */ /* 0x000fe20000000f00 */
[--C-:B------:R-:W-:Y:S01]  /*11760*/  IMAD.X R9, RZ, RZ, R5.reuse, P1 ;  /* 0x000000ffff097224 */ /* 0x100fe200008e0605 */
[----:B------:R-:W-:Y:S01]  /*11770*/  F2FP.F16.F32.PACK_AB R4, R50, R7 ;  /* 0x000000073204723e */ /* 0x000fe200000000ff */
[----:B------:R-:W-:Y:S01]  /*11780*/  IMAD.X R11, RZ, RZ, R5, P0 ;  /* 0x000000ffff0b7224 */ /* 0x000fe200000e0605 */
[----:B------:R-:W-:-:S02]  /*11790*/  F2FP.F16.F32.PACK_AB R7, R66, R63 ;  /* 0x0000003f4207723e */ /* 0x000fc400000000ff */
[----:B------:R-:W-:Y:S02]  /*117a0*/  F2FP.F16.F32.PACK_AB R5, R73, R64 ;  /* 0x000000404905723e */ /* 0x000fe400000000ff */
[----:B------:R-:W-:Y:S02]  /*117b0*/  MOV R63, R12 ;  /* 0x0000000c003f7202 */ /* 0x000fe40000000f00 */
[----:B------:R-:W-:Y:S02]  /*117c0*/  MOV R51, R14 ;  /* 0x0000000e00337202 */ /* 0x000fe40000000f00 */
[----:B------:R-:W-:Y:S02]  /*117d0*/  MOV R50, R24 ;  /* 0x0000001800327202 */ /* 0x000fe40000000f00 */
[----:B------:R-:W-:Y:S02]  /*117e0*/  SHF.R.U64 R75, R75, 0x3, RZ ;  /* 0x000000034b4b7819 */ /* 0x000fe400000012ff */
[----:B------:R-:W-:-:S02]  /*117f0*/  F2FP.F16.F32.PACK_AB R12, R48, R39 ;  /* 0x00000027300c723e */ /* 0x000fc400000000ff */
[----:B------:R-:W-:Y:S02]  /*11800*/  F2FP.F16.F32.PACK_AB R13, R71, R62 ;  /* 0x0000003e470d723e */ /* 0x000fe400000000ff */
[----:B------:R-:W-:Y:S02]  /*11810*/  F2FP.F16.F32.PACK_AB R14, R49, R38 ;  /* 0x00000026310e723e */ /* 0x000fe400000000ff */
[----:B------:R-:W-:Y:S02]  /*11820*/  F2FP.F16.F32.PACK_AB R15, R74, R61 ;  /* 0x0000003d4a0f723e */ /* 0x000fe400000000ff */
[----:B------:R-:W-:Y:S02]  /*11830*/  F2FP.F16.F32.PACK_AB R24, R46, R27 ;  /* 0x0000001b2e18723e */ /* 0x000fe400000000ff */
[----:B------:R-:W-:Y:S02]  /*11840*/  F2FP.F16.F32.PACK_AB R25, R69, R60 ;  /* 0x0000003c4519723e */ /* 0x000fe400000000ff */
[----:B------:R-:W-:Y:S01]  /*11850*/  F2FP.F16.F32.PACK_AB R27, R72, R59 ;  /* 0x0000003b481b723e */ /* 0x000fe200000000ff */
[----:B------:R0:W-:Y:S01]  /*11860*/  STSM.16.M88.4 [R28], R4 ;  /* 0x000000041c007844 */ /* 0x0001e20000000200 */
[----:B------:R-:W-:-:S03]  /*11870*/  LOP3.LUT R10, R75, R76, RZ, 0x3c, !PT ;  /* 0x0000004c4b0a7212 */ /* 0x000fc600078e3cff */
[----:B------:R-:W-:Y:S01]  /*11880*/  STSM.16.M88.4 [R63], R12 ;  /* 0x0000000c3f007844 */ /* 0x000fe20000000200 */
[----:B------:R-:W-:-:S03]  /*11890*/  ISETP.NE.U32.AND P0, PT, RZ, UR4, PT ;  /* 0x00000004ff007c0c */ /* 0x000fc6000bf05070 */
[----:B------:R3:W-:Y:S01]  /*118a0*/  STSM.16.M88.4 [R51], R24 ;  /* 0x0000001833007844 */ /* 0x0007e20000000200 */
[----:B------:R-:W-:Y:S02]  /*118b0*/  MOV R38, R8 ;  /* 0x0000000800267202 */ /* 0x000fe40000000f00 */
[----:B------:R-:W-:Y:S02]  /*118c0*/  F2FP.F16.F32.PACK_AB R8, R42, R35 ;  /* 0x000000232a08723e */ /* 0x000fe400000000ff */
[----:B------:R-:W-:Y:S01]  /*118d0*/  F2FP.F16.F32.PACK_AB R9, R65, R56 ;  /* 0x000000384109723e */ /* 0x000fe200000000ff */
[----:B------:R-:W1:Y:S01]  /*118e0*/  LDC R42, c[0x0][0xbe8] ;  /* 0x0002fa00ff2a7b82 */ /* 0x000e620000000800 */
[----:B0-----:R-:W-:Y:S02]  /*118f0*/  MOV R28, R10 ;  /* 0x0000000a001c7202 */ /* 0x001fe40000000f00 */
[----:B------:R-:W-:Y:S02]  /*11900*/  F2FP.F16.F32.PACK_AB R4, R44, R37 ;  /* 0x000000252c04723e */ /* 0x000fe400000000ff */
[----:B------:R-:W-:-:S02]  /*11910*/  F2FP.F16.F32.PACK_AB R5, R67, R58 ;  /* 0x0000003a4305723e */ /* 0x000fc400000000ff */
[----:B------:R-:W-:Y:S02]  /*11920*/  F2FP.F16.F32.PACK_AB R6, R45, R36 ;  /* 0x000000242d06723e */ /* 0x000fe400000000ff */
[----:B---3--:R-:W-:Y:S02]  /*11930*/  IADD3 R24, P1, R82, UR4, RZ ;  /* 0x0000000452187c10 */ /* 0x008fe4000ff3e0ff */
[----:B------:R-:W-:Y:S02]  /*11940*/  F2FP.F16.F32.PACK_AB R7, R70, R57 ;  /* 0x000000394607723e */ /* 0x000fe400000000ff */
[----:B------:R-:W-:Y:S02]  /*11950*/  F2FP.F16.F32.PACK_AB R10, R43, R34 ;  /* 0x000000222b0a723e */ /* 0x000fe400000000ff */
[----:B------:R-:W-:Y:S02]  /*11960*/  F2FP.F16.F32.PACK_AB R11, R68, R55 ;  /* 0x00000037440b723e */ /* 0x000fe400000000ff */
[----:B------:R-:W-:-:S02]  /*11970*/  F2FP.F16.F32.PACK_AB R12, R40, R33 ;  /* 0x00000021280c723e */ /* 0x000fc400000000ff */
[----:B------:R-:W-:Y:S02]  /*11980*/  F2FP.F16.F32.PACK_AB R13, R54, R53 ;  /* 0x00000035360d723e */ /* 0x000fe400000000ff */
[----:B------:R-:W-:Y:S02]  /*11990*/  F2FP.F16.F32.PACK_AB R14, R41, R32 ;  /* 0x00000020290e723e */ /* 0x000fe400000000ff */
[----:B------:R-:W-:Y:S02]  /*119a0*/  F2FP.F16.F32.PACK_AB R15, R135, R52 ;  /* 0x00000034870f723e */ /* 0x000fe400000000ff */
[----:B------:R-:W-:Y:S02]  /*119b0*/  ISETP.NE.AND.EX P0, PT, RZ, UR5, PT, P0 ;  /* 0x00000005ff007c0c */ /* 0x000fe4000bf05300 */
[----:B----4-:R-:W-:Y:S01]  /*119c0*/  IADD3.X R25, R80, UR5, RZ, P1, !PT ;  /* 0x0000000550197c10 */ /* 0x010fe20008ffe4ff */
[----:B------:R-:W-:Y:S01]  /*119d0*/  ULDC.64 UR4, c[0x0][0xc08] ;  /* 0x0003020000047ab9 */ /* 0x000fe20000000a00 */
[----:B------:R0:W-:Y:S01]  /*119e0*/  STSM.16.M88.4 [R50], R4 ;  /* 0x0000000432007844 */ /* 0x0001e20000000200 */
[----:B------:R-:W-:-:S03]  /*119f0*/  ISETP.NE.U32.AND P2, PT, RZ, UR4, PT ;  /* 0x00000004ff007c0c */ /* 0x000fc6000bf45070 */
[----:B------:R2:W-:Y:S01]  /*11a00*/  STSM.16.M88.4 [R38], R8 ;  /* 0x0000000826007844 */ /* 0x0005e20000000200 */
[----:B------:R-:W-:-:S03]  /*11a10*/  ISETP.NE.AND.EX P2, PT, RZ, UR5, PT, P2 ;  /* 0x00000005ff007c0c */ /* 0x000fc6000bf45320 */
[----:B------:R2:W-:Y:S01]  /*11a20*/  STSM.16.M88.4 [R28], R12 ;  /* 0x0000000c1c007844 */ /* 0x0005e20000000200 */
[----:B------:R-:W-:Y:S01]  /*11a30*/  IMAD.MOV.U32 R40, RZ, RZ, RZ ;  /* 0x000000ffff287224 */ /* 0x000fe200078e00ff */
[----:B------:R-:W-:Y:S08]  /*11a40*/  BAR.SYNC.DEFER_BLOCKING 0x1, 0x180 ;  /* 0x0046000000007b1d */ /* 0x000ff00000010000 */
[----:B0-----:R-:W-:Y:S01]  /*11a50*/  @P2 IADD3 R4, P3, R82, UR4, RZ ;  /* 0x0000000452042c10 */ /* 0x001fe2000ff7e0ff */
[----:B------:R-:W-:-:S02]  /*11a60*/  ULDC UR4, c[0x0][0xa88] ;  /* 0x0002a20000047ab9 */ /* 0x000fc40000000800 */
[----:B------:R-:W-:Y:S02]  /*11a70*/  MOV R43, UR4 ;  /* 0x00000004002b7c02 */ /* 0x000fe40008000f00 */
[----:B------:R-:W-:Y:S01]  /*11a80*/  @P2 IADD3.X R5, R80, UR5, RZ, P3, !PT ;  /* 0x0000000550052c10 */ /* 0x000fe20009ffe4ff */
[----:B------:R2:W5:Y:S04]  /*11a90*/  @P0 LDG.E R40, desc[UR42][R24.64] ;  /* 0x0000002a18280981 */ /* 0x000568000c1e1900 */
[----:B------:R2:W5:Y:S01]  /*11aa0*/  @P2 LDG.E R43, desc[UR42][R4.64] ;  /* 0x0000002a042b2981 */ /* 0x000562000c1e1900 */
[----:B-1----:R-:W-:-:S13]  /*11ab0*/  ISETP.NE.AND P1, PT, R42, 0x1, PT ;  /* 0x000000012a00780c */ /* 0x002fda0003f25270 */
[----:B------:R-:W0:Y:S08]  /*11ac0*/  @P1 LDC R6, c[0x0][0xbec] ;  /* 0x0002fb00ff061b82 */ /* 0x000e300000000800 */
[----:B------:R-:W1:Y:S01]  /*11ad0*/  @P1 LDC R27, c[0x0][0xbf0] ;  /* 0x0002fc00ff1b1b82 */ /* 0x000e620000000800 */
[----:B------:R-:W-:Y:S01]  /*11ae0*/  SHF.R.S32.HI R49, RZ, 0x1f, R78 ;  /* 0x0000001fff317819 */ /* 0x000fe2000001144e */
[----:B--2---:R-:W-:Y:S06]  /*11af0*/  @P2 BRA `(.L_x_525) ;  /* 0x0000000000102947 */ /* 0x004fec0003800000 */
[----:B------:R-:W-:Y:S05]  /*11b00*/  @!P0 BRA `(.L_x_525) ;  /* 0x00000000000c8947 */ /* 0x000fea0003800000 */
[----:B------:R-:W2:Y:S04]  /*11b10*/  LDG.E R4, desc[UR42][R24.64] ;  /* 0x0000002a18047981 */ /* 0x000ea8000c1e1900 */
[----:B-----5:R-:W2:Y:S02]  /*11b20*/  LDG.E R43, desc[UR42][R24.64+0x4] ;  /* 0x0000042a182b7981 */ /* 0x020ea4000c1e1900 */
[----:B--2---:R-:W-:-:S07]  /*11b30*/  IMAD.IADD R43, R43, 0x1, -R4 ;  /* 0x000000012b2b7824 */ /* 0x004fce00078e0a04 */
.L_x_525:
[----:B------:R-:W2:Y:S01]  /*11b40*/  LDL R7, [R1+0xbc] ;  /* 0x0000bc0001077983 */ /* 0x000ea20000100800 */
[----:B------:R-:W-:Y:S01]  /*11b50*/  ULDC.64 UR4, c[0x0][0xb90] ;  /* 0x0002e40000047ab9 */ /* 0x000fe20000000a00 */
[----:B------:R-:W3:Y:S01]  /*11b60*/  S2R R5, SR_TID.X ;  /* 0x0000000000057919 */ /* 0x000ee20000002100 */
[----:B-----5:R-:W-:Y:S01]  /*11b70*/  SHF.R.S32.HI R41, RZ, 0x1f, R40 ;  /* 0x0000001fff297819 */ /* 0x020fe20000011428 */
[----:B------:R-:W-:Y:S01]  /*11b80*/  IMAD R43, R43, R42, RZ ;  /* 0x0000002a2b2b7224 */ /* 0x000fe200078e02ff */
[----:B------:R-:W4:Y:S01]  /*11b90*/  @P1 LDC R51, c[0x0][0xbec] ;  /* 0x0002fb00ff331b82 */ /* 0x000f220000000800 */
[----:B------:R-:W4:Y:S04]  /*11ba0*/  LDL.LU R12, [R1+0x9c] ;  /* 0x00009c00010c7983 */ /* 0x000f280000300800 */
[----:B------:R-:W2:Y:S04]  /*11bb0*/  LDL.LU R8, [R1+0x94] ;  /* 0x0000940001087983 */ /* 0x000ea80000300800 */
[----:B------:R-:W2:Y:S01]  /*11bc0*/  LDL.LU R52, [R1+0x98] ;  /* 0x0000980001347983 */ /* 0x000ea20000300800 */
[----:B------:R-:W-:-:S03]  /*11bd0*/  IMAD R4, R49, UR4, RZ ;  /* 0x0000000431047c24 */ /* 0x000fc6000f8e02ff */
[----:B------:R-:W2:Y:S01]  /*11be0*/  LDL R14, [R1+0xb4] ;  /* 0x0000b400010e7983 */ /* 0x000ea20000100800 */
[C---:B------:R-:W-:Y:S02]  /*11bf0*/  IMAD R11, R78.reuse, UR5, R4 ;  /* 0x000000054e0b7c24 */ /* 0x040fe4000f8e0204 */
[----:B---3--:R-:W-:Y:S02]  /*11c00*/  VIADD R10, R5, 0xffffff80 ;  /* 0xffffff80050a7836 */ /* 0x008fe40000000000 */
[----:B------:R-:W-:Y:S01]  /*11c10*/  IMAD.WIDE.U32 R4, R78, UR4, R40 ;  /* 0x000000044e047c25 */ /* 0x000fe2000f8e0028 */
[----:B------:R-:W-:Y:S02]  /*11c20*/  ULDC.64 UR4, c[0x0][0xb98] ;  /* 0x0002e60000047ab9 */ /* 0x000fe40000000a00 */
[--C-:B------:R-:W-:Y:S01]  /*11c30*/  SHF.R.S32.HI R54, RZ, 0x1f, R10.reuse ;  /* 0x0000001fff367819 */ /* 0x100fe2000001140a */
[----:B------:R-:W-:Y:S01]  /*11c40*/  IMAD.IADD R5, R5, 0x1, R11 ;  /* 0x0000000105057824 */ /* 0x000fe200078e020b */
[----:B------:R-:W-:-:S02]  /*11c50*/  SHF.R.S32.HI R53, RZ, 0x1f, R10 ;  /* 0x0000001fff357819 */ /* 0x000fc4000001140a */
[-C--:B------:R-:W-:Y:S02]  /*11c60*/  LEA.HI R54, R54, R10.reuse, RZ, 0x2 ;  /* 0x0000000a36367211 */ /* 0x080fe400078f10ff */
[----:B------:R-:W-:Y:S02]  /*11c70*/  LEA.HI R53, R53, R10, RZ, 0x2 ;  /* 0x0000000a35357211 */ /* 0x000fe400078f10ff */
[----:B------:R-:W-:Y:S02]  /*11c80*/  LOP3.LUT R54, R54, 0xfffffffc, RZ, 0xc0, !PT ;  /* 0xfffffffc36367812 */ /* 0x000fe400078ec0ff */
[----:B------:R-:W-:-:S03]  /*11c90*/  SHF.R.S32.HI R53, RZ, 0x2, R53 ;  /* 0x00000002ff357819 */ /* 0x000fc60000011435 */
[----:B------:R-:W-:-:S04]  /*11ca0*/  IMAD.IADD R54, R10, 0x1, -R54 ;  /* 0x000000010a367824 */ /* 0x000fc800078e0a36 */
[----:B------:R-:W-:-:S04]  /*11cb0*/  IMAD.SHL.U32 R28, R54, 0x8, RZ ;  /* 0x00000008361c7824 */ /* 0x000fc800078e00ff */
[----:B------:R-:W-:-:S04]  /*11cc0*/  IMAD R9, R53, 0x20, R28 ;  /* 0x0000002035097824 */ /* 0x000fc800078e021c */
[----:B------:R-:W-:Y:S01]  /*11cd0*/  IMAD.WIDE R20, R9, 0x2, R20 ;  /* 0x0000000209147825 */ /* 0x000fe200078e0214 */
[----:B------:R-:W-:-:S04]  /*11ce0*/  SHF.R.S32.HI R26, RZ, 0x1f, R10 ;  /* 0x0000001fff1a7819 */ /* 0x000fc8000001140a */
[----:B------:R-:W-:-:S04]  /*11cf0*/  LEA.HI R26, R26, R10, RZ, 0x7 ;  /* 0x0000000a1a1a7211 */ /* 0x000fc800078f38ff */
[----:B------:R-:W-:-:S05]  /*11d00*/  LOP3.LUT R26, R26, 0xffffff80, RZ, 0xc0, !PT ;  /* 0xffffff801a1a7812 */ /* 0x000fca00078ec0ff */
[----:B------:R-:W-:Y:S01]  /*11d10*/  IMAD.IADD R26, R10, 0x1, -R26 ;  /* 0x000000010a1a7824 */ /* 0x000fe200078e0a1a */
[C---:B------:R-:W-:Y:S02]  /*11d20*/  IADD3 R25, P5, R20.reuse, 0x4800, RZ ;  /* 0x0000480014197810 */ /* 0x040fe40007fbe0ff */
[----:B------:R-:W-:Y:S02]  /*11d30*/  IADD3 R33, P4, R20, 0x6000, RZ ;  /* 0x0000600014217810 */ /* 0x000fe40007f9e0ff */
[----:B------:R-:W-:Y:S02]  /*11d40*/  LOP3.LUT R24, R25, 0x180, RZ, 0xc0, !PT ;  /* 0x0000018019187812 */ /* 0x000fe400078ec0ff */
[----:B------:R-:W-:Y:S02]  /*11d50*/  LOP3.LUT R32, R33, 0x180, RZ, 0xc0, !PT ;  /* 0x0000018021207812 */ /* 0x000fe400078ec0ff */
[----:B------:R-:W-:Y:S02]  /*11d60*/  SHF.R.U64 R24, R24, 0x3, RZ ;  /* 0x0000000318187819 */ /* 0x000fe400000012ff */
[----:B------:R-:W-:-:S02]  /*11d70*/  SHF.R.U64 R32, R32, 0x3, RZ ;  /* 0x0000000320207819 */ /* 0x000fc400000012ff */
[----:B------:R-:W-:Y:S01]  /*11d80*/  LOP3.LUT R24, R24, R25, RZ, 0x3c, !PT ;  /* 0x0000001918187212 */ /* 0x000fe200078e3cff */
[--C-:B------:R-:W-:Y:S01]  /*11d90*/  IMAD.X R25, RZ, RZ, R21.reuse, P5 ;  /* 0x000000ffff197224 */ /* 0x100fe200028e0615 */
[----:B------:R-:W-:Y:S01]  /*11da0*/  LOP3.LUT R32, R32, R33, RZ, 0x3c, !PT ;  /* 0x0000002120207212 */ /* 0x000fe200078e3cff */
[----:B------:R-:W-:Y:S01]  /*11db0*/  IMAD.X R33, RZ, RZ, R21, P4 ;  /* 0x000000ffff217224 */ /* 0x000fe200020e0615 */
[----:B------:R-:W-:Y:S01]  /*11dc0*/  BSSY B1, `(.L_x_526) ;  /* 0x0000080000017945 */ /* 0x000fe20003800000 */
[----:B----4-:R-:W-:Y:S02]  /*11dd0*/  SEL R48, R12, RZ, !P0 ;  /* 0x000000ff0c307207 */ /* 0x010fe40004000000 */
[----:B--2---:R-:W-:Y:S01]  /*11de0*/  SEL R50, R8, RZ, !P0 ;  /* 0x000000ff08327207 */ /* 0x004fe20004000000 */
[----:B------:R-:W-:-:S04]  /*11df0*/  IMAD R15, R52, 0xc0, R7 ;  /* 0x000000c0340f7824 */ /* 0x000fc800078e0207 */
[----:B0-----:R-:W-:Y:S01]  /*11e00*/  @P1 IMAD.HI.U32 R6, R15, R6, RZ ;  /* 0x000000060f061227 */ /* 0x001fe200078e00ff */
[----:B------:R-:W-:-:S04]  /*11e10*/  MOV R7, R15 ;  /* 0x0000000f00077202 */ /* 0x000fc80000000f00 */
[----:B-1----:R-:W-:-:S04]  /*11e20*/  @P1 SHF.R.U32.HI R7, RZ, R27, R6 ;  /* 0x0000001bff071219 */ /* 0x002fc80000011606 */
[----:B------:R-:W-:Y:S01]  /*11e30*/  IADD3 R13, -R7, RZ, RZ ;  /* 0x000000ff070d7210 */ /* 0x000fe20007ffe1ff */
[----:B------:R-:W-:Y:S02]  /*11e40*/  IMAD R11, R48, UR4, RZ ;  /* 0x00000004300b7c24 */ /* 0x000fe4000f8e02ff */
[----:B------:R-:W-:-:S04]  /*11e50*/  IMAD.WIDE.U32 R4, R50, UR4, R4 ;  /* 0x0000000432047c25 */ /* 0x000fc8000f8e0004 */
[----:B------:R-:W-:Y:S01]  /*11e60*/  IMAD R9, R42, R13, R15 ;  /* 0x0000000d2a097224 */ /* 0x000fe200078e020f */
[----:B------:R-:W-:Y:S01]  /*11e70*/  IADD3 R4, P0, R7, R4, RZ ;  /* 0x0000000407047210 */ /* 0x000fe20007f1e0ff */
[----:B------:R-:W-:Y:S01]  /*11e80*/  IMAD R8, R50, UR5, R11 ;  /* 0x0000000532087c24 */ /* 0x000fe2000f8e020b */
[----:B------:R-:W-:Y:S01]  /*11e90*/  SHF.R.S32.HI R11, RZ, 0x1f, R7 ;  /* 0x0000001fff0b7819 */ /* 0x000fe20000011407 */
[----:B------:R-:W-:Y:S01]  /*11ea0*/  ULDC.64 UR4, c[0x0][0xb88] ;  /* 0x0002e20000047ab9 */ /* 0x000fe20000000a00 */
        /* <DEDUP_REMOVED lines=9> */
[----:B------:R-:W-:Y:S01]  /*11f40*/  SHFL.IDX PT, R44, R6, RZ, 0x1c1f ;  /* 0x001c1fff062c7589 */ /* 0x000fe200000e0000 */
[----:B------:R-:W-:Y:S01]  /*11f50*/  IADD3 R7, P2, R20, 0x1800, RZ ;  /* 0x0000180014077810 */ /* 0x000fe20007f5e0ff */
[----:B------:R-:W-:Y:S01]  /*11f60*/  IMAD R4, R52, 0xc0, R14 ;  /* 0x000000c034047824 */ /* 0x000fe200078e020e */
[----:B------:R-:W-:Y:S01]  /*11f70*/  IADD3 R13, P3, R20, 0x3000, RZ ;  /* 0x00003000140d7810 */ /* 0x000fe20007f7e0ff */
[----:B------:R-:W0:Y:S01]  /*11f80*/  SHFL.IDX PT, R45, R10, RZ, 0x1c1f ;  /* 0x001c1fff0a2d7589 */ /* 0x000e2200000e0000 */
[----:B------:R-:W-:Y:S01]  /*11f90*/  LOP3.LUT P0, RZ, R26, 0x3, RZ, 0xc0, !PT ;  /* 0x000000031aff7812 */ /* 0x000fe2000780c0ff */
[----:B------:R-:W-:Y:S02]  /*11fa0*/  ULDC.64 UR4, c[0x0][0xaa0] ;  /* 0x0002a80000047ab9 */ /* 0x000fe40000000a00 */
[----:B------:R-:W-:Y:S04]  /*11fb0*/  SHFL.IDX PT, R46, R6, 0x1, 0x1c1f ;  /* 0x003c1f00062e7f89 */ /* 0x000fe800000e0000 */
[----:B------:R-:W1:Y:S01]  /*11fc0*/  SHFL.IDX PT, R47, R10, 0x1, 0x1c1f ;  /* 0x003c1f000a2f7f89 */ /* 0x000e6200000e0000 */
[----:B------:R-:W-:Y:S01]  /*11fd0*/  IMAD.X R9, RZ, RZ, R21, P2 ;  /* 0x000000ffff097224 */ /* 0x000fe200010e0615 */
[----:B------:R-:W-:-:S02]  /*11fe0*/  ISETP.GE.OR P2, PT, R4, R43, P0 ;  /* 0x0000002b0400720c */ /* 0x000fc40000746670 */
[----:B------:R-:W-:-:S04]  /*11ff0*/  IADD3 R4, R4, 0x8, RZ ;  /* 0x0000000804047810 */ /* 0x000fc80007ffe0ff */
[----:B------:R-:W-:Y:S02]  /*12000*/  ISETP.GE.OR P0, PT, R4, R43, P0 ;  /* 0x0000002b0400720c */ /* 0x000fe40000706670 */
[----:B------:R-:W-:Y:S02]  /*12010*/  LOP3.LUT R12, R13, 0x180, RZ, 0xc0, !PT ;  /* 0x000001800d0c7812 */ /* 0x000fe400078ec0ff */
[----:B------:R-:W-:Y:S02]  /*12020*/  LOP3.LUT R8, R7, 0x180, RZ, 0xc0, !PT ;  /* 0x0000018007087812 */ /* 0x000fe400078ec0ff */
[----:B------:R-:W-:Y:S02]  /*12030*/  SHF.R.U64 R12, R12, 0x3, RZ ;  /* 0x000000030c0c7819 */ /* 0x000fe400000012ff */
[----:B------:R-:W-:Y:S01]  /*12040*/  SHF.R.U64 R8, R8, 0x3, RZ ;  /* 0x0000000308087819 */ /* 0x000fe200000012ff */
[----:B0-----:R0:W-:Y:S01]  /*12050*/  @!P2 ST.E desc[UR42][R44.64], R0 ;  /* 0x000000002c00a985 */ /* 0x0011e2000c10192a */
[----:B------:R-:W-:Y:S01]  /*12060*/  LOP3.LUT R12, R12, R13, RZ, 0x3c, !PT ;  /* 0x0000000d0c0c7212 */ /* 0x000fe200078e3cff */
[----:B------:R-:W-:Y:S01]  /*12070*/  IMAD.X R13, RZ, RZ, R21, P3 ;  /* 0x000000ffff0d7224 */ /* 0x000fe200018e0615 */
[----:B------:R-:W-:-:S02]  /*12080*/  LOP3.LUT R8, R8, R7, RZ, 0x3c, !PT ;  /* 0x0000000708087212 */ /* 0x000fc400078e3cff */
[C---:B------:R-:W-:Y:S01]  /*12090*/  IADD3 R5, P3, R20.reuse, 0x7800, RZ ;  /* 0x0000780014057810 */ /* 0x040fe20007f7e0ff */
[----:B-1----:R1:W-:Y:S01]  /*120a0*/  @!P0 ST.E desc[UR42][R46.64], R3 ;  /* 0x000000032e008985 */ /* 0x0023e2000c10192a */
[----:B------:R-:W-:Y:S02]  /*120b0*/  LOP3.LUT R7, R20, 0x180, RZ, 0xc0, !PT ;  /* 0x0000018014077812 */ /* 0x000fe400078ec0ff */
[----:B------:R-:W-:Y:S01]  /*120c0*/  LOP3.LUT R4, R5, 0x180, RZ, 0xc0, !PT ;  /* 0x0000018005047812 */ /* 0x000fe200078ec0ff */
[----:B------:R-:W-:Y:S01]  /*120d0*/  IMAD R41, R41, UR4, RZ ;  /* 0x0000000429297c24 */ /* 0x000fe2000f8e02ff */
[----:B------:R-:W-:Y:S01]  /*120e0*/  SHF.R.U64 R7, R7, 0x3, RZ ;  /* 0x0000000307077819 */ /* 0x000fe200000012ff */
[----:B0-----:R-:W-:Y:S01]  /*120f0*/  IMAD R0, R54, 0x60, R53 ;  /* 0x0000006036007824 */ /* 0x001fe200078e0235 */
[----:B-1----:R-:W0:Y:S01]  /*12100*/  @P1 LDC R47, c[0x0][0xbf0] ;  /* 0x0002fc00ff2f1b82 */ /* 0x002e220000000800 */
[----:B------:R-:W-:Y:S01]  /*12110*/  SHF.R.U64 R4, R4, 0x3, RZ ;  /* 0x0000000304047819 */ /* 0x000fe200000012ff */
[C---:B------:R-:W-:Y:S01]  /*12120*/  IMAD R45, R40.reuse, UR5, R41 ;  /* 0x00000005282d7c24 */ /* 0x040fe2000f8e0229 */
[----:B------:R-:W-:Y:S01]  /*12130*/  LOP3.LUT R20, R7, R20, RZ, 0x3c, !PT ;  /* 0x0000001407147212 */ /* 0x000fe200078e3cff */
[----:B------:R-:W-:Y:S01]  /*12140*/  IMAD.WIDE.U32 R40, R40, UR4, RZ ;  /* 0x0000000428287c25 */ /* 0x000fe2000f8e00ff */
[----:B------:R-:W-:Y:S01]  /*12150*/  LOP3.LUT R36, R4, R5, RZ, 0x3c, !PT ;  /* 0x0000000504247212 */ /* 0x000fe200078e3cff */
[----:B------:R-:W-:Y:S01]  /*12160*/  ULDC.64 UR4, c[0x0][0xae8] ;  /* 0x0002ba0000047ab9 */ /* 0x000fe20000000a00 */
[----:B------:R-:W-:Y:S01]  /*12170*/  IADD3.X R37, RZ, R21, RZ, P3, !PT ;  /* 0x00000015ff257210 */ /* 0x000fe20001ffe4ff */
[----:B------:R1:W5:Y:S01]  /*12180*/  LD.E.128 R4, desc[UR42][R20.64] ;  /* 0x0000002a14047980 */ /* 0x000362000c101d00 */
[----:B------:R-:W-:-:S03]  /*12190*/  IMAD R49, R49, UR4, RZ ;  /* 0x0000000431317c24 */ /* 0x000fc6000f8e02ff */
[----:B------:R-:W5:Y:S04]  /*121a0*/  LD.E.128 R8, desc[UR42][R8.64] ;  /* 0x0000002a08087980 */ /* 0x000f68000c101d00 */
[----:B------:R-:W5:Y:S01]  /*121b0*/  LD.E.128 R12, desc[UR42][R12.64] ;  /* 0x0000002a0c0c7980 */ /* 0x000f62000c101d00 */
[----:B-1----:R-:W-:Y:S02]  /*121c0*/  IMAD.MOV.U32 R20, RZ, RZ, R40 ;  /* 0x000000ffff147224 */ /* 0x002fe400078e0028 */
[----:B------:R-:W-:Y:S01]  /*121d0*/  IMAD R40, R52, 0xc0, R0 ;  /* 0x000000c034287824 */ /* 0x000fe200078e0200 */
[----:B------:R-:W5:Y:S01]  /*121e0*/  LD.E.128 R24, desc[UR42][R24.64] ;  /* 0x0000002a18187980 */ /* 0x000f62000c101d00 */
[----:B------:R-:W-:Y:S02]  /*121f0*/  IMAD.IADD R21, R41, 0x1, R45 ;  /* 0x0000000129157824 */ /* 0x000fe400078e022d */
[----:B------:R-:W-:Y:S01]  /*12200*/  @P1 IMAD.HI.U32 R0, R40, R51, RZ ;  /* 0x0000003328001227 */ /* 0x000fe200078e00ff */
[----:B------:R-:W-:Y:S01]  /*12210*/  MOV R3, R40 ;  /* 0x0000002800037202 */ /* 0x000fe20000000f00 */
[----:B------:R-:W5:Y:S02]  /*12220*/  LD.E.128 R32, desc[UR42][R32.64] ;  /* 0x0000002a20207980 */ /* 0x000f64000c101d00 */
[----:B------:R-:W-:-:S02]  /*12230*/  IMAD R49, R78, UR5, R49 ;  /* 0x000000054e317c24 */ /* 0x000fc4000f8e0231 */
[----:B------:R-:W-:Y:S01]  /*12240*/  IMAD.WIDE.U32 R20, R78, UR4, R20 ;  /* 0x000000044e147c25 */ /* 0x000fe2000f8e0014 */
[----:B------:R-:W-:Y:S01]  /*12250*/  ULDC.64 UR4, c[0x0][0xaf0] ;  /* 0x0002bc0000047ab9 */ /* 0x000fe20000000a00 */
[----:B0-----:R-:W-:Y:S01]  /*12260*/  @P1 SHF.R.U32.HI R3, RZ, R47, R0 ;  /* 0x0000002fff031219 */ /* 0x001fe20000011600 */
[----:B------:R-:W5:Y:S01]  /*12270*/  LD.E.128 R36, desc[UR42][R36.64] ;  /* 0x0000002a24247980 */ /* 0x000f62000c101d00 */
[----:B------:R-:W-:Y:S02]  /*12280*/  IMAD R41, R48, UR4, RZ ;  /* 0x0000000430297c24 */ /* 0x000fe4000f8e02ff */
[----:B------:R-:W-:Y:S01]  /*12290*/  IMAD.IADD R21, R21, 0x1, R49 ;  /* 0x0000000115157824 */ /* 0x000fe200078e0231 */
[----:B------:R-:W-:Y:S01]  /*122a0*/  SHF.R.S32.HI R0, RZ, 0x1f, R3 ;  /* 0x0000001fff007819 */ /* 0x000fe20000011403 */
[C---:B------:R-:W-:Y:S01]  /*122b0*/  IMAD R41, R50.reuse, UR5, R41 ;  /* 0x0000000532297c24 */ /* 0x040fe2000f8e0229 */
[----:B------:R-:W-:Y:S01]  /*122c0*/  @!PT LDS RZ, [RZ] ;  /* 0x00000000fffff984 */ /* 0x000fe20000000800 */
[----:B------:R-:W-:Y:S01]  /*122d0*/  @!PT LDS RZ, [RZ] ;  /* 0x00000000fffff984 */ /* 0x000fe20000000800 */
[----:B------:R-:W-:Y:S01]  /*122e0*/  @!PT LDS RZ, [RZ] ;  /* 0x00000000fffff984 */ /* 0x000fe20000000800 */
[----:B------:R-:W-:Y:S01]  /*122f0*/  @!PT LDS RZ, [RZ] ;  /* 0x00000000fffff984 */ /* 0x000fe20000000800 */
[----:B------:R0:W-:Y:S06]  /*12300*/  MEMBAR.ALL.CTA ;  /* 0x0000000000007992 */ /* 0x0001ec0000008000 */
[----:B0-----:R-:W0:Y:S01]  /*12310*/  FENCE.VIEW.ASYNC.S ;  /* 0x00000000000073c6 */ /* 0x001e220000000000 */
[----:B------:R-:W-:Y:S01]  /*12320*/  IMAD.WIDE.U32 R50, R50, UR4, R20 ;  /* 0x0000000432327c25 */ /* 0x000fe2000f8e0014 */
[----:B------:R-:W-:-:S03]  /*12330*/  ULDC.64 UR4, c[0x0][0xae0] ;  /* 0x0002b80000047ab9 */ /* 0x000fc60000000a00 */
[----:B------:R-:W-:Y:S02]  /*12340*/  IMAD.MOV R21, RZ, RZ, -R3 ;  /* 0x000000ffff157224 */ /* 0x000fe400078e0a03 */
[----:B------:R-:W-:Y:S02]  /*12350*/  IMAD.IADD R51, R51, 0x1, R41 ;  /* 0x0000000133337824 */ /* 0x000fe400078e0229 */
[----:B------:R-:W-:Y:S02]  /*12360*/  IMAD R0, R0, UR4, RZ ;  /* 0x0000000400007c24 */ /* 0x000fe4000f8e02ff */
[----:B------:R-:W-:Y:S02]  /*12370*/  IMAD R41, R42, R21, R40 ;  /* 0x000000152a297224 */ /* 0x000fe400078e0228 */
[C---:B------:R-:W-:Y:S02]  /*12380*/  IMAD R45, R3.reuse, UR5, R0 ;  /* 0x00000005032d7c24 */ /* 0x040fe4000f8e0200 */
[----:B------:R-:W-:Y:S01]  /*12390*/  IMAD.WIDE.U32 R20, R3, UR4, R50 ;  /* 0x0000000403147c25 */ /* 0x000fe2000f8e0032 */
[----:B------:R-:W-:Y:S01]  /*123a0*/  SHF.R.S32.HI R0, RZ, 0x1f, R41 ;  /* 0x0000001fff007819 */ /* 0x000fe20000011429 */
[----:B------:R-:W-:-:S02]  /*123b0*/  ULDC.64 UR4, c[0x0][0xad8] ;  /* 0x0002b60000047ab9 */ /* 0x000fc40000000a00 */
[----:B------:R-:W-:Y:S02]  /*123c0*/  IMAD.IADD R21, R21, 0x1, R45 ;  /* 0x0000000115157824 */ /* 0x000fe400078e022d */
[----:B------:R-:W-:Y:S02]  /*123d0*/  IMAD R0, R0, UR4, RZ ;  /* 0x0000000400007c24 */ /* 0x000fe4000f8e02ff */
[----:B------:R-:W-:-:S04]  /*123e0*/  IMAD.WIDE.U32 R20, R41, UR4, R20 ;  /* 0x0000000429147c25 */ /* 0x000fc8000f8e0014 */
[----:B------:R-:W-:Y:S01]  /*123f0*/  IMAD R3, R41, UR5, R0 ;  /* 0x0000000529037c24 */ /* 0x000fe2000f8e0200 */
[----:B------:R-:W-:Y:S01]  /*12400*/  ULDC.64 UR4, c[0x0][0xa80] ;  /* 0x0002a00000047ab9 */ /* 0x000fe20000000a00 */
[----:B------:R-:W-:Y:S01]  /*12410*/  IMAD R48, R52, 0xc0, R53 ;  /* 0x000000c034307824 */ /* 0x000fe200078e0235 */
[----:B------:R-:W-:Y:S02]  /*12420*/  LEA R42, P0, R20, UR4, 0x1 ;  /* 0x00000004142a7c11 */ /* 0x000fe4000f8008ff */
[----:B------:R-:W-:-:S04]  /*12430*/  IADD3 R3, R21, R3, RZ ;  /* 0x0000000315037210 */ /* 0x000fc80007ffe0ff */
[----:B------:R-:W-:Y:S02]  /*12440*/  LEA.HI.X R3, R20, UR5, R3, 0x1, P0 ;  /* 0x0000000514037c11 */ /* 0x000fe400080f0c03 */
[----:B------:R-:W-:Y:S01]  /*12450*/  ISETP.GE.AND P0, PT, R48, R43, PT ;  /* 0x0000002b3000720c */ /* 0x000fe20003f06270 */
[----:B------:R-:W-:Y:S02]  /*12460*/  VIADD R0, R2, 0x2d820 ;  /* 0x0002d82002007836 */ /* 0x000fe40000000000 */
[----:B------:R-:W-:-:S03]  /*12470*/  VIADD R51, R28, 0x40 ;  /* 0x000000401c337836 */ /* 0x000fc60000000000 */
[----:B------:R-:W-:Y:S01]  /*12480*/  PRMT R0, RZ, 0x654, R0 ;  /* 0x00000654ff007816 */ /* 0x000fe20000000000 */
[----:B------:R-:W-:Y:S01]  /*12490*/  VIADD R49, R28, 0x20 ;  /* 0x000000201c317836 */ /* 0x000fe20000000000 */
[----:B0-----:R0:W1:Y:S02]  /*124a0*/  SHFL.IDX PT, R40, R42, RZ, 0x1c1f ;  /* 0x001c1fff2a287589 */ /* 0x00106400000e0000 */
[----:B------:R0:W-:Y:S02]  /*124b0*/  SYNCS.ARRIVE.TRANS64.RED.A1T0 RZ, [R0+URZ], RZ ;  /* 0x000000ff00ff79a7 */ /* 0x0001e4000810043f */
[----:B------:R0:W2:Y:S01]  /*124c0*/  SHFL.IDX PT, R41, R3, RZ, 0x1c1f ;  /* 0x001c1fff03297589 */ /* 0x0000a200000e0000 */
[----:B------:R-:W-:Y:S02]  /*124d0*/  SHF.R.S32.HI R50, RZ, 0x1f, R51 ;  /* 0x0000001fff327819 */ /* 0x000fe40000011433 */
[----:B------:R-:W-:Y:S01]  /*124e0*/  SHF.R.S32.HI R52, RZ, 0x1f, R49 ;  /* 0x0000001fff347819 */ /* 0x000fe20000011431 */
[----:B------:R-:W-:Y:S06]  /*124f0*/  @P0 BRA `(.L_x_527) ;  /* 0x0000000000300947 */ /* 0x000fec0003800000 */
[----:B------:R-:W-:Y:S02]  /*12500*/  ULDC UR4, c[0x0][0xac8] ;  /* 0x0002b20000047ab9 */ /* 0x000fe40000000800 */
[----:B------:R-:W-:Y:S02]  /*12510*/  ISETP.GE.AND P1, PT, R49, UR4, PT ;  /* 0x0000000431007c0c */ /* 0x000fe4000bf26270 */
[----:B------:R-:W-:Y:S02]  /*12520*/  ISETP.GE.AND P2, PT, R51, UR4, PT ;  /* 0x0000000433007c0c */ /* 0x000fe4000bf46270 */
[----:B------:R-:W-:-:S09]  /*12530*/  ISETP.GE.AND P0, PT, R28, UR4, PT ;  /* 0x000000041c007c0c */ /* 0x000fd2000bf06270 */
[-C--:B-1----:R-:W-:Y:S02]  /*12540*/  @!P1 LEA R44, P3, R49, R40.reuse, 0x1 ;  /* 0x00000028312c9211 */ /* 0x082fe400078608ff */
[----:B------:R-:W-:Y:S02]  /*12550*/  @!P2 LEA R46, P4, R51, R40, 0x1 ;  /* 0x00000028332ea211 */ /* 0x000fe400078808ff */
[----:B--2---:R-:W-:Y:S01]  /*12560*/  @!P0 IMAD.WIDE R20, R28, 0x2, R40 ;  /* 0x000000021c148825 */ /* 0x004fe200078e0228 */
[-C--:B------:R-:W-:Y:S02]  /*12570*/  @!P1 LEA.HI.X R45, R49, R41.reuse, R52, 0x1, P3 ;  /* 0x00000029312d9211 */ /* 0x080fe400018f0c34 */
[----:B------:R-:W-:Y:S02]  /*12580*/  @!P2 LEA.HI.X R47, R51, R41, R50, 0x1, P4 ;  /* 0x00000029332fa211 */ /* 0x000fe400020f0c32 */
[----:B-----5:R3:W-:Y:S04]  /*12590*/  @!P0 ST.E.128 desc[UR42][R20.64], R4 ;  /* 0x0000000414008985 */ /* 0x0207e8000c101d2a */
[----:B------:R3:W-:Y:S04]  /*125a0*/  @!P1 ST.E.128 desc[UR42][R44.64], R12 ;  /* 0x0000000c2c009985 */ /* 0x0007e8000c101d2a */
[----:B------:R3:W-:Y:S02]  /*125b0*/  @!P2 ST.E.128 desc[UR42][R46.64], R32 ;  /* 0x000000202e00a985 */ /* 0x0007e4000c101d2a */
.L_x_527:
[----:B------:R-:W-:Y:S05]  /*125c0*/  BSYNC B1 ;  /* 0x0000000000017941 */ /* 0x000fea0003800000 */
.L_x_526:
[----:B0-----:R-:W-:Y:S01]  /*125d0*/  IADD3 R0, R48, 0x60, RZ ;  /* 0x0000006030007810 */ /* 0x001fe20007ffe0ff */
[----:B---3-5:R0:W3:Y:S03]  /*125e0*/  SHFL.IDX PT, R7, R3, 0x1, 0x1c1f ;  /* 0x003c1f0003077f89 */ /* 0x0280e600000e0000 */
[----:B------:R-:W-:Y:S01]  /*125f0*/  ISETP.GE.AND P0, PT, R0, R43, PT ;  /* 0x0000002b0000720c */ /* 0x000fe20003f06270 */
[----:B------:R0:W4:-:S12]  /*12600*/  SHFL.IDX PT, R6, R42, 0x1, 0x1c1f ;  /* 0x003c1f002a067f89 */ /* 0x00011800000e0000 */
[----:B0-----:R-:W-:Y:S05]  /*12610*/  @P0 BRA `(.L_x_528) ;  /* 0x0000000800e40947 */ /* 0x001fea0003800000 */
[----:B------:R-:W-:Y:S02]  /*12620*/  ULDC UR4, c[0x0][0xac8] ;  /* 0x0002b20000047ab9 */ /* 0x000fe40000000800 */
[----:B------:R-:W-:Y:S02]  /*12630*/  ISETP.GE.AND P2, PT, R49, UR4, PT ;  /* 0x0000000431007c0c */ /* 0x000fe4000bf46270 */
[----:B------:R-:W-:-:S11]  /*12640*/  ISETP.GE.AND P1, PT, R28, UR4, PT ;  /* 0x000000041c007c0c */ /* 0x000fd6000bf26270 */
[C---:B----4-:R-:W-:Y:S02]  /*12650*/  @!P2 LEA R12, P0, R49.reuse, R6, 0x1 ;  /* 0x00000006310ca211 */ /* 0x050fe400078008ff */
[----:B---3--:R-:W-:Y:S02]  /*12660*/  @!P1 IMAD.WIDE R4, R28, 0x2, R6 ;  /* 0x000000021c049825 */ /* 0x008fe400078e0206 */
[----:B------:R-:W-:Y:S02]  /*12670*/  @!P2 LEA.HI.X R13, R49, R7, R52, 0x1, P0 ;  /* 0x00000007310da211 */ /* 0x000fe400000f0c34 */
[----:B------:R-:W-:Y:S01]  /*12680*/  ISETP.GE.AND P0, PT, R51, UR4, PT ;  /* 0x0000000433007c0c */ /* 0x000fe2000bf06270 */
[----:B------:R0:W-:Y:S04]  /*12690*/  @!P1 ST.E.128 desc[UR42][R4.64], R8 ;  /* 0x0000000804009985 */ /* 0x0001e8000c101d2a */
[----:B------:R0:W-:Y:S08]  /*126a0*/  @!P2 ST.E.128 desc[UR42][R12.64], R24 ;  /* 0x000000180c00a985 */ /* 0x0001f0000c101d2a */
[----:B------:R-:W-:Y:S05]  /*126b0*/  @P0 BRA `(.L_x_528) ;  /* 0x0000000800bc0947 */ /* 0x000fea0003800000 */
[----:B0-----:R-:W-:-:S04]  /*126c0*/  LEA R4, P0, R51, R6, 0x1 ;  /* 0x0000000633047211 */ /* 0x001fc800078008ff */
[----:B------:R-:W-:-:S05]  /*126d0*/  LEA.HI.X R5, R51, R7, R50, 0x1, P0 ;  /* 0x0000000733057211 */ /* 0x000fca00000f0c32 */
[----:B------:R0:W-:Y:S01]  /*126e0*/  ST.E.128 desc[UR42][R4.64], R36 ;  /* 0x0000002404007985 */ /* 0x0001e2000c101d2a */
[----:B------:R-:W-:Y:S05]  /*126f0*/  BRA `(.L_x_528) ;  /* 0x0000000800ac7947 */ /* 0x000fea0003800000 */
.L_x_524:
[----:B------:R-:W2:Y:S01]  /*12700*/  LDL.LU R6, [R1+0x8c] ;  /* 0x00008c0001067983 */ /* 0x000ea20000300800 */
[----:B------:R-:W-:Y:S01]  /*12710*/  ULDC.64 UR4, c[0x0][0xc00] ;  /* 0x0003000000047ab9 */ /* 0x000fe20000000a00 */
[----:B------:R-:W-:Y:S01]  /*12720*/  IMAD.MOV.U32 R0, RZ, RZ, RZ ;  /* 0x000000ffff007224 */ /* 0x000fe200078e00ff */
[----:B------:R-:W3:Y:S01]  /*12730*/  LDC R21, c[0x0][0xbe8] ;  /* 0x0002fa00ff157b82 */ /* 0x000ee20000000800 */
[----:B------:R-:W4:Y:S01]  /*12740*/  LDL.LU R3, [R1+0x90] ;  /* 0x0000900001037983 */ /* 0x000f220000300800 */
[----:B------:R-:W-:-:S04]  /*12750*/  ISETP.NE.U32.AND P0, PT, RZ, UR4, PT ;  /* 0x00000004ff007c0c */ /* 0x000fc8000bf05070 */
[----:B------:R-:W-:Y:S02]  /*12760*/  ISETP.NE.AND.EX P0, PT, RZ, UR5, PT, P0 ;  /* 0x00000005ff007c0c */ /* 0x000fe4000bf05300 */
[----:B--2---:R-:W-:-:S04]  /*12770*/  IADD3 R4, P1, R6, UR4, RZ ;  /* 0x0000000406047c10 */ /* 0x004fc8000ff3e0ff */
[----:B----4-:R-:W-:Y:S01]  /*12780*/  IADD3.X R5, R3, UR5, RZ, P1, !PT ;  /* 0x0000000503057c10 */ /* 0x010fe20008ffe4ff */
[----:B------:R-:W-:Y:S02]  /*12790*/  ULDC.64 UR4, c[0x0][0xc08] ;  /* 0x0003020000047ab9 */ /* 0x000fe40000000a00 */
[----:B------:R-:W-:-:S04]  /*127a0*/  ISETP.NE.U32.AND P1, PT, RZ, UR4, PT ;  /* 0x00000004ff007c0c */ /* 0x000fc8000bf25070 */
[----:B------:R2:W5:Y:S01]  /*127b0*/  @P0 LDG.E R0, desc[UR42][R4.64] ;  /* 0x0000002a04000981 */ /* 0x000562000c1e1900 */
[----:B------:R-:W-:Y:S01]  /*127c0*/  ISETP.NE.AND.EX P1, PT, RZ, UR5, PT, P1 ;  /* 0x00000005ff007c0c */ /* 0x000fe2000bf25310 */
[----:B------:R-:W1:-:S12]  /*127d0*/  S2R R9, SR_TID.X ;  /* 0x0000000000097919 */ /* 0x000e580000002100 */
[----:B------:R-:W-:Y:S01]  /*127e0*/  @P1 IADD3 R6, P2, R6, UR4, RZ ;  /* 0x0000000406061c10 */ /* 0x000fe2000ff5e0ff */
[----:B------:R-:W-:Y:S02]  /*127f0*/  ULDC UR4, c[0x0][0xa88] ;  /* 0x0002a20000047ab9 */ /* 0x000fe40000000800 */
[----:B------:R-:W-:Y:S01]  /*12800*/  IMAD.U32 R8, RZ, RZ, UR4 ;  /* 0x00000004ff087e24 */ /* 0x000fe2000f8e00ff */
[----:B------:R-:W-:-:S05]  /*12810*/  @P1 IADD3.X R7, R3, UR5, RZ, P2, !PT ;  /* 0x0000000503071c10 */ /* 0x000fca00097fe4ff */
[----:B------:R2:W5:Y:S01]  /*12820*/  @P1 LDG.E R8, desc[UR42][R6.64] ;  /* 0x0000002a06081981 */ /* 0x000562000c1e1900 */
[----:B---3--:R-:W-:Y:S01]  /*12830*/  ISETP.NE.AND P2, PT, R21, 0x1, PT ;  /* 0x000000011500780c */ /* 0x008fe20003f45270 */
[----:B-1----:R-:W-:-:S12]  /*12840*/  VIADD R28, R9, 0xffffff80 ;  /* 0xffffff80091c7836 */ /* 0x002fd80000000000 */
[----:B------:R-:W1:Y:S01]  /*12850*/  @P2 LDC R20, c[0x0][0xbec] ;  /* 0x0002fb00ff142b82 */ /* 0x000e620000000800 */
[----:B------:R-:W-:-:S07]  /*12860*/  ISETP.GE.AND P3, PT, R28, 0xc0, PT ;  /* 0x000000c01c00780c */ /* 0x000fce0003f66270 */
[----:B------:R-:W3:Y:S01]  /*12870*/  @P2 LDC R25, c[0x0][0xbf0] ;  /* 0x0002fc00ff192b82 */ /* 0x000ee20000000800 */
[----:B--2---:R-:W-:Y:S05]  /*12880*/  @P1 BRA `(.L_x_529) ;  /* 0x0000000000101947 */ /* 0x004fea0003800000 */
[----:B------:R-:W-:Y:S05]  /*12890*/  @!P0 BRA `(.L_x_529) ;  /* 0x00000000000c8947 */ /* 0x000fea0003800000 */
[----:B------:R-:W2:Y:S04]  /*128a0*/  LDG.E R3, desc[UR42][R4.64] ;  /* 0x0000002a04037981 */ /* 0x000ea8000c1e1900 */
[----:B-----5:R-:W2:Y:S02]  /*128b0*/  LDG.E R8, desc[UR42][R4.64+0x4] ;  /* 0x0000042a04087981 */ /* 0x020ea4000c1e1900 */
[----:B--2---:R-:W-:-:S07]  /*128c0*/  IADD3 R8, -R3, R8, RZ ;  /* 0x0000000803087210 */ /* 0x004fce0007ffe1ff */
.L_x_529:
[----:B------:R-:W2:Y:S04]  /*128d0*/  LDL.LU R4, [R1+0x94] ;  /* 0x0000940001047983 */ /* 0x000ea80000300800 */
[----:B------:R-:W4:Y:S04]  /*128e0*/  LDL.LU R3, [R1+0x9c] ;  /* 0x00009c0001037983 */ /* 0x000f280000300800 */
[----:B------:R-:W3:Y:S04]  /*128f0*/  LDL R24, [R1+0x88] ;  /* 0x0000880001187983 */ /* 0x000ee80000100800 */
[----:B------:R0:W5:Y:S01]  /*12900*/  LDL R26, [R1+0x98] ;  /* 0x00009800011a7983 */ /* 0x0001620000100800 */
[----:B------:R-:W-:Y:S01]  /*12910*/  BSSY B1, `(.L_x_530) ;  /* 0x000002d000017945 */ /* 0x000fe20003800000 */
[----:B-----5:R-:W-:-:S02]  /*12920*/  SHF.R.S32.HI R11, RZ, 0x1f, R0 ;  /* 0x0000001fff0b7819 */ /* 0x020fc40000011400 */
[----:B--2---:R-:W-:Y:S02]  /*12930*/  SEL R13, R4, RZ, !P0 ;  /* 0x000000ff040d7207 */ /* 0x004fe40004000000 */
[----:B----4-:R-:W-:Y:S02]  /*12940*/  SEL R12, R3, RZ, !P0 ;  /* 0x000000ff030c7207 */ /* 0x010fe40004000000 */
[----:B---3--:R-:W-:Y:S01]  /*12950*/  SHF.R.S32.HI R10, RZ, 0x1f, R24 ;  /* 0x0000001fff0a7819 */ /* 0x008fe20000011418 */
[----:B0-----:R-:W-:Y:S06]  /*12960*/  @P3 BRA `(.L_x_531) ;  /* 0x00000000009c3947 */ /* 0x001fec0003800000 */
[----:B------:R-:W0:Y:S01]  /*12970*/  LDC R14, c[0x0][0xbe8] ;  /* 0x0002fa00ff0e7b82 */ /* 0x000e220000000800 */
[----:B------:R-:W-:-:S04]  /*12980*/  IMAD R3, R26, 0xc0, R9 ;  /* 0x000000c01a037824 */ /* 0x000fc800078e0209 */
[----:B------:R-:W-:Y:S02]  /*12990*/  VIADD R9, R3, 0xffffff80 ;  /* 0xffffff8003097836 */ /* 0x000fe40000000000 */
[----:B0-----:R-:W-:-:S05]  /*129a0*/  IMAD R4, R8, R14, RZ ;  /* 0x0000000e08047224 */ /* 0x001fca00078e02ff */
[----:B------:R-:W-:-:S13]  /*129b0*/  ISETP.GE.AND P0, PT, R9, R4, PT ;  /* 0x000000040900720c */ /* 0x000fda0003f06270 */
[----:B------:R-:W-:Y:S05]  /*129c0*/  @P0 BRA `(.L_x_531) ;  /* 0x0000000000840947 */ /* 0x000fea0003800000 */
[----:B------:R-:W-:Y:S01]  /*129d0*/  ISETP.NE.AND P0, PT, R14, 0x1, PT ;  /* 0x000000010e00780c */ /* 0x000fe20003f05270 */
[----:B------:R-:W-:Y:S01]  /*129e0*/  ULDC.64 UR4, c[0x0][0xb90] ;  /* 0x0002e40000047ab9 */ /* 0x000fe20000000a00 */
[----:B------:R-:W-:Y:S01]  /*129f0*/  MOV R5, R11 ;  /* 0x0000000b00057202 */ /* 0x000fe20000000f00 */
[----:B------:R-:W-:Y:S02]  /*12a00*/  IMAD R7, R10, UR4, RZ ;  /* 0x000000040a077c24 */ /* 0x000fe4000f8e02ff */
[----:B------:R-:W-:Y:S02]  /*12a10*/  IMAD.MOV.U32 R4, RZ, RZ, R0 ;  /* 0x000000ffff047224 */ /* 0x000fe400078e0000 */
[----:B------:R-:W-:Y:S02]  /*12a20*/  IMAD.MOV.U32 R3, RZ, RZ, R9 ;  /* 0x000000ffff037224 */ /* 0x000fe400078e0009 */
[----:B------:R-:W-:-:S04]  /*12a30*/  IMAD.WIDE.U32 R4, R24, UR4, R4 ;  /* 0x0000000418047c25 */ /* 0x000fc8000f8e0004 */
[----:B------:R-:W0:Y:S01]  /*12a40*/  @P0 LDC R6, c[0x0][0xbec] ;  /* 0x0002fb00ff060b82 */ /* 0x000e220000000800 */
[----:B------:R-:W-:Y:S01]  /*12a50*/  IMAD R7, R24, UR5, R7 ;  /* 0x0000000518077c24 */ /* 0x000fe2000f8e0207 */
[----:B------:R-:W-:-:S03]  /*12a60*/  ULDC.64 UR4, c[0x0][0xb98] ;  /* 0x0002e60000047ab9 */ /* 0x000fc60000000a00 */
[----:B------:R-:W-:-:S03]  /*12a70*/  IMAD.IADD R5, R5, 0x1, R7 ;  /* 0x0000000105057824 */ /* 0x000fc600078e0207 */
[----:B------:R-:W2:Y:S01]  /*12a80*/  @P0 LDC R15, c[0x0][0xbf0] ;  /* 0x0002fc00ff0f0b82 */ /* 0x000ea20000000800 */
[----:B------:R-:W-:-:S04]  /*12a90*/  IMAD.WIDE.U32 R4, R13, UR4, R4 ;  /* 0x000000040d047c25 */ /* 0x000fc8000f8e0004 */
[----:B0-----:R-:W-:-:S05]  /*12aa0*/  @P0 IMAD.HI.U32 R6, R9, R6, RZ ;  /* 0x0000000609060227 */ /* 0x001fca00078e00ff */
[----:B--2---:R-:W-:Y:S01]  /*12ab0*/  @P0 SHF.R.U32.HI R3, RZ, R15, R6 ;  /* 0x0000000fff030219 */ /* 0x004fe20000011606 */
[----:B------:R-:W-:-:S03]  /*12ac0*/  IMAD R6, R12, UR4, RZ ;  /* 0x000000040c067c24 */ /* 0x000fc6000f8e02ff */
[----:B------:R-:W-:Y:S01]  /*12ad0*/  IADD3 R4, P0, R3, R4, RZ ;  /* 0x0000000403047210 */ /* 0x000fe20007f1e0ff */
[----:B------:R-:W-:Y:S02]  /*12ae0*/  IMAD.MOV R7, RZ, RZ, -R3 ;  /* 0x000000ffff077224 */ /* 0x000fe400078e0a03 */
[----:B------:R-:W-:Y:S01]  /*12af0*/  IMAD R6, R13, UR5, R6 ;  /* 0x000000050d067c24 */ /* 0x000fe2000f8e0206 */
[----:B------:R-:W-:Y:S01]  /*12b00*/  ULDC.64 UR4, c[0x0][0xb88] ;  /* 0x0002e20000047ab9 */ /* 0x000fe20000000a00 */
[----:B------:R-:W-:Y:S01]  /*12b10*/  IMAD R7, R14, R7, R9 ;  /* 0x000000070e077224 */ /* 0x000fe200078e0209 */
[----:B------:R-:W-:-:S04]  /*12b20*/  SHF.R.S32.HI R9, RZ, 0x1f, R3 ;  /* 0x0000001fff097819 */ /* 0x000fc80000011403 */
        /* <DEDUP_REMOVED lines=8> */
[----:B------:R-:W-:Y:S02]  /*12bb0*/  LEA.HI.X R7, R4, UR5, R3, 0x2, P0 ;  /* 0x0000000504077c11 */ /* 0x000fe400080f1403 */
[----:B------:R-:W-:-:S05]  /*12bc0*/  MOV R3, 0xff800000 ;  /* 0xff80000000037802 */ /* 0x000fca0000000f00 */
[----:B------:R0:W-:Y:S02]  /*12bd0*/  STG.E desc[UR42][R6.64], R3 ;  /* 0x0000000306007986 */ /* 0x0001e4000c10192a */
.L_x_531:
[----:B------:R-:W-:Y:S05]  /*12be0*/  BSYNC B1 ;  /* 0x0000000000017941 */ /* 0x000fea0003800000 */
.L_x_530:
[--C-:B------:R-:W-:Y:S01]  /*12bf0*/  SHF.R.S32.HI R14, RZ, 0x1f, R28.reuse ;  /* 0x0000001fff0e7819 */ /* 0x100fe2000001141c */
[----:B------:R-:W-:Y:S01]  /*12c00*/  ULDC.64 UR4, c[0x0][0xaa0] ;  /* 0x0002a80000047ab9 */ /* 0x000fe20000000a00 */
[----:B------:R-:W-:Y:S01]  /*12c10*/  SHF.R.S32.HI R27, RZ, 0x1f, R28 ;  /* 0x0000001fff1b7819 */ /* 0x000fe2000001141c */
[----:B0-----:R-:W-:Y:S01]  /*12c20*/  IMAD R3, R11, UR4, RZ ;  /* 0x000000040b037c24 */ /* 0x001fe2000f8e02ff */
[-C--:B------:R-:W-:Y:S01]  /*12c30*/  LEA.HI R14, R14, R28.reuse, RZ, 0x2 ;  /* 0x0000001c0e0e7211 */ /* 0x080fe200078f10ff */
[----:B------:R-:W-:Y:S01]  /*12c40*/  IMAD.WIDE.U32 R4, R0, UR4, RZ ;  /* 0x0000000400047c25 */ /* 0x000fe2000f8e00ff */
[----:B------:R-:W-:Y:S02]  /*12c50*/  LEA.HI R27, R27, R28, RZ, 0x2 ;  /* 0x0000001c1b1b7211 */ /* 0x000fe400078f10ff */
[----:B------:R-:W-:Y:S01]  /*12c60*/  LOP3.LUT R14, R14, 0xfffffffc, RZ, 0xc0, !PT ;  /* 0xfffffffc0e0e7812 */ /* 0x000fe200078ec0ff */
[----:B------:R-:W-:Y:S01]  /*12c70*/  IMAD R3, R0, UR5, R3 ;  /* 0x0000000500037c24 */ /* 0x000fe2000f8e0203 */
[----:B------:R-:W-:Y:S01]  /*12c80*/  SHF.R.S32.HI R27, RZ, 0x2, R27 ;  /* 0x00000002ff1b7819 */ /* 0x000fe2000001141b */
[----:B------:R-:W-:-:S02]  /*12c90*/  ULDC.64 UR4, c[0x0][0xae8] ;  /* 0x0002ba0000047ab9 */ /* 0x000fc40000000a00 */
[----:B------:R-:W-:Y:S02]  /*12ca0*/  IMAD.IADD R14, R28, 0x1, -R14 ;  /* 0x000000011c0e7824 */ /* 0x000fe400078e0a0e */
[----:B------:R-:W-:Y:S02]  /*12cb0*/  IMAD.IADD R5, R5, 0x1, R3 ;  /* 0x0000000105057824 */ /* 0x000fe400078e0203 */
[----:B------:R-:W-:Y:S02]  /*12cc0*/  IMAD R0, R14, 0x60, R27 ;  /* 0x000000600e007824 */ /* 0x000fe400078e021b */
[----:B------:R-:W-:Y:S02]  /*12cd0*/  IMAD R6, R10, UR4, RZ ;  /* 0x000000040a067c24 */ /* 0x000fe4000f8e02ff */
[----:B------:R-:W-:Y:S02]  /*12ce0*/  IMAD R9, R26, 0xc0, R0 ;  /* 0x000000c01a097824 */ /* 0x000fe400078e0200 */
[----:B------:R-:W-:-:S02]  /*12cf0*/  IMAD R7, R24, UR5, R6 ;  /* 0x0000000518077c24 */ /* 0x000fc4000f8e0206 */
[----:B------:R-:W-:Y:S01]  /*12d00*/  IMAD.WIDE.U32 R4, R24, UR4, R4 ;  /* 0x0000000418047c25 */ /* 0x000fe2000f8e0004 */
[----:B------:R-:W-:-:S03]  /*12d10*/  ULDC.64 UR4, c[0x0][0xaf0] ;  /* 0x0002bc0000047ab9 */ /* 0x000fc60000000a00 */
[----:B-1----:R-:W-:Y:S01]  /*12d20*/  @P2 IMAD.HI.U32 R0, R9, R20, RZ ;  /* 0x0000001409002227 */ /* 0x002fe200078e00ff */
[----:B------:R-:W-:-:S03]  /*12d30*/  IADD3 R5, R5, R7, RZ ;  /* 0x0000000705057210 */ /* 0x000fc60007ffe0ff */
[----:B------:R-:W-:Y:S01]  /*12d40*/  IMAD.MOV.U32 R3, RZ, RZ, R9 ;  /* 0x000000ffff037224 */ /* 0x000fe200078e0009 */
[----:B------:R-:W-:Y:S01]  /*12d50*/  @P2 SHF.R.U32.HI R3, RZ, R25, R0 ;  /* 0x00000019ff032219 */ /* 0x000fe20000011600 */
[----:B------:R-:W-:Y:S02]  /*12d60*/  IMAD R6, R12, UR4, RZ ;  /* 0x000000040c067c24 */ /* 0x000fe4000f8e02ff */
        /* <DEDUP_REMOVED lines=8> */
[----:B------:R-:W-:-:S02]  /*12df0*/  IMAD R9, R3, UR5, R0 ;  /* 0x0000000503097c24 */ /* 0x000fc4000f8e0200 */
[----:B------:R-:W-:Y:S01]  /*12e00*/  IMAD.WIDE.U32 R4, R3, UR4, R4 ;  /* 0x0000000403047c25 */ /* 0x000fe2000f8e0004 */
[----:B------:R-:W-:Y:S01]  /*12e10*/  SHF.R.S32.HI R0, RZ, 0x1f, R7 ;  /* 0x0000001fff007819 */ /* 0x000fe20000011407 */
[----:B------:R-:W-:Y:S02]  /*12e20*/  ULDC.64 UR4, c[0x0][0xad8] ;  /* 0x0002b60000047ab9 */ /* 0x000fe40000000a00 */
[----:B------:R-:W-:Y:S01]  /*12e30*/  IMAD.IADD R5, R5, 0x1, R9 ;  /* 0x0000000105057824 */ /* 0x000fe200078e0209 */
[----:B------:R-:W-:Y:S01]  /*12e40*/  SHF.L.U32 R9, R14, 0x3, RZ ;  /* 0x000000030e097819 */ /* 0x000fe200000006ff */
[----:B------:R-:W-:Y:S02]  /*12e50*/  IMAD R0, R0, UR4, RZ ;  /* 0x0000000400007c24 */ /* 0x000fe4000f8e02ff */
[----:B------:R-:W-:-:S04]  /*12e60*/  IMAD.WIDE.U32 R4, R7, UR4, R4 ;  /* 0x0000000407047c25 */ /* 0x000fc8000f8e0004 */
[----:B------:R-:W-:Y:S01]  /*12e70*/  IMAD R3, R7, UR5, R0 ;  /* 0x0000000507037c24 */ /* 0x000fe2000f8e0200 */
[----:B------:R-:W-:Y:S01]  /*12e80*/  ULDC.64 UR4, c[0x0][0xa80] ;  /* 0x0002a00000047ab9 */ /* 0x000fe20000000a00 */
[----:B------:R-:W-:Y:S01]  /*12e90*/  VIADD R10, R9, 0x20 ;  /* 0x00000020090a7836 */ /* 0x000fe20000000000 */
[C---:B------:R-:W-:Y:S01]  /*12ea0*/  LEA R0, P0, R4.reuse, UR4, 0x1 ;  /* 0x0000000404007c11 */ /* 0x040fe2000f8008ff */
[----:B------:R-:W-:Y:S01]  /*12eb0*/  IMAD.IADD R3, R5, 0x1, R3 ;  /* 0x0000000105037824 */ /* 0x000fe200078e0203 */
[----:B------:R-:W-:Y:S01]  /*12ec0*/  UMOV UR4, 0xffffffff ;  /* 0xffffffff00047882 */ /* 0x000fe20000000000 */
[----:B------:R-:W-:Y:S01]  /*12ed0*/  VIADD R7, R9, 0x40 ;  /* 0x0000004009077836 */ /* 0x000fe20000000000 */
[----:B------:R-:W-:Y:S02]  /*12ee0*/  SHF.R.S32.HI R20, RZ, 0x1f, R10 ;  /* 0x0000001fff147819 */ /* 0x000fe4000001140a */
[----:B------:R-:W-:Y:S02]  /*12ef0*/  LEA.HI.X R4, R4, UR5, R3, 0x1, P0 ;  /* 0x0000000504047c11 */ /* 0x000fe400080f0c03 */
[----:B------:R-:W-:Y:S01]  /*12f00*/  SHF.R.S32.HI R24, RZ, 0x1f, R7 ;  /* 0x0000001fff187819 */ /* 0x000fe20000011407 */
[----:B------:R-:W-:Y:S06]  /*12f10*/  BRA.DIV UR4, `(.L_x_532) ;  /* 0x0000007604d87947 */ /* 0x000fec000b800000 */
[----:B------:R0:W1:Y:S04]  /*12f20*/  SHFL.IDX PT, R3, R4, RZ, 0x1c1f ;  /* 0x001c1fff04037589 */ /* 0x00006800000e0000 */
[----:B------:R0:W2:Y:S02]  /*12f30*/  SHFL.IDX PT, R14, R0, RZ, 0x1c1f ;  /* 0x001c1fff000e7589 */ /* 0x0000a400000e0000 */
.L_x_694:
[----:B------:R-:W-:Y:S01]  /*12f40*/  IMAD R21, R8, R21, RZ ;  /* 0x0000001508157224 */ /* 0x000fe200078e02ff */
[----:B------:R-:W-:Y:S01]  /*12f50*/  BSSY B1, `(.L_x_533) ;  /* 0x0000011000017945 */ /* 0x000fe20003800000 */
[----:B------:R-:W-:-:S05]  /*12f60*/  IMAD R6, R26, 0xc0, R27 ;  /* 0x000000c01a067824 */ /* 0x000fca00078e021b */
[----:B------:R-:W-:-:S13]  /*12f70*/  ISETP.GE.AND P0, PT, R6, R21, PT ;  /* 0x000000150600720c */ /* 0x000fda0003f06270 */
[----:B------:R-:W-:Y:S05]  /*12f80*/  @P0 BRA `(.L_x_534) ;  /* 0x0000000000340947 */ /* 0x000fea0003800000 */
[----:B------:R-:W-:Y:S02]  /*12f90*/  ULDC UR4, c[0x0][0xac8] ;  /* 0x0002b20000047ab9 */ /* 0x000fe40000000800 */
[----:B------:R-:W-:Y:S02]  /*12fa0*/  ISETP.GE.AND P2, PT, R9, UR4, PT ;  /* 0x0000000409007c0c */ /* 0x000fe4000bf46270 */
[----:B------:R-:W-:Y:S02]  /*12fb0*/  ISETP.GE.AND P3, PT, R10, UR4, PT ;  /* 0x000000040a007c0c */ /* 0x000fe4000bf66270 */
[----:B------:R-:W-:-:S09]  /*12fc0*/  ISETP.GE.AND P4, PT, R7, UR4, PT ;  /* 0x0000000407007c0c */ /* 0x000fd2000bf86270 */
[-C--:B-1----:R-:W-:Y:S02]  /*12fd0*/  @!P2 MOV R15, R3.reuse ;  /* 0x00000003000fa202 */ /* 0x082fe40000000f00 */
[CC--:B--2---:R-:W-:Y:S02]  /*12fe0*/  @!P3 LEA R26, P0, R10.reuse, R14.reuse, 0x1 ;  /* 0x0000000e0a1ab211 */ /* 0x0c4fe400078008ff */
[----:B------:R-:W-:Y:S01]  /*12ff0*/  @!P4 LEA R32, P1, R7, R14, 0x1 ;  /* 0x0000000e0720c211 */ /* 0x000fe200078208ff */
[----:B------:R-:W-:Y:S01]  /*13000*/  @!P2 IMAD.WIDE R12, R9, 0x2, R14 ;  /* 0x00000002090ca825 */ /* 0x000fe200078e020e */
[-C--:B------:R-:W-:Y:S02]  /*13010*/  @!P3 LEA.HI.X R27, R10, R3.reuse, R20, 0x1, P0 ;  /* 0x000000030a1bb211 */ /* 0x080fe400000f0c14 */
[----:B------:R-:W-:Y:S02]  /*13020*/  @!P4 LEA.HI.X R33, R7, R3, R24, 0x1, P1 ;  /* 0x000000030721c211 */ /* 0x000fe400008f0c18 */
[----:B------:R3:W-:Y:S04]  /*13030*/  @!P2 ST.E.128 desc[UR42][R12.64], RZ ;  /* 0x000000ff0c00a985 */ /* 0x0007e8000c101d2a */
[----:B------:R3:W-:Y:S04]  /*13040*/  @!P3 ST.E.128 desc[UR42][R26.64], RZ ;  /* 0x000000ff1a00b985 */ /* 0x0007e8000c101d2a */
[----:B------:R3:W-:Y:S02]  /*13050*/  @!P4 ST.E.128 desc[UR42][R32.64], RZ ;  /* 0x000000ff2000c985 */ /* 0x0007e4000c101d2a */
.L_x_534:
[----:B------:R-:W-:Y:S05]  /*13060*/  BSYNC B1 ;  /* 0x0000000000017941 */ /* 0x000fea0003800000 */
.L_x_533:
[----:B------:R-:W-:-:S03]  /*13070*/  UMOV UR4, 0xffffffff ;  /* 0xffffffff00047882 */ /* 0x000fc60000000000 */
[----:B------:R-:W-:Y:S05]  /*13080*/  BRA.DIV UR4, `(.L_x_535) ;  /* 0x0000007604b07947 */ /* 0x000fea000b800000 */
[----:B-1----:R1:W4:Y:S04]  /*13090*/  SHFL.IDX PT, R3, R4, 0x1, 0x1c1f ;  /* 0x003c1f0004037f89 */ /* 0x00232800000e0000 */
[----:B--2---:R1:W2:Y:S02]  /*130a0*/  SHFL.IDX PT, R14, R0, 0x1, 0x1c1f ;  /* 0x003c1f00000e7f89 */ /* 0x0042a400000e0000 */
.L_x_698:
[----:B01----:R-:W-:-:S05]  /*130b0*/  VIADD R0, R6, 0x60 ;  /* 0x0000006006007836 */ /* 0x003fca0000000000 */
[----:B------:R-:W-:-:S13]  /*130c0*/  ISETP.GE.AND P0, PT, R0, R21, PT ;  /* 0x000000150000720c */ /* 0x000fda0003f06270 */
[----:B------:R-:W-:Y:S05]  /*130d0*/  @P0 BRA `(.L_x_528) ;  /* 0x0000000000340947 */ /* 0x000fea0003800000 */
[----:B------:R-:W-:Y:S02]  /*130e0*/  ULDC UR4, c[0x0][0xac8] ;  /* 0x0002b20000047ab9 */ /* 0x000fe40000000800 */
[----:B------:R-:W-:Y:S02]  /*130f0*/  ISETP.GE.AND P2, PT, R9, UR4, PT ;  /* 0x0000000409007c0c */ /* 0x000fe4000bf46270 */
[----:B------:R-:W-:Y:S02]  /*13100*/  ISETP.GE.AND P3, PT, R10, UR4, PT ;  /* 0x000000040a007c0c */ /* 0x000fe4000bf66270 */
[----:B------:R-:W-:-:S09]  /*13110*/  ISETP.GE.AND P4, PT, R7, UR4, PT ;  /* 0x0000000407007c0c */ /* 0x000fd2000bf86270 */
[----:B----4-:R-:W-:Y:S02]  /*13120*/  @!P2 IMAD.MOV.U32 R15, RZ, RZ, R3 ;  /* 0x000000ffff0fa224 */ /* 0x010fe400078e0003 */
        /* <DEDUP_REMOVED lines=8> */
.L_x_528:
[----:B------:R-:W-:Y:S05]  /*131b0*/  BSYNC B0 ;  /* 0x0000000000007941 */ /* 0x000fea0003800000 */
.L_x_523:
[----:B------:R-:W-:Y:S02]  /*131c0*/  ULDC UR4, c[0x0][0xc3c] ;  /* 0x00030f0000047ab9 */ /* 0x000fe40000000800 */
[----:B------:R-:W-:-:S13]  /*131d0*/  ISETP.GE.AND P0, PT, R31, UR4, PT ;  /* 0x000000041f007c0c */ /* 0x000fda000bf06270 */
[----:B------:R-:W-:Y:S05]  /*131e0*/  @!P0 BRA `(.L_x_536) ;  /* 0xfffffee000c48947 */ /* 0x000fea000383ffff */
[----:B------:R-:W-:Y:S05]  /*131f0*/  BRA `(.L_x_394) ;  /* 0x0000006800487947 */ /* 0x000fea0003800000 */
.L_x_392:
        /* <DEDUP_REMOVED lines=16> */
.L_x_537:
        /* <DEDUP_REMOVED lines=32> */
[----:B------:R-:W0:Y:S02]  /*13500*/  SHFL.IDX PT, R4, R7, 0x1f, 0x1f ;  /* 0x03e01f0007047f89 */ /* 0x000e2400000e0000 */
[----:B0-----:R-:W-:-:S04]  /*13510*/  IMAD R4, R4, UR5, RZ ;  /* 0x0000000504047c24 */ /* 0x001fc8000f8e02ff */
[----:B------:R-:W-:Y:S01]  /*13520*/  IMAD.MOV.U32 R3, RZ, RZ, R4 ;  /* 0x000000ffff037224 */ /* 0x000fe200078e0004 */
[----:B-1----:R-:W-:-:S13]  /*13530*/  ISETP.GT.AND P6, PT, R4, UR6, PT ;  /* 0x0000000604007c0c */ /* 0x002fda000bfc4270 */
[----:B------:R-:W-:Y:S05]  /*13540*/  @P6 BRA `(.L_x_539) ;  /* 0x00000000009c6947 */ /* 0x000fea0003800000 */
[----:B------:R-:W0:Y:S01]  /*13550*/  LDC R6, c[0x0][0xc3c] ;  /* 0x00030f00ff067b82 */ /* 0x000e220000000800 */
[----:B------:R-:W-:Y:S01]  /*13560*/  IMAD.MOV.U32 R4, RZ, RZ, R3 ;  /* 0x000000ffff047224 */ /* 0x000fe200078e0003 */
[----:B------:R-:W-:Y:S01]  /*13570*/  UMOV UR4, URZ ;  /* 0x0000003f00047c82 */ /* 0x000fe20008000000 */
[----:B------:R-:W-:Y:S01]  /*13580*/  ULDC UR7, c[0x0][0xc3c] ;  /* 0x00030f0000077ab9 */ /* 0x000fe20000000800 */
[----:B------:R-:W-:-:S05]  /*13590*/  ULDC UR5, c[0x0][0xc38] ;  /* 0x00030e0000057ab9 */ /* 0x000fca0000000800 */
.L_x_543:
[----:B------:R-:W-:Y:S01]  /*135a0*/  UIADD3 UR4, UR4, 0x1f, URZ ;  /* 0x0000001f04047890 */ /* 0x000fe2000fffe03f */
[----:B------:R-:W-:-:S05]  /*135b0*/  MOV R19, UR7 ;  /* 0x0000000700137c02 */ /* 0x000fca0008000f00 */
        /* <DEDUP_REMOVED lines=10> */
.L_x_542:
[----:B------:R-:W-:Y:S05]  /*13660*/  BSYNC B0 ;  /* 0x0000000000007941 */ /* 0x000fea0003800000 */
.L_x_541:
[----:B0----5:R-:W0:Y:S02]  /*13670*/  SHFL.UP PT, R2, R0, 0x1, RZ ;  /* 0x0420000000027989 */ /* 0x021e2400000e00ff */
        /* <DEDUP_REMOVED lines=14> */
[----:B------:R-:W0:Y:S02]  /*13760*/  SHFL.IDX PT, R3, R9, 0x1f, 0x1f ;  /* 0x03e01f0009037f89 */ /* 0x000e2400000e0000 */
[----:B0-----:R-:W-:-:S05]  /*13770*/  IMAD R3, R3, UR5, RZ ;  /* 0x0000000503037c24 */ /* 0x001fca000f8e02ff */
[----:B------:R-:W-:-:S04]  /*13780*/  IADD3 R4, R3, R4, RZ ;  /* 0x0000000403047210 */ /* 0x000fc80007ffe0ff */
[----:B------:R-:W-:-:S13]  /*13790*/  ISETP.GT.AND P6, PT, R4, UR6, PT ;  /* 0x0000000604007c0c */ /* 0x000fda000bfc4270 */
[----:B------:R-:W-:Y:S05]  /*137a0*/  @!P6 BRA `(.L_x_543) ;  /* 0xfffffffc007ce947 */ /* 0x000fea000383ffff */
[----:B------:R-:W-:-:S07]  /*137b0*/  IMAD.MOV.U32 R7, RZ, RZ, R9 ;  /* 0x000000ffff077224 */ /* 0x000fce00078e0009 */
.L_x_539:
[----:B------:R-:W-:-:S04]  /*137c0*/  IMAD.IADD R9, R4, 0x1, -R3 ;  /* 0x0000000104097824 */ /* 0x000fc800078e0a03 */
        /* <DEDUP_REMOVED lines=12> */
[----:B------:R-:W-:-:S06]  /*13890*/  IADD3 R16, R19, -0x1, RZ ;  /* 0xffffffff13107810 */ /* 0x000fcc0007ffe0ff */
[----:B------:R2:W3:Y:S02]  /*138a0*/  SHFL.IDX PT, R16, R7, R16, 0x1f ;  /* 0x00001f1007107589 */ /* 0x0004e400000e0000 */
.L_x_544:
[----:B---3--:R-:W-:Y:S01]  /*138b0*/  IMAD R16, R16, UR5, R9 ;  /* 0x0000000510107c24 */ /* 0x008fe2000f8e0209 */
[----:B0-----:R-:W-:Y:S01]  /*138c0*/  IABS R2, R0 ;  /* 0x0000000000027213 */ /* 0x001fe20000000000 */
[----:B-12---:R-:W-:Y:S02]  /*138d0*/  IMAD.MOV R7, RZ, RZ, -R3 ;  /* 0x000000ffff077224 */ /* 0x006fe400078e0a03 */
[----:B------:R-:W-:Y:S01]  /*138e0*/  VIADD R19, R19, UR4 ;  /* 0x0000000413137c36 */ /* 0x000fe20008000000 */
[----:B------:R-:W-:Y:S01]  /*138f0*/  IADD3 R9, -R16, UR6, RZ ;  /* 0x0000000610097c10 */ /* 0x000fe2000fffe1ff */
[----:B------:R-:W-:Y:S02]  /*13900*/  IMAD.MOV R8, RZ, RZ, -R2 ;  /* 0x000000ffff087224 */ /* 0x000fe400078e0a02 */
[----:B------:R-:W-:Y:S01]  /*13910*/  IMAD R7, R7, R4, RZ ;  /* 0x0000000407077224 */ /* 0x000fe200078e02ff */
[----:B------:R-:W-:Y:S01]  /*13920*/  IABS R6, R9 ;  /* 0x0000000900067213 */ /* 0x000fe20000000000 */
[----:B------:R-:W-:-:S04]  /*13930*/  IMAD.MOV.U32 R2, RZ, RZ, RZ ;  /* 0x000000ffff027224 */ /* 0x000fc800078e00ff */
[----:B------:R-:W-:Y:S01]  /*13940*/  IMAD.HI.U32 R2, R3, R7, R2 ;  /* 0x0000000703027227 */ /* 0x000fe200078e0002 */
[----:B------:R-:W-:-:S03]  /*13950*/  MOV R3, R6 ;  /* 0x0000000600037202 */ /* 0x000fc60000000f00 */
        /* <DEDUP_REMOVED lines=12> */
[----:B------:R-:W-:-:S04]  /*13a20*/  @!P1 LOP3.LUT R2, RZ, R0, RZ, 0x33, !PT ;  /* 0x00000000ff029212 */ /* 0x000fc800078e33ff */
[----:B------:R-:W-:Y:S01]  /*13a30*/  MOV R18, R2 ;  /* 0x0000000200127202 */ /* 0x000fe20000000f00 */
[----:B------:R-:W-:-:S04]  /*13a40*/  IMAD.MOV R17, RZ, RZ, -R2 ;  /* 0x000000ffff117224 */ /* 0x000fc800078e0a02 */
[----:B------:R-:W-:Y:S01]  /*13a50*/  IMAD R17, R0, R17, R9 ;  /* 0x0000001100117224 */ /* 0x000fe200078e0209 */
[----:B------:R-:W-:Y:S06]  /*13a60*/  BRA `(.L_x_545) ;  /* 0x00000000000c7947 */ /* 0x000fec0003800000 */
.L_x_540:
[----:B------:R-:W-:Y:S02]  /*13a70*/  IMAD.MOV.U32 R17, RZ, RZ, RZ ;  /* 0x000000ffff117224 */ /* 0x000fe400078e00ff */
[----:B------:R-:W-:Y:S02]  /*13a80*/  IMAD.U32 R16, RZ, RZ, UR6 ;  /* 0x00000006ff107e24 */ /* 0x000fe4000f8e00ff */
[----:B------:R-:W-:-:S07]  /*13a90*/  IMAD.MOV.U32 R18, RZ, RZ, RZ ;  /* 0x000000ffff127224 */ /* 0x000fce00078e00ff */
.L_x_545:
[----:B------:R-:W-:-:S13]  /*13aa0*/  ISETP.NE.AND P0, PT, R5, RZ, PT ;  /* 0x000000ff0500720c */ /* 0x000fda0003f05270 */
[----:B------:R-:W0:Y:S01]  /*13ab0*/  @!P0 S2R R3, SR_CgaCtaId ;  /* 0x0000000000038919 */ /* 0x000e220000008800 */
[----:B------:R-:W-:-:S04]  /*13ac0*/  @!P0 MOV R0, 0x400 ;  /* 0x0000040000008802 */ /* 0x000fc80000000f00 */
[----:B0-----:R-:W-:-:S05]  /*13ad0*/  @!P0 LEA R0, R3, R0, 0x18 ;  /* 0x0000000003008211 */ /* 0x001fca00078ec0ff */
[----:B------:R0:W-:Y:S01]  /*13ae0*/  @!P0 STS.128 [R0+0x2d8d0], R16 ;  /* 0x02d8d01000008388 */ /* 0x0001e20000000c00 */
[----:B------:R-:W-:Y:S06]  /*13af0*/  BAR.ARV 0x5, 0x200 ;  /* 0x0148000000007b1d */ /* 0x000fec0000002000 */
.L_x_538:
[----:B0-----:R-:W-:Y:S01]  /*13b00*/  MOV R0, 0x1 ;  /* 0x0000000100007802 */ /* 0x001fe20000000f00 */
[----:B------:R0:W-:Y:S01]  /*13b10*/  STL [R1+0x40], RZ ;  /* 0x000040ff01007387 */ /* 0x0001e20000100800 */
[----:B------:R-:W-:Y:S01]  /*13b20*/  ULDC UR4, c[0x0][0xc3c] ;  /* 0x00030f0000047ab9 */ /* 0x000fe20000000800 */
[----:B------:R-:W-:Y:S01]  /*13b30*/  IMAD.MOV.U32 R26, RZ, RZ, RZ ;  /* 0x000000ffff1a7224 */ /* 0x000fe200078e00ff */
[----:B-1----:R-:W-:Y:S01]  /*13b40*/  ISETP.GE.AND P0, PT, R19, UR4, PT ;  /* 0x0000000413007c0c */ /* 0x002fe2000bf06270 */
[----:B------:R0:W-:-:S12]  /*13b50*/  STL [R1], R0 ;  /* 0x0000000001007387 */ /* 0x0001d80000100800 */
[----:B0-----:R-:W-:Y:S05]  /*13b60*/  @P0 BRA `(.L_x_546) ;  /* 0x0000005c00080947 */ /* 0x001fea0003800000 */
[----:B------:R-:W0:Y:S01]  /*13b70*/  S2R R7, SR_TID.X ;  /* 0x0000000000077919 */ /* 0x000e220000002100 */
[----:B------:R-:W1:Y:S01]  /*13b80*/  S2UR UR5, SR_CgaCtaId ;  /* 0x00000000000579c3 */ /* 0x000e620000008800 */
[----:B------:R-:W-:Y:S01]  /*13b90*/  UMOV UR4, 0x400 ;  /* 0x0000040000047882 */ /* 0x000fe20000000000 */
[----:B------:R-:W-:Y:S01]  /*13ba0*/  BSSY B8, `(.L_x_546) ;  /* 0x00005be000087945 */ /* 0x000fe20003800000 */
[----:B------:R-:W-:Y:S01]  /*13bb0*/  IMAD.MOV.U32 R26, RZ, RZ, RZ ;  /* 0x000000ffff1a7224 */ /* 0x000fe200078e00ff */
[----:B------:R-:W-:Y:S01]  /*13bc0*/  ULDC.64 UR40, c[0x0][0x198] ;  /* 0x0000660000287ab9 */ /* 0x000fe20000000a00 */
[----:B------:R-:W-:Y:S01]  /*13bd0*/  IMAD.MOV.U32 R28, RZ, RZ, RZ ;  /* 0x000000ffff1c7224 */ /* 0x000fe200078e00ff */
[----:B------:R-:W-:Y:S01]  /*13be0*/  ULOP3.LUT UR38, UR36, 0x2, URZ, 0xfc, !UPT ;  /* 0x0000000224267892 */ /* 0x000fe2000f8efc3f */
[----:B------:R-:W-:Y:S01]  /*13bf0*/  ULDC UR37, c[0x0][0xc] ;  /* 0x0000030000257ab9 */ /* 0x000fe20000000800 */
[----:B-1----:R-:W-:-:S06]  /*13c00*/  ULEA UR4, UR5, UR4, 0x18 ;  /* 0x0000000405047291 */ /* 0x002fcc000f8ec03f */
[----:B------:R-:W-:Y:S01]  /*13c10*/  MOV R22, UR4 ;  /* 0x0000000400167c02 */ /* 0x000fe20008000f00 */
[C---:B0-----:R-:W-:Y:S01]  /*13c20*/  IMAD.SHL.U32 R0, R7.reuse, 0x8, RZ ;  /* 0x0000000807007824 */ /* 0x041fe200078e00ff */
[----:B------:R-:W-:-:S04]  /*13c30*/  LOP3.LUT R6, R7, 0x7f, RZ, 0xc0, !PT ;  /* 0x0000007f07067812 */ /* 0x000fc800078ec0ff */
[----:B------:R-:W-:Y:S01]  /*13c40*/  LOP3.LUT R3, R0, 0x20, RZ, 0xc0, !PT ;  /* 0x0000002000037812 */ /* 0x000fe200078ec0ff */
[----:B------:R-:W-:Y:S01]  /*13c50*/  IMAD.SHL.U32 R4, R6, 0x8, RZ ;  /* 0x0000000806047824 */ /* 0x000fe200078e00ff */
[C---:B------:R-:W-:Y:S02]  /*13c60*/  LOP3.LUT R2, R0.reuse, 0xd8, RZ, 0xc0, !PT ;  /* 0x000000d800027812 */ /* 0x040fe400078ec0ff */
[----:B------:R-:W-:Y:S02]  /*13c70*/  LOP3.LUT R0, R0, 0x18, RZ, 0xc0, !PT ;  /* 0x0000001800007812 */ /* 0x000fe400078ec0ff */
[----:B------:R-:W-:Y:S01]  /*13c80*/  LOP3.LUT R3, R3, 0x300, R4, 0xf8, !PT ;  /* 0x0000030003037812 */ /* 0x000fe200078ef804 */
[----:B------:R-:W-:Y:S01]  /*13c90*/  IMAD.MOV.U32 R4, RZ, RZ, 0x1 ;  /* 0x00000001ff047424 */ /* 0x000fe200078e00ff */
[----:B------:R-:W-:-:S04]  /*13ca0*/  LOP3.LUT R2, R2, 0x18, R7, 0x78, !PT ;  /* 0x0000001802027812 */ /* 0x000fc800078e7807 */
[----:B------:R-:W-:Y:S02]  /*13cb0*/  LOP3.LUT R5, R3, R2, RZ, 0xfc, !PT ;  /* 0x0000000203057212 */ /* 0x000fe400078efcff */
[----:B------:R-:W-:Y:S02]  /*13cc0*/  SHF.L.U32 R2, R7, 0x5, RZ ;  /* 0x0000000507027819 */ /* 0x000fe400000006ff */
[----:B------:R-:W-:Y:S01]  /*13cd0*/  SHF.R.U32.HI R3, RZ, 0x2, R6 ;  /* 0x00000002ff037819 */ /* 0x000fe20000011606 */
[----:B------:R-:W-:Y:S01]  /*13ce0*/  STL [R1+0x14], R5 ;  /* 0x0000140501007387 */ /* 0x000fe20000100800 */
[----:B------:R-:W-:-:S03]  /*13cf0*/  LOP3.LUT R2, R2, 0x60, RZ, 0xc0, !PT ;  /* 0x0000006002027812 */ /* 0x000fc600078ec0ff */
[----:B------:R-:W-:Y:S04]  /*13d00*/  STL [R1], R4 ;  /* 0x0000000401007387 */ /* 0x000fe80000100800 */
[----:B------:R0:W-:Y:S04]  /*13d10*/  STL [R1+0x4], R4 ;  /* 0x0000040401007387 */ /* 0x0001e80000100800 */
[----:B------:R1:W-:Y:S01]  /*13d20*/  STL [R1+0x40], RZ ;  /* 0x000040ff01007387 */ /* 0x0003e20000100800 */
[----:B0-----:R-:W-:Y:S02]  /*13d30*/  LOP3.LUT R4, R3, R2, RZ, 0xfc, !PT ;  /* 0x0000000203047212 */ /* 0x001fe400078efcff */
[----:B------:R-:W-:-:S02]  /*13d40*/  LOP3.LUT R3, R0, 0x20, RZ, 0xfc, !PT ;  /* 0x0000002000037812 */ /* 0x000fc400078efcff */
[----:B------:R-:W-:Y:S01]  /*13d50*/  LOP3.LUT R2, R0, 0x40, RZ, 0xfc, !PT ;  /* 0x0000004000027812 */ /* 0x000fe200078efcff */
[----:B------:R-:W-:-:S05]  /*13d60*/  IMAD R0, R5, 0x2, R22 ;  /* 0x0000000205007824 */ /* 0x000fca00078e0216 */
[----:B------:R1:W-:Y:S02]  /*13d70*/  STL [R1+0x28], R0 ;  /* 0x0000280001007387 */ /* 0x0003e40000100800 */
.L_x_647:
[----:B0-----:R-:W0:Y:S02]  /*13d80*/  LDC.64 R2, c[0x0][0xc88] ;  /* 0x00032200ff027b82 */ /* 0x001e240000000a00 */
[----:B0-----:R-:W-:-:S05]  /*13d90*/  IMAD.WIDE R2, R19, 0x4, R2 ;  /* 0x0000000413027825 */ /* 0x001fca00078e0202 */
[----:B-1----:R-:W1:Y:S01]  /*13da0*/  LDG.E R29, desc[UR42][R2.64] ;  /* 0x0000002a021d7981 */ /* 0x002e62000c1e1900 */
[----:B------:R-:W-:Y:S05]  /*13db0*/  YIELD ;  /* 0x0000000000007946 */ /* 0x000fea0003800000 */
[----:B------:R-:W-:Y:S01]  /*13dc0*/  ULDC.64 UR4, c[0x0][0xa28] ;  /* 0x00028a0000047ab9 */ /* 0x000fe20000000a00 */
[----:B------:R-:W-:Y:S01]  /*13dd0*/  IMAD.MOV.U32 R9, RZ, RZ, RZ ;  /* 0x000000ffff097224 */ /* 0x000fe200078e00ff */
[----:B------:R-:W-:Y:S01]  /*13de0*/  ISETP.NE.U32.AND P0, PT, RZ, UR4, PT ;  /* 0x00000004ff007c0c */ /* 0x000fe2000bf05070 */
[----:B------:R-:W-:Y:S01]  /*13df0*/  ULDC.64 UR8, c[0x0][0xa18] ;  /* 0x0002860000087ab9 */ /* 0x000fe20000000a00 */
[----:B------:R-:W-:Y:S01]  /*13e00*/  MOV R6, RZ ;  /* 0x000000ff00067202 */ /* 0x000fe20000000f00 */
[----:B------:R-:W-:Y:S01]  /*13e10*/  ULDC.64 UR6, c[0x0][0xa10] ;  /* 0x0002840000067ab9 */ /* 0x000fe20000000a00 */
[----:B------:R-:W-:-:S02]  /*13e20*/  ISETP.NE.AND.EX P0, PT, RZ, UR5, PT, P0 ;  /* 0x00000005ff007c0c */ /* 0x000fc4000bf05300 */
[----:B-1----:R-:W-:-:S11]  /*13e30*/  SHF.R.S32.HI R0, RZ, 0x1f, R29 ;  /* 0x0000001fff007819 */ /* 0x002fd6000001141d */
[C---:B------:R-:W-:Y:S01]  /*13e40*/  @P0 LEA R2, P1, R29.reuse, UR4, 0x2 ;  /* 0x000000041d020c11 */ /* 0x040fe2000f8210ff */
[C---:B------:R-:W-:Y:S01]  /*13e50*/  IMAD.SHL.U32 R24, R29.reuse, 0x4, RZ ;  /* 0x000000041d187824 */ /* 0x040fe200078e00ff */
[C-C-:B------:R-:W-:Y:S01]  /*13e60*/  SHF.L.U64.HI R25, R29.reuse, 0x2, R0.reuse ;  /* 0x000000021d197819 */ /* 0x140fe20000010200 */
[----:B------:R0:W-:Y:S01]  /*13e70*/  STL [R1+0x2c], R0 ;  /* 0x00002c0001007387 */ /* 0x0001e20000100800 */
[----:B------:R-:W-:Y:S01]  /*13e80*/  @P0 LEA.HI.X R3, R29, UR5, R0, 0x2, P1 ;  /* 0x000000051d030c11 */ /* 0x000fe200088f1400 */
[----:B------:R-:W-:-:S04]  /*13e90*/  ULDC.64 UR4, c[0x0][0xa00] ;  /* 0x0002800000047ab9 */ /* 0x000fc80000000a00 */
[----:B--2---:R1:W2:Y:S01]  /*13ea0*/  @P0 LDG.E R9, desc[UR42][R2.64] ;  /* 0x0000002a02090981 */ /* 0x0042a2000c1e1900 */
[----:B------:R-:W-:Y:S02]  /*13eb0*/  ISETP.NE.U32.AND P0, PT, RZ, UR4, PT ;  /* 0x00000004ff007c0c */ /* 0x000fe4000bf05070 */
[----:B------:R-:W-:Y:S01]  /*13ec0*/  ISETP.NE.U32.AND P2, PT, RZ, UR8, PT ;  /* 0x00000008ff007c0c */ /* 0x000fe2000bf45070 */
[----:B0-----:R-:W-:Y:S01]  /*13ed0*/  IMAD.MOV.U32 R0, RZ, RZ, RZ ;  /* 0x000000ffff007224 */ /* 0x001fe200078e00ff */
[----:B------:R-:W-:Y:S02]  /*13ee0*/  ISETP.NE.AND.EX P0, PT, RZ, UR5, PT, P0 ;  /* 0x00000005ff007c0c */ /* 0x000fe4000bf05300 */
[----:B------:R-:W-:Y:S02]  /*13ef0*/  ISETP.NE.AND.EX P2, PT, RZ, UR9, PT, P2 ;  /* 0x00000009ff007c0c */ /* 0x000fe4000bf45320 */
[----:B------:R-:W-:Y:S02]  /*13f00*/  ISETP.NE.U32.AND P1, PT, RZ, UR6, PT ;  /* 0x00000006ff007c0c */ /* 0x000fe4000bf25070 */
[----:B-1----:R-:W-:-:S02]  /*13f10*/  IADD3 R2, P3, R24, UR4, RZ ;  /* 0x0000000418027c10 */ /* 0x002fc4000ff7e0ff */
[----:B------:R-:W-:Y:S02]  /*13f20*/  ISETP.NE.AND.EX P1, PT, RZ, UR7, PT, P1 ;  /* 0x00000007ff007c0c */ /* 0x000fe4000bf25310 */
[----:B------:R-:W-:Y:S02]  /*13f30*/  IADD3.X R3, R25, UR5, RZ, P3, !PT ;  /* 0x0000000519037c10 */ /* 0x000fe40009ffe4ff */
[----:B------:R-:W-:-:S03]  /*13f40*/  IADD3 R4, P4, R24, UR6, RZ ;  /* 0x0000000618047c10 */ /* 0x000fc6000ff9e0ff */
[----:B------:R-:W3:Y:S01]  /*13f50*/  @P0 LDG.E R6, desc[UR42][R2.64] ;  /* 0x0000002a02060981 */ /* 0x000ee2000c1e1900 */
[----:B------:R-:W-:Y:S01]  /*13f60*/  ULDC UR4, c[0x0][0x288] ;  /* 0x0000a20000047ab9 */ /* 0x000fe20000000800 */
[----:B------:R-:W-:Y:S01]  /*13f70*/  IADD3.X R5, R25, UR7, RZ, P4, !PT ;  /* 0x0000000719057c10 */ /* 0x000fe2000a7fe4ff */
[----:B------:R-:W-:Y:S01]  /*13f80*/  IMAD.U32 R8, RZ, RZ, UR4 ;  /* 0x00000004ff087e24 */ /* 0x000fe2000f8e00ff */
[----:B------:R-:W-:-:S03]  /*13f90*/  ULDC.64 UR4, c[0x0][0x418] ;  /* 0x0001060000047ab9 */ /* 0x000fc60000000a00 */
[----:B------:R-:W5:Y:S04]  /*13fa0*/  @P1 LDG.E R0, desc[UR42][R4.64] ;  /* 0x0000002a04001981 */ /* 0x000f68000c1e1900 */
[----:B---3--:R0:W-:Y:S02]  /*13fb0*/  STL [R1+0x8], R6 ;  /* 0x0000080601007387 */ /* 0x0081e40000100800 */
[----:B0-----:R-:W-:-:S04]  /*13fc0*/  @P2 IADD3 R6, P3, R24, UR8, RZ ;  /* 0x0000000818062c10 */ /* 0x001fc8000ff7e0ff */
[----:B------:R-:W-:-:S05]  /*13fd0*/  @P2 IADD3.X R7, R25, UR9, RZ, P3, !PT ;  /* 0x0000000919072c10 */ /* 0x000fca0009ffe4ff */
[----:B------:R0:W3:Y:S01]  /*13fe0*/  @P2 LDG.E R8, desc[UR42][R6.64] ;  /* 0x0000002a06082981 */ /* 0x0000e2000c1e1900 */
[----:B------:R-:W-:-:S03]  /*13ff0*/  UISETP.NE.U32.AND UP0, UPT, UR4, URZ, UPT ;  /* 0x0000003f0400728c */ /* 0x000fc6000bf05070 */
[----:B--2---:R1:W-:Y:S01]  /*14000*/  STL [R1+0x20], R9 ;  /* 0x0000200901007387 */ /* 0x0043e20000100800 */
[----:B------:R-:W-:Y:S01]  /*14010*/  UISETP.NE.AND.EX UP0, UPT, UR5, URZ, UPT, UP0 ;  /* 0x0000003f0500728c */ /* 0x000fe2000bf05300 */
[----:B------:R-:W-:Y:S02]  /*14020*/  ULDC UR4, c[0x0][0x424] ;  /* 0x0001090000047ab9 */ /* 0x000fe40000000800 */
[----:B------:R-:W-:Y:S01]  /*14030*/  ULDC UR5, c[0x0][0x2f0] ;  /* 0x0000bc0000057ab9 */ /* 0x000fe20000000800 */
[----:B------:R-:W-:-:S04]  /*14040*/  USEL UR4, UR4, 0x1, UP0 ;  /* 0x0000000104047887 */ /* 0x000fc80008000000 */
[----:B------:R-:W-:-:S03]  /*14050*/  UIMAD UR4, UR4, UR5, URZ ;  /* 0x00000005040472a4 */ /* 0x000fc6000f8e023f */
[----:B------:R-:W-:Y:S02]  /*14060*/  ULDC UR5, c[0x0][0x348] ;  /* 0x0000d20000057ab9 */ /* 0x000fe40000000800 */
[----:B0-----:R-:W-:Y:S01]  /*14070*/  IMAD.U32 R6, RZ, RZ, UR5 ;  /* 0x00000005ff067e24 */ /* 0x001fe2000f8e00ff */
[----:B------:R-:W-:Y:S01]  /*14080*/  MOV R7, UR4 ;  /* 0x0000000400077c02 */ /* 0x000fe20008000f00 */
[----:B---3--:R1:W-:Y:S01]  /*14090*/  STL [R1+0x38], R8 ;  /* 0x0000380801007387 */ /* 0x0083e20000100800 */
[----:B----4-:R-:W-:Y:S05]  /*140a0*/  @P2 BRA `(.L_x_547) ;  /* 0x0000000000142947 */ /* 0x010fea0003800000 */
[----:B------:R-:W-:Y:S05]  /*140b0*/  @!P0 BRA `(.L_x_547) ;  /* 0x0000000000108947 */ /* 0x000fea0003800000 */
[----:B-1----:R-:W2:Y:S04]  /*140c0*/  LDG.E R8, desc[UR42][R2.64] ;  /* 0x0000002a02087981 */ /* 0x002ea8000c1e1900 */
[----:B------:R-:W2:Y:S02]  /*140d0*/  LDG.E R2, desc[UR42][R2.64+0x4] ;  /* 0x0000042a02027981 */ /* 0x000ea4000c1e1900 */
[----:B--2---:R-:W-:-:S05]  /*140e0*/  IMAD.IADD R2, R2, 0x1, -R8 ;  /* 0x0000000102027824 */ /* 0x004fca00078e0a08 */
[----:B------:R0:W-:Y:S02]  /*140f0*/  STL [R1+0x38], R2 ;  /* 0x0000380201007387 */ /* 0x0001e40000100800 */
.L_x_547:
[----:B-1----:R-:W-:Y:S01]  /*14100*/  IMAD.MOV.U32 R8, RZ, RZ, R29 ;  /* 0x000000ffff087224 */ /* 0x002fe200078e001d */
[----:B------:R-:W-:Y:S02]  /*14110*/  ULDC.64 UR4, c[0x0][0xa20] ;  /* 0x0002880000047ab9 */ /* 0x000fe40000000a00 */
[----:B------:R-:W-:Y:S02]  /*14120*/  ISETP.NE.U32.AND P0, PT, RZ, UR4, PT ;  /* 0x00000004ff007c0c */ /* 0x000fe4000bf05070 */
[----:B------:R1:W-:Y:S02]  /*14130*/  STL [R1+0x10], R8 ;  /* 0x0000100801007387 */ /* 0x0003e40000100800 */
[----:B------:R-:W-:-:S13]  /*14140*/  ISETP.NE.AND.EX P0, PT, RZ, UR5, PT, P0 ;  /* 0x00000005ff007c0c */ /* 0x000fda000bf05300 */
[----:B-1----:R-:W-:Y:S05]  /*14150*/  @!P0 BRA `(.L_x_548) ;  /* 0x0000000000108947 */ /* 0x002fea0003800000 */
[----:B0-----:R-:W-:-:S04]  /*14160*/  IADD3 R2, P0, R24, UR4, RZ ;  /* 0x0000000418027c10 */ /* 0x001fc8000ff1e0ff */
[----:B------:R-:W-:-:S05]  /*14170*/  IADD3.X R3, R25, UR5, RZ, P0, !PT ;  /* 0x0000000519037c10 */ /* 0x000fca00087fe4ff */
[----:B------:R0:W5:Y:S01]  /*14180*/  LDG.E R7, desc[UR42][R2.64] ;  /* 0x0000002a02077981 */ /* 0x000162000c1e1900 */
[----:B------:R-:W-:Y:S05]  /*14190*/  BRA `(.L_x_549) ;  /* 0x0000000000247947 */ /* 0x000fea0003800000 */
.L_x_548:
[----:B------:R-:W-:Y:S02]  /*141a0*/  ULDC.64 UR4, c[0x0][0xa08] ;  /* 0x0002820000047ab9 */ /* 0x000fe40000000a00 */
[----:B------:R-:W-:-:S04]  /*141b0*/  ISETP.NE.U32.AND P0, PT, RZ, UR4, PT ;  /* 0x00000004ff007c0c */ /* 0x000fc8000bf05070 */
[----:B------:R-:W-:-:S13]  /*141c0*/  ISETP.NE.AND.EX P0, PT, RZ, UR5, PT, P0 ;  /* 0x00000005ff007c0c */ /* 0x000fda000bf05300 */
[----:B------:R-:W-:Y:S05]  /*141d0*/  @!P0 BRA `(.L_x_549) ;  /* 0x0000000000148947 */ /* 0x000fea0003800000 */
[----:B0-----:R-:W0:Y:S02]  /*141e0*/  LDC.64 R2, c[0x0][0xa08] ;  /* 0x00028200ff027b82 */ /* 0x001e240000000a00 */
[----:B0-----:R-:W-:-:S05]  /*141f0*/  IMAD.WIDE R2, R8, 0x4, R2 ;  /* 0x0000000408027825 */ /* 0x001fca00078e0202 */
[----:B------:R-:W2:Y:S04]  /*14200*/  LDG.E R7, desc[UR42][R2.64] ;  /* 0x0000002a02077981 */ /* 0x000ea8000c1e1900 */
[----:B------:R-:W2:Y:S02]  /*14210*/  LDG.E R2, desc[UR42][R2.64+0x4] ;  /* 0x0000042a02027981 */ /* 0x000ea4000c1e1900 */
[----:B--2---:R-:W-:-:S07]  /*14220*/  IMAD.IADD R7, R2, 0x1, -R7 ;  /* 0x0000000102077824 */ /* 0x004fce00078e0a07 */
.L_x_549:
[----:B0-----:R-:W2:Y:S04]  /*14230*/  @P1 LDG.E R2, desc[UR42][R4.64] ;  /* 0x0000002a04021981 */ /* 0x001ea8000c1e1900 */
[----:B------:R-:W2:Y:S01]  /*14240*/  @P1 LDG.E R4, desc[UR42][R4.64+0x4] ;  /* 0x0000042a04041981 */ /* 0x000ea2000c1e1900 */
[----:B-----5:R-:W-:Y:S01]  /*14250*/  IMAD.IADD R7, R7, 0x1, -R9 ;  /* 0x0000000107077824 */ /* 0x020fe200078e0a09 */
[----:B------:R-:W-:Y:S01]  /*14260*/  BSSY B0, `(.L_x_550) ;  /* 0x000015c000007945 */ /* 0x000fe20003800000 */
[----:B--2---:R-:W-:-:S05]  /*14270*/  @P1 IADD3 R6, -R2, R4, RZ ;  /* 0x0000000402061210 */ /* 0x004fca0007ffe1ff */
[----:B------:R-:W-:-:S05]  /*14280*/  IMAD.IADD R2, R7, 0x1, R6 ;  /* 0x0000000107027824 */ /* 0x000fca00078e0206 */
[----:B------:R0:W-:Y:S02]  /*14290*/  STL [R1+0x1c], R2 ;  /* 0x00001c0201007387 */ /* 0x0001e40000100800 */
[----:B0-----:R-:W-:-:S05]  /*142a0*/  VIADD R2, R2, 0x7f ;  /* 0x0000007f02027836 */ /* 0x001fca0000000000 */
[----:B------:R-:W-:-:S04]  /*142b0*/  SHF.R.S32.HI R3, RZ, 0x1f, R2 ;  /* 0x0000001fff037819 */ /* 0x000fc80000011402 */
[----:B------:R-:W-:Y:S02]  /*142c0*/  LEA.HI R4, R3, R2, RZ, 0x7 ;  /* 0x0000000203047211 */ /* 0x000fe400078f38ff */
[----:B------:R-:W-:Y:S02]  /*142d0*/  IADD3 R3, -R7, RZ, RZ ;  /* 0x000000ff07037210 */ /* 0x000fe40007ffe1ff */
[----:B------:R-:W-:Y:S01]  /*142e0*/  LOP3.LUT R2, R4, 0xffffff80, RZ, 0xc0, !PT ;  /* 0xffffff8004027812 */ /* 0x000fe200078ec0ff */
[----:B------:R0:W-:Y:S01]  /*142f0*/  STL [R1+0x3c], R4 ;  /* 0x00003c0401007387 */ /* 0x0001e20000100800 */
[----:B------:R-:W-:Y:S02]  /*14300*/  VIMNMX R3, RZ, R3, !PT ;  /* 0x00000003ff037248 */ /* 0x000fe40007fe0100 */
[----:B------:R-:W-:-:S04]  /*14310*/  VIADDMNMX R2, R2, -R7, R6, PT ;  /* 0x8000000702027246 */ /* 0x000fc80003800106 */
[----:B------:R-:W-:Y:S02]  /*14320*/  ISETP.GT.AND P0, PT, R2, R3, PT ;  /* 0x000000030200720c */ /* 0x000fe40003f04270 */
[----:B------:R-:W-:-:S11]  /*14330*/  SHF.R.U32.HI R3, RZ, 0x7, R3 ;  /* 0x00000007ff037819 */ /* 0x000fd60000011603 */
[----:B------:R-:W-:-:S05]  /*14340*/  @P0 VIADD R2, R2, 0x7f ;  /* 0x0000007f02020836 */ /* 0x000fca0000000000 */
[----:B0-----:R-:W-:-:S04]  /*14350*/  @P0 SHF.R.S32.HI R4, RZ, 0x1f, R2 ;  /* 0x0000001fff040819 */ /* 0x001fc80000011402 */
[----:B------:R-:W-:Y:S01]  /*14360*/  @P0 LEA.HI R2, R4, R2, RZ, 0x7 ;  /* 0x0000000204020211 */ /* 0x000fe200078f38ff */
[----:B------:R-:W-:-:S03]  /*14370*/  IMAD.MOV.U32 R4, RZ, RZ, R3 ;  /* 0x000000ffff047224 */ /* 0x000fc600078e0003 */
[----:B------:R-:W-:Y:S02]  /*14380*/  @P0 SHF.R.S32.HI R4, RZ, 0x7, R2 ;  /* 0x00000007ff040819 */ /* 0x000fe40000011402 */
[----:B------:R-:W-:Y:S02]  /*14390*/  PLOP3.LUT P0, PT, PT, PT, PT, 0x80, 0x0 ;  /* 0x000000000000781c */ /* 0x000fe40003f0f070 */
[----:B------:R-:W-:-:S13]  /*143a0*/  ISETP.GT.AND P2, PT, R4, R3, PT ;  /* 0x000000030400720c */ /* 0x000fda0003f44270 */
[----:B------:R-:W-:Y:S05]  /*143b0*/  @!P2 BRA `(.L_x_551) ;  /* 0x000000140018a947 */ /* 0x000fea0003800000 */
[----:B------:R-:W-:Y:S01]  /*143c0*/  UMOV UR4, 0xffffffff ;  /* 0xffffffff00047882 */ /* 0x000fe20000000000 */
[----:B------:R-:W-:Y:S02]  /*143d0*/  SEL R2, R8, RZ, !P1 ;  /* 0x000000ff08027207 */ /* 0x000fe40004800000 */
[----:B------:R-:W-:Y:S05]  /*143e0*/  BRA.DIV UR4, `(.L_x_552) ;  /* 0x0000006604207947 */ /* 0x000fea000b800000 */
[----:B------:R-:W0:Y:S02]  /*143f0*/  S2R R5, SR_TID.X ;  /* 0x0000000000057919 */ /* 0x000e240000002100 */
[----:B0-----:R-:W-:-:S04]  /*14400*/  SHF.R.U32.HI R5, RZ, 0x5, R5 ;  /* 0x00000005ff057819 */ /* 0x001fc80000011605 */
[----:B------:R-:W-:-:S05]  /*14410*/  LOP3.LUT R5, R5, 0x3, RZ, 0xc0, !PT ;  /* 0x0000000305057812 */ /* 0x000fca00078ec0ff */
[----:B------:R0:W1:Y:S02]  /*14420*/  SHFL.IDX PT, R14, R5, RZ, 0x1f ;  /* 0x00001fff050e7589 */ /* 0x00006400000e0000 */
.L_x_701:
[----:B-1----:R-:W-:Y:S02]  /*14430*/  ISETP.NE.AND P0, PT, R14, RZ, PT ;  /* 0x000000ff0e00720c */ /* 0x002fe40003f05270 */
[----:B------:R-:W-:-:S11]  /*14440*/  PLOP3.LUT P6, PT, PT, PT, PT, 0x8, 0x0 ;  /* 0x000000000000781c */ /* 0x000fd60003fce170 */
[----:B------:R-:W-:Y:S05]  /*14450*/  @P0 BRA `(.L_x_553) ;  /* 0x00000000000c0947 */ /* 0x000fea0003800000 */
[----:B------:R-:W-:-:S03]  /*14460*/  UMOV UR4, 0xffffffff ;  /* 0xffffffff00047882 */ /* 0x000fc60000000000 */
[----:B------:R-:W-:Y:S05]  /*14470*/  BRA.DIV UR4, `(.L_x_554) ;  /* 0x0000006604307947 */ /* 0x000fea000b800000 */
[----:B------:R-:W-:-:S13]  /*14480*/  ELECT P6, URZ, PT ;  /* 0x00000000003f782f */ /* 0x000fda00038c0000 */
.L_x_553:
[----:B0-----:R-:W2:Y:S01]  /*14490*/  LDL R5, [R1+0x40] ;  /* 0x0000400001057983 */ /* 0x001ea20000100800 */
[----:B------:R-:W-:Y:S01]  /*144a0*/  BSSY B1, `(.L_x_555) ;  /* 0x0000008000017945 */ /* 0x000fe20003800000 */
[----:B--2---:R-:W-:-:S05]  /*144b0*/  VIADD R5, R5, 0x1 ;  /* 0x0000000105057836 */ /* 0x004fca0000000000 */
[----:B------:R-:W-:-:S04]  /*144c0*/  LEA.HI R6, R5, R5, RZ, 0x1 ;  /* 0x0000000505067211 */ /* 0x000fc800078f08ff */
[----:B------:R-:W-:-:S04]  /*144d0*/  LOP3.LUT R6, R6, 0xfffffffe, RZ, 0xc0, !PT ;  /* 0xfffffffe06067812 */ /* 0x000fc800078ec0ff */
[----:B------:R-:W-:-:S04]  /*144e0*/  IADD3 R5, R5, -R6, RZ ;  /* 0x8000000605057210 */ /* 0x000fc80007ffe0ff */
[----:B------:R-:W-:-:S04]  /*144f0*/  SHF.L.U32 R5, R5, 0x1f, RZ ;  /* 0x0000001f05057819 */ /* 0x000fc800000006ff */
[----:B------:R-:W0:Y:S02]  /*14500*/  SYNCS.PHASECHK.TRANS64.TRYWAIT P0, [R22+URZ+0x2d820], R5 ;  /* 0x02d82005160075a7 */ /* 0x000e24000800017f */
[----:B0-----:R-:W-:Y:S05]  /*14510*/  @!P0 BRA `(.L_x_556) ;  /* 0x0000006400288947 */ /* 0x001fea0003800000 */
.L_x_704:
[----:B------:R-:W-:Y:S05]  /*14520*/  BSYNC B1 ;  /* 0x0000000000017941 */ /* 0x000fea0003800000 */
.L_x_555:
[----:B------:R-:W-:Y:S04]  /*14530*/  BSSY B1, `(.L_x_557) ;  /* 0x000008c000017945 */ /* 0x000fe80003800000 */
[----:B------:R-:W-:Y:S05]  /*14540*/  @!P6 BRA `(.L_x_558) ;  /* 0x000000080028e947 */ /* 0x000fea0003800000 */
[----:B------:R-:W2:Y:S01]  /*14550*/  LDL R7, [R1+0x4] ;  /* 0x0000040001077983 */ /* 0x000ea20000100800 */
[----:B------:R-:W-:Y:S01]  /*14560*/  IMAD R8, R28, 0x8, R22 ;  /* 0x000000081c087824 */ /* 0x000fe200078e0216 */
[----:B------:R-:W1:Y:S01]  /*14570*/  S2R R6, SR_TID.X ;  /* 0x0000000000067919 */ /* 0x000e620000002100 */
[----:B------:R-:W-:Y:S01]  /*14580*/  BSSY B2, `(.L_x_559) ;  /* 0x0000006000027945 */ /* 0x000fe20003800000 */
[----:B-1----:R-:W-:-:S04]  /*14590*/  LOP3.LUT R6, R6, 0x7f, RZ, 0xc0, !PT ;  /* 0x0000007f06067812 */ /* 0x002fc800078ec0ff */
[----:B------:R-:W-:Y:S02]  /*145a0*/  ISETP.NE.AND P1, PT, R6, RZ, PT ;  /* 0x000000ff0600720c */ /* 0x000fe40003f25270 */
[----:B--2---:R-:W-:-:S04]  /*145b0*/  SHF.L.U32 R10, R7, 0x1f, RZ ;  /* 0x0000001f070a7819 */ /* 0x004fc800000006ff */
[----:B------:R-:W1:Y:S02]  /*145c0*/  SYNCS.PHASECHK.TRANS64.TRYWAIT P0, [R8+URZ+0x2d8a0], R10 ;  /* 0x02d8a00a080075a7 */ /* 0x000e64000800017f */
[----:B-1----:R-:W-:Y:S05]  /*145d0*/  @!P0 BRA `(.L_x_560) ;  /* 0x00000064000c8947 */ /* 0x002fea0003800000 */
.L_x_705:
[----:B------:R-:W-:Y:S05]  /*145e0*/  BSYNC B2 ;  /* 0x0000000000027941 */ /* 0x000fea0003800000 */
.L_x_559:
[----:B------:R-:W-:Y:S04]  /*145f0*/  BSSY B2, `(.L_x_561) ;  /* 0x0000009000027945 */ /* 0x000fe80003800000 */
[----:B------:R-:W-:Y:S05]  /*14600*/  @P1 BRA `(.L_x_562) ;  /* 0x00000000001c1947 */ /* 0x000fea0003800000 */
[----:B0-----:R-:W0:Y:S02]  /*14610*/  S2R R5, SR_TID.X ;  /* 0x0000000000057919 */ /* 0x001e240000002100 */
[----:B0-----:R-:W-:Y:S01]  /*14620*/  LOP3.LUT R6, R5, 0x1f, RZ, 0xc0, !PT ;  /* 0x0000001f05067812 */ /* 0x001fe200078ec0ff */
[----:B------:R-:W-:-:S03]  /*14630*/  IMAD.MOV.U32 R5, RZ, RZ, 0x6000 ;  /* 0x00006000ff057424 */ /* 0x000fc600078e00ff */
[----:B------:R-:W-:Y:S01]  /*14640*/  ISETP.NE.AND P0, PT, R6, RZ, PT ;  /* 0x000000ff0600720c */ /* 0x000fe20003f05270 */
[----:B------:R2:W-:-:S12]  /*14650*/  SYNCS.ARRIVE.TRANS64 RZ, [R8+URZ+0x2d890], R5 ;  /* 0x02d8900508ff79a7 */ /* 0x0005d8000800003f */
[----:B--2---:R-:W-:Y:S05]  /*14660*/  @!P0 BRA `(.L_x_562) ;  /* 0x0000000000048947 */ /* 0x004fea0003800000 */
[----:B------:R-:W-:Y:S01]  /*14670*/  BPT.TRAP 0x1 ;  /* 0x000000040000795c */ /* 0x000fe20000300000 */
.L_x_562:
[----:B------:R-:W-:Y:S05]  /*14680*/  BSYNC B2 ;  /* 0x0000000000027941 */ /* 0x000fea0003800000 */
.L_x_561:
[----:B------:R-:W-:Y:S01]  /*14690*/  IMAD.MOV.U32 R14, RZ, RZ, RZ ;  /* 0x000000ffff0e7224 */ /* 0x000fe200078e00ff */
[----:B------:R-:W-:Y:S01]  /*146a0*/  LEA R6, R4, R0, 0x7 ;  /* 0x0000000004067211 */ /* 0x000fe200078e38ff */
[----:B------:R-:W-:Y:S01]  /*146b0*/  IMAD R7, R28, 0x6000, R22 ;  /* 0x000060001c077824 */ /* 0x000fe200078e0216 */
[----:B------:R-:W-:Y:S01]  /*146c0*/  UIADD3 UR4, UP0, UR40, 0x570, URZ ;  /* 0x0000057028047890 */ /* 0x000fe2000ff1e03f */
[----:B------:R-:W-:Y:S01]  /*146d0*/  PLOP3.LUT P0, PT, PT, PT, PT, 0x80, 0x0 ;  /* 0x000000000000781c */ /* 0x000fe20003f0f070 */
[----:B0-----:R-:W-:Y:S01]  /*146e0*/  VIADD R5, R8, 0x2d890 ;  /* 0x0002d89008057836 */ /* 0x001fe20000000000 */
[----:B------:R-:W-:Y:S01]  /*146f0*/  R2UR UR10, R14 ;  /* 0x000000000e0a72ca */ /* 0x000fe200000e0000 */
[----:B------:R-:W-:Y:S01]  /*14700*/  VIADD R6, R6, 0xffffff80 ;  /* 0xffffff8006067836 */ /* 0x000fe20000000000 */
[----:B------:R-:W-:Y:S01]  /*14710*/  UIADD3.X UR5, URZ, UR41, URZ, UP0, !UPT ;  /* 0x000000293f057290 */ /* 0x000fe200087fe43f */
[----:B------:R-:W-:Y:S01]  /*14720*/  VIADD R9, R7, 0x15400 ;  /* 0x0001540007097836 */ /* 0x000fe20000000000 */
[----:B------:R-:W-:Y:S01]  /*14730*/  UMOV UR6, 0x0 ;  /* 0x0000000000067882 */ /* 0x000fe20000000000 */
[----:B------:R-:W-:-:S10]  /*14740*/  UMOV UR7, 0x12f00000 ;  /* 0x12f0000000077882 */ /* 0x000fd40000000000 */
.L_x_563:
[----:B------:R-:W-:-:S13]  /*14750*/  @P0 ELECT P2, URZ, PT ;  /* 0x00000000003f082f */ /* 0x000fda0003840000 */
[----:B------:R-:W-:Y:S02]  /*14760*/  @P2 R2UR UR13, R2 ;  /* 0x00000000020d22ca */ /* 0x000fe400000e0000 */
[----:B------:R-:W-:Y:S02]  /*14770*/  @P2 R2UR UR12, R18 ;  /* 0x00000000120c22ca */ /* 0x000fe400000e0000 */
[----:B------:R-:W-:Y:S02]  /*14780*/  @P2 R2UR UR11, R6 ;  /* 0x00000000060b22ca */ /* 0x000fe400000e0000 */
[----:B------:R-:W-:Y:S02]  /*14790*/  @P2 R2UR UR9, R5 ;  /* 0x00000000050922ca */ /* 0x000fe400000e0000 */
[----:B------:R-:W-:Y:S02]  /*147a0*/  @P2 R2UR UR8, R9 ;  /* 0x00000000090822ca */ /* 0x000fe400000e0000 */
[----:B------:R-:W-:-:S02]  /*147b0*/  @P2 PLOP3.LUT P0, PT, P2, PT, PT, 0x8, 0x0 ;  /* 0x000000000000281c */ /* 0x000fc4000170e170 */
[----:B------:R-:W-:-:S09]  /*147c0*/  PLOP3.LUT P2, PT, PT, PT, PT, 0x8, 0x0 ;  /* 0x000000000000781c */ /* 0x000fd20003f4e170 */
[----:B------:R0:W-:Y:S02]  /*147d0*/  UTMALDG.4D [UR8], [UR4], desc[UR6] ;  /* 0x00000608040075b4 */ /* 0x0001e40008019000 */
[----:B0-----:R-:W-:Y:S05]  /*147e0*/  @P0 BRA.U.ANY `(.L_x_563) ;  /* 0xfffffffd00d80947 */ /* 0x001fea000393ffff */
[----:B------:R-:W-:Y:S01]  /*147f0*/  MOV R13, 0x20 ;  /* 0x00000020000d7802 */ /* 0x000fe20000000f00 */
[----:B------:R-:W-:Y:S01]  /*14800*/  VIADD R9, R7, 0x17400 ;  /* 0x0001740007097836 */ /* 0x000fe20000000000 */
[----:B------:R-:W-:Y:S01]  /*14810*/  PLOP3.LUT P0, PT, PT, PT, PT, 0x80, 0x0 ;  /* 0x000000000000781c */ /* 0x000fe20003f0f070 */
[----:B------:R-:W-:Y:S01]  /*14820*/  UMOV UR6, 0x0 ;  /* 0x0000000000067882 */ /* 0x000fe20000000000 */
[----:B------:R-:W-:Y:S01]  /*14830*/  R2UR UR10, R13 ;  /* 0x000000000d0a72ca */ /* 0x000fe200000e0000 */
[----:B------:R-:W-:-:S14]  /*14840*/  UMOV UR7, 0x12f00000 ;  /* 0x12f0000000077882 */ /* 0x000fdc0000000000 */
.L_x_564:
        /* <DEDUP_REMOVED lines=10> */
[----:B------:R-:W-:Y:S01]  /*148f0*/  IMAD.MOV.U32 R12, RZ, RZ, 0x40 ;  /* 0x00000040ff0c7424 */ /* 0x000fe200078e00ff */
[----:B------:R-:W-:Y:S01]  /*14900*/  PLOP3.LUT P0, PT, PT, PT, PT, 0x80, 0x0 ;  /* 0x000000000000781c */ /* 0x000fe20003f0f070 */
[----:B------:R-:W-:Y:S01]  /*14910*/  VIADD R9, R7, 0x19400 ;  /* 0x0001940007097836 */ /* 0x000fe20000000000 */
[----:B------:R-:W-:Y:S01]  /*14920*/  UMOV UR6, 0x0 ;  /* 0x0000000000067882 */ /* 0x000fe20000000000 */
[----:B------:R-:W-:Y:S01]  /*14930*/  UMOV UR7, 0x12f00000 ;  /* 0x12f0000000077882 */ /* 0x000fe20000000000 */
[----:B------:R-:W-:-:S15]  /*14940*/  R2UR UR10, R12 ;  /* 0x000000000c0a72ca */ /* 0x000fde00000e0000 */
.L_x_565:
        /* <DEDUP_REMOVED lines=10> */
[----:B------:R-:W0:Y:S01]  /*149f0*/  SYNCS.PHASECHK.TRANS64.TRYWAIT P0, [R8+URZ+0x2d8c0], R10 ;  /* 0x02d8c00a080075a7 */ /* 0x000e22000800017f */
[----:B------:R-:W-:Y:S04]  /*14a00*/  BSSY B2, `(.L_x_566) ;  /* 0x0000002000027945 */ /* 0x000fe80003800000 */
[----:B0-----:R-:W-:Y:S05]  /*14a10*/  @!P0 BRA `(.L_x_567) ;  /* 0x0000006000108947 */ /* 0x001fea0003800000 */
.L_x_706:
[----:B------:R-:W-:Y:S05]  /*14a20*/  BSYNC B2 ;  /* 0x0000000000027941 */ /* 0x000fea0003800000 */
.L_x_566:
[----:B------:R-:W-:Y:S01]  /*14a30*/  BSSY B2, `(.L_x_568) ;  /* 0x000000b000027945 */ /* 0x000fe20003800000 */
[----:B01----:R-:W-:Y:S01]  /*14a40*/  MOV R10, 0x0 ;  /* 0x00000000000a7802 */ /* 0x003fe20000000f00 */
[----:B------:R-:W-:Y:S02]  /*14a50*/  IMAD.MOV.U32 R11, RZ, RZ, 0x12f00000 ;  /* 0x12f00000ff0b7424 */ /* 0x000fe400078e00ff */
[----:B------:R-:W-:Y:S05]  /*14a60*/  @P1 BRA `(.L_x_569) ;  /* 0x00000000001c1947 */ /* 0x000fea0003800000 */
[----:B------:R-:W0:Y:S02]  /*14a70*/  S2R R5, SR_TID.X ;  /* 0x0000000000057919 */ /* 0x000e240000002100 */
[----:B0-----:R-:W-:Y:S01]  /*14a80*/  LOP3.LUT R9, R5, 0x1f, RZ, 0xc0, !PT ;  /* 0x0000001f05097812 */ /* 0x001fe200078ec0ff */
[----:B------:R-:W-:-:S03]  /*14a90*/  IMAD.MOV.U32 R5, RZ, RZ, 0x6000 ;  /* 0x00006000ff057424 */ /* 0x000fc600078e00ff */
[----:B------:R-:W-:Y:S01]  /*14aa0*/  ISETP.NE.AND P0, PT, R9, RZ, PT ;  /* 0x000000ff0900720c */ /* 0x000fe20003f05270 */
[----:B------:R0:W-:-:S12]  /*14ab0*/  SYNCS.ARRIVE.TRANS64 RZ, [R8+URZ+0x2d8b0], R5 ;  /* 0x02d8b00508ff79a7 */ /* 0x0001d8000800003f */
[----:B0-----:R-:W-:Y:S05]  /*14ac0*/  @!P0 BRA `(.L_x_569) ;  /* 0x0000000000048947 */ /* 0x001fea0003800000 */
[----:B------:R-:W-:Y:S01]  /*14ad0*/  BPT.TRAP 0x1 ;  /* 0x000000040000795c */ /* 0x000fe20000300000 */
.L_x_569:
[----:B------:R-:W-:Y:S05]  /*14ae0*/  BSYNC B2 ;  /* 0x0000000000027941 */ /* 0x000fea0003800000 */
.L_x_568:
[----:B------:R-:W-:Y:S01]  /*14af0*/  R2UR UR10, R14 ;  /* 0x000000000e0a72ca */ /* 0x000fe200000e0000 */
[----:B------:R-:W-:Y:S01]  /*14b00*/  UIADD3 UR4, UP0, UR40, 0x670, URZ ;  /* 0x0000067028047890 */ /* 0x000fe2000ff1e03f */
[----:B------:R-:W-:Y:S01]  /*14b10*/  R2UR UR6, R10 ;  /* 0x000000000a0672ca */ /* 0x000fe200000e0000 */
[----:B------:R-:W-:Y:S01]  /*14b20*/  VIADD R8, R8, 0x2d8b0 ;  /* 0x0002d8b008087836 */ /* 0x000fe20000000000 */
[----:B------:R-:W-:Y:S01]  /*14b30*/  R2UR UR7, R11 ;  /* 0x000000000b0772ca */ /* 0x000fe200000e0000 */
[----:B------:R-:W-:Y:S01]  /*14b40*/  UIADD3.X UR5, URZ, UR41, URZ, UP0, !UPT ;  /* 0x000000293f057290 */ /* 0x000fe200087fe43f */
[----:B------:R-:W-:Y:S02]  /*14b50*/  PLOP3.LUT P0, PT, PT, PT, PT, 0x80, 0x0 ;  /* 0x000000000000781c */ /* 0x000fe40003f0f070 */
[----:B------:R-:W-:-:S11]  /*14b60*/  IADD3 R5, R7, 0x400, RZ ;  /* 0x0000040007057810 */ /* 0x000fd60007ffe0ff */
.L_x_570:
        /* <DEDUP_REMOVED lines=10> */
[----:B------:R-:W-:Y:S01]  /*14c10*/  R2UR UR10, R13 ;  /* 0x000000000d0a72ca */ /* 0x000fe200000e0000 */
[----:B------:R-:W-:Y:S01]  /*14c20*/  VIADD R5, R7, 0x2400 ;  /* 0x0000240007057836 */ /* 0x000fe20000000000 */
[----:B------:R-:W-:Y:S02]  /*14c30*/  R2UR UR6, R10 ;  /* 0x000000000a0672ca */ /* 0x000fe400000e0000 */
[----:B------:R-:W-:Y:S02]  /*14c40*/  R2UR UR7, R11 ;  /* 0x000000000b0772ca */ /* 0x000fe400000e0000 */
[----:B------:R-:W-:-:S13]  /*14c50*/  PLOP3.LUT P0, PT, PT, PT, PT, 0x80, 0x0 ;  /* 0x000000000000781c */ /* 0x000fda0003f0f070 */
.L_x_571:
        /* <DEDUP_REMOVED lines=15> */
.L_x_572:
        /* <DEDUP_REMOVED lines=9> */
[----:B-1----:R-:W-:Y:S05]  /*14de0*/  @P0 BRA.U.ANY `(.L_x_572) ;  /* 0xfffffffd00d80947 */ /* 0x002fea000393ffff */
.L_x_558:
[----:B------:R-:W-:Y:S05]  /*14df0*/  BSYNC B1 ;  /* 0x0000000000017941 */ /* 0x000fea0003800000 */
.L_x_557:
[----:B0-----:R-:W2:Y:S01]  /*14e00*/  LDL.LU R5, [R1+0x4] ;  /* 0x0000040001057983 */ /* 0x001ea20000300800 */
[----:B------:R-:W-:Y:S01]  /*14e10*/  VIADD R28, R28, 0x1 ;  /* 0x000000011c1c7836 */ /* 0x000fe20000000000 */
[----:B------:R-:W-:Y:S02]  /*14e20*/  IADD3 R9, R4, -0x2, RZ ;  /* 0xfffffffe04097810 */ /* 0x000fe40007ffe0ff */
[----:B------:R-:W-:Y:S02]  /*14e30*/  PLOP3.LUT P0, PT, PT, PT, PT, 0x8, 0x0 ;  /* 0x000000000000781c */ /* 0x000fe40003f0e170 */
[----:B------:R-:W-:Y:S02]  /*14e40*/  ISETP.NE.AND P1, PT, R28, 0x2, PT ;  /* 0x000000021c00780c */ /* 0x000fe40003f25270 */
[----:B------:R-:W-:Y:S02]  /*14e50*/  ISETP.GE.AND P2, PT, R9, R3, PT ;  /* 0x000000030900720c */ /* 0x000fe40003f46270 */
[----:B------:R-:W-:-:S02]  /*14e60*/  SEL R4, RZ, 0x1, P1 ;  /* 0x00000001ff047807 */ /* 0x000fc40000800000 */
[----:B------:R-:W-:Y:S02]  /*14e70*/  SEL R28, R28, RZ, P1 ;  /* 0x000000ff1c1c7207 */ /* 0x000fe40000800000 */
[----:B--2---:R-:W-:-:S05]  /*14e80*/  LOP3.LUT R5, R5, R4, RZ, 0x3c, !PT ;  /* 0x0000000405057212 */ /* 0x004fca00078e3cff */
[----:B------:R0:W-:Y:S02]  /*14e90*/  STL [R1+0x4], R5 ;  /* 0x0000040501007387 */ /* 0x0001e40000100800 */
[----:B------:R-:W-:Y:S05]  /*14ea0*/  @!P2 BRA `(.L_x_551) ;  /* 0x00000008005ca947 */ /* 0x000fea0003800000 */
.L_x_589:
[----:B------:R-:W-:Y:S05]  /*14eb0*/  YIELD ;  /* 0x0000000000007946 */ /* 0x000fea0003800000 */
[----:B------:R-:W-:Y:S04]  /*14ec0*/  BSSY B1, `(.L_x_573) ;  /* 0x000008b000017945 */ /* 0x000fe80003800000 */
[----:B-1----:R-:W-:Y:S05]  /*14ed0*/  @!P6 BRA `(.L_x_574) ;  /* 0x000000080024e947 */ /* 0x002fea0003800000 */
[----:B0-----:R-:W2:Y:S01]  /*14ee0*/  LDL R5, [R1+0x4] ;  /* 0x0000040001057983 */ /* 0x001ea20000100800 */
[----:B------:R-:W-:Y:S01]  /*14ef0*/  IMAD R8, R28, 0x8, R22 ;  /* 0x000000081c087824 */ /* 0x000fe200078e0216 */
[----:B------:R-:W0:Y:S01]  /*14f00*/  S2R R4, SR_TID.X ;  /* 0x0000000000047919 */ /* 0x000e220000002100 */
[----:B------:R-:W-:Y:S01]  /*14f10*/  BSSY B2, `(.L_x_575) ;  /* 0x0000006000027945 */ /* 0x000fe20003800000 */
[----:B0-----:R-:W-:-:S04]  /*14f20*/  LOP3.LUT R4, R4, 0x7f, RZ, 0xc0, !PT ;  /* 0x0000007f04047812 */ /* 0x001fc800078ec0ff */
[----:B------:R-:W-:Y:S02]  /*14f30*/  ISETP.NE.AND P2, PT, R4, RZ, PT ;  /* 0x000000ff0400720c */ /* 0x000fe40003f45270 */
[----:B--2---:R-:W-:-:S04]  /*14f40*/  SHF.L.U32 R7, R5, 0x1f, RZ ;  /* 0x0000001f05077819 */ /* 0x004fc800000006ff */
[----:B------:R-:W0:Y:S02]  /*14f50*/  SYNCS.PHASECHK.TRANS64.TRYWAIT P1, [R8+URZ+0x2d8a0], R7 ;  /* 0x02d8a007080075a7 */ /* 0x000e24000802017f */
[----:B0-----:R-:W-:Y:S05]  /*14f60*/  @!P1 BRA `(.L_x_576) ;  /* 0x0000005800d09947 */ /* 0x001fea0003800000 */
.L_x_707:
[----:B------:R-:W-:Y:S05]  /*14f70*/  BSYNC B2 ;  /* 0x0000000000027941 */ /* 0x000fea0003800000 */
.L_x_575:
[----:B------:R-:W-:Y:S04]  /*14f80*/  BSSY B2, `(.L_x_577) ;  /* 0x0000009000027945 */ /* 0x000fe80003800000 */
[----:B------:R-:W-:Y:S05]  /*14f90*/  @P2 BRA `(.L_x_578) ;  /* 0x00000000001c2947 */ /* 0x000fea0003800000 */
[----:B------:R-:W1:Y:S02]  /*14fa0*/  S2R R4, SR_TID.X ;  /* 0x0000000000047919 */ /* 0x000e640000002100 */
[----:B-1----:R-:W-:Y:S01]  /*14fb0*/  LOP3.LUT R5, R4, 0x1f, RZ, 0xc0, !PT ;  /* 0x0000001f04057812 */ /* 0x002fe200078ec0ff */
[----:B------:R-:W-:-:S03]  /*14fc0*/  IMAD.MOV.U32 R4, RZ, RZ, 0x6000 ;  /* 0x00006000ff047424 */ /* 0x000fc600078e00ff */
[----:B------:R-:W-:Y:S01]  /*14fd0*/  ISETP.NE.AND P1, PT, R5, RZ, PT ;  /* 0x000000ff0500720c */ /* 0x000fe20003f25270 */
[----:B------:R1:W-:-:S12]  /*14fe0*/  SYNCS.ARRIVE.TRANS64 RZ, [R8+URZ+0x2d890], R4 ;  /* 0x02d8900408ff79a7 */ /* 0x0003d8000800003f */
[----:B-1----:R-:W-:Y:S05]  /*14ff0*/  @!P1 BRA `(.L_x_578) ;  /* 0x0000000000049947 */ /* 0x002fea0003800000 */
[----:B------:R-:W-:Y:S01]  /*15000*/  BPT.TRAP 0x1 ;  /* 0x000000040000795c */ /* 0x000fe20000300000 */
.L_x_578:
[----:B------:R-:W-:Y:S05]  /*15010*/  BSYNC B2 ;  /* 0x0000000000027941 */ /* 0x000fea0003800000 */
.L_x_577:
[----:B------:R-:W-:Y:S01]  /*15020*/  IMAD.MOV.U32 R12, RZ, RZ, RZ ;  /* 0x000000ffff0c7224 */ /* 0x000fe200078e00ff */
[----:B------:R-:W-:Y:S01]  /*15030*/  UIADD3 UR4, UP0, UR40, 0x570, URZ ;  /* 0x0000057028047890 */ /* 0x000fe2000ff1e03f */
[----:B------:R-:W-:Y:S01]  /*15040*/  IMAD R6, R28, 0x6000, R22 ;  /* 0x000060001c067824 */ /* 0x000fe200078e0216 */
[----:B------:R-:W-:Y:S01]  /*15050*/  PLOP3.LUT P1, PT, PT, PT, PT, 0x80, 0x0 ;  /* 0x000000000000781c */ /* 0x000fe20003f2f070 */
[----:B------:R-:W-:Y:S01]  /*15060*/  VIADD R4, R8, 0x2d890 ;  /* 0x0002d89008047836 */ /* 0x000fe20000000000 */
[----:B------:R-:W-:Y:S01]  /*15070*/  R2UR UR10, R12 ;  /* 0x000000000c0a72ca */ /* 0x000fe200000e0000 */
[----:B------:R-:W-:Y:S01]  /*15080*/  VIADD R10, R6, 0x15400 ;  /* 0x00015400060a7836 */ /* 0x000fe20000000000 */
[----:B------:R-:W-:Y:S01]  /*15090*/  LEA R5, R9, R0, 0x7 ;  /* 0x0000000009057211 */ /* 0x000fe200078e38ff */
[----:B------:R-:W-:Y:S01]  /*150a0*/  UIADD3.X UR5, URZ, UR41, URZ, UP0, !UPT ;  /* 0x000000293f057290 */ /* 0x000fe200087fe43f */
[----:B------:R-:W-:Y:S01]  /*150b0*/  UMOV UR6, 0x0 ;  /* 0x0000000000067882 */ /* 0x000fe20000000000 */
[----:B------:R-:W-:-:S10]  /*150c0*/  UMOV UR7, 0x12f00000 ;  /* 0x12f0000000077882 */ /* 0x000fd40000000000 */
.L_x_579:
        /* <DEDUP_REMOVED lines=10> */
[----:B------:R-:W-:Y:S01]  /*15170*/  IMAD.MOV.U32 R14, RZ, RZ, 0x20 ;  /* 0x00000020ff0e7424 */ /* 0x000fe200078e00ff */
[----:B------:R-:W-:Y:S01]  /*15180*/  PLOP3.LUT P1, PT, PT, PT, PT, 0x80, 0x0 ;  /* 0x000000000000781c */ /* 0x000fe20003f2f070 */
[----:B------:R-:W-:Y:S01]  /*15190*/  UMOV UR6, 0x0 ;  /* 0x0000000000067882 */ /* 0x000fe20000000000 */
[----:B------:R-:W-:Y:S01]  /*151a0*/  IADD3 R10, R6, 0x17400, RZ ;  /* 0x00017400060a7810 */ /* 0x000fe20007ffe0ff */
[----:B------:R-:W-:Y:S01]  /*151b0*/  UMOV UR7, 0x12f00000 ;  /* 0x12f0000000077882 */ /* 0x000fe20000000000 */
[----:B------:R-:W-:-:S15]  /*151c0*/  R2UR UR10, R14 ;  /* 0x000000000e0a72ca */ /* 0x000fde00000e0000 */
.L_x_580:
        /* <DEDUP_REMOVED lines=12> */
[----:B------:R-:W-:Y:S01]  /*15290*/  VIADD R10, R6, 0x19400 ;  /* 0x00019400060a7836 */ /* 0x000fe20000000000 */
[----:B------:R-:W-:Y:S01]  /*152a0*/  UMOV UR6, 0x0 ;  /* 0x0000000000067882 */ /* 0x000fe20000000000 */
[----:B------:R-:W-:Y:S01]  /*152b0*/  UMOV UR7, 0x12f00000 ;  /* 0x12f0000000077882 */ /* 0x000fe20000000000 */
[----:B------:R-:W-:-:S15]  /*152c0*/  R2UR UR10, R13 ;  /* 0x000000000d0a72ca */ /* 0x000fde00000e0000 */
.L_x_581:
        /* <DEDUP_REMOVED lines=10> */
[----:B------:R-:W1:Y:S01]  /*15370*/  SYNCS.PHASECHK.TRANS64.TRYWAIT P1, [R8+URZ+0x2d8c0], R7 ;  /* 0x02d8c007080075a7 */ /* 0x000e62000802017f */
[----:B------:R-:W-:Y:S04]  /*15380*/  BSSY B2, `(.L_x_582) ;  /* 0x0000002000027945 */ /* 0x000fe80003800000 */
[----:B-1----:R-:W-:Y:S05]  /*15390*/  @!P1 BRA `(.L_x_583) ;  /* 0x0000005400d89947 */ /* 0x002fea0003800000 */
.L_x_708:
[----:B------:R-:W-:Y:S05]  /*153a0*/  BSYNC B2 ;  /* 0x0000000000027941 */ /* 0x000fea0003800000 */
.L_x_582:
[----:B------:R-:W-:Y:S01]  /*153b0*/  BSSY B2, `(.L_x_584) ;  /* 0x000000b000027945 */ /* 0x000fe20003800000 */
[----:B------:R-:W-:Y:S01]  /*153c0*/  IMAD.MOV.U32 R10, RZ, RZ, 0x0 ;  /* 0x00000000ff0a7424 */ /* 0x000fe200078e00ff */
[----:B------:R-:W-:Y:S02]  /*153d0*/  MOV R11, 0x12f00000 ;  /* 0x12f00000000b7802 */ /* 0x000fe40000000f00 */
[----:B------:R-:W-:Y:S05]  /*153e0*/  @P2 BRA `(.L_x_585) ;  /* 0x00000000001c2947 */ /* 0x000fea0003800000 */
[----:B------:R-:W2:Y:S02]  /*153f0*/  S2R R4, SR_TID.X ;  /* 0x0000000000047919 */ /* 0x000ea40000002100 */
[----:B--2---:R-:W-:Y:S01]  /*15400*/  LOP3.LUT R15, R4, 0x1f, RZ, 0xc0, !PT ;  /* 0x0000001f040f7812 */ /* 0x004fe200078ec0ff */
[----:B------:R-:W-:-:S03]  /*15410*/  IMAD.MOV.U32 R4, RZ, RZ, 0x6000 ;  /* 0x00006000ff047424 */ /* 0x000fc600078e00ff */
[----:B------:R-:W-:Y:S01]  /*15420*/  ISETP.NE.AND P1, PT, R15, RZ, PT ;  /* 0x000000ff0f00720c */ /* 0x000fe20003f25270 */
[----:B------:R2:W-:-:S12]  /*15430*/  SYNCS.ARRIVE.TRANS64 RZ, [R8+URZ+0x2d8b0], R4 ;  /* 0x02d8b00408ff79a7 */ /* 0x0005d8000800003f */
[----:B--2---:R-:W-:Y:S05]  /*15440*/  @!P1 BRA `(.L_x_585) ;  /* 0x0000000000049947 */ /* 0x004fea0003800000 */
[----:B------:R-:W-:Y:S01]  /*15450*/  BPT.TRAP 0x1 ;  /* 0x000000040000795c */ /* 0x000fe20000300000 */
.L_x_585:
[----:B------:R-:W-:Y:S05]  /*15460*/  BSYNC B2 ;  /* 0x0000000000027941 */ /* 0x000fea0003800000 */
.L_x_584:
[----:B------:R-:W-:Y:S01]  /*15470*/  R2UR UR10, R12 ;  /* 0x000000000c0a72ca */ /* 0x000fe200000e0000 */
[----:B------:R-:W-:Y:S01]  /*15480*/  UIADD3 UR4, UP0, UR40, 0x670, URZ ;  /* 0x0000067028047890 */ /* 0x000fe2000ff1e03f */
[----:B------:R-:W-:Y:S01]  /*15490*/  R2UR UR6, R10 ;  /* 0x000000000a0672ca */ /* 0x000fe200000e0000 */
[----:B01----:R-:W-:Y:S01]  /*154a0*/  VIADD R8, R8, 0x2d8b0 ;  /* 0x0002d8b008087836 */ /* 0x003fe20000000000 */
[----:B------:R-:W-:Y:S01]  /*154b0*/  R2UR UR7, R11 ;  /* 0x000000000b0772ca */ /* 0x000fe200000e0000 */
[----:B------:R-:W-:Y:S01]  /*154c0*/  VIADD R4, R6, 0x400 ;  /* 0x0000040006047836 */ /* 0x000fe20000000000 */
[----:B------:R-:W-:Y:S01]  /*154d0*/  PLOP3.LUT P1, PT, PT, PT, PT, 0x80, 0x0 ;  /* 0x000000000000781c */ /* 0x000fe20003f2f070 */
[----:B------:R-:W-:-:S12]  /*154e0*/  UIADD3.X UR5, URZ, UR41, URZ, UP0, !UPT ;  /* 0x000000293f057290 */ /* 0x000fd800087fe43f */
.L_x_586:
        /* <DEDUP_REMOVED lines=10> */
[----:B------:R-:W-:Y:S02]  /*15590*/  R2UR UR10, R14 ;  /* 0x000000000e0a72ca */ /* 0x000fe400000e0000 */
[----:B------:R-:W-:Y:S02]  /*155a0*/  R2UR UR6, R10 ;  /* 0x000000000a0672ca */ /* 0x000fe400000e0000 */
[----:B------:R-:W-:Y:S02]  /*155b0*/  R2UR UR7, R11 ;  /* 0x000000000b0772ca */ /* 0x000fe400000e0000 */
[----:B------:R-:W-:Y:S02]  /*155c0*/  PLOP3.LUT P1, PT, PT, PT, PT, 0x80, 0x0 ;  /* 0x000000000000781c */ /* 0x000fe40003f2f070 */
[----:B------:R-:W-:-:S11]  /*155d0*/  IADD3 R4, R6, 0x2400, RZ ;  /* 0x0000240006047810 */ /* 0x000fd60007ffe0ff */
.L_x_587:
        /* <DEDUP_REMOVED lines=15> */
.L_x_588:
        /* <DEDUP_REMOVED lines=10> */
.L_x_574:
[----:B------:R-:W-:Y:S05]  /*15770*/  BSYNC B1 ;  /* 0x0000000000017941 */ /* 0x000fea0003800000 */
.L_x_573:
[----:B------:R-:W2:Y:S01]  /*15780*/  LDL.LU R7, [R1+0x4] ;  /* 0x0000040001077983 */ /* 0x000ea20000300800 */
[----:B------:R-:W-:Y:S01]  /*15790*/  VIADD R28, R28, 0x1 ;  /* 0x000000011c1c7836 */ /* 0x000fe20000000000 */
[C---:B------:R-:W-:Y:S01]  /*157a0*/  ISETP.GT.AND P2, PT, R9.reuse, R3, PT ;  /* 0x000000030900720c */ /* 0x040fe20003f44270 */
[----:B------:R-:W-:-:S03]  /*157b0*/  VIADD R9, R9, 0xffffffff ;  /* 0xffffffff09097836 */ /* 0x000fc60000000000 */
[----:B------:R-:W-:-:S04]  /*157c0*/  ISETP.NE.AND P1, PT, R28, 0x2, PT ;  /* 0x000000021c00780c */ /* 0x000fc80003f25270 */
[----:B------:R-:W-:Y:S02]  /*157d0*/  SEL R4, RZ, 0x1, P1 ;  /* 0x00000001ff047807 */ /* 0x000fe40000800000 */
[----:B------:R-:W-:Y:S02]  /*157e0*/  SEL R28, R28, RZ, P1 ;  /* 0x000000ff1c1c7207 */ /* 0x000fe40000800000 */
[----:B--2---:R-:W-:-:S05]  /*157f0*/  LOP3.LUT R7, R7, R4, RZ, 0x3c, !PT ;  /* 0x0000000407077212 */ /* 0x004fca00078e3cff */
[----:B------:R1:W-:Y:S01]  /*15800*/  STL [R1+0x4], R7 ;  /* 0x0000040701007387 */ /* 0x0003e20000100800 */
[----:B------:R-:W-:Y:S05]  /*15810*/  @P2 BRA `(.L_x_589) ;  /* 0xfffffff400a42947 */ /* 0x000fea000383ffff */
.L_x_551:
[----:B------:R-:W-:Y:S05]  /*15820*/  BSYNC B0 ;  /* 0x0000000000007941 */ /* 0x000fea0003800000 */
.L_x_550:
[----:B------:R-:W2:Y:S01]  /*15830*/  LDL R4, [R1+0x1c] ;  /* 0x00001c0001047983 */ /* 0x000ea20000100800 */
[----:B------:R-:W-:Y:S05]  /*15840*/  @!P0 WARPSYNC.ALL ;  /* 0x0000000000008948 */ /* 0x000fea0003800000 */
[----:B------:R-:W-:Y:S06]  /*15850*/  @!P0 BAR.SYNC.DEFER_BLOCKING 0xc, 0x200 ;  /* 0x0308000000008b1d */ /* 0x000fec0000010000 */
[----:B------:R-:W-:Y:S01]  /*15860*/  BSSY B7, `(.L_x_590) ;  /* 0x0000353000077945 */ /* 0x000fe20003800000 */
[----:B--2---:R-:W-:-:S13]  /*15870*/  ISETP.GT.AND P0, PT, R4, RZ, PT ;  /* 0x000000ff0400720c */ /* 0x004fda0003f04270 */
[----:B------:R-:W-:Y:S05]  /*15880*/  @P0 BRA `(.L_x_591) ;  /* 0x0000000000440947 */ /* 0x000fea0003800000 */
[----:B------:R-:W2:Y:S02]  /*15890*/  S2R R4, SR_TID.X ;  /* 0x0000000000047919 */ /* 0x000ea40000002100 */
[----:B--2---:R-:W-:-:S04]  /*158a0*/  LOP3.LUT R4, R4, 0x7f, RZ, 0xc0, !PT ;  /* 0x0000007f04047812 */ /* 0x004fc800078ec0ff */
[----:B------:R-:W-:-:S13]  /*158b0*/  ISETP.NE.AND P0, PT, R4, RZ, PT ;  /* 0x000000ff0400720c */ /* 0x000fda0003f05270 */
[----:B------:R-:W-:Y:S05]  /*158c0*/  @P0 BRA `(.L_x_592) ;  /* 0x0000003400300947 */ /* 0x000fea0003800000 */
[----:B0-----:R-:W0:Y:S01]  /*158d0*/  S2R R5, SR_LANEID ;  /* 0x0000000000057919 */ /* 0x001e220000000000 */
[----:B------:R-:W-:Y:S01]  /*158e0*/  VOTEU.ANY UR4, UPT, PT ;  /* 0x0000000000047886 */ /* 0x000fe200038e0100 */
[----:B------:R-:W2:Y:S01]  /*158f0*/  LDC.64 R2, c[0x0][0xc60] ;  /* 0x00031800ff027b82 */ /* 0x000ea20000000a00 */
[----:B------:R-:W0:Y:S02]  /*15900*/  FLO.U32 R0, UR4 ;  /* 0x0000000400007d00 */ /* 0x000e2400080e0000 */
[----:B0-----:R-:W-:-:S06]  /*15910*/  ISETP.EQ.U32.AND P0, PT, R0, R5, PT ;  /* 0x000000050000720c */ /* 0x001fcc0003f02070 */
[----:B------:R-:W2:Y:S07]  /*15920*/  POPC R5, UR4 ;  /* 0x0000000400057d09 */ /* 0x000eae0008000000 */
[----:B--2---:R-:W2:Y:S01]  /*15930*/  @P0 ATOMG.E.ADD.STRONG.GPU PT, R3, desc[UR42][R2.64], R5 ;  /* 0x00000005020309a8 */ /* 0x004ea200081ee1ea */
[----:B------:R-:W0:Y:S02]  /*15940*/  S2R R4, SR_LTMASK ;  /* 0x0000000000047919 */ /* 0x000e240000003900 */
[----:B0-----:R-:W-:-:S04]  /*15950*/  LOP3.LUT R4, R4, UR4, RZ, 0xc0, !PT ;  /* 0x0000000404047c12 */ /* 0x001fc8000f8ec0ff */
[----:B-1----:R-:W0:Y:S01]  /*15960*/  POPC R7, R4 ;  /* 0x0000000400077309 */ /* 0x002e220000000000 */
[----:B--2---:R-:W0:Y:S02]  /*15970*/  SHFL.IDX PT, R0, R3, R0, 0x1f ;  /* 0x00001f0003007589 */ /* 0x004e2400000e0000 */
[----:B0-----:R-:W-:Y:S01]  /*15980*/  IADD3 R16, R0, UR37, R7 ;  /* 0x0000002500107c10 */ /* 0x001fe2000fffe007 */
[----:B------:R-:W-:Y:S06]  /*15990*/  BRA `(.L_x_592) ;  /* 0x0000003000fc7947 */ /* 0x000fec0003800000 */
.L_x_591:
[----:B------:R-:W-:Y:S01]  /*159a0*/  IADD3 R0, R22, 0x15400, RZ ;  /* 0x0001540016007810 */ /* 0x000fe20007ffe0ff */
[----:B------:R-:W-:Y:S03]  /*159b0*/  BSSY B6, `(.L_x_593) ;  /* 0x0000013000067945 */ /* 0x000fe60003800000 */
[----:B------:R-:W-:-:S13]  /*159c0*/  LOP3.LUT P0, RZ, R0, 0x1bf, RZ, 0xc0, !PT ;  /* 0x000001bf00ff7812 */ /* 0x000fda000780c0ff */
[----:B------:R-:W-:Y:S05]  /*159d0*/  @!P0 BRA `(.L_x_594) ;  /* 0x0000000000408947 */ /* 0x000fea0003800000 */
[----:B------:R-:W-:Y:S01]  /*159e0*/  MOV R2, 0x0 ;  /* 0x0000000000027802 */ /* 0x000fe20000000f00 */
[----:B------:R-:W-:Y:S01]  /*159f0*/  ULDC.64 UR6, c[0x4][0x88] ;  /* 0x0100220000067ab9 */ /* 0x000fe20000000a00 */
[----:B------:R-:W-:Y:S01]  /*15a00*/  ULDC.64 UR8, c[0x4][0x90] ;  /* 0x0100240000087ab9 */ /* 0x000fe20000000a00 */
[----:B------:R-:W-:Y:S01]  /*15a10*/  ULDC.64 UR4, c[0x4][0x8] ;  /* 0x0100020000047ab9 */ /* 0x000fe20000000a00 */
[----:B------:R-:W-:Y:S01]  /*15a20*/  IMAD.U32 R4, RZ, RZ, UR6 ;  /* 0x00000006ff047e24 */ /* 0x000fe2000f8e00ff */
[----:B-1----:R-:W-:Y:S01]  /*15a30*/  MOV R7, UR9 ;  /* 0x0000000900077c02 */ /* 0x002fe20008000f00 */
[----:B------:R-:W1:Y:S01]  /*15a40*/  LDC.64 R2, c[0x4][R2] ;  /* 0x0100000002027b82 */ /* 0x000e620000000a00 */
[----:B0-----:R-:W-:Y:S01]  /*15a50*/  IMAD.U32 R5, RZ, RZ, UR7 ;  /* 0x00000007ff057e24 */ /* 0x001fe2000f8e00ff */
[----:B------:R-:W-:Y:S01]  /*15a60*/  MOV R12, 0x1 ;  /* 0x00000001000c7802 */ /* 0x000fe20000000f00 */
[----:B------:R-:W-:Y:S02]  /*15a70*/  IMAD.U32 R6, RZ, RZ, UR8 ;  /* 0x00000008ff067e24 */ /* 0x000fe4000f8e00ff */
[----:B------:R-:W-:-:S02]  /*15a80*/  IMAD.U32 R10, RZ, RZ, UR4 ;  /* 0x00000004ff0a7e24 */ /* 0x000fc4000f8e00ff */
[----:B------:R-:W-:Y:S02]  /*15a90*/  IMAD.U32 R11, RZ, RZ, UR5 ;  /* 0x00000005ff0b7e24 */ /* 0x000fe4000f8e00ff */
[----:B------:R-:W-:Y:S02]  /*15aa0*/  IMAD.MOV.U32 R8, RZ, RZ, 0x70 ;  /* 0x00000070ff087424 */ /* 0x000fe400078e00ff */
[----:B------:R-:W-:-:S07]  /*15ab0*/  IMAD.MOV.U32 R13, RZ, RZ, RZ ;  /* 0x000000ffff0d7224 */ /* 0x000fce00078e00ff */
[----:B------:R-:W-:-:S07]  /*15ac0*/  LEPC R20, `(.L_x_594) ;  /* 0x000000001014794e */ /* 0x000fce0000000000 */
[----:B-1----:R-:W-:Y:S05]  /*15ad0*/  CALL.ABS.NOINC R2 ;  /* 0x0000000002007343 */ /* 0x002fea0003c00000 */
.L_x_594:
[----:B------:R-:W-:Y:S05]  /*15ae0*/  BSYNC B6 ;  /* 0x0000000000067941 */ /* 0x000fea0003800000 */
.L_x_593:
        /* <DEDUP_REMOVED lines=8> */
[----:B------:R2:W3:Y:S01]  /*15b70*/  LDC.64 R2, c[0x4][R27] ;  /* 0x010000001b027b82 */ /* 0x0004e20000000a00 */
[----:B------:R-:W-:Y:S01]  /*15b80*/  IMAD.U32 R4, RZ, RZ, UR6 ;  /* 0x00000006ff047e24 */ /* 0x000fe2000f8e00ff */
[----:B0-----:R-:W-:Y:S01]  /*15b90*/  MOV R5, UR7 ;  /* 0x0000000700057c02 */ /* 0x001fe20008000f00 */
[----:B------:R-:W-:Y:S01]  /*15ba0*/  IMAD.U32 R6, RZ, RZ, UR8 ;  /* 0x00000008ff067e24 */ /* 0x000fe2000f8e00ff */
[----:B------:R-:W-:Y:S01]  /*15bb0*/  MOV R11, UR5 ;  /* 0x00000005000b7c02 */ /* 0x000fe20008000f00 */
[----:B-1----:R-:W-:Y:S02]  /*15bc0*/  IMAD.U32 R7, RZ, RZ, UR9 ;  /* 0x00000009ff077e24 */ /* 0x002fe4000f8e00ff */
[----:B------:R-:W-:-:S02]  /*15bd0*/  IMAD.U32 R10, RZ, RZ, UR4 ;  /* 0x00000004ff0a7e24 */ /* 0x000fc4000f8e00ff */
[----:B------:R-:W-:Y:S02]  /*15be0*/  IMAD.MOV.U32 R8, RZ, RZ, 0x70 ;  /* 0x00000070ff087424 */ /* 0x000fe400078e00ff */
[----:B------:R-:W-:Y:S02]  /*15bf0*/  IMAD.MOV.U32 R12, RZ, RZ, 0x1 ;  /* 0x00000001ff0c7424 */ /* 0x000fe400078e00ff */
[----:B--2---:R-:W-:-:S07]  /*15c00*/  IMAD.MOV.U32 R13, RZ, RZ, RZ ;  /* 0x000000ffff0d7224 */ /* 0x004fce00078e00ff */
[----:B------:R-:W-:-:S07]  /*15c10*/  LEPC R20, `(.L_x_597) ;  /* 0x000000001014794e */ /* 0x000fce0000000000 */
[----:B---3--:R-:W-:Y:S05]  /*15c20*/  CALL.ABS.NOINC R2 ;  /* 0x0000000002007343 */ /* 0x008fea0003c00000 */
.L_x_597:
[----:B------:R0:W1:Y:S01]  /*15c30*/  LDC.64 R2, c[0x4][R27] ;  /* 0x010000001b027b82 */ /* 0x0000620000000a00 */
[----:B------:R-:W-:Y:S01]  /*15c40*/  ULDC.64 UR4, c[0x4][0x88] ;  /* 0x0100220000047ab9 */ /* 0x000fe20000000a00 */
[----:B------:R-:W-:Y:S01]  /*15c50*/  ULDC.64 UR6, c[0x4][0x90] ;  /* 0x0100240000067ab9 */ /* 0x000fe20000000a00 */
[----:B------:R-:W-:Y:S01]  /*15c60*/  ULDC.64 UR8, c[0x4][0x18] ;  /* 0x0100060000087ab9 */ /* 0x000fe20000000a00 */
[----:B------:R-:W-:Y:S01]  /*15c70*/  MOV R4, UR4 ;  /* 0x0000000400047c02 */ /* 0x000fe20008000f00 */
[----:B------:R-:W-:Y:S01]  /*15c80*/  IMAD.U32 R5, RZ, RZ, UR5 ;  /* 0x00000005ff057e24 */ /* 0x000fe2000f8e00ff */
[----:B------:R-:W-:Y:S01]  /*15c90*/  MOV R10, UR8 ;  /* 0x00000008000a7c02 */ /* 0x000fe20008000f00 */
[----:B------:R-:W-:Y:S01]  /*15ca0*/  IMAD.U32 R6, RZ, RZ, UR6 ;  /* 0x00000006ff067e24 */ /* 0x000fe2000f8e00ff */
[----:B------:R-:W-:Y:S01]  /*15cb0*/  MOV R13, RZ ;  /* 0x000000ff000d7202 */ /* 0x000fe20000000f00 */
[----:B------:R-:W-:Y:S02]  /*15cc0*/  IMAD.U32 R7, RZ, RZ, UR7 ;  /* 0x00000007ff077e24 */ /* 0x000fe4000f8e00ff */
[----:B------:R-:W-:-:S02]  /*15cd0*/  IMAD.U32 R11, RZ, RZ, UR9 ;  /* 0x00000009ff0b7e24 */ /* 0x000fc4000f8e00ff */
[----:B------:R-:W-:Y:S02]  /*15ce0*/  IMAD.MOV.U32 R8, RZ, RZ, 0x70 ;  /* 0x00000070ff087424 */ /* 0x000fe400078e00ff */
[----:B0-----:R-:W-:-:S07]  /*15cf0*/  IMAD.MOV.U32 R12, RZ, RZ, 0x1 ;  /* 0x00000001ff0c7424 */ /* 0x001fce00078e00ff */
[----:B------:R-:W-:-:S07]  /*15d00*/  LEPC R20, `(.L_x_596) ;  /* 0x000000001014794e */ /* 0x000fce0000000000 */
[----:B-1----:R-:W-:Y:S05]  /*15d10*/  CALL.ABS.NOINC R2 ;  /* 0x0000000002007343 */ /* 0x002fea0003c00000 */
.L_x_596:
[----:B------:R-:W-:Y:S05]  /*15d20*/  BSYNC B6 ;  /* 0x0000000000067941 */ /* 0x000fea0003800000 */
.L_x_595:
[----:B------:R2:W3:Y:S01]  /*15d30*/  LDL R20, [R1+0x10] ;  /* 0x0000100001147983 */ /* 0x0004e20000100800 */
[----:B------:R-:W-:Y:S01]  /*15d40*/  ULDC.64 UR4, c[0x0][0x9f8] ;  /* 0x00027e0000047ab9 */ /* 0x000fe20000000a00 */
[----:B-1----:R-:W1:Y:S01]  /*15d50*/  LDC R7, c[0x0][0x430] ;  /* 0x00010c00ff077b82 */ /* 0x002e620000000800 */
[----:B------:R-:W-:Y:S01]  /*15d60*/  ISETP.NE.U32.AND P0, PT, RZ, UR4, PT ;  /* 0x00000004ff007c0c */ /* 0x000fe2000bf05070 */
[----:B------:R-:W4:Y:S03]  /*15d70*/  LDL R27, [R1+0x3c] ;  /* 0x00003c00011b7983 */ /* 0x000f260000100800 */
[----:B------:R-:W-:Y:S01]  /*15d80*/  ISETP.NE.AND.EX P0, PT, RZ, UR5, PT, P0 ;  /* 0x00000005ff007c0c */ /* 0x000fe2000bf05300 */
[----:B------:R-:W2:Y:S04]  /*15d90*/  LDL R21, [R1+0x1c] ;  /* 0x00001c0001157983 */ /* 0x000ea80000100800 */
[----:B------:R-:W2:Y:S08]  /*15da0*/  LDL R2, [R1+0x20] ;  /* 0x0000200001027983 */ /* 0x000eb00000100800 */
[----:B------:R-:W-:Y:S01]  /*15db0*/  @P0 IADD3 R24, P1, R24, UR4, RZ ;  /* 0x0000000418180c10 */ /* 0x000fe2000ff3e0ff */
[----:B------:R-:W0:Y:S01]  /*15dc0*/  S2R R3, SR_TID.X ;  /* 0x0000000000037919 */ /* 0x000e220000002100 */
[----:B------:R-:W-:-:S02]  /*15dd0*/  ULDC UR4, c[0x0][0x2f4] ;  /* 0x0000bd0000047ab9 */ /* 0x000fc40000000800 */
[----:B------:R-:W-:Y:S01]  /*15de0*/  @P0 IADD3.X R25, R25, UR5, RZ, P1, !PT ;  /* 0x0000000519190c10 */ /* 0x000fe20008ffe4ff */
[----:B------:R-:W4:Y:S04]  /*15df0*/  S2R R0, SR_TID.X ;  /* 0x0000000000007919 */ /* 0x000f280000002100 */
[----:B---3--:R-:W3:Y:S01]  /*15e00*/  @P0 LDG.E R20, desc[UR42][R24.64] ;  /* 0x0000002a18140981 */ /* 0x008ee2000c1e1900 */
[----:B-1----:R-:W-:Y:S01]  /*15e10*/  ISETP.NE.AND P1, PT, R7, 0x1, PT ;  /* 0x000000010700780c */ /* 0x002fe20003f25270 */
[----:B0-----:R-:W-:Y:S01]  /*15e20*/  IMAD.SHL.U32 R3, R3, 0x20, RZ ;  /* 0x0000002003037824 */ /* 0x001fe200078e00ff */
[----:B----4-:R-:W-:Y:S02]  /*15e30*/  LEA.HI.SX32 R27, R27, 0xffffffff, 0x19 ;  /* 0xffffffff1b1b7811 */ /* 0x010fe400078fcaff */
[----:B------:R-:W-:-:S02]  /*15e40*/  LOP3.LUT R0, R0, 0x7f, RZ, 0xc0, !PT ;  /* 0x0000007f00007812 */ /* 0x000fc400078ec0ff */
[----:B------:R-:W-:Y:S01]  /*15e50*/  LOP3.LUT R3, R3, 0x60, RZ, 0xc0, !PT ;  /* 0x0000006003037812 */ /* 0x000fe200078ec0ff */
[----:B------:R-:W-:Y:S01]  /*15e60*/  IMAD.SHL.U32 R10, R27, 0x80, RZ ;  /* 0x000000801b0a7824 */ /* 0x000fe200078e00ff */
[----:B------:R-:W-:-:S04]  /*15e70*/  SHF.R.U32.HI R0, RZ, 0x2, R0 ;  /* 0x00000002ff007819 */ /* 0x000fc80000011600 */
[----:B------:R-:W-:Y:S01]  /*15e80*/  LOP3.LUT R0, R10, R0, R3, 0xfe, !PT ;  /* 0x000000000a007212 */ /* 0x000fe200078efe03 */
[----:B------:R-:W0:Y:S08]  /*15e90*/  @P1 LDC R4, c[0x0][0x434] ;  /* 0x00010d00ff041b82 */ /* 0x000e300000000800 */
[----:B------:R-:W1:Y:S01]  /*15ea0*/  @P1 LDC R5, c[0x0][0x438] ;  /* 0x00010e00ff051b82 */ /* 0x000e620000000800 */
[----:B------:R-:W4:Y:S01]  /*15eb0*/  S2R R11, SR_TID.X ;  /* 0x00000000000b7919 */ /* 0x000f220000002100 */
[----:B------:R-:W-:Y:S01]  /*15ec0*/  LOP3.LUT R23, R23, 0xfffffff7, RZ, 0xc0, !PT ;  /* 0xfffffff717177812 */ /* 0x000fe200078ec0ff */
[----:B----4-:R-:W-:-:S05]  /*15ed0*/  IMAD.SHL.U32 R11, R11, 0x8, RZ ;  /* 0x000000080b0b7824 */ /* 0x010fca00078e00ff */
[----:B------:R-:W-:-:S04]  /*15ee0*/  LOP3.LUT R11, R11, 0x18, RZ, 0xc0, !PT ;  /* 0x000000180b0b7812 */ /* 0x000fc800078ec0ff */
[----:B------:R-:W-:Y:S01]  /*15ef0*/  LOP3.LUT R12, R11, 0x20, RZ, 0xfc, !PT ;  /* 0x000000200b0c7812 */ /* 0x000fe200078efcff */
[----:B------:R-:W-:Y:S01]  /*15f00*/  UMOV UR5, 0xffffffff ;  /* 0xffffffff00057882 */ /* 0x000fe20000000000 */
[----:B---3--:R-:W-:Y:S01]  /*15f10*/  @P0 STL [R1+0x10], R20 ;  /* 0x0000101401000387 */ /* 0x008fe20000100800 */
[C---:B--2---:R-:W-:Y:S01]  /*15f20*/  ISETP.GE.AND P0, PT, R0.reuse, R21, PT ;  /* 0x000000150000720c */ /* 0x044fe20003f06270 */
[----:B------:R-:W-:-:S04]  /*15f30*/  IMAD.IADD R0, R0, 0x1, R2 ;  /* 0x0000000100007824 */ /* 0x000fc800078e0202 */
[----:B0-----:R-:W-:-:S08]  /*15f40*/  @P1 IMAD.HI.U32 R4, R0, R4, RZ ;  /* 0x0000000400041227 */ /* 0x001fd000078e00ff */
[----:B------:R-:W0:Y:S01]  /*15f50*/  @!P0 LDC.64 R2, c[0x0][0x428] ;  /* 0x00010a00ff028b82 */ /* 0x000e220000000a00 */
[----:B------:R-:W-:Y:S02]  /*15f60*/  MOV R6, R0 ;  /* 0x0000000000067202 */ /* 0x000fe40000000f00 */
[----:B-1----:R-:W-:Y:S02]  /*15f70*/  @P1 SHF.R.U32.HI R6, RZ, R5, R4 ;  /* 0x00000005ff061219 */ /* 0x002fe40000011604 */
[----:B------:R-:W-:-:S03]  /*15f80*/  SHF.R.S32.HI R8, RZ, 0x1f, R20 ;  /* 0x0000001fff087819 */ /* 0x000fc60000011414 */
[----:B------:R-:W-:-:S04]  /*15f90*/  IMAD.MOV R4, RZ, RZ, -R6 ;  /* 0x000000ffff047224 */ /* 0x000fc800078e0a06 */
[----:B------:R-:W-:Y:S01]  /*15fa0*/  IMAD R4, R7, R4, R0 ;  /* 0x0000000407047224 */ /* 0x000fe200078e0200 */
[--C-:B------:R-:W-:Y:S01]  /*15fb0*/  @!P0 SHF.R.S32.HI R7, RZ, 0x1f, R6.reuse ;  /* 0x0000001fff078819 */ /* 0x100fe20000011406 */
[-C--:B0-----:R-:W-:Y:S02]  /*15fc0*/  @!P0 IMAD R0, R8, R2.reuse, RZ ;  /* 0x0000000208008224 */ /* 0x081fe400078e02ff */
[----:B------:R-:W-:-:S04]  /*15fd0*/  @!P0 IMAD.WIDE.U32 R6, R20, R2, R6 ;  /* 0x0000000214068225 */ /* 0x000fc800078e0006 */
[----:B------:R-:W-:Y:S02]  /*15fe0*/  @!P0 IMAD R0, R20, R3, R0 ;  /* 0x0000000314008224 */ /* 0x000fe400078e0200 */
[----:B------:R-:W0:Y:S01]  /*15ff0*/  @!P0 LDC.64 R2, c[0x0][0x418] ;  /* 0x00010600ff028b82 */ /* 0x000e220000000a00 */
[----:B------:R-:W-:Y:S01]  /*16000*/  MOV R5, UR38 ;  /* 0x0000002600057c02 */ /* 0x000fe20008000f00 */
[----:B------:R0:W-:Y:S01]  /*16010*/  STL [R1+0x24], R8 ;  /* 0x0000240801007387 */ /* 0x0001e20000100800 */
[----:B------:R-:W-:Y:S02]  /*16020*/  @!P0 IMAD.IADD R0, R7, 0x1, R0 ;  /* 0x0000000107008824 */ /* 0x000fe400078e0200 */
[----:B------:R-:W-:Y:S02]  /*16030*/  ISETP.NE.AND P2, PT, R5, 0x3, PT ;  /* 0x000000030500780c */ /* 0x000fe40003f45270 */
[----:B0-----:R-:W-:Y:S01]  /*16040*/  @!P0 LEA R8, P1, R6, R2, 0x2 ;  /* 0x0000000206088211 */ /* 0x001fe200078210ff */
[----:B------:R-:W-:-:S03]  /*16050*/  IMAD.MOV.U32 R2, RZ, RZ, RZ ;  /* 0x000000ffff027224 */ /* 0x000fc600078e00ff */
[----:B------:R-:W-:-:S05]  /*16060*/  @!P0 LEA.HI.X R9, R6, R3, R0, 0x2, P1 ;  /* 0x0000000306098211 */ /* 0x000fca00008f1400 */
[----:B------:R0:W5:Y:S01]  /*16070*/  @!P0 LDG.E R2, desc[UR42][R8.64] ;  /* 0x0000002a08028981 */ /* 0x000162000c1e1900 */
[----:B------:R-:W-:Y:S02]  /*16080*/  ISETP.GE.AND P0, PT, R11, UR4, PT ;  /* 0x000000040b007c0c */ /* 0x000fe4000bf06270 */
[----:B------:R-:W-:-:S04]  /*16090*/  @P2 LOP3.LUT R23, R23, 0x8, RZ, 0xfc, !PT ;  /* 0x0000000817172812 */ /* 0x000fc800078efcff */
        /* <DEDUP_REMOVED lines=9> */
[----:B0-----:R-:W-:Y:S06]  /*16130*/  BRA.DIV UR5, `(.L_x_598) ;  /* 0x0000004a05847947 */ /* 0x001fec000b800000 */
.L_x_711:
[----:B------:R-:W-:-:S05]  /*16140*/  SHF.R.S32.HI R9, RZ, 0x1f, R18 ;  /* 0x0000001fff097819 */ /* 0x000fca0000011412 */
[----:B------:R0:W-:Y:S01]  /*16150*/  STL [R1+0xc], R9 ;  /* 0x00000c0901007387 */ /* 0x0001e20000100800 */
[----:B------:R-:W-:Y:S05]  /*16160*/  @!P2 BRA `(.L_x_599) ;  /* 0x000000000004a947 */ /* 0x000fea0003800000 */
[----:B------:R-:W-:Y:S01]  /*16170*/  BPT.TRAP 0x1 ;  /* 0x000000040000795c */ /* 0x000fe20000300000 */
.L_x_599:
[----:B------:R-:W2:Y:S01]  /*16180*/  LDL R5, [R1] ;  /* 0x0000000001057983 */ /* 0x000ea20000100800 */
[----:B------:R-:W-:Y:S01]  /*16190*/  SHF.R.S32.HI R3, RZ, 0x1f, R4 ;  /* 0x0000001fff037819 */ /* 0x000fe20000011404 */
[----:B------:R-:W-:Y:S01]  /*161a0*/  ULDC.64 UR4, c[0x0][0x328] ;  /* 0x0000ca0000047ab9 */ /* 0x000fe20000000a00 */
[----:B-----5:R-:W-:Y:S01]  /*161b0*/  SHF.R.S32.HI R8, RZ, 0x1f, R2 ;  /* 0x0000001fff087819 */ /* 0x020fe20000011402 */
[----:B------:R-:W-:Y:S01]  /*161c0*/  IMAD.WIDE.U32 R6, R4, UR4, RZ ;  /* 0x0000000404067c25 */ /* 0x000fe2000f8e00ff */
[----:B------:R-:W-:Y:S03]  /*161d0*/  BSSY B0, `(.L_x_600) ;  /* 0x0000015000007945 */ /* 0x000fe60003800000 */
[----:B------:R-:W-:-:S04]  /*161e0*/  IMAD R0, R3, UR4, RZ ;  /* 0x0000000403007c24 */ /* 0x000fc8000f8e02ff */
[----:B------:R-:W-:Y:S01]  /*161f0*/  IMAD R0, R4, UR5, R0 ;  /* 0x0000000504007c24 */ /* 0x000fe2000f8e0200 */
[----:B------:R-:W-:-:S03]  /*16200*/  ULDC.64 UR4, c[0x0][0x338] ;  /* 0x0000ce0000047ab9 */ /* 0x000fc60000000a00 */
[----:B------:R-:W-:Y:S02]  /*16210*/  IMAD.IADD R7, R7, 0x1, R0 ;  /* 0x0000000107077824 */ /* 0x000fe400078e0200 */
[----:B------:R-:W-:Y:S02]  /*16220*/  IMAD R0, R8, UR4, RZ ;  /* 0x0000000408007c24 */ /* 0x000fe4000f8e02ff */
[----:B------:R-:W-:-:S04]  /*16230*/  IMAD.WIDE.U32 R6, R2, UR4, R6 ;  /* 0x0000000402067c25 */ /* 0x000fc8000f8e0006 */
[----:B------:R-:W-:Y:S01]  /*16240*/  IMAD R0, R2, UR5, R0 ;  /* 0x0000000502007c24 */ /* 0x000fe2000f8e0200 */
[----:B------:R-:W-:-:S03]  /*16250*/  ULDC.64 UR4, c[0x0][0x330] ;  /* 0x0000cc0000047ab9 */ /* 0x000fc60000000a00 */
[----:B------:R-:W-:Y:S02]  /*16260*/  IMAD.IADD R7, R7, 0x1, R0 ;  /* 0x0000000107077824 */ /* 0x000fe400078e0200 */
[----:B------:R-:W-:Y:S02]  /*16270*/  IMAD R0, R9, UR4, RZ ;  /* 0x0000000409007c24 */ /* 0x000fe4000f8e02ff */
[----:B------:R-:W-:-:S04]  /*16280*/  IMAD.WIDE.U32 R6, R18, UR4, R6 ;  /* 0x0000000412067c25 */ /* 0x000fc8000f8e0006 */
[----:B------:R-:W-:Y:S01]  /*16290*/  IMAD R0, R18, UR5, R0 ;  /* 0x0000000512007c24 */ /* 0x000fe2000f8e0200 */
[----:B------:R-:W-:Y:S02]  /*162a0*/  ULDC.64 UR4, c[0x0][0x318] ;  /* 0x0000c60000047ab9 */ /* 0x000fe40000000a00 */
[----:B------:R-:W-:Y:S02]  /*162b0*/  LEA R24, P0, R6, UR4, 0x1 ;  /* 0x0000000406187c11 */ /* 0x000fe4000f8008ff */
[----:B------:R-:W-:Y:S01]  /*162c0*/  IADD3 R25, R7, R0, RZ ;  /* 0x0000000007197210 */ /* 0x000fe20007ffe0ff */
[----:B------:R-:W-:-:S03]  /*162d0*/  IMAD R0, R26, 0x8, R22 ;  /* 0x000000081a007824 */ /* 0x000fc600078e0216 */
[----:B------:R-:W-:Y:S02]  /*162e0*/  LEA.HI.X R25, R6, UR5, R25, 0x1, P0 ;  /* 0x0000000506197c11 */ /* 0x000fe400080f0c19 */
[----:B--2---:R-:W-:-:S04]  /*162f0*/  SHF.L.U32 R5, R5, 0x1f, RZ ;  /* 0x0000001f05057819 */ /* 0x004fc800000006ff */
[----:B------:R-:W1:Y:S02]  /*16300*/  SYNCS.PHASECHK.TRANS64.TRYWAIT P0, [R0+URZ+0x2d840], R5 ;  /* 0x02d84005000075a7 */ /* 0x000e64000800017f */
[----:B-1----:R-:W-:Y:S05]  /*16310*/  @!P0 BRA `(.L_x_601) ;  /* 0x0000004800408947 */ /* 0x002fea0003800000 */
.L_x_712:
[----:B------:R-:W-:Y:S05]  /*16320*/  BSYNC B0 ;  /* 0x0000000000007941 */ /* 0x000fea0003800000 */
.L_x_600:
[----:B------:R-:W2:Y:S01]  /*16330*/  LDL R7, [R1+0xc] ;  /* 0x00000c0001077983 */ /* 0x000ea20000100800 */
[----:B------:R-:W-:-:S03]  /*16340*/  ULDC.64 UR4, c[0x0][0x300] ;  /* 0x0000c00000047ab9 */ /* 0x000fc60000000a00 */
[----:B0-----:R-:W3:Y:S04]  /*16350*/  LDL R9, [R1+0x14] ;  /* 0x0000140001097983 */ /* 0x001ee80000100800 */
[----:B------:R-:W4:Y:S01]  /*16360*/  LDL R12, [R1+0x1c] ;  /* 0x00001c00010c7983 */ /* 0x000f220000100800 */
[----:B------:R-:W0:Y:S01]  /*16370*/  S2R R6, SR_TID.X ;  /* 0x0000000000067919 */ /* 0x000e220000002100 */
[----:B------:R-:W-:-:S04]  /*16380*/  IMAD R3, R3, UR4, RZ ;  /* 0x0000000403037c24 */ /* 0x000fc8000f8e02ff */
[C---:B------:R-:W-:Y:S02]  /*16390*/  IMAD R3, R4.reuse, UR5, R3 ;  /* 0x0000000504037c24 */ /* 0x040fe4000f8e0203 */
[----:B-1----:R-:W-:Y:S01]  /*163a0*/  IMAD.WIDE.U32 R4, R4, UR4, RZ ;  /* 0x0000000404047c25 */ /* 0x002fe2000f8e00ff */
[----:B------:R-:W-:-:S03]  /*163b0*/  ULDC.64 UR4, c[0x0][0x310] ;  /* 0x0000c40000047ab9 */ /* 0x000fc60000000a00 */
[----:B------:R-:W-:Y:S02]  /*163c0*/  IMAD.IADD R5, R5, 0x1, R3 ;  /* 0x0000000105057824 */ /* 0x000fe400078e0203 */
[----:B------:R-:W-:Y:S01]  /*163d0*/  IMAD R8, R8, UR4, RZ ;  /* 0x0000000408087c24 */ /* 0x000fe2000f8e02ff */
[----:B0-----:R-:W-:-:S04]  /*163e0*/  LOP3.LUT R6, R6, 0x7f, RZ, 0xc0, !PT ;  /* 0x0000007f06067812 */ /* 0x001fc800078ec0ff */
[----:B------:R-:W-:Y:S02]  /*163f0*/  SHF.R.U32.HI R11, RZ, 0x2, R6 ;  /* 0x00000002ff0b7819 */ /* 0x000fe40000011606 */
[----:B------:R-:W0:Y:S01]  /*16400*/  S2R R6, SR_TID.X ;  /* 0x0000000000067919 */ /* 0x000e220000002100 */
[----:B------:R-:W-:-:S04]  /*16410*/  IMAD.WIDE.U32 R4, R2, UR4, R4 ;  /* 0x0000000402047c25 */ /* 0x000fc8000f8e0004 */
[----:B------:R-:W-:Y:S01]  /*16420*/  IMAD R2, R2, UR5, R8 ;  /* 0x0000000502027c24 */ /* 0x000fe2000f8e0208 */
[----:B------:R-:W-:-:S03]  /*16430*/  ULDC.64 UR4, c[0x0][0x308] ;  /* 0x0000c20000047ab9 */ /* 0x000fc60000000a00 */
[----:B------:R-:W-:Y:S01]  /*16440*/  IMAD.IADD R3, R5, 0x1, R2 ;  /* 0x0000000105037824 */ /* 0x000fe200078e0202 */
[----:B------:R-:W-:Y:S02]  /*16450*/  MOV R2, R4 ;  /* 0x0000000400027202 */ /* 0x000fe40000000f00 */
[C---:B------:R-:W-:Y:S02]  /*16460*/  LOP3.LUT P4, RZ, R23.reuse, 0x4, RZ, 0xc0, !PT ;  /* 0x0000000417ff7812 */ /* 0x040fe4000788c0ff */
[C---:B------:R-:W-:Y:S02]  /*16470*/  LOP3.LUT P3, RZ, R23.reuse, 0x2, RZ, 0xc0, !PT ;  /* 0x0000000217ff7812 */ /* 0x040fe4000786c0ff */
[----:B------:R-:W-:Y:S01]  /*16480*/  LOP3.LUT P2, RZ, R23, 0x1, RZ, 0xc0, !PT ;  /* 0x0000000117ff7812 */ /* 0x000fe2000784c0ff */
[----:B--2---:R-:W-:-:S04]  /*16490*/  IMAD R4, R7, UR4, RZ ;  /* 0x0000000407047c24 */ /* 0x004fc8000f8e02ff */
[C---:B------:R-:W-:Y:S02]  /*164a0*/  IMAD R7, R18.reuse, UR5, R4 ;  /* 0x0000000512077c24 */ /* 0x040fe4000f8e0204 */
[----:B------:R-:W-:Y:S01]  /*164b0*/  IMAD.WIDE.U32 R4, R18, UR4, R2 ;  /* 0x0000000412047c25 */ /* 0x000fe2000f8e0002 */
[----:B------:R-:W-:-:S03]  /*164c0*/  ULDC.64 UR4, c[0x0][0x2e8] ;  /* 0x0000ba0000047ab9 */ /* 0x000fc60000000a00 */
[----:B------:R-:W-:Y:S01]  /*164d0*/  IMAD.IADD R7, R5, 0x1, R7 ;  /* 0x0000000105077824 */ /* 0x000fe200078e0207 */
[----:B------:R-:W-:Y:S01]  /*164e0*/  LEA R2, P0, R4, UR4, 0x1 ;  /* 0x0000000404027c11 */ /* 0x000fe2000f8008ff */
[----:B---3--:R-:W-:Y:S01]  /*164f0*/  IMAD R8, R26, 0x3000, R9 ;  /* 0x000030001a087824 */ /* 0x008fe200078e0209 */
[----:B------:R-:W-:Y:S01]  /*16500*/  UMOV UR4, 0xffffffff ;  /* 0xffffffff00047882 */ /* 0x000fe20000000000 */
[----:B0-----:R-:W-:Y:S01]  /*16510*/  IMAD.SHL.U32 R9, R6, 0x8, RZ ;  /* 0x0000000806097824 */ /* 0x001fe200078e00ff */
[----:B----4-:R-:W-:Y:S02]  /*16520*/  IADD3 R3, -R11, R12, -R10 ;  /* 0x0000000c0b037210 */ /* 0x010fe40007ffe90a */
[----:B------:R-:W-:Y:S02]  /*16530*/  LEA.HI.X R7, R4, UR5, R7, 0x1, P0 ;  /* 0x0000000504077c11 */ /* 0x000fe400080f0c07 */
[----:B------:R-:W-:Y:S02]  /*16540*/  ISETP.GE.AND P0, PT, R3, 0x1, PT ;  /* 0x000000010300780c */ /* 0x000fe40003f06270 */
[----:B------:R-:W-:Y:S01]  /*16550*/  LOP3.LUT R9, R9, 0x18, RZ, 0xc0, !PT ;  /* 0x0000001809097812 */ /* 0x000fe200078ec0ff */
[----:B------:R-:W-:Y:S10]  /*16560*/  BRA.DIV UR4, `(.L_x_602) ;  /* 0x0000004604c07947 */ /* 0x000ff4000b800000 */
[----:B------:R-:W0:Y:S04]  /*16570*/  SHFL.IDX PT, R4, R2, RZ, 0x1c1f ;  /* 0x001c1fff02047589 */ /* 0x000e2800000e0000 */
[----:B------:R-:W1:Y:S01]  /*16580*/  SHFL.IDX PT, R6, R7, RZ, 0x1c1f ;  /* 0x001c1fff07067589 */ /* 0x000e6200000e0000 */
[----:B0-----:R-:W-:-:S05]  /*16590*/  @P0 LEA R5, P1, R9, R4, 0x1 ;  /* 0x0000000409050211 */ /* 0x001fca00078208ff */
[----:B-1----:R-:W-:Y:S01]  /*165a0*/  @P0 IMAD.X R4, RZ, RZ, R6, P1 ;  /* 0x000000ffff040224 */ /* 0x002fe200008e0606 */
[----:B------:R-:W-:Y:S02]  /*165b0*/  @P0 LEA R6, R8, R22, 0x1 ;  /* 0x0000001608060211 */ /* 0x000fe400078e08ff */
[----:B------:R-:W-:Y:S02]  /*165c0*/  ISETP.GE.AND P1, PT, R3, 0x21, PT ;  /* 0x000000210300780c */ /* 0x000fe40003f26270 */
[----:B------:R-:W-:-:S04]  /*165d0*/  @P0 LOP3.LUT R5, R5, R4, RZ, 0x3c, !PT ;  /* 0x0000000405050212 */ /* 0x000fc800078e3cff */
[----:B------:R-:W-:-:S04]  /*165e0*/  @P0 LOP3.LUT R4, R5, R4, RZ, 0x3c, !PT ;  /* 0x0000000405040212 */ /* 0x000fc800078e3cff */
[----:B------:R-:W-:-:S05]  /*165f0*/  @P0 LOP3.LUT R5, R5, R4, RZ, 0x3c, !PT ;  /* 0x0000000405050212 */ /* 0x000fca00078e3cff */
[----:B------:R-:W-:Y:S01]  /*16600*/  @!PT LDS RZ, [RZ] ;  /* 0x00000000fffff984 */ /* 0x000fe20000000800 */
[----:B------:R-:W-:Y:S04]  /*16610*/  @P0 LDGSTS.E.BYPASS.LTC128B.128 [R6+0x15400], desc[UR42][R4.64], !P4 ;  /* 0x1540000004060fae */ /* 0x000fe8000e101d6a */
[----:B------:R-:W-:Y:S04]  /*16620*/  @P0 LDGSTS.E.BYPASS.LTC128B.128 [R6+0x17400], desc[UR42][R4.64+0x40], !P3 ;  /* 0x1740004004060fae */ /* 0x000fe8000d901d6a */
[----:B------:R0:W-:Y:S04]  /*16630*/  @P0 LDGSTS.E.BYPASS.LTC128B.128 [R6+0x19400], desc[UR42][R4.64+0x80], !P2 ;  /* 0x1940008004060fae */ /* 0x0001e8000d101d6a */
[----:B0-----:R-:W0:Y:S04]  /*16640*/  SHFL.IDX PT, R4, R2, 0x1, 0x1c1f ;  /* 0x003c1f0002047f89 */ /* 0x001e2800000e0000 */
[----:B------:R-:W1:Y:S01]  /*16650*/  SHFL.IDX PT, R6, R7, 0x1, 0x1c1f ;  /* 0x003c1f0007067f89 */ /* 0x000e6200000e0000 */
[----:B0-----:R-:W-:-:S05]  /*16660*/  @P1 LEA R5, P0, R9, R4, 0x1 ;  /* 0x0000000409051211 */ /* 0x001fca00078008ff */
[----:B-1----:R-:W-:Y:S02]  /*16670*/  @P1 IMAD.X R4, RZ, RZ, R6, P0 ;  /* 0x000000ffff041224 */ /* 0x002fe400000e0606 */
[----:B------:R-:W-:-:S03]  /*16680*/  @P1 IMAD R6, R8, 0x2, R22 ;  /* 0x0000000208061824 */ /* 0x000fc600078e0216 */
[----:B------:R-:W-:-:S04]  /*16690*/  @P1 LOP3.LUT R5, R5, R4, RZ, 0x3c, !PT ;  /* 0x0000000405051212 */ /* 0x000fc800078e3cff */
[----:B------:R-:W-:-:S04]  /*166a0*/  @P1 LOP3.LUT R4, R5, R4, RZ, 0x3c, !PT ;  /* 0x0000000405041212 */ /* 0x000fc800078e3cff */
[----:B------:R-:W-:-:S05]  /*166b0*/  @P1 LOP3.LUT R5, R5, R4, RZ, 0x3c, !PT ;  /* 0x0000000405051212 */ /* 0x000fca00078e3cff */
[----:B------:R-:W-:Y:S04]  /*166c0*/  @P1 LDGSTS.E.BYPASS.LTC128B.128 [R6+0x15c00], desc[UR42][R4.64], !P4 ;  /* 0x15c0000004061fae */ /* 0x000fe8000e101d6a */
[----:B------:R-:W-:Y:S04]  /*166d0*/  @P1 LDGSTS.E.BYPASS.LTC128B.128 [R6+0x17c00], desc[UR42][R4.64+0x40], !P3 ;  /* 0x17c0004004061fae */ /* 0x000fe8000d901d6a */
[----:B------:R0:W-:Y:S01]  /*166e0*/  @P1 LDGSTS.E.BYPASS.LTC128B.128 [R6+0x19c00], desc[UR42][R4.64+0x80], !P2 ;  /* 0x19c0008004061fae */ /* 0x0001e2000d101d6a */
[----:B------:R-:W-:-:S03]  /*166f0*/  ISETP.GE.AND P1, PT, R3, 0x41, PT ;  /* 0x000000410300780c */ /* 0x000fc60003f26270 */
[----:B0-----:R-:W0:Y:S04]  /*16700*/  SHFL.IDX PT, R4, R2, 0x2, 0x1c1f ;  /* 0x005c1f0002047f89 */ /* 0x001e2800000e0000 */
[----:B------:R-:W1:Y:S04]  /*16710*/  SHFL.IDX PT, R6, R7, 0x2, 0x1c1f ;  /* 0x005c1f0007067f89 */ /* 0x000e6800000e0000 */
[----:B------:R-:W2:Y:S04]  /*16720*/  SHFL.IDX PT, R7, R7, 0x3, 0x1c1f ;  /* 0x007c1f0007077f89 */ /* 0x000ea800000e0000 */
[----:B------:R-:W3:Y:S01]  /*16730*/  SHFL.IDX PT, R2, R2, 0x3, 0x1c1f ;  /* 0x007c1f0002027f89 */ /* 0x000ee200000e0000 */
[----:B0-----:R-:W-:-:S05]  /*16740*/  @P1 LEA R5, P0, R9, R4, 0x1 ;  /* 0x0000000409051211 */ /* 0x001fca00078008ff */
[----:B-1----:R-:W-:Y:S01]  /*16750*/  @P1 IMAD.X R4, RZ, RZ, R6, P0 ;  /* 0x000000ffff041224 */ /* 0x002fe200000e0606 */
[----:B------:R-:W-:-:S04]  /*16760*/  @P1 LEA R6, R8, R22, 0x1 ;  /* 0x0000001608061211 */ /* 0x000fc800078e08ff */
[----:B------:R-:W-:-:S04]  /*16770*/  @P1 LOP3.LUT R5, R5, R4, RZ, 0x3c, !PT ;  /* 0x0000000405051212 */ /* 0x000fc800078e3cff */
[----:B------:R-:W-:-:S04]  /*16780*/  @P1 LOP3.LUT R4, R5, R4, RZ, 0x3c, !PT ;  /* 0x0000000405041212 */ /* 0x000fc800078e3cff */
[----:B------:R-:W-:-:S05]  /*16790*/  @P1 LOP3.LUT R5, R5, R4, RZ, 0x3c, !PT ;  /* 0x0000000405051212 */ /* 0x000fca00078e3cff */
[----:B------:R0:W-:Y:S04]  /*167a0*/  @P1 LDGSTS.E.BYPASS.LTC128B.128 [R6+0x16400], desc[UR42][R4.64], !P4 ;  /* 0x1640000004061fae */ /* 0x0001e8000e101d6a */
[----:B------:R0:W-:Y:S04]  /*167b0*/  @P1 LDGSTS.E.BYPASS.LTC128B.128 [R6+0x18400], desc[UR42][R4.64+0x40], !P3 ;  /* 0x1840004004061fae */ /* 0x0001e8000d901d6a */
[----:B--23--:R0:W-:Y:S02]  /*167c0*/  @P1 LDGSTS.E.BYPASS.LTC128B.128 [R6+0x1a400], desc[UR42][R4.64+0x80], !P2 ;  /* 0x1a40008004061fae */ /* 0x00c1e4000d101d6a */
.L_x_722:
[----:B------:R-:W-:-:S13]  /*167d0*/  ISETP.GE.AND P0, PT, R3, 0x61, PT ;  /* 0x000000610300780c */ /* 0x000fda0003f06270 */
[----:B------:R-:W-:Y:S01]  /*167e0*/  @P0 LEA R2, P1, R9, R2, 0x1 ;  /* 0x0000000209020211 */ /* 0x000fe200078208ff */
[----:B------:R-:W-:-:S04]  /*167f0*/  @P0 IMAD R8, R8, 0x2, R22 ;  /* 0x0000000208080824 */ /* 0x000fc800078e0216 */
        /* <DEDUP_REMOVED lines=9> */
.L_x_603:
[----:B------:R-:W-:Y:S02]  /*16890*/  PLOP3.LUT P1, PT, P1, P0, PT, 0xa2, 0x0 ;  /* 0x000000000000781c */ /* 0x000fe40000f21472 */
[----:B------:R-:W-:-:S08]  /*168a0*/  @P0 R2UR P1, UR4, R0 ;  /* 0x00000000000402ca */ /* 0x000fd00000020000 */
[----:B------:R-:W-:-:S05]  /*168b0*/  @P0 PLOP3.LUT P0, PT, P1, PT, PT, 0x80, 0x0 ;  /* 0x000000000000081c */ /* 0x000fca0000f0f070 */
[----:B------:R-:W-:Y:S01]  /*168c0*/  @!P1 SYNCS.ARRIVE.TRANS64.RED.A0T1 RZ, [UR4+0x2d830], RZ ;  /* 0x02d830ffffff99a7 */ /* 0x000fe20008200404 */
[----:B------:R-:W-:Y:S07]  /*168d0*/  @!P1 ARRIVES.LDGSTSBAR.64.TRANSCNT [UR4+0x2d830] ;  /* 0x02d83000ff0099b0 */ /* 0x000fee0008000a84 */
[----:B------:R-:W-:Y:S05]  /*168e0*/  @P0 BRA.U.ANY `(.L_x_603) ;  /* 0xfffffffd00e80947 */ /* 0x000fea000393ffff */
[----:B------:R-:W-:Y:S01]  /*168f0*/  NOP ;  /* 0x0000000000007918 */ /* 0x000fe20000000000 */
[----:B--2---:R-:W-:-:S05]  /*16900*/  IMAD.U32 R2, RZ, RZ, UR38 ;  /* 0x00000026ff027e24 */ /* 0x004fca000f8e00ff */
[----:B------:R-:W-:-:S13]  /*16910*/  ISETP.NE.AND P2, PT, R2, 0x3, PT ;  /* 0x000000030200780c */ /* 0x000fda0003f45270 */
[----:B------:R-:W-:Y:S05]  /*16920*/  @!P2 BRA `(.L_x_604) ;  /* 0x000000000004a947 */ /* 0x000fea0003800000 */
[----:B------:R-:W-:Y:S01]  /*16930*/  BPT.TRAP 0x1 ;  /* 0x000000040000795c */ /* 0x000fe20000300000 */
.L_x_604:
[----:B01----:R0:W5:Y:S01]  /*16940*/  LDL.LU R4, [R1+0x8] ;  /* 0x0000080001047983 */ /* 0x0031620000300800 */
[----:B------:R0:W-:Y:S03]  /*16950*/  SYNCS.ARRIVE.TRANS64.A1T0 RZ, [R0+URZ+0x2d830], RZ ;  /* 0x02d830ff00ff79a7 */ /* 0x0001e6000810003f */
[----:B------:R0:W5:Y:S02]  /*16960*/  LDL.LU R3, [R1+0x2c] ;  /* 0x00002c0001037983 */ /* 0x0001640000300800 */
[----:B------:R-:W-:Y:S05]  /*16970*/  WARPSYNC.ALL ;  /* 0x0000000000007948 */ /* 0x000fea0003800000 */
[----:B------:R-:W-:Y:S01]  /*16980*/  ULDC.64 UR4, c[0x0][0x298] ;  /* 0x0000a60000047ab9 */ /* 0x000fe20000000a00 */
[----:B------:R-:W-:Y:S01]  /*16990*/  ULDC.64 UR6, c[0x0][0xa00] ;  /* 0x0002800000067ab9 */ /* 0x000fe20000000a00 */
[----:B0-----:R-:W-:Y:S01]  /*169a0*/  IADD3 R0, R22, 0xc400, RZ ;  /* 0x0000c40016007810 */ /* 0x001fe20007ffe0ff */
[----:B------:R-:W-:Y:S01]  /*169b0*/  BSSY B6, `(.L_x_605) ;  /* 0x0000020000067945 */ /* 0x000fe20003800000 */
[----:B------:R-:W-:Y:S01]  /*169c0*/  BAR.SYNC.DEFER_BLOCKING 0x8, 0x200 ;  /* 0x0208000000007b1d */ /* 0x000fe20000010000 */
[----:B------:R-:W-:-:S02]  /*169d0*/  ISETP.NE.U32.AND P0, PT, RZ, UR6, PT ;  /* 0x00000006ff007c0c */ /* 0x000fc4000bf05070 */
[----:B------:R-:W-:Y:S02]  /*169e0*/  LOP3.LUT P1, RZ, R0, 0x1bf, RZ, 0xc0, !PT ;  /* 0x000001bf00ff7812 */ /* 0x000fe4000782c0ff */
[----:B------:R-:W-:-:S04]  /*169f0*/  ISETP.NE.AND.EX P0, PT, RZ, UR7, PT, P0 ;  /* 0x00000007ff007c0c */ /* 0x000fc8000bf05300 */
[----:B------:R-:W-:Y:S02]  /*16a00*/  SEL R29, R29, RZ, !P0 ;  /* 0x000000ff1d1d7207 */ /* 0x000fe40004000000 */
[----:B-----5:R-:W-:-:S05]  /*16a10*/  SHF.R.S32.HI R2, RZ, 0x1f, R4 ;  /* 0x0000001fff027819 */ /* 0x020fca0000011404 */
[----:B------:R-:W-:-:S04]  /*16a20*/  IMAD R2, R2, UR4, RZ ;  /* 0x0000000402027c24 */ /* 0x000fc8000f8e02ff */
[C---:B------:R-:W-:Y:S01]  /*16a30*/  IMAD R0, R4.reuse, UR5, R2 ;  /* 0x0000000504007c24 */ /* 0x040fe2000f8e0202 */
[----:B------:R-:W-:Y:S01]  /*16a40*/  SEL R2, R3, RZ, !P0 ;  /* 0x000000ff03027207 */ /* 0x000fe20004000000 */
[----:B------:R-:W-:-:S04]  /*16a50*/  IMAD.WIDE.U32 R4, R4, UR4, RZ ;  /* 0x0000000404047c25 */ /* 0x000fc8000f8e00ff */
[----:B------:R-:W-:Y:S01]  /*16a60*/  IMAD.IADD R0, R5, 0x1, R0 ;  /* 0x0000000105007824 */ /* 0x000fe200078e0200 */
[----:B------:R0:W-:Y:S04]  /*16a70*/  STL.64 [R1+0x30], R4 ;  /* 0x0000300401007387 */ /* 0x0001e80000100a00 */
[----:B------:R0:W-:Y:S04]  /*16a80*/  STL [R1+0x2c], R2 ;  /* 0x00002c0201007387 */ /* 0x0001e80000100800 */
[----:B------:R0:W-:Y:S01]  /*16a90*/  STL [R1+0x8], R0 ;  /* 0x0000080001007387 */ /* 0x0001e20000100800 */
        /* <DEDUP_REMOVED lines=17> */
.L_x_606:
[----:B------:R-:W-:Y:S05]  /*16bb0*/  BSYNC B6 ;  /* 0x0000000000067941 */ /* 0x000fea0003800000 */
.L_x_605:
[----:B0-----:R-:W2:Y:S01]  /*16bc0*/  LDL.LU R0, [R1+0x2c] ;  /* 0x00002c0001007983 */ /* 0x001ea20000300800 */
[----:B------:R-:W-:Y:S01]  /*16bd0*/  ULDC.64 UR4, c[0x0][0x2d8] ;  /* 0x0000b60000047ab9 */ /* 0x000fe20000000a00 */
[----:B------:R-:W0:Y:S01]  /*16be0*/  LDC R9, c[0x0][0x448] ;  /* 0x00011200ff097b82 */ /* 0x000e220000000800 */
[----:B------:R-:W-:Y:S01]  /*16bf0*/  ULDC.64 UR6, c[0x0][0x2c8] ;  /* 0x0000b20000067ab9 */ /* 0x000fe20000000a00 */
[----:B------:R-:W3:Y:S01]  /*16c00*/  LDL.LU R21, [R1+0x8] ;  /* 0x0000080001157983 */ /* 0x000ee20000300800 */
[----:B------:R-:W-:-:S03]  /*16c10*/  ULDC.64 UR8, c[0x0][0x280] ;  /* 0x0000a00000087ab9 */ /* 0x000fc60000000a00 */
[----:B------:R-:W3:Y:S04]  /*16c20*/  LDL.LU.64 R2, [R1+0x30] ;  /* 0x0000300001027983 */ /* 0x000ee80000300a00 */
[----:B------:R-:W4:Y:S01]  /*16c30*/  LDL R20, [R1+0xc] ;  /* 0x00000c0001147983 */ /* 0x000f220000100800 */
[----:B0-----:R-:W-:-:S13]  /*16c40*/  ISETP.NE.AND P0, PT, R9, 0x1, PT ;  /* 0x000000010900780c */ /* 0x001fda0003f05270 */
[----:B------:R-:W0:Y:S08]  /*16c50*/  @P0 LDC R5, c[0x0][0x44c] ;  /* 0x00011300ff050b82 */ /* 0x000e300000000800 */
[----:B------:R-:W1:Y:S08]  /*16c60*/  @P0 LDC R6, c[0x0][0x450] ;  /* 0x00011400ff060b82 */ /* 0x000e700000000800 */
[----:B------:R-:W1:Y:S01]  /*16c70*/  @P0 LDC R8, c[0x0][0x450] ;  /* 0x00011400ff080b82 */ /* 0x000e620000000800 */
[----:B--2---:R-:W-:Y:S01]  /*16c80*/  IMAD.MOV.U32 R4, RZ, RZ, R0 ;  /* 0x000000ffff047224 */ /* 0x004fe200078e0000 */
[----:B---3--:R-:W-:-:S02]  /*16c90*/  MOV R3, R21 ;  /* 0x0000001500037202 */ /* 0x008fc40000000f00 */
[----:B------:R-:W2:Y:S01]  /*16ca0*/  S2R R21, SR_TID.X ;  /* 0x0000000000157919 */ /* 0x000ea20000002100 */
[----:B----4-:R-:W-:Y:S02]  /*16cb0*/  IMAD R0, R20, UR4, RZ ;  /* 0x0000000414007c24 */ /* 0x010fe4000f8e02ff */
[----:B------:R-:W3:Y:S01]  /*16cc0*/  S2R R20, SR_TID.X ;  /* 0x0000000000147919 */ /* 0x000ee20000002100 */
[----:B------:R-:W-:-:S04]  /*16cd0*/  IMAD.WIDE.U32 R2, R18, UR4, R2 ;  /* 0x0000000412027c25 */ /* 0x000fc8000f8e0002 */
        /* <DEDUP_REMOVED lines=8> */
[----:B--2---:R-:W-:Y:S01]  /*16d60*/  IMAD.SHL.U32 R21, R21, 0x20, RZ ;  /* 0x0000002015157824 */ /* 0x004fe200078e00ff */
[----:B---3--:R-:W-:-:S04]  /*16d70*/  LOP3.LUT R20, R20, 0x7f, RZ, 0xc0, !PT ;  /* 0x0000007f14147812 */ /* 0x008fc800078ec0ff */
[----:B------:R-:W-:Y:S02]  /*16d80*/  LOP3.LUT R21, R21, 0x60, RZ, 0xc0, !PT ;  /* 0x0000006015157812 */ /* 0x000fe400078ec0ff */
[----:B------:R-:W-:-:S04]  /*16d90*/  SHF.R.U32.HI R20, RZ, 0x2, R20 ;  /* 0x00000002ff147819 */ /* 0x000fc80000011614 */
[----:B------:R-:W-:Y:S02]  /*16da0*/  LOP3.LUT R20, R20, R21, RZ, 0xfc, !PT ;  /* 0x0000001514147212 */ /* 0x000fe400078efcff */
[----:B------:R2:W5:Y:S03]  /*16db0*/  LDL R21, [R1+0x38] ;  /* 0x0000380001157983 */ /* 0x0005660000100800 */
[----:B------:R-:W-:-:S04]  /*16dc0*/  IMAD R0, R17, 0xc0, R20 ;  /* 0x000000c011007824 */ /* 0x000fc800078e0214 */
[----:B0-----:R-:W-:Y:S01]  /*16dd0*/  @P0 IMAD.HI.U32 R5, R0, R5, RZ ;  /* 0x0000000500050227 */ /* 0x001fe200078e00ff */
[----:B------:R-:W-:-:S04]  /*16de0*/  MOV R4, R0 ;  /* 0x0000000000047202 */ /* 0x000fc80000000f00 */
[----:B-1----:R-:W-:-:S04]  /*16df0*/  @P0 SHF.R.U32.HI R4, RZ, R6, R5 ;  /* 0x00000006ff040219 */ /* 0x002fc80000011605 */
[--C-:B------:R-:W-:Y:S01]  /*16e00*/  SHF.R.S32.HI R5, RZ, 0x1f, R4.reuse ;  /* 0x0000001fff057819 */ /* 0x100fe20000011404 */
[----:B------:R-:W-:-:S04]  /*16e10*/  IMAD.MOV R7, RZ, RZ, -R4 ;  /* 0x000000ffff077224 */ /* 0x000fc800078e0a04 */
[----:B------:R-:W-:-:S04]  /*16e20*/  IMAD R5, R5, UR4, RZ ;  /* 0x0000000405057c24 */ /* 0x000fc8000f8e02ff */
[C---:B------:R-:W-:Y:S02]  /*16e30*/  IMAD R6, R4.reuse, UR5, R5 ;  /* 0x0000000504067c24 */ /* 0x040fe4000f8e0205 */
[----:B------:R-:W-:-:S04]  /*16e40*/  IMAD.WIDE.U32 R4, R4, UR4, R2 ;  /* 0x0000000404047c25 */ /* 0x000fc8000f8e0002 */
[----:B------:R-:W-:Y:S02]  /*16e50*/  IMAD.IADD R5, R5, 0x1, R6 ;  /* 0x0000000105057824 */ /* 0x000fe400078e0206 */
[----:B------:R-:W-:-:S05]  /*16e60*/  IMAD R6, R9, R7, R0 ;  /* 0x0000000709067224 */ /* 0x000fca00078e0200 */
[----:B------:R-:W-:Y:S01]  /*16e70*/  SHF.R.S32.HI R7, RZ, 0x1f, R6 ;  /* 0x0000001fff077819 */ /* 0x000fe20000011406 */
[----:B------:R-:W-:-:S04]  /*16e80*/  IMAD.WIDE.U32 R4, R6, UR6, R4 ;  /* 0x0000000606047c25 */ /* 0x000fc8000f8e0004 */
[----:B------:R-:W-:-:S04]  /*16e90*/  IMAD R7, R7, UR6, RZ ;  /* 0x0000000607077c24 */ /* 0x000fc8000f8e02ff */
[----:B------:R-:W-:Y:S02]  /*16ea0*/  IMAD R6, R6, UR7, R7 ;  /* 0x0000000706067c24 */ /* 0x000fe4000f8e0207 */
[----:B------:R-:W0:Y:S01]  /*16eb0*/  @P0 LDC R7, c[0x0][0x44c] ;  /* 0x00011300ff070b82 */ /* 0x000e220000000800 */
[----:B------:R-:W-:Y:S01]  /*16ec0*/  IADD3 R0, R0, 0x80, RZ ;  /* 0x0000008000007810 */ /* 0x000fe20007ffe0ff */
[----:B------:R-:W-:Y:S01]  /*16ed0*/  IMAD.IADD R6, R5, 0x1, R6 ;  /* 0x0000000105067824 */ /* 0x000fe200078e0206 */
[----:B------:R-:W1:Y:S01]  /*16ee0*/  S2R R13, SR_TID.X ;  /* 0x00000000000d7919 */ /* 0x000e620000002100 */
[----:B------:R-:W-:-:S04]  /*16ef0*/  LEA R5, P1, R4, UR8, 0x1 ;  /* 0x0000000804057c11 */ /* 0x000fc8000f8208ff */
[----:B------:R-:W-:Y:S01]  /*16f00*/  LEA.HI.X R4, R4, UR9, R6, 0x1, P1 ;  /* 0x0000000904047c11 */ /* 0x000fe200088f0c06 */
[----:B------:R-:W-:Y:S02]  /*16f10*/  IMAD.MOV.U32 R6, RZ, RZ, R0 ;  /* 0x000000ffff067224 */ /* 0x000fe400078e0000 */
[----:B0-----:R-:W-:-:S05]  /*16f20*/  @P0 IMAD.HI.U32 R7, R0, R7, RZ ;  /* 0x0000000700070227 */ /* 0x001fca00078e00ff */
[----:B------:R-:W-:-:S05]  /*16f30*/  @P0 SHF.R.U32.HI R6, RZ, R8, R7 ;  /* 0x00000008ff060219 */ /* 0x000fca0000011607 */
[----:B------:R-:W-:-:S04]  /*16f40*/  IMAD.MOV R7, RZ, RZ, -R6 ;  /* 0x000000ffff077224 */ /* 0x000fc800078e0a06 */
[----:B------:R-:W-:Y:S01]  /*16f50*/  IMAD R0, R9, R7, R0 ;  /* 0x0000000709007224 */ /* 0x000fe200078e0200 */
[----:B------:R-:W-:Y:S01]  /*16f60*/  SHF.R.S32.HI R7, RZ, 0x1f, R6 ;  /* 0x0000001fff077819 */ /* 0x000fe20000011406 */
[----:B------:R-:W-:-:S04]  /*16f70*/  IMAD.WIDE.U32 R2, R6, UR4, R2 ;  /* 0x0000000406027c25 */ /* 0x000fc8000f8e0002 */
[----:B------:R-:W-:Y:S01]  /*16f80*/  IMAD R7, R7, UR4, RZ ;  /* 0x0000000407077c24 */ /* 0x000fe2000f8e02ff */
[----:B------:R-:W-:-:S03]  /*16f90*/  ULDC UR4, c[0x0][0x2b8] ;  /* 0x0000ae0000047ab9 */ /* 0x000fc60000000800 */
[----:B------:R-:W-:Y:S01]  /*16fa0*/  IMAD R7, R6, UR5, R7 ;  /* 0x0000000506077c24 */ /* 0x000fe2000f8e0207 */
[----:B------:R-:W-:Y:S01]  /*16fb0*/  SHF.R.S32.HI R6, RZ, 0x1f, R0 ;  /* 0x0000001fff067819 */ /* 0x000fe20000011400 */
[----:B-1----:R-:W-:Y:S02]  /*16fc0*/  IMAD.SHL.U32 R11, R13, 0x8, RZ ;  /* 0x000000080d0b7824 */ /* 0x002fe400078e00ff */
[----:B------:R-:W-:Y:S02]  /*16fd0*/  IMAD.IADD R3, R3, 0x1, R7 ;  /* 0x0000000103037824 */ /* 0x000fe400078e0207 */
[----:B------:R-:W-:Y:S01]  /*16fe0*/  IMAD R6, R6, UR6, RZ ;  /* 0x0000000606067c24 */ /* 0x000fe2000f8e02ff */
[----:B------:R-:W-:Y:S01]  /*16ff0*/  LOP3.LUT R11, R11, 0x18, RZ, 0xc0, !PT ;  /* 0x000000180b0b7812 */ /* 0x000fe200078ec0ff */
[----:B------:R-:W-:-:S04]  /*17000*/  IMAD.WIDE.U32 R2, R0, UR6, R2 ;  /* 0x0000000600027c25 */ /* 0x000fc8000f8e0002 */
[----:B------:R-:W-:Y:S02]  /*17010*/  IMAD R6, R0, UR7, R6 ;  /* 0x0000000700067c24 */ /* 0x000fe4000f8e0206 */
[----:B------:R-:W-:Y:S01]  /*17020*/  IMAD.SHL.U32 R10, R13, 0x8, RZ ;  /* 0x000000080d0a7824 */ /* 0x000fe200078e00ff */
[----:B------:R-:W-:Y:S02]  /*17030*/  LEA R7, P0, R2, UR8, 0x1 ;  /* 0x0000000802077c11 */ /* 0x000fe4000f8008ff */
[----:B------:R-:W-:Y:S02]  /*17040*/  IADD3 R6, R3, R6, RZ ;  /* 0x0000000603067210 */ /* 0x000fe40007ffe0ff */
[C---:B------:R-:W-:Y:S02]  /*17050*/  LOP3.LUT R12, R11.reuse, 0x20, RZ, 0xfc, !PT ;  /* 0x000000200b0c7812 */ /* 0x040fe400078efcff */
[----:B------:R-:W-:Y:S02]  /*17060*/  LOP3.LUT R10, R10, 0x18, RZ, 0xc0, !PT ;  /* 0x000000180a0a7812 */ /* 0x000fe400078ec0ff */
[----:B------:R-:W-:Y:S01]  /*17070*/  LOP3.LUT R11, R11, 0x40, RZ, 0xfc, !PT ;  /* 0x000000400b0b7812 */ /* 0x000fe200078efcff */
[----:B------:R-:W-:Y:S01]  /*17080*/  UMOV UR5, 0xffffffff ;  /* 0xffffffff00057882 */ /* 0x000fe20000000000 */
[----:B------:R-:W-:-:S02]  /*17090*/  LEA.HI.X R6, R2, UR9, R6, 0x1, P0 ;  /* 0x0000000902067c11 */ /* 0x000fc400080f0c06 */
[----:B------:R-:W-:Y:S02]  /*170a0*/  LOP3.LUT R20, R13, 0x7f, RZ, 0xc0, !PT ;  /* 0x0000007f0d147812 */ /* 0x000fe400078ec0ff */
[----:B------:R-:W-:Y:S02]  /*170b0*/  ISETP.GE.AND P0, PT, R10, UR4, PT ;  /* 0x000000040a007c0c */ /* 0x000fe4000bf06270 */
[----:B------:R-:W-:Y:S02]  /*170c0*/  ISETP.GE.AND P1, PT, R12, UR4, PT ;  /* 0x000000040c007c0c */ /* 0x000fe4000bf26270 */
[----:B------:R-:W-:Y:S02]  /*170d0*/  ISETP.GE.AND P2, PT, R11, UR4, PT ;  /* 0x000000040b007c0c */ /* 0x000fe4000bf46270 */
[----:B------:R-:W-:Y:S01]  /*170e0*/  SHF.R.U32.HI R20, RZ, 0x2, R20 ;  /* 0x00000002ff147819 */ /* 0x000fe20000011614 */
[----:B--2---:R-:W-:Y:S10]  /*170f0*/  BRA.DIV UR5, `(.L_x_607) ;  /* 0x0000004205507947 */ /* 0x004ff4000b800000 */
[----:B------:R-:W2:Y:S01]  /*17100*/  LDL R8, [R1+0x28] ;  /* 0x0000280001087983 */ /* 0x000ea20000100800 */
[----:B-----5:R-:W-:Y:S02]  /*17110*/  IMAD R0, R21, R9, RZ ;  /* 0x0000000915007224 */ /* 0x020fe400078e02ff */
[----:B------:R-:W-:Y:S01]  /*17120*/  IMAD R17, R17, 0xc0, R20 ;  /* 0x000000c011117824 */ /* 0x000fe200078e0214 */
[----:B------:R-:W0:Y:S04]  /*17130*/  SHFL.IDX PT, R3, R5, RZ, 0x1c1f ;  /* 0x001c1fff05037589 */ /* 0x000e2800000e0000 */
[----:B------:R-:W1:Y:S01]  /*17140*/  SHFL.IDX PT, R2, R4, RZ, 0x1c1f ;  /* 0x001c1fff04027589 */ /* 0x000e6200000e0000 */
[----:B------:R-:W-:-:S13]  /*17150*/  ISETP.GE.AND P3, PT, R17, R0, PT ;  /* 0x000000001100720c */ /* 0x000fda0003f66270 */
[----:B0-----:R-:W-:-:S05]  /*17160*/  @!P3 LEA R3, P4, R10, R3, 0x1 ;  /* 0x000000030a03b211 */ /* 0x001fca00078808ff */
[----:B-1----:R-:W-:-:S05]  /*17170*/  @!P3 IMAD.X R2, RZ, RZ, R2, P4 ;  /* 0x000000ffff02b224 */ /* 0x002fca00020e0602 */
[----:B------:R-:W-:-:S04]  /*17180*/  @!P3 LOP3.LUT R3, R3, R2, RZ, 0x3c, !PT ;  /* 0x000000020303b212 */ /* 0x000fc800078e3cff */
[----:B------:R-:W-:-:S04]  /*17190*/  @!P3 LOP3.LUT R2, R3, R2, RZ, 0x3c, !PT ;  /* 0x000000020302b212 */ /* 0x000fc800078e3cff */
[----:B------:R-:W-:-:S05]  /*171a0*/  @!P3 LOP3.LUT R3, R3, R2, RZ, 0x3c, !PT ;  /* 0x000000020303b212 */ /* 0x000fca00078e3cff */
[----:B------:R-:W-:Y:S01]  /*171b0*/  @!PT LDS RZ, [RZ] ;  /* 0x00000000fffff984 */ /* 0x000fe20000000800 */
[----:B--2---:R-:W-:Y:S04]  /*171c0*/  @!P3 LDGSTS.E.BYPASS.LTC128B.128 [R8+0xc400], desc[UR42][R2.64], !P0 ;  /* 0x0c4000000208bfae */ /* 0x004fe8000c101d6a */
[----:B------:R-:W-:Y:S04]  /*171d0*/  @!P3 LDGSTS.E.BYPASS.LTC128B.128 [R8+0xf400], desc[UR42][R2.64+0x40], !P1 ;  /* 0x0f4000400208bfae */ /* 0x000fe8000c901d6a */
[----:B------:R0:W-:Y:S02]  /*171e0*/  @!P3 LDGSTS.E.BYPASS.LTC128B.128 [R8+0x12400], desc[UR42][R2.64+0x80], !P2 ;  /* 0x124000800208bfae */ /* 0x0001e4000d101d6a */
[----:B0-----:R-:W-:-:S02]  /*171f0*/  IADD3 R2, R17, 0x20, RZ ;  /* 0x0000002011027810 */ /* 0x001fc40007ffe0ff */
[----:B------:R-:W0:Y:S02]  /*17200*/  SHFL.IDX PT, R3, R5, 0x1, 0x1c1f ;  /* 0x003c1f0005037f89 */ /* 0x000e2400000e0000 */
[----:B------:R-:W-:Y:S02]  /*17210*/  ISETP.GE.AND P3, PT, R2, R0, PT ;  /* 0x000000000200720c */ /* 0x000fe40003f66270 */
[----:B------:R-:W1:Y:S11]  /*17220*/  SHFL.IDX PT, R2, R4, 0x1, 0x1c1f ;  /* 0x003c1f0004027f89 */ /* 0x000e7600000e0000 */
[----:B0-----:R-:W-:-:S05]  /*17230*/  @!P3 LEA R3, P4, R10, R3, 0x1 ;  /* 0x000000030a03b211 */ /* 0x001fca00078808ff */
[----:B-1----:R-:W-:-:S05]  /*17240*/  @!P3 IMAD.X R2, RZ, RZ, R2, P4 ;  /* 0x000000ffff02b224 */ /* 0x002fca00020e0602 */
[----:B------:R-:W-:-:S04]  /*17250*/  @!P3 LOP3.LUT R3, R3, R2, RZ, 0x3c, !PT ;  /* 0x000000020303b212 */ /* 0x000fc800078e3cff */
[----:B------:R-:W-:-:S04]  /*17260*/  @!P3 LOP3.LUT R2, R3, R2, RZ, 0x3c, !PT ;  /* 0x000000020302b212 */ /* 0x000fc800078e3cff */
[----:B------:R-:W-:-:S05]  /*17270*/  @!P3 LOP3.LUT R3, R3, R2, RZ, 0x3c, !PT ;  /* 0x000000020303b212 */ /* 0x000fca00078e3cff */
[----:B------:R-:W-:Y:S04]  /*17280*/  @!P3 LDGSTS.E.BYPASS.LTC128B.128 [R8+0xcc00], desc[UR42][R2.64], !P0 ;  /* 0x0cc000000208bfae */ /* 0x000fe8000c101d6a */
[----:B------:R-:W-:Y:S04]  /*17290*/  @!P3 LDGSTS.E.BYPASS.LTC128B.128 [R8+0xfc00], desc[UR42][R2.64+0x40], !P1 ;  /* 0x0fc000400208bfae */ /* 0x000fe8000c901d6a */
[----:B------:R0:W-:Y:S02]  /*172a0*/  @!P3 LDGSTS.E.BYPASS.LTC128B.128 [R8+0x12c00], desc[UR42][R2.64+0x80], !P2 ;  /* 0x12c000800208bfae */ /* 0x0001e4000d101d6a */
[----:B0-----:R-:W-:-:S02]  /*172b0*/  VIADD R2, R17, 0x40 ;  /* 0x0000004011027836 */ /* 0x001fc40000000000 */
[----:B------:R-:W0:Y:S03]  /*172c0*/  SHFL.IDX PT, R3, R5, 0x2, 0x1c1f ;  /* 0x005c1f0005037f89 */ /* 0x000e2600000e0000 */
[----:B------:R-:W-:Y:S01]  /*172d0*/  ISETP.GE.AND P3, PT, R2, R0, PT ;  /* 0x000000000200720c */ /* 0x000fe20003f66270 */
[----:B------:R-:W-:Y:S04]  /*172e0*/  SHFL.IDX PT, R5, R5, 0x3, 0x1c1f ;  /* 0x007c1f0005057f89 */ /* 0x000fe800000e0000 */
[----:B------:R-:W1:Y:S04]  /*172f0*/  SHFL.IDX PT, R2, R4, 0x2, 0x1c1f ;  /* 0x005c1f0004027f89 */ /* 0x000e6800000e0000 */
[----:B------:R-:W2:Y:S04]  /*17300*/  SHFL.IDX PT, R4, R4, 0x3, 0x1c1f ;  /* 0x007c1f0004047f89 */ /* 0x000ea800000e0000 */
        /* <DEDUP_REMOVED lines=8> */
[----:B0-----:R-:W-:-:S04]  /*17390*/  IADD3 R2, R17, 0x60, RZ ;  /* 0x0000006011027810 */ /* 0x001fc80007ffe0ff */
[----:B------:R-:W-:-:S13]  /*173a0*/  ISETP.GE.AND P3, PT, R2, R0, PT ;  /* 0x000000000200720c */ /* 0x000fda0003f66270 */
[----:B------:R-:W-:-:S05]  /*173b0*/  @!P3 LEA R2, P4, R10, R5, 0x1 ;  /* 0x000000050a02b211 */ /* 0x000fca00078808ff */
[----:B--2---:R-:W-:Y:S02]  /*173c0*/  @!P3 IMAD.X R3, RZ, RZ, R4, P4 ;  /* 0x000000ffff03b224 */ /* 0x004fe400020e0604 */
[----:B------:R-:W-:-:S03]  /*173d0*/  VIADD R4, R17, 0x80 ;  /* 0x0000008011047836 */ /* 0x000fc60000000000 */
[----:B------:R-:W-:Y:S04]  /*173e0*/  @!P3 LDGSTS.E.BYPASS.LTC128B.128 [R8+0xdc00], desc[UR42][R2.64], !P0 ;  /* 0x0dc000000208bfae */ /* 0x000fe8000c101d6a */
[----:B------:R-:W-:Y:S04]  /*173f0*/  @!P3 LDGSTS.E.BYPASS.LTC128B.128 [R8+0x10c00], desc[UR42][R2.64+0x40], !P1 ;  /* 0x10c000400208bfae */ /* 0x000fe8000c901d6a */
[----:B------:R0:W-:Y:S01]  /*17400*/  @!P3 LDGSTS.E.BYPASS.LTC128B.128 [R8+0x13c00], desc[UR42][R2.64+0x80], !P2 ;  /* 0x13c000800208bfae */ /* 0x0001e2000d101d6a */
[----:B------:R-:W-:-:S03]  /*17410*/  ISETP.GE.AND P3, PT, R4, R0, PT ;  /* 0x000000000400720c */ /* 0x000fc60003f66270 */
[----:B0-----:R-:W0:Y:S04]  /*17420*/  SHFL.IDX PT, R3, R7, RZ, 0x1c1f ;  /* 0x001c1fff07037589 */ /* 0x001e2800000e0000 */
[----:B------:R-:W1:Y:S04]  /*17430*/  SHFL.IDX PT, R2, R6, RZ, 0x1c1f ;  /* 0x001c1fff06027589 */ /* 0x000e6800000e0000 */
[----:B------:R-:W2:Y:S02]  /*17440*/  SHFL.IDX PT, R6, R6, 0x1, 0x1c1f ;  /* 0x003c1f0006067f89 */ /* 0x000ea400000e0000 */
[----:B0-----:R-:W-:-:S05]  /*17450*/  @!P3 LEA R3, P4, R10, R3, 0x1 ;  /* 0x000000030a03b211 */ /* 0x001fca00078808ff */
[----:B-1----:R-:W-:-:S05]  /*17460*/  @!P3 IMAD.X R2, RZ, RZ, R2, P4 ;  /* 0x000000ffff02b224 */ /* 0x002fca00020e0602 */
[----:B------:R-:W-:-:S04]  /*17470*/  @!P3 LOP3.LUT R3, R3, R2, RZ, 0x3c, !PT ;  /* 0x000000020303b212 */ /* 0x000fc800078e3cff */
[----:B------:R-:W-:-:S04]  /*17480*/  @!P3 LOP3.LUT R2, R3, R2, RZ, 0x3c, !PT ;  /* 0x000000020302b212 */ /* 0x000fc800078e3cff */
[----:B------:R-:W-:-:S05]  /*17490*/  @!P3 LOP3.LUT R3, R3, R2, RZ, 0x3c, !PT ;  /* 0x000000020303b212 */ /* 0x000fca00078e3cff */
[----:B------:R-:W-:Y:S04]  /*174a0*/  @!P3 LDGSTS.E.BYPASS.LTC128B.128 [R8+0xe400], desc[UR42][R2.64], !P0 ;  /* 0x0e4000000208bfae */ /* 0x000fe8000c101d6a */
[----:B------:R-:W-:Y:S04]  /*174b0*/  @!P3 LDGSTS.E.BYPASS.LTC128B.128 [R8+0x11400], desc[UR42][R2.64+0x40], !P1 ;  /* 0x114000400208bfae */ /* 0x000fe8000c901d6a */
[----:B------:R0:W-:Y:S04]  /*174c0*/  @!P3 LDGSTS.E.BYPASS.LTC128B.128 [R8+0x14400], desc[UR42][R2.64+0x80], !P2 ;  /* 0x144000800208bfae */ /* 0x0001e8000d101d6a */
[----:B0-2---:R0:W1:Y:S02]  /*174d0*/  SHFL.IDX PT, R2, R7, 0x1, 0x1c1f ;  /* 0x003c1f0007027f89 */ /* 0x00506400000e0000 */
.L_x_735:
[----:B------:R-:W2:Y:S01]  /*174e0*/  LDL R4, [R1+0x28] ;  /* 0x0000280001047983 */ /* 0x000ea20000100800 */
[----:B------:R-:W-:-:S04]  /*174f0*/  IADD3 R17, R17, 0xa0, RZ ;  /* 0x000000a011117810 */ /* 0x000fc80007ffe0ff */
[----:B------:R-:W-:-:S13]  /*17500*/  ISETP.GE.AND P3, PT, R17, R0, PT ;  /* 0x000000001100720c */ /* 0x000fda0003f66270 */
[----:B-1----:R-:W-:-:S05]  /*17510*/  @!P3 LEA R2, P4, R10, R2, 0x1 ;  /* 0x000000020a02b211 */ /* 0x002fca00078808ff */
[----:B------:R-:W-:-:S05]  /*17520*/  @!P3 IMAD.X R3, RZ, RZ, R6, P4 ;  /* 0x000000ffff03b224 */ /* 0x000fca00020e0606 */
[----:B------:R-:W-:Y:S01]  /*17530*/  @!PT LDS RZ, [RZ] ;  /* 0x00000000fffff984 */ /* 0x000fe20000000800 */
[----:B------:R-:W-:Y:S01]  /*17540*/  @!PT LDS RZ, [RZ] ;  /* 0x00000000fffff984 */ /* 0x000fe20000000800 */
[----:B------:R-:W-:Y:S01]  /*17550*/  @!PT LDS RZ, [RZ] ;  /* 0x00000000fffff984 */ /* 0x000fe20000000800 */
[----:B--2---:R1:W-:Y:S01]  /*17560*/  @!P3 LDGSTS.E.BYPASS.LTC128B.128 [R4+0xec00], desc[UR42][R2.64], !P0 ;  /* 0x0ec000000204bfae */ /* 0x0043e2000c101d6a */
[----:B------:R-:W-:-:S03]  /*17570*/  PLOP3.LUT P0, PT, PT, PT, PT, 0x80, 0x0 ;  /* 0x000000000000781c */ /* 0x000fc60003f0f070 */
[----:B------:R1:W-:Y:S04]  /*17580*/  @!P3 LDGSTS.E.BYPASS.LTC128B.128 [R4+0x11c00], desc[UR42][R2.64+0x40], !P1 ;  /* 0x11c000400204bfae */ /* 0x0003e8000c901d6a */
[----:B------:R1:W-:Y:S01]  /*17590*/  @!P3 LDGSTS.E.BYPASS.LTC128B.128 [R4+0x14c00], desc[UR42][R2.64+0x80], !P2 ;  /* 0x14c000800204bfae */ /* 0x0003e2000d101d6a */
[----:B------:R-:W-:-:S05]  /*175a0*/  NOP ;  /* 0x0000000000007918 */ /* 0x000fca0000000000 */
.L_x_608:
        /* <DEDUP_REMOVED lines=18> */
.L_x_736:
[----:B------:R-:W-:Y:S05]  /*176d0*/  BSYNC B0 ;  /* 0x0000000000007941 */ /* 0x000fea0003800000 */
.L_x_609:
[----:B------:R-:W2:Y:S01]  /*176e0*/  LDL R2, [R1+0x1c] ;  /* 0x00001c0001027983 */ /* 0x000ea20000100800 */
[----:B------:R-:W-:Y:S01]  /*176f0*/  BSSY B0, `(.L_x_611) ;  /* 0x00000f7000007945 */ /* 0x000fe20003800000 */
[----:B--2---:R-:W-:-:S13]  /*17700*/  ISETP.GE.AND P0, PT, R2, 0x81, PT ;  /* 0x000000810200780c */ /* 0x004fda0003f06270 */
[----:B------:R-:W-:Y:S05]  /*17710*/  @!P0 BRA `(.L_x_612) ;  /* 0x0000000c00d08947 */ /* 0x000fea0003800000 */
[----:B------:R-:W1:Y:S01]  /*17720*/  LDL.LU R3, [R1+0x3c] ;  /* 0x00003c0001037983 */ /* 0x000e620000300800 */
[----:B------:R-:W-:Y:S01]  /*17730*/  ULDC UR4, c[0x0][0x2f4] ;  /* 0x0000bd0000047ab9 */ /* 0x000fe20000000800 */
[----:B------:R-:W2:Y:S02]  /*17740*/  S2R R2, SR_TID.X ;  /* 0x0000000000027919 */ /* 0x000ea40000002100 */
[----:B------:R3:W5:Y:S04]  /*17750*/  LDL.LU R17, [R1] ;  /* 0x0000000001117983 */ /* 0x0007680000300800 */
[----:B------:R3:W-:Y:S01]  /*17760*/  STL [R1+0x8], R27 ;  /* 0x0000081b01007387 */ /* 0x0007e20000100800 */
[----:B------:R-:W-:Y:S01]  /*17770*/  IMAD.MOV.U32 R10, RZ, RZ, R26 ;  /* 0x000000ffff0a7224 */ /* 0x000fe200078e001a */
[----:B--2---:R-:W-:-:S04]  /*17780*/  SHF.L.U32 R4, R2, 0x3, RZ ;  /* 0x0000000302047819 */ /* 0x004fc800000006ff */
[----:B------:R-:W-:-:S04]  /*17790*/  LOP3.LUT R4, R4, 0x18, RZ, 0xc0, !PT ;  /* 0x0000001804047812 */ /* 0x000fc800078ec0ff */
[C---:B------:R-:W-:Y:S02]  /*177a0*/  LOP3.LUT R2, R4.reuse, 0x40, RZ, 0xfc, !PT ;  /* 0x0000004004027812 */ /* 0x040fe400078efcff */
[----:B------:R-:W-:Y:S02]  /*177b0*/  ISETP.GE.AND P3, PT, R4, UR4, PT ;  /* 0x0000000404007c0c */ /* 0x000fe4000bf66270 */
[----:B------:R-:W-:Y:S02]  /*177c0*/  ISETP.GE.AND P1, PT, R2, UR4, PT ;  /* 0x0000000402007c0c */ /* 0x000fe4000bf26270 */
[----:B-1----:R-:W-:Y:S02]  /*177d0*/  LEA.HI.SX32 R0, R3, 0xfffffffe, 0x19 ;  /* 0xfffffffe03007811 */ /* 0x002fe400078fcaff */
[----:B------:R-:W-:-:S04]  /*177e0*/  LOP3.LUT R3, R4, 0x20, RZ, 0xfc, !PT ;  /* 0x0000002004037812 */ /* 0x000fc800078efcff */
[----:B---3--:R-:W-:-:S13]  /*177f0*/  ISETP.GE.AND P2, PT, R3, UR4, PT ;  /* 0x0000000403007c0c */ /* 0x008fda000bf46270 */
.L_x_625:
[----:B------:R-:W2:Y:S01]  /*17800*/  LDL R8, [R1+0x20] ;  /* 0x0000200001087983 */ /* 0x000ea20000100800 */
[----:B------:R-:W1:Y:S03]  /*17810*/  LDC R9, c[0x0][0x430] ;  /* 0x00010c00ff097b82 */ /* 0x000e660000000800 */
[----:B0-----:R-:W3:Y:S04]  /*17820*/  LDL R7, [R1+0x24] ;  /* 0x0000240001077983 */ /* 0x001ee80000100800 */
[----:B------:R-:W4:Y:S01]  /*17830*/  LDL R6, [R1+0x10] ;  /* 0x0000100001067983 */ /* 0x000f220000100800 */
[----:B------:R-:W0:Y:S01]  /*17840*/  S2R R2, SR_TID.X ;  /* 0x0000000000027919 */ /* 0x000e220000002100 */
[----:B-1----:R-:W-:-:S13]  /*17850*/  ISETP.NE.AND P0, PT, R9, 0x1, PT ;  /* 0x000000010900780c */ /* 0x002fda0003f05270 */
[----:B------:R-:W1:Y:S01]  /*17860*/  @P0 LDC R5, c[0x0][0x434] ;  /* 0x00010d00ff050b82 */ /* 0x000e620000000800 */
[----:B0-----:R-:W-:-:S04]  /*17870*/  LOP3.LUT R3, R2, 0x7f, RZ, 0xc0, !PT ;  /* 0x0000007f02037812 */ /* 0x001fc800078ec0ff */
[----:B------:R-:W-:-:S03]  /*17880*/  SHF.R.U32.HI R4, RZ, 0x2, R3 ;  /* 0x00000002ff047819 */ /* 0x000fc60000011603 */
[----:B------:R-:W0:Y:S01]  /*17890*/  @P0 LDC R3, c[0x0][0x438] ;  /* 0x00010e00ff030b82 */ /* 0x000e220000000800 */
[----:B------:R-:W-:Y:S02]  /*178a0*/  IMAD.SHL.U32 R2, R2, 0x20, RZ ;  /* 0x0000002002027824 */ /* 0x000fe400078e00ff */
[----:B------:R-:W-:-:S03]  /*178b0*/  IMAD R4, R0, 0x80, R4 ;  /* 0x0000008000047824 */ /* 0x000fc600078e0204 */
[----:B------:R-:W-:Y:S01]  /*178c0*/  LOP3.LUT R2, R2, 0x60, RZ, 0xc0, !PT ;  /* 0x0000006002027812 */ /* 0x000fe200078ec0ff */
[----:B------:R-:W-:Y:S05]  /*178d0*/  YIELD ;  /* 0x0000000000007946 */ /* 0x000fea0003800000 */
[----:B------:R-:W-:Y:S01]  /*178e0*/  ULDC.64 UR4, c[0x0][0x428] ;  /* 0x00010a0000047ab9 */ /* 0x000fe20000000a00 */
[----:B--2---:R-:W-:-:S05]  /*178f0*/  IADD3 R4, R2, R4, R8 ;  /* 0x0000000402047210 */ /* 0x004fca0007ffe008 */
[----:B-1----:R-:W-:Y:S01]  /*17900*/  @P0 IMAD.HI.U32 R5, R4, R5, RZ ;  /* 0x0000000504050227 */ /* 0x002fe200078e00ff */
[----:B------:R-:W-:-:S04]  /*17910*/  MOV R2, R4 ;  /* 0x0000000400027202 */ /* 0x000fc80000000f00 */
[----:B0-----:R-:W-:-:S05]  /*17920*/  @P0 SHF.R.U32.HI R2, RZ, R3, R5 ;  /* 0x00000003ff020219 */ /* 0x001fca0000011605 */
[----:B------:R-:W-:-:S04]  /*17930*/  IMAD.MOV R3, RZ, RZ, -R2 ;  /* 0x000000ffff037224 */ /* 0x000fc800078e0a02 */
[----:B------:R-:W-:Y:S01]  /*17940*/  IMAD R9, R9, R3, R4 ;  /* 0x0000000309097224 */ /* 0x000fe200078e0204 */
[----:B------:R-:W-:Y:S01]  /*17950*/  SHF.R.S32.HI R3, RZ, 0x1f, R2 ;  /* 0x0000001fff037819 */ /* 0x000fe20000011402 */
[----:B---3--:R-:W-:-:S04]  /*17960*/  IMAD R4, R7, UR4, RZ ;  /* 0x0000000407047c24 */ /* 0x008fc8000f8e02ff */
[C---:B----4-:R-:W-:Y:S02]  /*17970*/  IMAD R4, R6.reuse, UR5, R4 ;  /* 0x0000000506047c24 */ /* 0x050fe4000f8e0204 */
[----:B------:R-:W-:Y:S01]  /*17980*/  IMAD.WIDE.U32 R2, R6, UR4, R2 ;  /* 0x0000000406027c25 */ /* 0x000fe2000f8e0002 */
[----:B------:R-:W-:-:S03]  /*17990*/  ULDC.64 UR4, c[0x0][0x418] ;  /* 0x0001060000047ab9 */ /* 0x000fc60000000a00 */
[----:B------:R-:W-:Y:S01]  /*179a0*/  IMAD.IADD R3, R4, 0x1, R3 ;  /* 0x0000000104037824 */ /* 0x000fe200078e0203 */
[----:B------:R-:W-:-:S04]  /*179b0*/  LEA R4, P0, R2, UR4, 0x2 ;  /* 0x0000000402047c11 */ /* 0x000fc8000f8010ff */
[----:B------:R-:W-:-:S05]  /*179c0*/  LEA.HI.X R5, R2, UR5, R3, 0x2, P0 ;  /* 0x0000000502057c11 */ /* 0x000fca00080f1403 */
[----:B------:R-:W2:Y:S01]  /*179d0*/  LDG.E R8, desc[UR42][R4.64] ;  /* 0x0000002a04087981 */ /* 0x000ea2000c1e1900 */
[----:B------:R-:W-:-:S05]  /*179e0*/  VIADD R26, R10, 0x1 ;  /* 0x000000010a1a7836 */ /* 0x000fca0000000000 */
[----:B------:R-:W-:-:S04]  /*179f0*/  ISETP.NE.AND P0, PT, R26, 0x2, PT ;  /* 0x000000021a00780c */ /* 0x000fc80003f05270 */
[----:B------:R-:W-:-:S04]  /*17a00*/  SEL R2, RZ, 0x1, P0 ;  /* 0x00000001ff027807 */ /* 0x000fc80000000000 */
[----:B-----5:R-:W-:Y:S02]  /*17a10*/  LOP3.LUT R2, R17, R2, RZ, 0x3c, !PT ;  /* 0x0000000211027212 */ /* 0x020fe400078e3cff */
[----:B------:R-:W-:-:S03]  /*17a20*/  MOV R6, UR38 ;  /* 0x0000002600067c02 */ /* 0x000fc60008000f00 */
[----:B------:R0:W-:Y:S01]  /*17a30*/  STL [R1], R2 ;  /* 0x0000000201007387 */ /* 0x0001e20000100800 */
[----:B------:R-:W-:Y:S01]  /*17a40*/  ISETP.NE.AND P4, PT, R6, 0x3, PT ;  /* 0x000000030600780c */ /* 0x000fe20003f85270 */
[----:B------:R-:W-:Y:S01]  /*17a50*/  IMAD.MOV.U32 R27, RZ, RZ, R0 ;  /* 0x000000ffff1b7224 */ /* 0x000fe200078e0000 */
[----:B------:R-:W-:Y:S02]  /*17a60*/  SEL R26, R26, RZ, P0 ;  /* 0x000000ff1a1a7207 */ /* 0x000fe40000000000 */
[----:B--2---:R-:W-:-:S09]  /*17a70*/  SHF.R.S32.HI R29, RZ, 0x1f, R8 ;  /* 0x0000001fff1d7819 */ /* 0x004fd20000011408 */
[----:B0-----:R-:W-:Y:S05]  /*17a80*/  @!P4 BRA `(.L_x_613) ;  /* 0x000000000004c947 */ /* 0x001fea0003800000 */
[----:B------:R-:W-:Y:S01]  /*17a90*/  BPT.TRAP 0x1 ;  /* 0x000000040000795c */ /* 0x000fe20000300000 */
.L_x_613:
[----:B------:R-:W-:Y:S01]  /*17aa0*/  IMAD R5, R26, 0x8, R22 ;  /* 0x000000081a057824 */ /* 0x000fe200078e0216 */
[----:B------:R-:W-:Y:S01]  /*17ab0*/  SHF.L.U32 R0, R2, 0x1f, RZ ;  /* 0x0000001f02007819 */ /* 0x000fe200000006ff */
[----:B------:R-:W-:Y:S03]  /*17ac0*/  BSSY B1, `(.L_x_614) ;  /* 0x0000003000017945 */ /* 0x000fe60003800000 */
[----:B------:R-:W0:Y:S02]  /*17ad0*/  SYNCS.PHASECHK.TRANS64.TRYWAIT P0, [R5+URZ+0x2d840], R0 ;  /* 0x02d84000050075a7 */ /* 0x000e24000800017f */
[----:B0-----:R-:W-:Y:S05]  /*17ae0*/  @!P0 BRA `(.L_x_615) ;  /* 0x0000004000088947 */ /* 0x001fea0003800000 */
.L_x_737:
[----:B------:R-:W-:Y:S05]  /*17af0*/  BSYNC B1 ;  /* 0x0000000000017941 */ /* 0x000fea0003800000 */
.L_x_614:
[----:B------:R-:W2:Y:S04]  /*17b00*/  LDL R6, [R1+0xc] ;  /* 0x00000c0001067983 */ /* 0x000ea80000100800 */
[----:B------:R-:W3:Y:S01]  /*17b10*/  LDL R4, [R1+0x14] ;  /* 0x0000140001047983 */ /* 0x000ee20000100800 */
[----:B------:R-:W-:Y:S01]  /*17b20*/  SHF.R.S32.HI R21, RZ, 0x1f, R9 ;  /* 0x0000001fff157819 */ /* 0x000fe20000011409 */
[----:B------:R-:W-:Y:S01]  /*17b30*/  ULDC.64 UR4, c[0x0][0x300] ;  /* 0x0000c00000047ab9 */ /* 0x000fe20000000a00 */
[----:B------:R-:W-:Y:S01]  /*17b40*/  LOP3.LUT P5, RZ, R23, 0x2, RZ, 0xc0, !PT ;  /* 0x0000000217ff7812 */ /* 0x000fe200078ac0ff */
        /* <DEDUP_REMOVED lines=12> */
[----:B--2---:R-:W-:-:S04]  /*17c10*/  IMAD R0, R6, UR4, RZ ;  /* 0x0000000406007c24 */ /* 0x004fc8000f8e02ff */
[----:B------:R-:W-:Y:S01]  /*17c20*/  IMAD R0, R18, UR5, R0 ;  /* 0x0000000512007c24 */ /* 0x000fe2000f8e0200 */
[----:B------:R-:W-:Y:S01]  /*17c30*/  ULDC.64 UR4, c[0x0][0x2e8] ;  /* 0x0000ba0000047ab9 */ /* 0x000fe20000000a00 */
[----:B---3--:R-:W-:Y:S01]  /*17c40*/  IMAD R4, R26, 0x3000, R4 ;  /* 0x000030001a047824 */ /* 0x008fe200078e0204 */
[----:B------:R-:W-:Y:S01]  /*17c50*/  LEA R6, P0, R2, UR4, 0x1 ;  /* 0x0000000402067c11 */ /* 0x000fe2000f8008ff */
[----:B------:R-:W-:Y:S01]  /*17c60*/  IMAD.IADD R0, R0, 0x1, R3 ;  /* 0x0000000100007824 */ /* 0x000fe200078e0203 */
[----:B------:R-:W-:-:S04]  /*17c70*/  UMOV UR4, 0xffffffff ;  /* 0xffffffff00047882 */ /* 0x000fc80000000000 */
[----:B------:R-:W-:Y:S01]  /*17c80*/  LEA.HI.X R7, R2, UR5, R0, 0x1, P0 ;  /* 0x0000000502077c11 */ /* 0x000fe200080f0c00 */
        /* <DEDUP_REMOVED lines=30> */
.L_x_747:
        /* <DEDUP_REMOVED lines=11> */
.L_x_617:
[----:B------:R-:W-:Y:S02]  /*17f20*/  PLOP3.LUT P4, PT, P4, P0, PT, 0xa2, 0x0 ;  /* 0x000000000000781c */ /* 0x000fe40002781472 */
[----:B------:R-:W-:-:S08]  /*17f30*/  @P0 R2UR P4, UR4, R5 ;  /* 0x00000000050402ca */ /* 0x000fd00000080000 */
[----:B------:R-:W-:-:S05]  /*17f40*/  @P0 PLOP3.LUT P0, PT, P4, PT, PT, 0x80, 0x0 ;  /* 0x000000000000081c */ /* 0x000fca000270f070 */
[----:B------:R-:W-:Y:S01]  /*17f50*/  @!P4 SYNCS.ARRIVE.TRANS64.RED.A0T1 RZ, [UR4+0x2d830], RZ ;  /* 0x02d830ffffffc9a7 */ /* 0x000fe20008200404 */
[----:B------:R-:W-:Y:S07]  /*17f60*/  @!P4 ARRIVES.LDGSTSBAR.64.TRANSCNT [UR4+0x2d830] ;  /* 0x02d83000ff00c9b0 */ /* 0x000fee0008000a84 */
[----:B------:R-:W-:Y:S05]  /*17f70*/  @P0 BRA.U.ANY `(.L_x_617) ;  /* 0xfffffffd00e80947 */ /* 0x000fea000393ffff */
[----:B------:R-:W-:Y:S01]  /*17f80*/  NOP ;  /* 0x0000000000007918 */ /* 0x000fe20000000000 */
[----:B-1----:R-:W-:-:S05]  /*17f90*/  IMAD.U32 R2, RZ, RZ, UR38 ;  /* 0x00000026ff027e24 */ /* 0x002fca000f8e00ff */
[----:B------:R-:W-:-:S13]  /*17fa0*/  ISETP.NE.AND P5, PT, R2, 0x3, PT ;  /* 0x000000030200780c */ /* 0x000fda0003fa5270 */
[----:B------:R-:W-:Y:S05]  /*17fb0*/  @!P5 BRA `(.L_x_618) ;  /* 0x000000000004d947 */ /* 0x000fea0003800000 */
[----:B------:R-:W-:Y:S01]  /*17fc0*/  BPT.TRAP 0x1 ;  /* 0x000000040000795c */ /* 0x000fe20000300000 */
.L_x_618:
[----:B------:R1:W-:Y:S01]  /*17fd0*/  SYNCS.ARRIVE.TRANS64.A1T0 RZ, [R5+URZ+0x2d830], RZ ;  /* 0x02d830ff05ff79a7 */ /* 0x0003e2000810003f */
[----:B------:R-:W-:Y:S05]  /*17fe0*/  @!P5 BRA `(.L_x_619) ;  /* 0x000000000004d947 */ /* 0x000fea0003800000 */
[----:B------:R-:W-:Y:S01]  /*17ff0*/  BPT.TRAP 0x1 ;  /* 0x000000040000795c */ /* 0x000fe20000300000 */
.L_x_619:
[----:B------:R-:W-:Y:S01]  /*18000*/  SHF.L.U32 R2, R17, 0x1f, RZ ;  /* 0x0000001f11027819 */ /* 0x000fe200000006ff */
[----:B-1----:R-:W-:Y:S01]  /*18010*/  IMAD R5, R10, 0x8, R22 ;  /* 0x000000080a057824 */ /* 0x002fe200078e0216 */
[----:B------:R-:W-:Y:S03]  /*18020*/  BSSY B1, `(.L_x_620) ;  /* 0x0000003000017945 */ /* 0x000fe60003800000 */
[----:B------:R-:W1:Y:S02]  /*18030*/  SYNCS.PHASECHK.TRANS64.TRYWAIT P0, [R5+URZ+0x2d860], R2 ;  /* 0x02d86002050075a7 */ /* 0x000e64000800017f */
[----:B-1----:R-:W-:Y:S05]  /*18040*/  @!P0 BRA `(.L_x_621) ;  /* 0x0000004000188947 */ /* 0x002fea0003800000 */
.L_x_748:
[----:B------:R-:W-:Y:S05]  /*18050*/  BSYNC B1 ;  /* 0x0000000000017941 */ /* 0x000fea0003800000 */
.L_x_620:
[----:B0-----:R-:W2:Y:S04]  /*18060*/  LDL R7, [R1+0x1c] ;  /* 0x00001c0001077983 */ /* 0x001ea80000100800 */
[----:B------:R-:W2:Y:S04]  /*18070*/  LDL.LU R6, [R1+0x8] ;  /* 0x0000080001067983 */ /* 0x000ea80000300800 */
[----:B------:R-:W3:Y:S01]  /*18080*/  LDL R4, [R1+0x14] ;  /* 0x0000140001047983 */ /* 0x000ee20000100800 */
[----:B------:R-:W0:Y:S01]  /*18090*/  S2R R3, SR_TID.X ;  /* 0x0000000000037919 */ /* 0x000e220000002100 */
[----:B------:R-:W-:Y:S01]  /*180a0*/  UMOV UR4, 0xffffffff ;  /* 0xffffffff00047882 */ /* 0x000fe20000000000 */
[----:B0-----:R-:W-:-:S04]  /*180b0*/  LOP3.LUT R3, R3, 0x7f, RZ, 0xc0, !PT ;  /* 0x0000007f03037812 */ /* 0x001fc800078ec0ff */
[----:B------:R-:W-:Y:S01]  /*180c0*/  SHF.R.U32.HI R3, RZ, 0x2, R3 ;  /* 0x00000002ff037819 */ /* 0x000fe20000011603 */
[----:B--2---:R-:W-:Y:S02]  /*180d0*/  IMAD R6, R6, -0x80, R7 ;  /* 0xffffff8006067824 */ /* 0x004fe400078e0207 */
[----:B---3--:R-:W-:Y:S02]  /*180e0*/  IMAD R4, R10, 0x3000, R4 ;  /* 0x000030000a047824 */ /* 0x008fe400078e0204 */
        /* <DEDUP_REMOVED lines=36> */
.L_x_758:
[----:B------:R-:W2:Y:S01]  /*18330*/  LDL R7, [R1+0xc] ;  /* 0x00000c0001077983 */ /* 0x000ea20000100800 */
[----:B-1----:R-:W-:Y:S01]  /*18340*/  IADD3 R2, P0, R2, R0, RZ ;  /* 0x0000000002027210 */ /* 0x002fe20007f1e0ff */
[----:B------:R-:W-:Y:S02]  /*18350*/  ULDC.64 UR4, c[0x0][0x328] ;  /* 0x0000ca0000047ab9 */ /* 0x000fe40000000a00 */
[----:B------:R-:W-:Y:S01]  /*18360*/  IMAD R0, R21, UR4, RZ ;  /* 0x0000000415007c24 */ /* 0x000fe2000f8e02ff */
[----:B------:R-:W-:Y:S02]  /*18370*/  IADD3.X R3, RZ, R25, RZ, P0, !PT ;  /* 0x00000019ff037210 */ /* 0x000fe400007fe4ff */
        /* <DEDUP_REMOVED lines=12> */
[----:B------:R-:W-:Y:S02]  /*18440*/  IMAD.IADD R3, R3, 0x1, R0 ;  /* 0x0000000103037824 */ /* 0x000fe400078e0200 */
[----:B------:R-:W-:Y:S02]  /*18450*/  IMAD R29, R29, UR4, RZ ;  /* 0x000000041d1d7c24 */ /* 0x000fe4000f8e02ff */
[----:B------:R-:W-:-:S04]  /*18460*/  IMAD.WIDE.U32 R2, R8, UR4, R2 ;  /* 0x0000000408027c25 */ /* 0x000fc8000f8e0002 */
[----:B------:R-:W-:Y:S01]  /*18470*/  IMAD R29, R8, UR5, R29 ;  /* 0x00000005081d7c24 */ /* 0x000fe2000f8e021d */
        /* <DEDUP_REMOVED lines=11> */
.L_x_623:
[----:B------:R-:W-:Y:S02]  /*18530*/  PLOP3.LUT P4, PT, P4, P0, PT, 0xa2, 0x0 ;  /* 0x000000000000781c */ /* 0x000fe40002781472 */
[----:B------:R-:W-:-:S08]  /*18540*/  @P0 R2UR P4, UR4, R5 ;  /* 0x00000000050402ca */ /* 0x000fd00000080000 */
[----:B------:R-:W-:-:S05]  /*18550*/  @P0 PLOP3.LUT P0, PT, P4, PT, PT, 0x80, 0x0 ;  /* 0x000000000000081c */ /* 0x000fca000270f070 */
[----:B------:R-:W-:Y:S01]  /*18560*/  @!P4 SYNCS.ARRIVE.TRANS64.RED.A0T1 RZ, [UR4+0x2d850], RZ ;  /* 0x02d850ffffffc9a7 */ /* 0x000fe20008200404 */
[----:B------:R-:W-:Y:S07]  /*18570*/  @!P4 ARRIVES.LDGSTSBAR.64.TRANSCNT [UR4+0x2d850] ;  /* 0x02d85000ff00c9b0 */ /* 0x000fee0008000a84 */
[----:B------:R-:W-:Y:S05]  /*18580*/  @P0 BRA.U.ANY `(.L_x_623) ;  /* 0xfffffffd00e80947 */ /* 0x000fea000393ffff */
[----:B------:R-:W-:Y:S01]  /*18590*/  NOP ;  /* 0x0000000000007918 */ /* 0x000fe20000000000 */
[----:B------:R-:W-:Y:S01]  /*185a0*/  MOV R2, UR38 ;  /* 0x0000002600027c02 */ /* 0x000fe20008000f00 */
[----:B------:R-:W-:-:S03]  /*185b0*/  IMAD.MOV.U32 R25, RZ, RZ, R0 ;  /* 0x000000ffff197224 */ /* 0x000fc600078e0000 */
[----:B------:R-:W-:-:S13]  /*185c0*/  ISETP.NE.AND P5, PT, R2, 0x3, PT ;  /* 0x000000030200780c */ /* 0x000fda0003fa5270 */
[----:B------:R-:W-:Y:S05]  /*185d0*/  @!P5 BRA `(.L_x_624) ;  /* 0x000000000004d947 */ /* 0x000fea0003800000 */
[----:B------:R-:W-:Y:S01]  /*185e0*/  BPT.TRAP 0x1 ;  /* 0x000000040000795c */ /* 0x000fe20000300000 */
.L_x_624:
[----:B------:R2:W5:Y:S01]  /*185f0*/  LDL R17, [R1] ;  /* 0x0000000001117983 */ /* 0x0005620000100800 */
[----:B------:R2:W-:Y:S01]  /*18600*/  SYNCS.ARRIVE.TRANS64.A1T0 RZ, [R5+URZ+0x2d850], RZ ;  /* 0x02d850ff05ff79a7 */ /* 0x0005e2000810003f */
[C---:B------:R-:W-:Y:S02]  /*18610*/  VIADD R0, R27.reuse, 0xffffffff ;  /* 0xffffffff1b007836 */ /* 0x040fe40000000000 */
[----:B------:R2:W-:Y:S01]  /*18620*/  STL [R1+0x8], R27 ;  /* 0x0000081b01007387 */ /* 0x0005e20000100800 */
[----:B------:R-:W-:Y:S01]  /*18630*/  ISETP.GT.AND P0, PT, R27, RZ, PT ;  /* 0x000000ff1b00720c */ /* 0x000fe20003f04270 */
[----:B------:R-:W-:-:S12]  /*18640*/  IMAD.MOV.U32 R10, RZ, RZ, R26 ;  /* 0x000000ffff0a7224 */ /* 0x000fd800078e001a */
[----:B--2---:R-:W-:Y:S05]  /*18650*/  @P0 BRA `(.L_x_625) ;  /* 0xfffffff000680947 */ /* 0x004fea000383ffff */
.L_x_612:
[----:B------:R-:W-:Y:S05]  /*18660*/  BSYNC B0 ;  /* 0x0000000000007941 */ /* 0x000fea0003800000 */
.L_x_611:
[----:B------:R-:W2:Y:S01]  /*18670*/  S2R R2, SR_TID.X ;  /* 0x0000000000027919 */ /* 0x000ea20000002100 */
[----:B------:R-:W-:Y:S01]  /*18680*/  BSSY B0, `(.L_x_626) ;  /* 0x0000010000007945 */ /* 0x000fe20003800000 */
[----:B--2---:R-:W-:-:S04]  /*18690*/  LOP3.LUT R2, R2, 0x7f, RZ, 0xc0, !PT ;  /* 0x0000007f02027812 */ /* 0x004fc800078ec0ff */
[----:B------:R-:W-:-:S13]  /*186a0*/  ISETP.NE.AND P0, PT, R2, RZ, PT ;  /* 0x000000ff0200720c */ /* 0x000fda0003f05270 */
[----:B------:R-:W-:Y:S05]  /*186b0*/  @P0 BRA `(.L_x_627) ;  /* 0x0000000000300947 */ /* 0x000fea0003800000 */
[----:B------:R-:W2:Y:S01]  /*186c0*/  S2R R5, SR_LANEID ;  /* 0x0000000000057919 */ /* 0x000ea20000000000 */
[----:B------:R-:W-:Y:S01]  /*186d0*/  VOTEU.ANY UR4, UPT, PT ;  /* 0x0000000000047886 */ /* 0x000fe200038e0100 */
[----:B------:R-:W3:Y:S01]  /*186e0*/  LDC.64 R2, c[0x0][0xc60] ;  /* 0x00031800ff027b82 */ /* 0x000ee20000000a00 */
[----:B-1----:R-:W2:Y:S02]  /*186f0*/  FLO.U32 R0, UR4 ;  /* 0x0000000400007d00 */ /* 0x002ea400080e0000 */
[----:B--2---:R-:W-:-:S06]  /*18700*/  ISETP.EQ.U32.AND P0, PT, R0, R5, PT ;  /* 0x000000050000720c */ /* 0x004fcc0003f02070 */
[----:B------:R-:W3:Y:S07]  /*18710*/  POPC R5, UR4 ;  /* 0x0000000400057d09 */ /* 0x000eee0008000000 */
[----:B---3--:R-:W2:Y:S01]  /*18720*/  @P0 ATOMG.E.ADD.STRONG.GPU PT, R3, desc[UR42][R2.64], R5 ;  /* 0x00000005020309a8 */ /* 0x008ea200081ee1ea */
[----:B------:R-:W1:Y:S02]  /*18730*/  S2R R4, SR_LTMASK ;  /* 0x0000000000047919 */ /* 0x000e640000003900 */
[----:B-1----:R-:W-:-:S04]  /*18740*/  LOP3.LUT R4, R4, UR4, RZ, 0xc0, !PT ;  /* 0x0000000404047c12 */ /* 0x002fc8000f8ec0ff */
[----:B0-----:R-:W0:Y:S01]  /*18750*/  POPC R7, R4 ;  /* 0x0000000400077309 */ /* 0x001e220000000000 */
[----:B--2---:R-:W0:Y:S02]  /*18760*/  SHFL.IDX PT, R0, R3, R0, 0x1f ;  /* 0x00001f0003007589 */ /* 0x004e2400000e0000 */
[----:B0-----:R-:W-:-:S07]  /*18770*/  IADD3 R16, R0, UR37, R7 ;  /* 0x0000002500107c10 */ /* 0x001fce000fffe007 */
.L_x_627:
[----:B------:R-:W-:Y:S05]  /*18780*/  BSYNC B0 ;  /* 0x0000000000007941 */ /* 0x000fea0003800000 */
.L_x_626:
[----:B-1----:R-:W-:-:S04]  /*18790*/  MOV R0, UR38 ;  /* 0x0000002600007c02 */ /* 0x002fc80008000f00 */
[----:B------:R-:W-:-:S13]  /*187a0*/  ISETP.NE.AND P0, PT, R0, 0x3, PT ;  /* 0x000000030000780c */ /* 0x000fda0003f05270 */
[----:B------:R-:W-:Y:S05]  /*187b0*/  @!P0 BRA `(.L_x_628) ;  /* 0x0000000000048947 */ /* 0x000fea0003800000 */
[----:B------:R-:W-:Y:S01]  /*187c0*/  BPT.TRAP 0x1 ;  /* 0x000000040000795c */ /* 0x000fe20000300000 */
.L_x_628:
[----:B------:R-:W2:Y:S04]  /*187d0*/  LDL R3, [R1] ;  /* 0x0000000001037983 */ /* 0x000ea80000100800 */
[----:B------:R-:W3:Y:S01]  /*187e0*/  LDL.LU R2, [R1+0x1c] ;  /* 0x00001c0001027983 */ /* 0x000ee20000300800 */
[----:B------:R-:W-:Y:S01]  /*187f0*/  IMAD R0, R26, 0x8, R22 ;  /* 0x000000081a007824 */ /* 0x000fe200078e0216 */
[----:B------:R-:W-:Y:S01]  /*18800*/  BSSY B0, `(.L_x_629) ;  /* 0x0000005000007945 */ /* 0x000fe20003800000 */
[----:B--2---:R-:W-:-:S04]  /*18810*/  SHF.L.U32 R3, R3, 0x1f, RZ ;  /* 0x0000001f03037819 */ /* 0x004fc800000006ff */
[----:B------:R-:W1:Y:S01]  /*18820*/  SYNCS.PHASECHK.TRANS64.TRYWAIT P0, [R0+URZ+0x2d860], R3 ;  /* 0x02d86003000075a7 */ /* 0x000e62000800017f */
[----:B---3--:R-:W-:Y:S01]  /*18830*/  IMAD R6, R27, -0x80, R2 ;  /* 0xffffff801b067824 */ /* 0x008fe200078e0202 */
[----:B-1----:R-:W-:Y:S06]  /*18840*/  @!P0 BRA `(.L_x_630) ;  /* 0x0000003c00908947 */ /* 0x002fec0003800000 */
.L_x_759:
[----:B------:R-:W-:Y:S05]  /*18850*/  BSYNC B0 ;  /* 0x0000000000007941 */ /* 0x000fea0003800000 */
.L_x_629:
[----:B------:R-:W2:Y:S02]  /*18860*/  S2R R2, SR_TID.X ;  /* 0x0000000000027919 */ /* 0x000ea40000002100 */
[----:B--2---:R-:W-:-:S04]  /*18870*/  LOP3.LUT R2, R2, 0x7f, RZ, 0xc0, !PT ;  /* 0x0000007f02027812 */ /* 0x004fc800078ec0ff */
[----:B------:R-:W-:Y:S02]  /*18880*/  SHF.R.U32.HI R4, RZ, 0x2, R2 ;  /* 0x00000002ff047819 */ /* 0x000fe40000011602 */
[----:B------:R-:W2:Y:S01]  /*18890*/  LDL R2, [R1+0x14] ;  /* 0x0000140001027983 */ /* 0x000ea20000100800 */
[----:B------:R-:W-:Y:S02]  /*188a0*/  UMOV UR4, 0xffffffff ;  /* 0xffffffff00047882 */ /* 0x000fe40000000000 */
[----:B------:R-:W-:Y:S02]  /*188b0*/  IMAD.IADD R6, R6, 0x1, -R4 ;  /* 0x0000000106067824 */ /* 0x000fe400078e0a04 */
[----:B--2---:R-:W-:Y:S01]  /*188c0*/  IMAD R4, R26, 0x3000, R2 ;  /* 0x000030001a047824 */ /* 0x004fe200078e0202 */
        /* <DEDUP_REMOVED lines=8> */
[C---:B------:R-:W-:Y:S02]  /*18950*/  ISETP.GE.AND P2, PT, R7.reuse, UR4, PT ;  /* 0x0000000407007c0c */ /* 0x040fe4000bf46270 */
[C---:B------:R-:W-:Y:S02]  /*18960*/  SHF.L.U32 R5, R7.reuse, 0x1, RZ ;  /* 0x0000000107057819 */ /* 0x040fe400000006ff */
[----:B------:R-:W-:Y:S02]  /*18970*/  ISETP.LT.OR P4, PT, R6, 0x1, P2 ;  /* 0x000000010600780c */ /* 0x000fe40001781670 */
[----:B--2---:R-:W-:Y:S02]  /*18980*/  IADD3 R2, P0, R14, R5, RZ ;  /* 0x000000050e027210 */ /* 0x004fe40007f1e0ff */
[C---:B------:R-:W-:Y:S01]  /*18990*/  LOP3.LUT R8, R7.reuse, 0x20, RZ, 0xfc, !PT ;  /* 0x0000002007087812 */ /* 0x040fe200078efcff */
[----:B------:R-:W0:Y:S01]  /*189a0*/  SHFL.IDX PT, R14, R24, 0x1, 0x1c1f ;  /* 0x003c1f00180e7f89 */ /* 0x000e2200000e0000 */
[----:B------:R-:W-:Y:S01]  /*189b0*/  LOP3.LUT R7, R7, 0x40, RZ, 0xfc, !PT ;  /* 0x0000004007077812 */ /* 0x000fe200078efcff */
[----:B-1----:R-:W-:Y:S01]  /*189c0*/  IMAD.X R3, RZ, RZ, R3, P0 ;  /* 0x000000ffff037224 */ /* 0x002fe200000e0603 */
[----:B------:R-:W-:-:S02]  /*189d0*/  ISETP.GE.AND P1, PT, R8, UR4, PT ;  /* 0x0000000408007c0c */ /* 0x000fc4000bf26270 */
[----:B------:R-:W-:Y:S02]  /*189e0*/  ISETP.GE.AND P0, PT, R7, UR4, PT ;  /* 0x0000000407007c0c */ /* 0x000fe4000bf06270 */
[C---:B------:R-:W-:Y:S01]  /*189f0*/  ISETP.LT.OR P3, PT, R6.reuse, 0x1, P1 ;  /* 0x000000010600780c */ /* 0x040fe20000f61670 */
[----:B------:R-:W-:Y:S01]  /*18a00*/  LDGSTS.E.BYPASS.LTC128B.128 [R4+0x400], desc[UR42][R2.64], !P4 ;  /* 0x0040000002047fae */ /* 0x000fe2000e101d6a */
[----:B------:R-:W-:-:S11]  /*18a10*/  ISETP.LT.OR P4, PT, R6, 0x1, P0 ;  /* 0x000000010600780c */ /* 0x000fd60000781670 */
[----:B------:R-:W-:Y:S04]  /*18a20*/  LDGSTS.E.BYPASS.LTC128B.128 [R4+0x2400], desc[UR42][R2.64+0x40], !P3 ;  /* 0x0240004002047fae */ /* 0x000fe8000d901d6a */
[----:B------:R1:W-:Y:S01]  /*18a30*/  LDGSTS.E.BYPASS.LTC128B.128 [R4+0x4400], desc[UR42][R2.64+0x80], !P4 ;  /* 0x0440008002047fae */ /* 0x0003e2000e101d6a */
[----:B------:R-:W-:-:S03]  /*18a40*/  ISETP.LT.OR P4, PT, R6, 0x21, P2 ;  /* 0x000000210600780c */ /* 0x000fc60001781670 */
[----:B-1----:R-:W1:Y:S01]  /*18a50*/  SHFL.IDX PT, R3, R25, 0x1, 0x1c1f ;  /* 0x003c1f0019037f89 */ /* 0x002e6200000e0000 */
[----:B0-----:R-:W-:-:S03]  /*18a60*/  IADD3 R2, P3, R14, R5, RZ ;  /* 0x000000050e027210 */ /* 0x001fc60007f7e0ff */
[----:B------:R-:W0:Y:S02]  /*18a70*/  SHFL.IDX PT, R14, R24, 0x2, 0x1c1f ;  /* 0x005c1f00180e7f89 */ /* 0x000e2400000e0000 */
[----:B-1----:R-:W-:Y:S01]  /*18a80*/  IMAD.X R3, RZ, RZ, R3, P3 ;  /* 0x000000ffff037224 */ /* 0x002fe200018e0603 */
[----:B------:R-:W-:-:S04]  /*18a90*/  ISETP.LT.OR P3, PT, R6, 0x21, P1 ;  /* 0x000000210600780c */ /* 0x000fc80000f61670 */
[----:B------:R-:W-:Y:S01]  /*18aa0*/  LDGSTS.E.BYPASS.LTC128B.128 [R4+0xc00], desc[UR42][R2.64], !P4 ;  /* 0x00c0000002047fae */ /* 0x000fe2000e101d6a */
[----:B------:R-:W-:-:S08]  /*18ab0*/  ISETP.LT.OR P4, PT, R6, 0x21, P0 ;  /* 0x000000210600780c */ /* 0x000fd00000781670 */
[----:B------:R-:W-:Y:S05]  /*18ac0*/  LDGSTS.E.BYPASS.LTC128B.128 [R4+0x2c00], desc[UR42][R2.64+0x40], !P3 ;  /* 0x02c0004002047fae */ /* 0x000fea000d901d6a */
[----:B------:R1:W-:Y:S01]  /*18ad0*/  LDGSTS.E.BYPASS.LTC128B.128 [R4+0x4c00], desc[UR42][R2.64+0x80], !P4 ;  /* 0x04c0008002047fae */ /* 0x0003e2000e101d6a */
[----:B------:R-:W-:-:S03]  /*18ae0*/  ISETP.LT.OR P4, PT, R6, 0x41, P2 ;  /* 0x000000410600780c */ /* 0x000fc60001781670 */
[----:B-1----:R-:W1:Y:S01]  /*18af0*/  SHFL.IDX PT, R3, R25, 0x2, 0x1c1f ;  /* 0x005c1f0019037f89 */ /* 0x002e6200000e0000 */
[----:B0-----:R-:W-:-:S03]  /*18b00*/  IADD3 R2, P3, R14, R5, RZ ;  /* 0x000000050e027210 */ /* 0x001fc60007f7e0ff */
[----:B------:R-:W0:Y:S04]  /*18b10*/  SHFL.IDX PT, R25, R25, 0x3, 0x1c1f ;  /* 0x007c1f0019197f89 */ /* 0x000e2800000e0000 */
[----:B------:R2:W3:Y:S01]  /*18b20*/  SHFL.IDX PT, R14, R24, 0x3, 0x1c1f ;  /* 0x007c1f00180e7f89 */ /* 0x0004e200000e0000 */
[----:B-1----:R-:W-:Y:S02]  /*18b30*/  IADD3.X R3, RZ, R3, RZ, P3, !PT ;  /* 0x00000003ff037210 */ /* 0x002fe40001ffe4ff */
[----:B------:R-:W-:-:S03]  /*18b40*/  ISETP.LT.OR P3, PT, R6, 0x41, P1 ;  /* 0x000000410600780c */ /* 0x000fc60000f61670 */
[----:B------:R2:W-:Y:S01]  /*18b50*/  LDGSTS.E.BYPASS.LTC128B.128 [R4+0x1400], desc[UR42][R2.64], !P4 ;  /* 0x0140000002047fae */ /* 0x0005e2000e101d6a */
[----:B------:R-:W-:-:S09]  /*18b60*/  ISETP.LT.OR P4, PT, R6, 0x41, P0 ;  /* 0x000000410600780c */ /* 0x000fd20000781670 */
[----:B------:R2:W-:Y:S04]  /*18b70*/  LDGSTS.E.BYPASS.LTC128B.128 [R4+0x3400], desc[UR42][R2.64+0x40], !P3 ;  /* 0x0340004002047fae */ /* 0x0005e8000d901d6a */
[----:B0--3--:R2:W-:Y:S02]  /*18b80*/  LDGSTS.E.BYPASS.LTC128B.128 [R4+0x5400], desc[UR42][R2.64+0x80], !P4 ;  /* 0x0540008002047fae */ /* 0x0095e4000e101d6a */
.L_x_769:
        /* <DEDUP_REMOVED lines=13> */
.L_x_632:
        /* <DEDUP_REMOVED lines=11> */
.L_x_633:
[----:B------:R-:W2:Y:S01]  /*18d10*/  LDL.LU R2, [R1] ;  /* 0x0000000001027983 */ /* 0x000ea20000300800 */
[----:B------:R-:W-:Y:S01]  /*18d20*/  VIADD R26, R26, 0x1 ;  /* 0x000000011a1a7836 */ /* 0x000fe20000000000 */
[----:B------:R0:W-:Y:S04]  /*18d30*/  SYNCS.ARRIVE.TRANS64.A1T0 RZ, [R0+URZ+0x2d850], RZ ;  /* 0x02d850ff00ff79a7 */ /* 0x0001e8000810003f */
[----:B------:R-:W-:-:S04]  /*18d40*/  ISETP.NE.AND P0, PT, R26, 0x2, PT ;  /* 0x000000021a00780c */ /* 0x000fc80003f05270 */
[----:B0-----:R-:W-:Y:S02]  /*18d50*/  SEL R0, RZ, 0x1, P0 ;  /* 0x00000001ff007807 */ /* 0x001fe40000000000 */
[----:B------:R-:W-:Y:S02]  /*18d60*/  SEL R26, R26, RZ, P0 ;  /* 0x000000ff1a1a7207 */ /* 0x000fe40000000000 */
[----:B--2---:R-:W-:-:S05]  /*18d70*/  LOP3.LUT R2, R2, R0, RZ, 0x3c, !PT ;  /* 0x0000000002027212 */ /* 0x004fca00078e3cff */
[----:B------:R0:W-:Y:S02]  /*18d80*/  STL [R1], R2 ;  /* 0x0000000201007387 */ /* 0x0001e40000100800 */
.L_x_592:
[----:B------:R-:W-:Y:S05]  /*18d90*/  BSYNC B7 ;  /* 0x0000000000077941 */ /* 0x000fea0003800000 */
.L_x_590:
[----:B------:R-:W-:-:S13]  /*18da0*/  LOP3.LUT P0, RZ, R23, 0x10, RZ, 0xc0, !PT ;  /* 0x0000001017ff7812 */ /* 0x000fda000780c0ff */
[----:B------:R-:W-:Y:S05]  /*18db0*/  @!P0 BRA `(.L_x_634) ;  /* 0x0000000000248947 */ /* 0x000fea0003800000 */
[----:B------:R-:W-:Y:S05]  /*18dc0*/  WARPSYNC.ALL ;  /* 0x0000000000007948 */ /* 0x000fea0003800000 */
[----:B------:R-:W2:Y:S08]  /*18dd0*/  S2UR UR5, SR_CgaCtaId ;  /* 0x00000000000579c3 */ /* 0x000eb00000008800 */
[----:B------:R-:W-:Y:S06]  /*18de0*/  BAR.SYNC.DEFER_BLOCKING 0x5, 0x200 ;  /* 0x0148000000007b1d */ /* 0x000fec0000010000 */
[----:B------:R-:W-:-:S02]  /*18df0*/  UMOV UR4, 0x400 ;  /* 0x0000040000047882 */ /* 0x000fc40000000000 */
[----:B--2---:R-:W-:-:S06]  /*18e00*/  ULEA UR4, UR5, UR4, 0x18 ;  /* 0x0000000405047291 */ /* 0x004fcc000f8ec03f */
[----:B------:R-:W-:-:S05]  /*18e10*/  MOV R22, UR4 ;  /* 0x0000000400167c02 */ /* 0x000fca0008000f00 */
[----:B-----5:R2:W3:Y:S01]  /*18e20*/  LDS.128 R16, [R22+0x2d8d0] ;  /* 0x02d8d00016107984 */ /* 0x0204e20000000c00 */
[----:B------:R-:W-:Y:S06]  /*18e30*/  BAR.ARV 0x4, 0x200 ;  /* 0x0108000000007b1d */ /* 0x000fec0000002000 */
[----:B------:R-:W-:Y:S05]  /*18e40*/  BRA `(.L_x_635) ;  /* 0x0000000800407947 */ /* 0x000fea0003800000 */
.L_x_634:
[----:B------:R-:W2:Y:S01]  /*18e50*/  S2R R0, SR_TID.X ;  /* 0x0000000000007919 */ /* 0x000ea20000002100 */
[----:B------:R-:W-:Y:S01]  /*18e60*/  UMOV UR4, 0xffffffff ;  /* 0xffffffff00047882 */ /* 0x000fe20000000000 */
[----:B--2---:R-:W-:-:S04]  /*18e70*/  LOP3.LUT R8, R0, 0x1f, RZ, 0xc0, !PT ;  /* 0x0000001f00087812 */ /* 0x004fc800078ec0ff */
[----:B------:R-:W-:Y:S01]  /*18e80*/  ISETP.NE.AND P0, PT, R8, 0x1f, PT ;  /* 0x0000001f0800780c */ /* 0x000fe20003f05270 */
[----:B------:R-:W-:-:S12]  /*18e90*/  BRA.DIV UR4, `(.L_x_636) ;  /* 0x0000003e04807947 */ /* 0x000fd8000b800000 */
[----:B0-----:R-:W-:Y:S01]  /*18ea0*/  IMAD.IADD R5, R19, 0x1, R8 ;  /* 0x0000000113057824 */ /* 0x001fe200078e0208 */
[----:B------:R-:W-:-:S04]  /*18eb0*/  ULDC UR4, c[0x0][0xc3c] ;  /* 0x00030f0000047ab9 */ /* 0x000fc80000000800 */
        /* <DEDUP_REMOVED lines=14> */
[----:B0-----:R-:W-:-:S04]  /*18fa0*/  SEL R5, R14, RZ, P1 ;  /* 0x000000ff0e057207 */ /* 0x001fc80000800000 */
[----:B------:R-:W-:-:S05]  /*18fb0*/  IADD3 R5, R2, R5, RZ ;  /* 0x0000000502057210 */ /* 0x000fca0007ffe0ff */
[----:B------:R-:W0:Y:S02]  /*18fc0*/  SHFL.UP PT, R14, R5, 0x2, RZ ;  /* 0x04400000050e7989 */ /* 0x000e2400000e00ff */
[----:B0-----:R-:W-:-:S05]  /*18fd0*/  SEL R6, R14, RZ, P2 ;  /* 0x000000ff0e067207 */ /* 0x001fca0001000000 */
[----:B------:R-:W-:-:S05]  /*18fe0*/  IMAD.IADD R6, R5, 0x1, R6 ;  /* 0x0000000105067824 */ /* 0x000fca00078e0206 */
[----:B------:R-:W1:Y:S02]  /*18ff0*/  SHFL.UP PT, R14, R6, 0x4, RZ ;  /* 0x04800000060e7989 */ /* 0x000e6400000e00ff */
[----:B-1----:R-:W-:-:S05]  /*19000*/  SEL R7, R14, RZ, P3 ;  /* 0x000000ff0e077207 */ /* 0x002fca0001800000 */
[----:B------:R-:W-:-:S05]  /*19010*/  IMAD.IADD R7, R6, 0x1, R7 ;  /* 0x0000000106077824 */ /* 0x000fca00078e0207 */
[----:B------:R-:W0:Y:S02]  /*19020*/  SHFL.UP PT, R14, R7, 0x8, RZ ;  /* 0x05000000070e7989 */ /* 0x000e2400000e00ff */
[----:B0-----:R-:W-:-:S05]  /*19030*/  SEL R14, R14, RZ, P4 ;  /* 0x000000ff0e0e7207 */ /* 0x001fca0002000000 */
[----:B------:R-:W-:-:S05]  /*19040*/  IMAD.IADD R5, R7, 0x1, R14 ;  /* 0x0000000107057824 */ /* 0x000fca00078e020e */
[----:B------:R-:W0:Y:S02]  /*19050*/  SHFL.UP PT, R14, R5, 0x10, RZ ;  /* 0x06000000050e7989 */ /* 0x000e2400000e00ff */
[----:B0-----:R-:W-:-:S04]  /*19060*/  SEL R14, R14, RZ, P5 ;  /* 0x000000ff0e0e7207 */ /* 0x001fc80002800000 */
[----:B------:R-:W-:-:S05]  /*19070*/  IADD3 R3, R5, R14, RZ ;  /* 0x0000000e05037210 */ /* 0x000fca0007ffe0ff */
[----:B------:R0:W1:Y:S02]  /*19080*/  SHFL.IDX PT, R14, R3, 0x1f, 0x1f ;  /* 0x03e01f00030e7f89 */ /* 0x00006400000e0000 */
.L_x_779:
[----:B------:R-:W-:Y:S02]  /*19090*/  ULDC UR4, c[0x0][0xc38] ;  /* 0x00030e0000047ab9 */ /* 0x000fe40000000800 */
[----:B------:R-:W-:-:S04]  /*190a0*/  IMAD.U32 R16, RZ, RZ, UR4 ;  /* 0x00000004ff107e24 */ /* 0x000fc8000f8e00ff */
[----:B-1----:R-:W-:-:S04]  /*190b0*/  IMAD R5, R14, R16, RZ ;  /* 0x000000100e057224 */ /* 0x002fc800078e02ff */
[----:B------:R-:W-:-:S05]  /*190c0*/  IMAD.IADD R4, R4, 0x1, R5 ;  /* 0x0000000104047824 */ /* 0x000fca00078e0205 */
[----:B------:R-:W-:-:S13]  /*190d0*/  ISETP.GT.AND P6, PT, R4, R0, PT ;  /* 0x000000000400720c */ /* 0x000fda0003fc4270 */
[----:B------:R-:W-:Y:S05]  /*190e0*/  @P6 BRA `(.L_x_637) ;  /* 0x00000000009c6947 */ /* 0x000fea0003800000 */
.L_x_642:
[----:B------:R-:W1:Y:S01]  /*190f0*/  LDC R6, c[0x0][0xc3c] ;  /* 0x00030f00ff067b82 */ /* 0x000e620000000800 */
[----:B------:R-:W-:-:S05]  /*19100*/  VIADD R19, R19, 0x1f ;  /* 0x0000001f13137836 */ /* 0x000fca0000000000 */
[----:B-1----:R-:W-:-:S13]  /*19110*/  ISETP.GE.AND P6, PT, R19, R6, PT ;  /* 0x000000061300720c */ /* 0x002fda0003fc6270 */
[----:B------:R-:W-:Y:S05]  /*19120*/  @P6 BRA `(.L_x_638) ;  /* 0x0000000400446947 */ /* 0x000fea0003800000 */
[----:B------:R-:W1:Y:S01]  /*19130*/  S2R R2, SR_TID.X ;  /* 0x0000000000027919 */ /* 0x000e620000002100 */
[----:B------:R-:W-:Y:S01]  /*19140*/  BSSY B0, `(.L_x_639) ;  /* 0x0000009000007945 */ /* 0x000fe20003800000 */
[----:B-1----:R-:W-:-:S04]  /*19150*/  LOP3.LUT R2, R2, 0x1f, RZ, 0xc0, !PT ;  /* 0x0000001f02027812 */ /* 0x002fc800078ec0ff */
[----:B------:R-:W-:Y:S01]  /*19160*/  IADD3 R5, R19, R2, RZ ;  /* 0x0000000213057210 */ /* 0x000fe20007ffe0ff */
[----:B------:R-:W-:-:S03]  /*19170*/  IMAD.MOV.U32 R2, RZ, RZ, RZ ;  /* 0x000000ffff027224 */ /* 0x000fc600078e00ff */
[----:B------:R-:W-:-:S13]  /*19180*/  ISETP.GE.OR P6, PT, R5, R6, !P0 ;  /* 0x000000060500720c */ /* 0x000fda00047c6670 */
[----:B------:R-:W-:Y:S05]  /*19190*/  @P6 BRA `(.L_x_640) ;  /* 0x00000000000c6947 */ /* 0x000fea0003800000 */
[----:B0-----:R-:W0:Y:S02]  /*191a0*/  LDC.64 R2, c[0x0][0xc80] ;  /* 0x00032000ff027b82 */ /* 0x001e240000000a00 */
[----:B0-----:R-:W-:-:S06]  /*191b0*/  IMAD.WIDE R2, R5, 0x4, R2 ;  /* 0x0000000405027825 */ /* 0x001fcc00078e0202 */
[----:B------:R1:W5:Y:S02]  /*191c0*/  LDG.E R2, desc[UR42][R2.64] ;  /* 0x0000002a02027981 */ /* 0x000364000c1e1900 */
.L_x_640:
[----:B------:R-:W-:Y:S05]  /*191d0*/  BSYNC B0 ;  /* 0x0000000000007941 */ /* 0x000fea0003800000 */
.L_x_639:
        /* <DEDUP_REMOVED lines=18> */
.L_x_787:
[----:B------:R-:W-:Y:S02]  /*19300*/  ULDC UR4, c[0x0][0xc38] ;  /* 0x00030e0000047ab9 */ /* 0x000fe40000000800 */
[----:B------:R-:W-:-:S04]  /*19310*/  IMAD.U32 R16, RZ, RZ, UR4 ;  /* 0x00000004ff107e24 */ /* 0x000fc8000f8e00ff */
[----:B-1----:R-:W-:-:S05]  /*19320*/  IMAD R5, R14, R16, RZ ;  /* 0x000000100e057224 */ /* 0x002fca00078e02ff */
[----:B------:R-:W-:-:S04]  /*19330*/  IADD3 R4, R5, R4, RZ ;  /* 0x0000000405047210 */ /* 0x000fc80007ffe0ff */
[----:B------:R-:W-:-:S13]  /*19340*/  ISETP.GT.AND P6, PT, R4, R0, PT ;  /* 0x000000000400720c */ /* 0x000fda0003fc4270 */
[----:B------:R-:W-:Y:S05]  /*19350*/  @!P6 BRA `(.L_x_642) ;  /* 0xfffffffc0064e947 */ /* 0x000fea000383ffff */
.L_x_637:
[----:B------:R-:W-:Y:S01]  /*19360*/  IMAD.IADD R5, R4, 0x1, -R5 ;  /* 0x0000000104057824 */ /* 0x000fe200078e0a05 */
[----:B------:R-:W-:-:S03]  /*19370*/  UMOV UR4, 0xffffffff ;  /* 0xffffffff00047882 */ /* 0x000fc60000000000 */
[----:B------:R-:W-:-:S05]  /*19380*/  IMAD R7, R3, R16, R5 ;  /* 0x0000001003077224 */ /* 0x000fca00078e0205 */
[----:B------:R-:W-:Y:S01]  /*19390*/  ISETP.GT.AND P6, PT, R7, R0, PT ;  /* 0x000000000700720c */ /* 0x000fe20003fc4270 */
[----:B------:R-:W-:-:S12]  /*193a0*/  BRA.DIV UR4, `(.L_x_643) ;  /* 0x00000042041c7947 */ /* 0x000fd8000b800000 */
[----:B------:R-:W-:-:S04]  /*193b0*/  VOTE.ANY R6, PT, !P6 ;  /* 0x0000000000067806 */ /* 0x000fc800070e0100 */
[----:B------:R-:W1:Y:S02]  /*193c0*/  POPC R4, R6 ;  /* 0x0000000600047309 */ /* 0x000e640000000000 */
[----:B-1---5:R1:W2:Y:S02]  /*193d0*/  SHFL.IDX PT, R17, R2, R4, 0x1f ;  /* 0x00001f0402117589 */ /* 0x0222a400000e0000 */
.L_x_791:
[----:B------:R-:W-:Y:S01]  /*193e0*/  ISETP.NE.AND P0, PT, R6, RZ, PT ;  /* 0x000000ff0600720c */ /* 0x000fe20003f05270 */
[----:B------:R-:W-:-:S12]  /*193f0*/  IMAD.MOV.U32 R14, RZ, RZ, RZ ;  /* 0x000000ffff0e7224 */ /* 0x000fd800078e00ff */
[----:B------:R-:W-:Y:S05]  /*19400*/  @!P0 BRA `(.L_x_644) ;  /* 0x0000000000108947 */ /* 0x000fea0003800000 */
[----:B------:R-:W-:Y:S01]  /*19410*/  UMOV UR4, 0xffffffff ;  /* 0xffffffff00047882 */ /* 0x000fe20000000000 */
[----:B------:R-:W-:Y:S02]  /*19420*/  VIADD R12, R4, 0xffffffff ;  /* 0xffffffff040c7836 */ /* 0x000fe40000000000 */
[----:B------:R-:W-:Y:S05]  /*19430*/  BRA.DIV UR4, `(.L_x_645) ;  /* 0x0000004204407947 */ /* 0x000fea000b800000 */
[----:B------:R3:W4:Y:S02]  /*19440*/  SHFL.IDX PT, R14, R3, R12, 0x1f ;  /* 0x00001f0c030e7589 */ /* 0x00072400000e0000 */
.L_x_644:
[----:B--2---:R-:W-:Y:S01]  /*19450*/  IABS R6, R17 ;  /* 0x0000001100067213 */ /* 0x004fe20000000000 */
[----:B----4-:R-:W-:Y:S02]  /*19460*/  IMAD R16, R14, R16, R5 ;  /* 0x000000100e107224 */ /* 0x010fe400078e0205 */
[----:B-1----:R-:W-:Y:S01]  /*19470*/  IMAD.MOV.U32 R2, RZ, RZ, RZ ;  /* 0x000000ffff027224 */ /* 0x002fe200078e00ff */
[----:B------:R-:W1:Y:S01]  /*19480*/  I2F.RP R7, R6 ;  /* 0x0000000600077306 */ /* 0x000e620000209400 */
[----:B------:R-:W-:Y:S02]  /*19490*/  IMAD.IADD R0, R0, 0x1, -R16 ;  /* 0x0000000100007824 */ /* 0x000fe400078e0a10 */
[----:B------:R-:W-:-:S05]  /*194a0*/  IMAD.IADD R19, R4, 0x1, R19 ;  /* 0x0000000104137824 */ /* 0x000fca00078e0213 */
[----:B-1----:R-:W0:Y:S02]  /*194b0*/  MUFU.RCP R7, R7 ;  /* 0x0000000700077308 */ /* 0x002e240000001000 */
[----:B0--3--:R-:W-:-:S06]  /*194c0*/  IADD3 R3, R7, 0xffffffe, RZ ;  /* 0x0ffffffe07037810 */ /* 0x009fcc0007ffe0ff */
[----:B------:R-:W0:Y:S02]  /*194d0*/  F2I.FTZ.U32.TRUNC.NTZ R3, R3 ;  /* 0x0000000300037305 */ /* 0x000e24000021f000 */
[----:B0-----:R-:W-:-:S04]  /*194e0*/  IMAD.MOV R5, RZ, RZ, -R3 ;  /* 0x000000ffff057224 */ /* 0x001fc800078e0a03 */
[----:B------:R-:W-:-:S04]  /*194f0*/  IMAD R5, R5, R6, RZ ;  /* 0x0000000605057224 */ /* 0x000fc800078e02ff */
[----:B------:R-:W-:Y:S01]  /*19500*/  IMAD.HI.U32 R2, R3, R5, R2 ;  /* 0x0000000503027227 */ /* 0x000fe200078e0002 */
[----:B------:R-:W-:Y:S02]  /*19510*/  IABS R5, R17 ;  /* 0x0000001100057213 */ /* 0x000fe40000000000 */
[----:B------:R-:W-:Y:S02]  /*19520*/  IABS R3, R0 ;  /* 0x0000000000037213 */ /* 0x000fe40000000000 */
[----:B------:R-:W-:-:S03]  /*19530*/  IADD3 R5, RZ, -R5, RZ ;  /* 0x80000005ff057210 */ /* 0x000fc60007ffe0ff */
        /* <DEDUP_REMOVED lines=9> */
[----:B------:R-:W-:-:S06]  /*195d0*/  @P0 VIADD R2, R2, 0x1 ;  /* 0x0000000102020836 */ /* 0x000fcc0000000000 */
[----:B------:R-:W-:Y:S02]  /*195e0*/  @!P2 IADD3 R2, -R2, RZ, RZ ;  /* 0x000000ff0202a210 */ /* 0x000fe40007ffe1ff */
[----:B------:R-:W-:-:S05]  /*195f0*/  @!P1 LOP3.LUT R2, RZ, R17, RZ, 0x33, !PT ;  /* 0x00000011ff029212 */ /* 0x000fca00078e33ff */
[--C-:B------:R-:W-:Y:S02]  /*19600*/  IMAD.MOV R3, RZ, RZ, -R2.reuse ;  /* 0x000000ffff037224 */ /* 0x100fe400078e0a02 */
[----:B------:R-:W-:Y:S02]  /*19610*/  IMAD.MOV.U32 R18, RZ, RZ, R2 ;  /* 0x000000ffff127224 */ /* 0x000fe400078e0002 */
[----:B------:R-:W-:Y:S01]  /*19620*/  IMAD R17, R17, R3, R0 ;  /* 0x0000000311117224 */ /* 0x000fe200078e0200 */
[----:B------:R-:W-:Y:S06]  /*19630*/  BRA `(.L_x_646) ;  /* 0x00000000001c7947 */ /* 0x000fec0003800000 */
.L_x_638:
[----:B------:R-:W-:Y:S01]  /*19640*/  UMOV UR4, URZ ;  /* 0x0000003f00047c82 */ /* 0x000fe20008000000 */
[----:B------:R-:W-:Y:S01]  /*19650*/  UMOV UR5, URZ ;  /* 0x0000003f00057c82 */ /* 0x000fe20008000000 */
[----:B------:R-:W-:Y:S01]  /*19660*/  ULDC UR6, c[0x0][0xc3c] ;  /* 0x00030f0000067ab9 */ /* 0x000fe20000000800 */
[----:B------:R-:W-:Y:S01]  /*19670*/  MOV R16, R0 ;  /* 0x0000000000107202 */ /* 0x000fe20000000f00 */
[----:B-----5:R-:W-:Y:S02]  /*19680*/  IMAD.U32 R17, RZ, RZ, UR4 ;  /* 0x00000004ff117e24 */ /* 0x020fe4000f8e00ff */
[----:B------:R-:W-:Y:S02]  /*19690*/  IMAD.U32 R18, RZ, RZ, UR5 ;  /* 0x00000005ff127e24 */ /* 0x000fe4000f8e00ff */
[----:B------:R-:W-:-:S07]  /*196a0*/  IMAD.U32 R19, RZ, RZ, UR6 ;  /* 0x00000006ff137e24 */ /* 0x000fce000f8e00ff */
.L_x_646:
        /* <DEDUP_REMOVED lines=10> */
.L_x_635:
[----:B------:R-:W-:Y:S02]  /*19750*/  ULDC UR4, c[0x0][0xc3c] ;  /* 0x00030f0000047ab9 */ /* 0x000fe40000000800 */
[----:B---3--:R-:W-:-:S13]  /*19760*/  ISETP.GE.AND P0, PT, R19, UR4, PT ;  /* 0x0000000413007c0c */ /* 0x008fda000bf06270 */
[----:B------:R-:W-:Y:S05]  /*19770*/  @!P0 BRA `(.L_x_647) ;  /* 0xffffffa400808947 */ /* 0x000fea000383ffff */
[----:B------:R-:W-:Y:S05]  /*19780*/  BSYNC B8 ;  /* 0x0000000000087941 */ /* 0x000fea0003800000 */
.L_x_546:
[----:B------:R-:W3:Y:S01]  /*19790*/  LDL.LU R0, [R1+0x40] ;  /* 0x0000400001007983 */ /* 0x000ee20000300800 */
[----:B------:R-:W-:Y:S01]  /*197a0*/  BSSY B0, `(.L_x_648) ;  /* 0x000000b000007945 */ /* 0x000fe20003800000 */
[----:B0-----:R-:W0:Y:S01]  /*197b0*/  S2R R5, SR_CgaCtaId ;  /* 0x0000000000057919 */ /* 0x001e220000008800 */
[----:B---3--:R-:W-:-:S04]  /*197c0*/  IADD3 R0, R0, 0x1, RZ ;  /* 0x0000000100007810 */ /* 0x008fc80007ffe0ff */
[----:B------:R-:W-:-:S04]  /*197d0*/  LEA.HI R2, R0, R0, RZ, 0x1 ;  /* 0x0000000000027211 */ /* 0x000fc800078f08ff */
[----:B------:R-:W-:Y:S02]  /*197e0*/  LOP3.LUT R3, R2, 0xfffffffe, RZ, 0xc0, !PT ;  /* 0xfffffffe02037812 */ /* 0x000fe400078ec0ff */
[----:B------:R-:W-:-:S03]  /*197f0*/  MOV R2, 0x400 ;  /* 0x0000040000027802 */ /* 0x000fc60000000f00 */
[----:B------:R-:W-:Y:S01]  /*19800*/  IMAD.IADD R0, R0, 0x1, -R3 ;  /* 0x0000000100007824 */ /* 0x000fe200078e0a03 */
[----:B0-----:R-:W-:-:S04]  /*19810*/  LEA R5, R5, R2, 0x18 ;  /* 0x0000000205057211 */ /* 0x001fc800078ec0ff */
[----:B------:R-:W-:-:S04]  /*19820*/  SHF.L.U32 R0, R0, 0x1f, RZ ;  /* 0x0000001f00007819 */ /* 0x000fc800000006ff */
[----:B------:R-:W0:Y:S02]  /*19830*/  SYNCS.PHASECHK.TRANS64.TRYWAIT P0, [R5+URZ+0x2d820], R0 ;  /* 0x02d82000050075a7 */ /* 0x000e24000800017f */
[----:B0-----:R-:W-:Y:S05]  /*19840*/  @!P0 BRA `(.L_x_649) ;  /* 0x0000003c00608947 */ /* 0x001fea0003800000 */
.L_x_794:
[----:B------:R-:W-:Y:S05]  /*19850*/  BSYNC B0 ;  /* 0x0000000000007941 */ /* 0x000fea0003800000 */
.L_x_648:
[----:B------:R-:W-:-:S03]  /*19860*/  UMOV UR4, 0xffffffff ;  /* 0xffffffff00047882 */ /* 0x000fc60000000000 */
[----:B------:R-:W-:Y:S05]  /*19870*/  BRA.DIV UR4, `(.L_x_650) ;  /* 0x0000003e04687947 */ /* 0x000fea000b800000 */
[----:B0-----:R-:W0:Y:S02]  /*19880*/  S2R R0, SR_TID.X ;  /* 0x0000000000007919 */ /* 0x001e240000002100 */
[----:B0-----:R-:W-:-:S04]  /*19890*/  SHF.R.U32.HI R0, RZ, 0x5, R0 ;  /* 0x00000005ff007819 */ /* 0x001fc80000011600 */
[----:B------:R-:W-:-:S05]  /*198a0*/  LOP3.LUT R0, R0, 0x3, RZ, 0xc0, !PT ;  /* 0x0000000300007812 */ /* 0x000fca00078ec0ff */
[----:B------:R0:W3:Y:S02]  /*198b0*/  SHFL.IDX PT, R14, R0, RZ, 0x1f ;  /* 0x00001fff000e7589 */ /* 0x0000e400000e0000 */
.L_x_797:
[----:B---3--:R-:W-:-:S13]  /*198c0*/  ISETP.NE.AND P0, PT, R14, RZ, PT ;  /* 0x000000ff0e00720c */ /* 0x008fda0003f05270 */
[----:B------:R-:W-:Y:S05]  /*198d0*/  @P0 BRA `(.L_x_394) ;  /* 0x0000000000900947 */ /* 0x000fea0003800000 */
[----:B------:R-:W-:-:S03]  /*198e0*/  UMOV UR4, 0xffffffff ;  /* 0xffffffff00047882 */ /* 0x000fc60000000000 */
[----:B------:R-:W-:Y:S05]  /*198f0*/  BRA.DIV UR4, `(.L_x_651) ;  /* 0x0000003e047c7947 */ /* 0x000fea000b800000 */
[----:B------:R-:W-:-:S13]  /*19900*/  ELECT P6, URZ, PT ;  /* 0x00000000003f782f */ /* 0x000fda00038c0000 */
.L_x_800:
[----:B------:R-:W-:Y:S05]  /*19910*/  @!P6 BRA `(.L_x_394) ;  /* 0x000000000080e947 */ /* 0x000fea0003800000 */
[----:B------:R-:W-:-:S06]  /*19920*/  ULOP3.LUT UR4, UR36, 0x2, URZ, 0xfc, !UPT ;  /* 0x0000000224047892 */ /* 0x000fcc000f8efc3f */
[----:B0-----:R-:W-:-:S05]  /*19930*/  IMAD.U32 R0, RZ, RZ, UR4 ;  /* 0x00000004ff007e24 */ /* 0x001fca000f8e00ff */
[----:B------:R-:W-:-:S13]  /*19940*/  ISETP.NE.AND P0, PT, R0, 0x3, PT ;  /* 0x000000030000780c */ /* 0x000fda0003f05270 */
[----:B------:R-:W-:Y:S05]  /*19950*/  @!P0 BRA `(.L_x_652) ;  /* 0x0000000000048947 */ /* 0x000fea0003800000 */
[----:B------:R-:W-:Y:S01]  /*19960*/  BPT.TRAP 0x1 ;  /* 0x000000040000795c */ /* 0x000fe20000300000 */
.L_x_652:
[----:B------:R-:W3:Y:S01]  /*19970*/  LDL R0, [R1] ;  /* 0x0000000001007983 */ /* 0x000ee20000100800 */
[C---:B------:R-:W-:Y:S01]  /*19980*/  IMAD R3, R26.reuse, 0x8, R5 ;  /* 0x000000081a037824 */ /* 0x040fe200078e0205 */
[----:B------:R-:W-:-:S04]  /*19990*/  IADD3 R26, R26, 0x1, RZ ;  /* 0x000000011a1a7810 */ /* 0x000fc80007ffe0ff */
[----:B------:R-:W-:Y:S02]  /*199a0*/  ISETP.NE.AND P2, PT, R26, 0x2, PT ;  /* 0x000000021a00780c */ /* 0x000fe40003f45270 */
[----:B---3--:R-:W-:Y:S02]  /*199b0*/  SHF.L.U32 R2, R0, 0x1f, RZ ;  /* 0x0000001f00027819 */ /* 0x008fe400000006ff */
[----:B------:R-:W-:Y:S02]  /*199c0*/  SEL R0, RZ, 0x1, P2 ;  /* 0x00000001ff007807 */ /* 0x000fe40001000000 */
[----:B------:R-:W0:Y:S02]  /*199d0*/  SYNCS.PHASECHK.TRANS64.TRYWAIT P1, [R3+URZ+0x2d840], R2 ;  /* 0x02d84002030075a7 */ /* 0x000e24000802017f */
[----:B0-----:R-:W-:Y:S05]  /*199e0*/  @!P1 BRA `(.L_x_653) ;  /* 0x0000003c00609947 */ /* 0x001fea0003800000 */
.L_x_801:
[----:B------:R-:W3:Y:S01]  /*199f0*/  LDL.LU R4, [R1] ;  /* 0x0000000001047983 */ /* 0x000ee20000300800 */
[----:B------:R-:W-:Y:S02]  /*19a00*/  SEL R26, R26, RZ, P2 ;  /* 0x000000ff1a1a7207 */ /* 0x000fe40001000000 */
[----:B---3--:R-:W-:Y:S01]  /*19a10*/  LOP3.LUT R0, R4, R0, RZ, 0x3c, !PT ;  /* 0x0000000004007212 */ /* 0x008fe200078e3cff */
[----:B------:R-:W-:Y:S06]  /*19a20*/  @!P0 BRA `(.L_x_654) ;  /* 0x0000000000048947 */ /* 0x000fec0003800000 */
[----:B------:R-:W-:Y:S01]  /*19a30*/  BPT.TRAP 0x1 ;  /* 0x000000040000795c */ /* 0x000fe20000300000 */
.L_x_654:
[----:B------:R-:W-:Y:S01]  /*19a40*/  IMAD R5, R26, 0x8, R5 ;  /* 0x000000081a057824 */ /* 0x000fe200078e0205 */
[----:B------:R-:W-:-:S04]  /*19a50*/  SHF.L.U32 R0, R0, 0x1f, RZ ;  /* 0x0000001f00007819 */ /* 0x000fc800000006ff */
[----:B------:R-:W3:Y:S02]  /*19a60*/  SYNCS.PHASECHK.TRANS64.TRYWAIT P1, [R5+URZ+0x2d840], R0 ;  /* 0x02d84000050075a7 */ /* 0x000ee4000802017f */
[----:B---3--:R-:W-:Y:S05]  /*19a70*/  @!P1 BRA `(.L_x_655) ;  /* 0x0000003c00509947 */ /* 0x008fea0003800000 */
.L_x_802:
[----:B------:R-:W-:Y:S05]  /*19a80*/  @!P0 BRA `(.L_x_656) ;  /* 0x0000000000048947 */ /* 0x000fea0003800000 */
[----:B------:R-:W-:Y:S01]  /*19a90*/  BPT.TRAP 0x1 ;  /* 0x000000040000795c */ /* 0x000fe20000300000 */
.L_x_656:
[----:B------:R-:W5:Y:S02]  /*19aa0*/  SYNCS.PHASECHK.TRANS64.TRYWAIT P1, [R3+URZ+0x2d860], R2 ;  /* 0x02d86002030075a7 */ /* 0x000f64000802017f */
[----:B-----5:R-:W-:Y:S05]  /*19ab0*/  @!P1 BRA `(.L_x_657) ;  /* 0x0000003c00549947 */ /* 0x020fea0003800000 */
.L_x_803:
[----:B------:R-:W-:Y:S05]  /*19ac0*/  @!P0 BRA `(.L_x_658) ;  /* 0x0000000000048947 */ /* 0x000fea0003800000 */
[----:B------:R-:W-:Y:S01]  /*19ad0*/  BPT.TRAP 0x1 ;  /* 0x000000040000795c */ /* 0x000fe20000300000 */
.L_x_658:
[----:B------:R0:W0:Y:S02]  /*19ae0*/  SYNCS.PHASECHK.TRANS64.TRYWAIT P0, [R5+URZ+0x2d860], R0 ;  /* 0x02d86000050075a7 */ /* 0x000024000800017f */
[----:B0-----:R-:W-:Y:S05]  /*19af0*/  @!P0 NANOSLEEP.SYNCS 0x989680 ;  /* 0x009896800000895d */ /* 0x001fea0003900000 */
[----:B------:R-:W0:Y:S02]  /*19b00*/  @!P0 SYNCS.PHASECHK.TRANS64 P0, [R5+URZ+0x2d860], R0 ;  /* 0x02d86000050085a7 */ /* 0x000e24000800007f */
[----:B0-----:R-:W-:Y:S05]  /*19b10*/  @!P0 BRA `(.L_x_658) ;  /* 0xfffffffc00f08947 */ /* 0x001fea000383ffff */
.L_x_394:
[----:B------:R-:W-:Y:S05]  /*19b20*/  BSYNC B9 ;  /* 0x0000000000097941 */ /* 0x000fea0003800000 */
.L_x_391:
[----:B------:R-:W-:Y:S05]  /*19b30*/  EXIT ;  /* 0x000000000000794d */ /* 0x000fea0003800000 */
.L_x_410:
[----:B0-----:R0:W1:Y:S02]  /*19b40*/  SYNCS.PHASECHK.TRANS64.TRYWAIT P4, [R60+URZ+0x2d890], R81 ;  /* 0x02d890513c0075a7 */ /* 0x001064000808017f */
[----:B-1----:R-:W-:Y:S05]  /*19b50*/  @!P4 NANOSLEEP.SYNCS 0x989680 ;  /* 0x009896800000c95d */ /* 0x002fea0003900000 */
[----:B------:R-:W1:Y:S02]  /*19b60*/  @!P4 SYNCS.PHASECHK.TRANS64 P4, [R60+URZ+0x2d890], R81 ;  /* 0x02d890513c00c5a7 */ /* 0x000e64000808007f */
[----:B-1----:R-:W-:Y:S05]  /*19b70*/  @!P4 BRA `(.L_x_410) ;  /* 0xfffffffc00f0c947 */ /* 0x002fea000383ffff */
[----:B------:R-:W-:Y:S05]  /*19b80*/  BRA `(.L_x_659) ;  /* 0xfffffe9400787947 */ /* 0x000fea000383ffff */
.L_x_411:
[----:B------:R-:W-:Y:S01]  /*19b90*/  BSSY B1, `(.L_x_660) ;  /* 0x0000008000017945 */ /* 0x000fe20003800000 */
[----:B------:R-:W-:Y:S01]  /*19ba0*/  IMAD.MOV.U32 R13, RZ, RZ, R57 ;  /* 0x000000ffff0d7224 */ /* 0x000fe200078e0039 */
[----:B------:R-:W-:Y:S01]  /*19bb0*/  MOV R11, 0x1e1f ;  /* 0x00001e1f000b7802 */ /* 0x000fe20000000f00 */
[----:B------:R-:W-:Y:S02]  /*19bc0*/  IMAD.MOV.U32 R12, RZ, RZ, RZ ;  /* 0x000000ffff0c7224 */ /* 0x000fe400078e00ff */
[----:B------:R-:W-:-:S07]  /*19bd0*/  IMAD.MOV.U32 R15, RZ, RZ, -0x1 ;  /* 0xffffffffff0f7424 */ /* 0x000fce00078e00ff */
[----:B0-----:R-:W-:Y:S05]  /*19be0*/  WARPSYNC.COLLECTIVE R15, `(.L_x_661) ;  /* 0x000000000f087348 */ /* 0x001fea0003c00000 */
[----:B------:R1:W2:Y:S02]  /*19bf0*/  SHFL.IDX P6, R14, R13, R12, R11 ;  /* 0x0000000c0d0e7389 */ /* 0x0002a400000c000b */
[----:B012---:R-:W-:Y:S01]  /*19c00*/  ENDCOLLECTIVE ;  /* 0x000000000000791b */ /* 0x007fe20003800000 */
.L_x_661:
[----:B------:R-:W-:Y:S05]  /*19c10*/  BSYNC B1 ;  /* 0x0000000000017941 */ /* 0x000fea0003800000 */
.L_x_660:
[----:B------:R-:W-:Y:S01]  /*19c20*/  IMAD.MOV.U32 R13, RZ, RZ, R56 ;  /* 0x000000ffff0d7224 */ /* 0x000fe200078e0038 */
[----:B------:R-:W-:Y:S01]  /*19c30*/  MOV R12, RZ ;  /* 0x000000ff000c7202 */ /* 0x000fe20000000f00 */
[----:B------:R-:W-:Y:S02]  /*19c40*/  IMAD.MOV.U32 R11, RZ, RZ, 0x1e1f ;  /* 0x00001e1fff0b7424 */ /* 0x000fe400078e00ff */
[----:B------:R-:W-:Y:S02]  /*19c50*/  IMAD.MOV.U32 R15, RZ, RZ, -0x1 ;  /* 0xffffffffff0f7424 */ /* 0x000fe400078e00ff */
[----:B------:R-:W-:-:S07]  /*19c60*/  IMAD.MOV.U32 R57, RZ, RZ, R14 ;  /* 0x000000ffff397224 */ /* 0x000fce00078e000e */
[----:B------:R-:W-:Y:S05]  /*19c70*/  WARPSYNC.COLLECTIVE R15, `(.L_x_662) ;  /* 0x000000000f087348 */ /* 0x000fea0003c00000 */
[----:B------:R0:W1:Y:S02]  /*19c80*/  SHFL.IDX P6, R14, R13, R12, R11 ;  /* 0x0000000c0d0e7389 */ /* 0x00006400000c000b */
[----:B01----:R-:W-:Y:S01]  /*19c90*/  ENDCOLLECTIVE ;  /* 0x000000000000791b */ /* 0x003fe20003800000 */
.L_x_662:
[----:B------:R-:W-:Y:S01]  /*19ca0*/  IMAD.MOV.U32 R56, RZ, RZ, R14 ;  /* 0x000000ffff387224 */ /* 0x000fe200078e000e */
[----:B------:R-:W-:Y:S06]  /*19cb0*/  BRA `(.L_x_663) ;  /* 0xfffffe9400407947 */ /* 0x000fec000383ffff */
.L_x_439:
[----:B0-----:R0:W1:Y:S02]  /*19cc0*/  SYNCS.PHASECHK.TRANS64.TRYWAIT P4, [R60+URZ+0x2d890], R81 ;  /* 0x02d890513c0075a7 */ /* 0x001064000808017f */
[----:B-1----:R-:W-:Y:S05]  /*19cd0*/  @!P4 NANOSLEEP.SYNCS 0x989680 ;  /* 0x009896800000c95d */ /* 0x002fea0003900000 */
[----:B------:R-:W1:Y:S02]  /*19ce0*/  @!P4 SYNCS.PHASECHK.TRANS64 P4, [R60+URZ+0x2d890], R81 ;  /* 0x02d890513c00c5a7 */ /* 0x000e64000808007f */
[----:B-1----:R-:W-:Y:S05]  /*19cf0*/  @!P4 BRA `(.L_x_439) ;  /* 0xfffffffc00f0c947 */ /* 0x002fea000383ffff */
[----:B------:R-:W-:Y:S05]  /*19d00*/  BRA `(.L_x_664) ;  /* 0xfffffeac00fc7947 */ /* 0x000fea000383ffff */
.L_x_440:
        /* <DEDUP_REMOVED lines=8> */
.L_x_666:
[----:B------:R-:W-:Y:S05]  /*19d90*/  BSYNC B1 ;  /* 0x0000000000017941 */ /* 0x000fea0003800000 */
.L_x_665:
[----:B------:R-:W-:Y:S01]  /*19da0*/  IMAD.MOV.U32 R13, RZ, RZ, R56 ;  /* 0x000000ffff0d7224 */ /* 0x000fe200078e0038 */
[----:B------:R-:W-:Y:S01]  /*19db0*/  MOV R15, 0xffffffff ;  /* 0xffffffff000f7802 */ /* 0x000fe20000000f00 */
[----:B------:R-:W-:Y:S01]  /*19dc0*/  IMAD.MOV.U32 R12, RZ, RZ, RZ ;  /* 0x000000ffff0c7224 */ /* 0x000fe200078e00ff */
[----:B------:R-:W-:Y:S01]  /*19dd0*/  MOV R87, R14 ;  /* 0x0000000e00577202 */ /* 0x000fe20000000f00 */
[----:B------:R-:W-:-:S07]  /*19de0*/  IMAD.MOV.U32 R11, RZ, RZ, 0x1e1f ;  /* 0x00001e1fff0b7424 */ /* 0x000fce00078e00ff */
[----:B------:R-:W-:Y:S05]  /*19df0*/  WARPSYNC.COLLECTIVE R15, `(.L_x_667) ;  /* 0x000000000f087348 */ /* 0x000fea0003c00000 */
[----:B------:R0:W1:Y:S02]  /*19e00*/  SHFL.IDX P6, R14, R13, R12, R11 ;  /* 0x0000000c0d0e7389 */ /* 0x00006400000c000b */
[----:B01----:R-:W-:Y:S01]  /*19e10*/  ENDCOLLECTIVE ;  /* 0x000000000000791b */ /* 0x003fe20003800000 */
.L_x_667:
[----:B------:R-:W-:Y:S01]  /*19e20*/  IMAD.MOV.U32 R86, RZ, RZ, R14 ;  /* 0x000000ffff567224 */ /* 0x000fe200078e000e */
[----:B------:R-:W-:Y:S06]  /*19e30*/  BRA `(.L_x_668) ;  /* 0xfffffeac00c47947 */ /* 0x000fec000383ffff */
.L_x_453:
[----:B0-----:R0:W1:Y:S02]  /*19e40*/  SYNCS.PHASECHK.TRANS64.TRYWAIT P3, [R60+URZ+0x2d890], R81 ;  /* 0x02d890513c0075a7 */ /* 0x001064000806017f */
[----:B-1----:R-:W-:Y:S05]  /*19e50*/  @!P3 NANOSLEEP.SYNCS 0x989680 ;  /* 0x009896800000b95d */ /* 0x002fea0003900000 */
[----:B------:R-:W1:Y:S02]  /*19e60*/  @!P3 SYNCS.PHASECHK.TRANS64 P3, [R60+URZ+0x2d890], R81 ;  /* 0x02d890513c00b5a7 */ /* 0x000e64000806007f */
[----:B-1----:R-:W-:Y:S05]  /*19e70*/  @!P3 BRA `(.L_x_453) ;  /* 0xfffffffc00f0b947 */ /* 0x002fea000383ffff */
[----:B------:R-:W-:Y:S05]  /*19e80*/  BRA `(.L_x_669) ;  /* 0xfffffec400907947 */ /* 0x000fea000383ffff */
.L_x_454:
[----:B------:R-:W-:Y:S01]  /*19e90*/  BSSY B1, `(.L_x_670) ;  /* 0x0000007000017945 */ /* 0x000fe20003800000 */
[----:B------:R-:W-:Y:S01]  /*19ea0*/  IMAD.MOV.U32 R12, RZ, RZ, RZ ;  /* 0x000000ffff0c7224 */ /* 0x000fe200078e00ff */
[----:B------:R-:W-:Y:S01]  /*19eb0*/  MOV R15, 0xffffffff ;  /* 0xffffffff000f7802 */ /* 0x000fe20000000f00 */
[----:B------:R-:W-:-:S07]  /*19ec0*/  IMAD.MOV.U32 R11, RZ, RZ, 0x1e1f ;  /* 0x00001e1fff0b7424 */ /* 0x000fce00078e00ff */
[----:B0-----:R-:W-:Y:S05]  /*19ed0*/  WARPSYNC.COLLECTIVE R15, `(.L_x_671) ;  /* 0x000000000f087348 */ /* 0x001fea0003c00000 */
[----:B------:R1:W2:Y:S02]  /*19ee0*/  SHFL.IDX P6, R14, R13, R12, R11 ;  /* 0x0000000c0d0e7389 */ /* 0x0002a400000c000b */
[----:B012---:R-:W-:Y:S01]  /*19ef0*/  ENDCOLLECTIVE ;  /* 0x000000000000791b */ /* 0x007fe20003800000 */
.L_x_671:
[----:B------:R-:W-:Y:S05]  /*19f00*/  BSYNC B1 ;  /* 0x0000000000017941 */ /* 0x000fea0003800000 */
.L_x_670:
[----:B------:R-:W-:Y:S01]  /*19f10*/  IMAD.MOV.U32 R13, RZ, RZ, R38 ;  /* 0x000000ffff0d7224 */ /* 0x000fe200078e0026 */
[----:B------:R-:W-:Y:S01]  /*19f20*/  MOV R11, 0x1e1f ;  /* 0x00001e1f000b7802 */ /* 0x000fe20000000f00 */
[----:B------:R-:W-:Y:S02]  /*19f30*/  IMAD.MOV.U32 R12, RZ, RZ, RZ ;  /* 0x000000ffff0c7224 */ /* 0x000fe400078e00ff */
[----:B------:R-:W-:Y:S02]  /*19f40*/  IMAD.MOV.U32 R15, RZ, RZ, -0x1 ;  /* 0xffffffffff0f7424 */ /* 0x000fe400078e00ff */
[----:B------:R-:W-:-:S07]  /*19f50*/  IMAD.MOV.U32 R39, RZ, RZ, R14 ;  /* 0x000000ffff277224 */ /* 0x000fce00078e000e */
[----:B------:R-:W-:Y:S05]  /*19f60*/  WARPSYNC.COLLECTIVE R15, `(.L_x_672) ;  /* 0x000000000f087348 */ /* 0x000fea0003c00000 */
[----:B------:R0:W1:Y:S02]  /*19f70*/  SHFL.IDX P6, R14, R13, R12, R11 ;  /* 0x0000000c0d0e7389 */ /* 0x00006400000c000b */
[----:B01----:R-:W-:Y:S01]  /*19f80*/  ENDCOLLECTIVE ;  /* 0x000000000000791b */ /* 0x003fe20003800000 */
.L_x_672:
[----:B------:R-:W-:Y:S01]  /*19f90*/  IMAD.MOV.U32 R38, RZ, RZ, R14 ;  /* 0x000000ffff267224 */ /* 0x000fe200078e000e */
[----:B------:R-:W-:Y:S06]  /*19fa0*/  BRA `(.L_x_673) ;  /* 0xfffffec400b47947 */ /* 0x000fec000383ffff */
.L_x_458:
[----:B------:R0:W0:Y:S02]  /*19fb0*/  SYNCS.PHASECHK.TRANS64.TRYWAIT P2, [R60+URZ+0x2d8b0], R81 ;  /* 0x02d8b0513c0075a7 */ /* 0x000024000804017f */
[----:B0-----:R-:W-:Y:S05]  /*19fc0*/  @!P2 NANOSLEEP.SYNCS 0x989680 ;  /* 0x009896800000a95d */ /* 0x001fea0003900000 */
[----:B------:R-:W0:Y:S02]  /*19fd0*/  @!P2 SYNCS.PHASECHK.TRANS64 P2, [R60+URZ+0x2d8b0], R81 ;  /* 0x02d8b0513c00a5a7 */ /* 0x000e24000804007f */
[----:B0-----:R-:W-:Y:S05]  /*19fe0*/  @!P2 BRA `(.L_x_458) ;  /* 0xfffffffc00f0a947 */ /* 0x001fea000383ffff */
[----:B------:R-:W-:Y:S05]  /*19ff0*/  BRA `(.L_x_674) ;  /* 0xfffffec800907947 */ /* 0x000fea000383ffff */
.L_x_464:
[----:B------:R-:W0:Y:S01]  /*1a000*/  S2R R4, SR_TID.X ;  /* 0x0000000000047919 */ /* 0x000e220000002100 */
[----:B------:R-:W-:Y:S01]  /*1a010*/  BSSY B0, `(.L_x_675) ;  /* 0x000000c000007945 */ /* 0x000fe20003800000 */
[----:B------:R-:W-:Y:S02]  /*1a020*/  IMAD.MOV.U32 R12, RZ, RZ, RZ ;  /* 0x000000ffff0c7224 */ /* 0x000fe400078e00ff */
[----:B------:R-:W-:Y:S02]  /*1a030*/  IMAD.MOV.U32 R11, RZ, RZ, 0x1f ;  /* 0x0000001fff0b7424 */ /* 0x000fe400078e00ff */
[----:B------:R-:W-:Y:S02]  /*1a040*/  IMAD.MOV.U32 R15, RZ, RZ, -0x1 ;  /* 0xffffffffff0f7424 */ /* 0x000fe400078e00ff */
[----:B0-----:R-:W-:-:S05]  /*1a050*/  VIADD R5, R4, 0xffffff80 ;  /* 0xffffff8004057836 */ /* 0x001fca0000000000 */
[----:B------:R-:W-:-:S04]  /*1a060*/  SHF.R.S32.HI R4, RZ, 0x1f, R5 ;  /* 0x0000001fff047819 */ /* 0x000fc80000011405 */
[----:B------:R-:W-:-:S04]  /*1a070*/  LEA.HI R4, R4, R5, RZ, 0x7 ;  /* 0x0000000504047211 */ /* 0x000fc800078f38ff */
[----:B------:R-:W-:-:S04]  /*1a080*/  SHF.R.S32.HI R4, RZ, 0x7, R4 ;  /* 0x00000007ff047819 */ /* 0x000fc80000011404 */
[----:B------:R-:W-:-:S07]  /*1a090*/  MOV R13, R4 ;  /* 0x00000004000d7202 */ /* 0x000fce0000000f00 */
[----:B-----5:R-:W-:Y:S05]  /*1a0a0*/  WARPSYNC.COLLECTIVE R15, `(.L_x_676) ;  /* 0x000000000f087348 */ /* 0x020fea0003c00000 */
[----:B------:R0:W1:Y:S02]  /*1a0b0*/  SHFL.IDX P6, R14, R13, R12, R11 ;  /* 0x0000000c0d0e7389 */ /* 0x00006400000c000b */
[----:B01---5:R-:W-:Y:S01]  /*1a0c0*/  ENDCOLLECTIVE ;  /* 0x000000000000791b */ /* 0x023fe20003800000 */
.L_x_676:
[----:B------:R-:W-:Y:S05]  /*1a0d0*/  BSYNC B0 ;  /* 0x0000000000007941 */ /* 0x000fea0003800000 */
.L_x_675:
[----:B------:R0:W-:Y:S01]  /*1a0e0*/  STL [R1+0x6c], R14 ;  /* 0x00006c0e01007387 */ /* 0x0001e20000100800 */
[----:B------:R-:W-:Y:S05]  /*1a0f0*/  BRA `(.L_x_677) ;  /* 0xfffffed0004c7947 */ /* 0x000fea000383ffff */
.L_x_475:
[----:B------:R-:W-:Y:S01]  /*1a100*/  BSSY B1, `(.L_x_678) ;  /* 0x0000008000017945 */ /* 0x000fe20003800000 */
[----:B------:R-:W-:Y:S01]  /*1a110*/  MOV R13, R25 ;  /* 0x00000019000d7202 */ /* 0x000fe20000000f00 */
[----:B------:R-:W-:Y:S02]  /*1a120*/  IMAD.MOV.U32 R12, RZ, RZ, RZ ;  /* 0x000000ffff0c7224 */ /* 0x000fe400078e00ff */
[----:B------:R-:W-:Y:S02]  /*1a130*/  IMAD.MOV.U32 R11, RZ, RZ, 0x1e1f ;  /* 0x00001e1fff0b7424 */ /* 0x000fe400078e00ff */
[----:B------:R-:W-:-:S07]  /*1a140*/  IMAD.MOV.U32 R15, RZ, RZ, -0x1 ;  /* 0xffffffffff0f7424 */ /* 0x000fce00078e00ff */
[----:B0-----:R-:W-:Y:S05]  /*1a150*/  WARPSYNC.COLLECTIVE R15, `(.L_x_679) ;  /* 0x000000000f087348 */ /* 0x001fea0003c00000 */
[----:B0-----:R0:W1:Y:S02]  /*1a160*/  SHFL.IDX P6, R14, R13, R12, R11 ;  /* 0x0000000c0d0e7389 */ /* 0x00106400000c000b */
[----:B01----:R-:W-:Y:S01]  /*1a170*/  ENDCOLLECTIVE ;  /* 0x000000000000791b */ /* 0x003fe20003800000 */
.L_x_679:
[----:B------:R-:W-:Y:S05]  /*1a180*/  BSYNC B1 ;  /* 0x0000000000017941 */ /* 0x000fea0003800000 */
.L_x_678:
        /* <DEDUP_REMOVED lines=8> */
.L_x_680:
[----:B------:R-:W-:Y:S02]  /*1a210*/  IMAD.MOV.U32 R13, RZ, RZ, R27 ;  /* 0x000000ffff0d7224 */ /* 0x000fe400078e001b */
[----:B------:R-:W-:-:S07]  /*1a220*/  IMAD.MOV.U32 R0, RZ, RZ, R14 ;  /* 0x000000ffff007224 */ /* 0x000fce00078e000e */
[----:B------:R-:W-:Y:S05]  /*1a230*/  WARPSYNC.COLLECTIVE R15, `(.L_x_681) ;  /* 0x000000000f087348 */ /* 0x000fea0003c00000 */
[----:B------:R0:W1:Y:S02]  /*1a240*/  SHFL.IDX P6, R14, R13, R12, R11 ;  /* 0x0000000c0d0e7389 */ /* 0x00006400000c000b */
[----:B01----:R-:W-:Y:S01]  /*1a250*/  ENDCOLLECTIVE ;  /* 0x000000000000791b */ /* 0x003fe20003800000 */
.L_x_681:
[----:B------:R-:W-:Y:S01]  /*1a260*/  MOV R13, R26 ;  /* 0x0000001a000d7202 */ /* 0x000fe20000000f00 */
[----:B------:R-:W-:-:S07]  /*1a270*/  IMAD.MOV.U32 R5, RZ, RZ, R14 ;  /* 0x000000ffff057224 */ /* 0x000fce00078e000e */
[----:B------:R-:W-:Y:S05]  /*1a280*/  WARPSYNC.COLLECTIVE R15, `(.L_x_682) ;  /* 0x000000000f087348 */ /* 0x000fea0003c00000 */
[----:B------:R0:W1:Y:S02]  /*1a290*/  SHFL.IDX P6, R14, R13, R12, R11 ;  /* 0x0000000c0d0e7389 */ /* 0x00006400000c000b */
[----:B01----:R-:W-:Y:S01]  /*1a2a0*/  ENDCOLLECTIVE ;  /* 0x000000000000791b */ /* 0x003fe20003800000 */
.L_x_682:
[----:B------:R-:W-:Y:S01]  /*1a2b0*/  IMAD.MOV.U32 R4, RZ, RZ, R14 ;  /* 0x000000ffff047224 */ /* 0x000fe200078e000e */
[----:B------:R-:W-:Y:S06]  /*1a2c0*/  BRA `(.L_x_683) ;  /* 0xfffffed400547947 */ /* 0x000fec000383ffff */
.L_x_479:
[----:B0-----:R0:W1:Y:S02]  /*1a2d0*/  SYNCS.PHASECHK.TRANS64.TRYWAIT P0, [R2+URZ+0x2d800], R3 ;  /* 0x02d80003020075a7 */ /* 0x001064000800017f */
[----:B-1----:R-:W-:Y:S05]  /*1a2e0*/  @!P0 NANOSLEEP.SYNCS 0x989680 ;  /* 0x009896800000895d */ /* 0x002fea0003900000 */
[----:B------:R-:W1:Y:S02]  /*1a2f0*/  @!P0 SYNCS.PHASECHK.TRANS64 P0, [R2+URZ+0x2d800], R3 ;  /* 0x02d80003020085a7 */ /* 0x000e64000800007f */
[----:B-1----:R-:W-:Y:S05]  /*1a300*/  @!P0 BRA `(.L_x_479) ;  /* 0xfffffffc00f08947 */ /* 0x002fea000383ffff */
[----:B------:R-:W-:Y:S05]  /*1a310*/  BRA `(.L_x_684) ;  /* 0xfffffedc00787947 */ /* 0x000fea000383ffff */
.L_x_491:
[----:B------:R-:W-:Y:S01]  /*1a320*/  BSSY B1, `(.L_x_685) ;  /* 0x0000008000017945 */ /* 0x000fe20003800000 */
[----:B------:R-:W-:Y:S01]  /*1a330*/  IMAD.MOV.U32 R13, RZ, RZ, R25 ;  /* 0x000000ffff0d7224 */ /* 0x000fe200078e0019 */
[----:B------:R-:W-:Y:S01]  /*1a340*/  MOV R11, 0x1e1f ;  /* 0x00001e1f000b7802 */ /* 0x000fe20000000f00 */
[----:B------:R-:W-:Y:S02]  /*1a350*/  IMAD.MOV.U32 R12, RZ, RZ, RZ ;  /* 0x000000ffff0c7224 */ /* 0x000fe400078e00ff */
[----:B------:R-:W-:-:S07]  /*1a360*/  IMAD.MOV.U32 R15, RZ, RZ, -0x1 ;  /* 0xffffffffff0f7424 */ /* 0x000fce00078e00ff */
[----:B0-----:R-:W-:Y:S05]  /*1a370*/  WARPSYNC.COLLECTIVE R15, `(.L_x_686) ;  /* 0x000000000f087348 */ /* 0x001fea0003c00000 */
[----:B0-----:R0:W1:Y:S02]  /*1a380*/  SHFL.IDX P6, R14, R13, R12, R11 ;  /* 0x0000000c0d0e7389 */ /* 0x00106400000c000b */
[----:B01----:R-:W-:Y:S01]  /*1a390*/  ENDCOLLECTIVE ;  /* 0x000000000000791b */ /* 0x003fe20003800000 */
.L_x_686:
[----:B------:R-:W-:Y:S05]  /*1a3a0*/  BSYNC B1 ;  /* 0x0000000000017941 */ /* 0x000fea0003800000 */
.L_x_685:
        /* <DEDUP_REMOVED lines=8> */
.L_x_687:
[----:B------:R-:W-:Y:S01]  /*1a430*/  MOV R13, R27 ;  /* 0x0000001b000d7202 */ /* 0x000fe20000000f00 */
[----:B------:R-:W-:-:S07]  /*1a440*/  IMAD.MOV.U32 R0, RZ, RZ, R14 ;  /* 0x000000ffff007224 */ /* 0x000fce00078e000e */
[----:B------:R-:W-:Y:S05]  /*1a450*/  WARPSYNC.COLLECTIVE R15, `(.L_x_688) ;  /* 0x000000000f087348 */ /* 0x000fea0003c00000 */
[----:B------:R0:W1:Y:S02]  /*1a460*/  SHFL.IDX P6, R14, R13, R12, R11 ;  /* 0x0000000c0d0e7389 */ /* 0x00006400000c000b */
[----:B01----:R-:W-:Y:S01]  /*1a470*/  ENDCOLLECTIVE ;  /* 0x000000000000791b */ /* 0x003fe20003800000 */
.L_x_688:
[----:B------:R-:W-:Y:S02]  /*1a480*/  IMAD.MOV.U32 R13, RZ, RZ, R26 ;  /* 0x000000ffff0d7224 */ /* 0x000fe400078e001a */
[----:B------:R-:W-:-:S07]  /*1a490*/  IMAD.MOV.U32 R21, RZ, RZ, R14 ;  /* 0x000000ffff157224 */ /* 0x000fce00078e000e */
[----:B------:R-:W-:Y:S05]  /*1a4a0*/  WARPSYNC.COLLECTIVE R15, `(.L_x_689) ;  /* 0x000000000f087348 */ /* 0x000fea0003c00000 */
[----:B------:R0:W1:Y:S02]  /*1a4b0*/  SHFL.IDX P6, R14, R13, R12, R11 ;  /* 0x0000000c0d0e7389 */ /* 0x00006400000c000b */
[----:B01----:R-:W-:Y:S01]  /*1a4c0*/  ENDCOLLECTIVE ;  /* 0x000000000000791b */ /* 0x003fe20003800000 */
.L_x_689:
[----:B------:R-:W-:Y:S01]  /*1a4d0*/  IMAD.MOV.U32 R20, RZ, RZ, R14 ;  /* 0x000000ffff147224 */ /* 0x000fe200078e000e */
[----:B------:R-:W-:Y:S06]  /*1a4e0*/  BRA `(.L_x_690) ;  /* 0xfffffeec00a47947 */ /* 0x000fec000383ffff */
.L_x_495:
[----:B0-----:R0:W1:Y:S02]  /*1a4f0*/  SYNCS.PHASECHK.TRANS64.TRYWAIT P0, [R2+URZ+0x2d800], R3 ;  /* 0x02d80003020075a7 */ /* 0x001064000800017f */
[----:B-1----:R-:W-:Y:S05]  /*1a500*/  @!P0 NANOSLEEP.SYNCS 0x989680 ;  /* 0x009896800000895d */ /* 0x002fea0003900000 */
[----:B------:R-:W1:Y:S02]  /*1a510*/  @!P0 SYNCS.PHASECHK.TRANS64 P0, [R2+URZ+0x2d800], R3 ;  /* 0x02d80003020085a7 */ /* 0x000e64000800007f */
[----:B-1----:R-:W-:Y:S05]  /*1a520*/  @!P0 BRA `(.L_x_495) ;  /* 0xfffffffc00f08947 */ /* 0x002fea000383ffff */
[----:B------:R-:W-:Y:S05]  /*1a530*/  BRA `(.L_x_691) ;  /* 0xfffffef400347947 */ /* 0x000fea000383ffff */
.L_x_503:
[----:B-1----:R1:W3:Y:S02]  /*1a540*/  SYNCS.PHASECHK.TRANS64.TRYWAIT P1, [R0+URZ+0x2d830], R5 ;  /* 0x02d83005000075a7 */ /* 0x0022e4000802017f */
[----:B---3--:R-:W-:Y:S05]  /*1a550*/  @!P1 NANOSLEEP.SYNCS 0x989680 ;  /* 0x009896800000995d */ /* 0x008fea0003900000 */
[----:B------:R-:W3:Y:S02]  /*1a560*/  @!P1 SYNCS.PHASECHK.TRANS64 P1, [R0+URZ+0x2d830], R5 ;  /* 0x02d83005000095a7 */ /* 0x000ee4000802007f */
[----:B---3--:R-:W-:Y:S05]  /*1a570*/  @!P1 BRA `(.L_x_503) ;  /* 0xfffffffc00f09947 */ /* 0x008fea000383ffff */
[----:B------:R-:W-:Y:S05]  /*1a580*/  BRA `(.L_x_502) ;  /* 0xffffff0800607947 */ /* 0x000fea000383ffff */
.L_x_510:
[----:B-1----:R1:W2:Y:S02]  /*1a590*/  SYNCS.PHASECHK.TRANS64.TRYWAIT P2, [R9+URZ+0x2d830], R6 ;  /* 0x02d83006090075a7 */ /* 0x0022a4000804017f */
[----:B--2---:R-:W-:Y:S05]  /*1a5a0*/  @!P2 NANOSLEEP.SYNCS 0x989680 ;  /* 0x009896800000a95d */ /* 0x004fea0003900000 */
[----:B------:R-:W2:Y:S02]  /*1a5b0*/  @!P2 SYNCS.PHASECHK.TRANS64 P2, [R9+URZ+0x2d830], R6 ;  /* 0x02d830060900a5a7 */ /* 0x000ea4000804007f */
[----:B--2---:R-:W-:Y:S05]  /*1a5c0*/  @!P2 BRA `(.L_x_510) ;  /* 0xfffffffc00f0a947 */ /* 0x004fea000383ffff */
[----:B------:R-:W-:Y:S05]  /*1a5d0*/  BRA `(.L_x_509) ;  /* 0xffffff3400a07947 */ /* 0x000fea000383ffff */
.L_x_514:
[----:B-1----:R1:W2:Y:S02]  /*1a5e0*/  SYNCS.PHASECHK.TRANS64.TRYWAIT P1, [R9+URZ+0x2d850], R6 ;  /* 0x02d85006090075a7 */ /* 0x0022a4000802017f */
[----:B--2---:R-:W-:Y:S05]  /*1a5f0*/  @!P1 NANOSLEEP.SYNCS 0x989680 ;  /* 0x009896800000995d */ /* 0x004fea0003900000 */
[----:B------:R-:W2:Y:S02]  /*1a600*/  @!P1 SYNCS.PHASECHK.TRANS64 P1, [R9+URZ+0x2d850], R6 ;  /* 0x02d85006090095a7 */ /* 0x000ea4000802007f */
[----:B--2---:R-:W-:Y:S05]  /*1a610*/  @!P1 BRA `(.L_x_514) ;  /* 0xfffffffc00f09947 */ /* 0x004fea000383ffff */
[----:B------:R-:W-:Y:S05]  /*1a620*/  BRA `(.L_x_511) ;  /* 0xffffff3800c87947 */ /* 0x000fea000383ffff */
.L_x_521:
[----:B-1----:R1:W2:Y:S02]  /*1a630*/  SYNCS.PHASECHK.TRANS64.TRYWAIT P1, [R5+URZ+0x2d850], R0 ;  /* 0x02d85000050075a7 */ /* 0x0022a4000802017f */
[----:B--2---:R-:W-:Y:S05]  /*1a640*/  @!P1 NANOSLEEP.SYNCS 0x989680 ;  /* 0x009896800000995d */ /* 0x004fea0003900000 */
[----:B------:R-:W2:Y:S02]  /*1a650*/  @!P1 SYNCS.PHASECHK.TRANS64 P1, [R5+URZ+0x2d850], R0 ;  /* 0x02d85000050095a7 */ /* 0x000ea4000802007f */
[----:B--2---:R-:W-:Y:S05]  /*1a660*/  @!P1 BRA `(.L_x_521) ;  /* 0xfffffffc00f09947 */ /* 0x004fea000383ffff */
[----:B------:R-:W-:Y:S05]  /*1a670*/  BRA `(.L_x_520) ;  /* 0xffffff6000c07947 */ /* 0x000fea000383ffff */
.L_x_532:
[----:B------:R-:W-:Y:S01]  /*1a680*/  MOV R13, R4 ;  /* 0x00000004000d7202 */ /* 0x000fe20000000f00 */
[----:B------:R-:W-:Y:S02]  /*1a690*/  IMAD.MOV.U32 R12, RZ, RZ, RZ ;  /* 0x000000ffff0c7224 */ /* 0x000fe400078e00ff */
[----:B------:R-:W-:Y:S02]  /*1a6a0*/  IMAD.MOV.U32 R11, RZ, RZ, 0x1c1f ;  /* 0x00001c1fff0b7424 */ /* 0x000fe400078e00ff */
[----:B------:R-:W-:-:S07]  /*1a6b0*/  IMAD.MOV.U32 R15, RZ, RZ, -0x1 ;  /* 0xffffffffff0f7424 */ /* 0x000fce00078e00ff */
[----:B------:R-:W-:Y:S05]  /*1a6c0*/  WARPSYNC.COLLECTIVE R15, `(.L_x_692) ;  /* 0x000000000f087348 */ /* 0x000fea0003c00000 */
[----:B------:R0:W1:Y:S02]  /*1a6d0*/  SHFL.IDX P6, R14, R13, R12, R11 ;  /* 0x0000000c0d0e7389 */ /* 0x00006400000c000b */
[----:B01----:R-:W-:Y:S01]  /*1a6e0*/  ENDCOLLECTIVE ;  /* 0x000000000000791b */ /* 0x003fe20003800000 */
.L_x_692:
[----:B------:R-:W-:Y:S01]  /*1a6f0*/  IMAD.MOV.U32 R13, RZ, RZ, R0 ;  /* 0x000000ffff0d7224 */ /* 0x000fe200078e0000 */
[----:B------:R-:W-:-:S07]  /*1a700*/  MOV R3, R14 ;  /* 0x0000000e00037202 */ /* 0x000fce0000000f00 */
[----:B------:R-:W-:Y:S05]  /*1a710*/  WARPSYNC.COLLECTIVE R15, `(.L_x_693) ;  /* 0x000000000f087348 */ /* 0x000fea0003c00000 */
[----:B------:R0:W1:Y:S02]  /*1a720*/  SHFL.IDX P6, R14, R13, R12, R11 ;  /* 0x0000000c0d0e7389 */ /* 0x00006400000c000b */
[----:B01----:R-:W-:Y:S01]  /*1a730*/  ENDCOLLECTIVE ;  /* 0x000000000000791b */ /* 0x003fe20003800000 */
.L_x_693:
[----:B------:R-:W-:Y:S05]  /*1a740*/  BRA `(.L_x_694) ;  /* 0xffffff8400fc7947 */ /* 0x000fea000383ffff */
.L_x_535:
[----:B------:R-:W-:Y:S01]  /*1a750*/  BSSY B1, `(.L_x_695) ;  /* 0x0000008000017945 */ /* 0x000fe20003800000 */
[----:B---3--:R-:W-:Y:S01]  /*1a760*/  IMAD.MOV.U32 R13, RZ, RZ, R4 ;  /* 0x000000ffff0d7224 */ /* 0x008fe200078e0004 */
[----:B------:R-:W-:Y:S01]  /*1a770*/  MOV R11, 0x1c1f ;  /* 0x00001c1f000b7802 */ /* 0x000fe20000000f00 */
[----:B------:R-:W-:Y:S02]  /*1a780*/  IMAD.MOV.U32 R12, RZ, RZ, 0x1 ;  /* 0x00000001ff0c7424 */ /* 0x000fe400078e00ff */
[----:B------:R-:W-:-:S07]  /*1a790*/  IMAD.MOV.U32 R15, RZ, RZ, -0x1 ;  /* 0xffffffffff0f7424 */ /* 0x000fce00078e00ff */
[----:B012---:R-:W-:Y:S05]  /*1a7a0*/  WARPSYNC.COLLECTIVE R15, `(.L_x_696) ;  /* 0x000000000f087348 */ /* 0x007fea0003c00000 */
[----:B--2---:R2:W3:Y:S02]  /*1a7b0*/  SHFL.IDX P6, R14, R13, R12, R11 ;  /* 0x0000000c0d0e7389 */ /* 0x0044e400000c000b */
[----:B0123--:R-:W-:Y:S01]  /*1a7c0*/  ENDCOLLECTIVE ;  /* 0x000000000000791b */ /* 0x00ffe20003800000 */
.L_x_696:
[----:B------:R-:W-:Y:S05]  /*1a7d0*/  BSYNC B1 ;  /* 0x0000000000017941 */ /* 0x000fea0003800000 */
.L_x_695:
[----:B------:R-:W-:Y:S01]  /*1a7e0*/  IMAD.MOV.U32 R13, RZ, RZ, R0 ;  /* 0x000000ffff0d7224 */ /* 0x000fe200078e0000 */
[----:B------:R-:W-:Y:S01]  /*1a7f0*/  MOV R12, 0x1 ;  /* 0x00000001000c7802 */ /* 0x000fe20000000f00 */
[----:B------:R-:W-:Y:S02]  /*1a800*/  IMAD.MOV.U32 R11, RZ, RZ, 0x1c1f ;  /* 0x00001c1fff0b7424 */ /* 0x000fe400078e00ff */
[----:B------:R-:W-:Y:S02]  /*1a810*/  IMAD.MOV.U32 R15, RZ, RZ, -0x1 ;  /* 0xffffffffff0f7424 */ /* 0x000fe400078e00ff */
[----:B------:R-:W-:-:S07]  /*1a820*/  IMAD.MOV.U32 R3, RZ, RZ, R14 ;  /* 0x000000ffff037224 */ /* 0x000fce00078e000e */
[----:B------:R-:W-:Y:S05]  /*1a830*/  WARPSYNC.COLLECTIVE R15, `(.L_x_697) ;  /* 0x000000000f087348 */ /* 0x000fea0003c00000 */
[----:B------:R0:W1:Y:S02]  /*1a840*/  SHFL.IDX P6, R14, R13, R12, R11 ;  /* 0x0000000c0d0e7389 */ /* 0x00006400000c000b */
[----:B01----:R-:W-:Y:S01]  /*1a850*/  ENDCOLLECTIVE ;  /* 0x000000000000791b */ /* 0x003fe20003800000 */
.L_x_697:
[----:B------:R-:W-:Y:S05]  /*1a860*/  BRA `(.L_x_698) ;  /* 0xffffff8800107947 */ /* 0x000fea000383ffff */
.L_x_552:
[----:B------:R-:W0:Y:S01]  /*1a870*/  S2R R8, SR_TID.X ;  /* 0x0000000000087919 */ /* 0x000e220000002100 */
[----:B------:R-:W-:Y:S01]  /*1a880*/  BSSY B1, `(.L_x_699) ;  /* 0x000000a000017945 */ /* 0x000fe20003800000 */
[----:B------:R-:W-:Y:S01]  /*1a890*/  MOV R12, RZ ;  /* 0x000000ff000c7202 */ /* 0x000fe20000000f00 */
[----:B------:R-:W-:Y:S02]  /*1a8a0*/  IMAD.MOV.U32 R11, RZ, RZ, 0x1f ;  /* 0x0000001fff0b7424 */ /* 0x000fe400078e00ff */
[----:B------:R-:W-:Y:S01]  /*1a8b0*/  IMAD.MOV.U32 R15, RZ, RZ, -0x1 ;  /* 0xffffffffff0f7424 */ /* 0x000fe200078e00ff */
[----:B0-----:R-:W-:-:S04]  /*1a8c0*/  SHF.R.U32.HI R8, RZ, 0x5, R8 ;  /* 0x00000005ff087819 */ /* 0x001fc80000011608 */
[----:B------:R-:W-:-:S05]  /*1a8d0*/  LOP3.LUT R8, R8, 0x3, RZ, 0xc0, !PT ;  /* 0x0000000308087812 */ /* 0x000fca00078ec0ff */
[----:B------:R-:W-:-:S07]  /*1a8e0*/  IMAD.MOV.U32 R13, RZ, RZ, R8 ;  /* 0x000000ffff0d7224 */ /* 0x000fce00078e0008 */
[----:B------:R-:W-:Y:S05]  /*1a8f0*/  WARPSYNC.COLLECTIVE R15, `(.L_x_700) ;  /* 0x000000000f087348 */ /* 0x000fea0003c00000 */
[----:B------:R0:W1:Y:S02]  /*1a900*/  SHFL.IDX P6, R14, R13, R12, R11 ;  /* 0x0000000c0d0e7389 */ /* 0x00006400000c000b */
[----:B01----:R-:W-:Y:S01]  /*1a910*/  ENDCOLLECTIVE ;  /* 0x000000000000791b */ /* 0x003fe20003800000 */
.L_x_700:
[----:B------:R-:W-:Y:S05]  /*1a920*/  BSYNC B1 ;  /* 0x0000000000017941 */ /* 0x000fea0003800000 */
.L_x_699:
[----:B------:R-:W-:Y:S05]  /*1a930*/  BRA `(.L_x_701) ;  /* 0xffffff9800bc7947 */ /* 0x000fea000383ffff */
.L_x_554:
[----:B------:R-:W-:Y:S01]  /*1a940*/  BSSY B1, `(.L_x_702) ;  /* 0x0000006000017945 */ /* 0x000fe20003800000 */
[----:B------:R-:W-:-:S07]  /*1a950*/  IMAD.MOV.U32 R15, RZ, RZ, -0x1 ;  /* 0xffffffffff0f7424 */ /* 0x000fce00078e00ff */
[----:B0-----:R-:W-:Y:S05]  /*1a960*/  WARPSYNC.COLLECTIVE R15, `(.L_x_703) ;  /* 0x000000000f0c7348 */ /* 0x001fea0003c00000 */
[----:B------:R-:W-:Y:S02]  /*1a970*/  ELECT P6, UR62, PT ;  /* 0x00000000003e782f */ /* 0x000fe400038c0000 */
[----:B------:R-:W-:Y:S01]  /*1a980*/  MOV R14, UR62 ;  /* 0x0000003e000e7c02 */ /* 0x000fe20008000f00 */
[----:B0-----:R-:W-:Y:S10]  /*1a990*/  ENDCOLLECTIVE ;  /* 0x000000000000791b */ /* 0x001ff40003800000 */
.L_x_703:
[----:B------:R-:W-:Y:S05]  /*1a9a0*/  BSYNC B1 ;  /* 0x0000000000017941 */ /* 0x000fea0003800000 */
.L_x_702:
[----:B------:R-:W-:Y:S05]  /*1a9b0*/  BRA `(.L_x_553) ;  /* 0xffffff9800b47947 */ /* 0x000fea000383ffff */
.L_x_556:
[----:B0-----:R0:W1:Y:S02]  /*1a9c0*/  SYNCS.PHASECHK.TRANS64.TRYWAIT P0, [R22+URZ+0x2d820], R5 ;  /* 0x02d82005160075a7 */ /* 0x001064000800017f */
[----:B-1----:R-:W-:Y:S05]  /*1a9d0*/  @!P0 NANOSLEEP.SYNCS 0x989680 ;  /* 0x009896800000895d */ /* 0x002fea0003900000 */
[----:B------:R-:W1:Y:S02]  /*1a9e0*/  @!P0 SYNCS.PHASECHK.TRANS64 P0, [R22+URZ+0x2d820], R5 ;  /* 0x02d82005160085a7 */ /* 0x000e64000800007f */
[----:B-1----:R-:W-:Y:S05]  /*1a9f0*/  @!P0 BRA `(.L_x_556) ;  /* 0xfffffffc00f08947 */ /* 0x002fea000383ffff */
[----:B------:R-:W-:Y:S05]  /*1aa00*/  BRA `(.L_x_704) ;  /* 0xffffff9800c47947 */ /* 0x000fea000383ffff */
.L_x_560:
[----:B-1----:R1:W2:Y:S02]  /*1aa10*/  SYNCS.PHASECHK.TRANS64.TRYWAIT P0, [R8+URZ+0x2d8a0], R10 ;  /* 0x02d8a00a080075a7 */ /* 0x0022a4000800017f */
[----:B--2---:R-:W-:Y:S05]  /*1aa20*/  @!P0 NANOSLEEP.SYNCS 0x989680 ;  /* 0x009896800000895d */ /* 0x004fea0003900000 */
[----:B------:R-:W2:Y:S02]  /*1aa30*/  @!P0 SYNCS.PHASECHK.TRANS64 P0, [R8+URZ+0x2d8a0], R10 ;  /* 0x02d8a00a080085a7 */ /* 0x000ea4000800007f */
[----:B--2---:R-:W-:Y:S05]  /*1aa40*/  @!P0 BRA `(.L_x_560) ;  /* 0xfffffffc00f08947 */ /* 0x004fea000383ffff */
[----:B------:R-:W-:Y:S05]  /*1aa50*/  BRA `(.L_x_705) ;  /* 0xffffff9800e07947 */ /* 0x000fea000383ffff */
.L_x_567:
[----:B0-----:R0:W2:Y:S02]  /*1aa60*/  SYNCS.PHASECHK.TRANS64.TRYWAIT P0, [R8+URZ+0x2d8c0], R10 ;  /* 0x02d8c00a080075a7 */ /* 0x0010a4000800017f */
[----:B--2---:R-:W-:Y:S05]  /*1aa70*/  @!P0 NANOSLEEP.SYNCS 0x989680 ;  /* 0x009896800000895d */ /* 0x004fea0003900000 */
[----:B------:R-:W2:Y:S02]  /*1aa80*/  @!P0 SYNCS.PHASECHK.TRANS64 P0, [R8+URZ+0x2d8c0], R10 ;  /* 0x02d8c00a080085a7 */ /* 0x000ea4000800007f */
[----:B--2---:R-:W-:Y:S05]  /*1aa90*/  @!P0 BRA `(.L_x_567) ;  /* 0xfffffffc00f08947 */ /* 0x004fea000383ffff */
[----:B------:R-:W-:Y:S05]  /*1aaa0*/  BRA `(.L_x_706) ;  /* 0xffffff9c00dc7947 */ /* 0x000fea000383ffff */
.L_x_576:
[----:B0-----:R0:W1:Y:S02]  /*1aab0*/  SYNCS.PHASECHK.TRANS64.TRYWAIT P1, [R8+URZ+0x2d8a0], R7 ;  /* 0x02d8a007080075a7 */ /* 0x001064000802017f */
[----:B-1----:R-:W-:Y:S05]  /*1aac0*/  @!P1 NANOSLEEP.SYNCS 0x989680 ;  /* 0x009896800000995d */ /* 0x002fea0003900000 */
[----:B------:R-:W1:Y:S02]  /*1aad0*/  @!P1 SYNCS.PHASECHK.TRANS64 P1, [R8+URZ+0x2d8a0], R7 ;  /* 0x02d8a007080095a7 */ /* 0x000e64000802007f */
[----:B-1----:R-:W-:Y:S05]  /*1aae0*/  @!P1 BRA `(.L_x_576) ;  /* 0xfffffffc00f09947 */ /* 0x002fea000383ffff */
[----:B------:R-:W-:Y:S05]  /*1aaf0*/  BRA `(.L_x_707) ;  /* 0xffffffa4001c7947 */ /* 0x000fea000383ffff */
.L_x_583:
[----:B-1----:R1:W2:Y:S02]  /*1ab00*/  SYNCS.PHASECHK.TRANS64.TRYWAIT P1, [R8+URZ+0x2d8c0], R7 ;  /* 0x02d8c007080075a7 */ /* 0x0022a4000802017f */
[----:B--2---:R-:W-:Y:S05]  /*1ab10*/  @!P1 NANOSLEEP.SYNCS 0x989680 ;  /* 0x009896800000995d */ /* 0x004fea0003900000 */
[----:B------:R-:W2:Y:S02]  /*1ab20*/  @!P1 SYNCS.PHASECHK.TRANS64 P1, [R8+URZ+0x2d8c0], R7 ;  /* 0x02d8c007080095a7 */ /* 0x000ea4000802007f */
[----:B--2---:R-:W-:Y:S05]  /*1ab30*/  @!P1 BRA `(.L_x_583) ;  /* 0xfffffffc00f09947 */ /* 0x004fea000383ffff */
[----:B------:R-:W-:Y:S05]  /*1ab40*/  BRA `(.L_x_708) ;  /* 0xffffffa800147947 */ /* 0x000fea000383ffff */
.L_x_598:
[----:B------:R-:W0:Y:S01]  /*1ab50*/  S2R R20, SR_TID.X ;  /* 0x0000000000147919 */ /* 0x000e220000002100 */
[----:B------:R-:W-:Y:S01]  /*1ab60*/  BSSY B0, `(.L_x_709) ;  /* 0x000000a000007945 */ /* 0x000fe20003800000 */
[----:B------:R-:W-:Y:S02]  /*1ab70*/  IMAD.MOV.U32 R12, RZ, RZ, RZ ;  /* 0x000000ffff0c7224 */ /* 0x000fe400078e00ff */
[----:B------:R-:W-:Y:S01]  /*1ab80*/  IMAD.MOV.U32 R15, RZ, RZ, -0x1 ;  /* 0xffffffffff0f7424 */ /* 0x000fe200078e00ff */
[----:B0-----:R-:W-:-:S04]  /*1ab90*/  SHF.R.U32.HI R11, RZ, 0x5, R20 ;  /* 0x00000005ff0b7819 */ /* 0x001fc80000011614 */
[----:B------:R-:W-:-:S04]  /*1aba0*/  LOP3.LUT R11, R11, 0x3, RZ, 0xc0, !PT ;  /* 0x000000030b0b7812 */ /* 0x000fc800078ec0ff */
[----:B------:R-:W-:Y:S01]  /*1abb0*/  MOV R13, R11 ;  /* 0x0000000b000d7202 */ /* 0x000fe20000000f00 */
[----:B------:R-:W-:-:S07]  /*1abc0*/  IMAD.MOV.U32 R11, RZ, RZ, 0x1f ;  /* 0x0000001fff0b7424 */ /* 0x000fce00078e00ff */
[----:B-----5:R-:W-:Y:S05]  /*1abd0*/  WARPSYNC.COLLECTIVE R15, `(.L_x_710) ;  /* 0x000000000f087348 */ /* 0x020fea0003c00000 */
[----:B------:R0:W1:Y:S02]  /*1abe0*/  SHFL.IDX P6, R14, R13, R12, R11 ;  /* 0x0000000c0d0e7389 */ /* 0x00006400000c000b */
[----:B01---5:R-:W-:Y:S01]  /*1abf0*/  ENDCOLLECTIVE ;  /* 0x000000000000791b */ /* 0x023fe20003800000 */
.L_x_710:
[----:B------:R-:W-:Y:S05]  /*1ac00*/  BSYNC B0 ;  /* 0x0000000000007941 */ /* 0x000fea0003800000 */
.L_x_709:
[----:B------:R-:W-:Y:S05]  /*1ac10*/  BRA `(.L_x_711) ;  /* 0xffffffb400487947 */ /* 0x000fea000383ffff */
.L_x_601:
[----:B-1----:R1:W2:Y:S02]  /*1ac20*/  SYNCS.PHASECHK.TRANS64.TRYWAIT P0, [R0+URZ+0x2d840], R5 ;  /* 0x02d84005000075a7 */ /* 0x0022a4000800017f */
[----:B--2---:R-:W-:Y:S05]  /*1ac30*/  @!P0 NANOSLEEP.SYNCS 0x989680 ;  /* 0x009896800000895d */ /* 0x004fea0003900000 */
[----:B------:R-:W2:Y:S02]  /*1ac40*/  @!P0 SYNCS.PHASECHK.TRANS64 P0, [R0+URZ+0x2d840], R5 ;  /* 0x02d84005000085a7 */ /* 0x000ea4000800007f */
[----:B--2---:R-:W-:Y:S05]  /*1ac50*/  @!P0 BRA `(.L_x_601) ;  /* 0xfffffffc00f08947 */ /* 0x004fea000383ffff */
[----:B------:R-:W-:Y:S05]  /*1ac60*/  BRA `(.L_x_712) ;  /* 0xffffffb400ac7947 */ /* 0x000fea000383ffff */
.L_x_602:
        /* <DEDUP_REMOVED lines=8> */
.L_x_714:
[----:B------:R-:W-:Y:S05]  /*1acf0*/  BSYNC B0 ;  /* 0x0000000000007941 */ /* 0x000fea0003800000 */
.L_x_713:
        /* <DEDUP_REMOVED lines=8> */
.L_x_715:
[----:B------:R-:W-:Y:S01]  /*1ad80*/  MOV R13, R7 ;  /* 0x00000007000d7202 */ /* 0x000fe20000000f00 */
[----:B------:R-:W-:Y:S02]  /*1ad90*/  IMAD.MOV.U32 R12, RZ, RZ, 0x1 ;  /* 0x00000001ff0c7424 */ /* 0x000fe400078e00ff */
[----:B------:R-:W-:-:S07]  /*1ada0*/  IMAD.MOV.U32 R4, RZ, RZ, R14 ;  /* 0x000000ffff047224 */ /* 0x000fce00078e000e */
[----:B------:R-:W-:Y:S05]  /*1adb0*/  WARPSYNC.COLLECTIVE R15, `(.L_x_716) ;  /* 0x000000000f087348 */ /* 0x000fea0003c00000 */
[----:B------:R0:W1:Y:S02]  /*1adc0*/  SHFL.IDX P6, R14, R13, R12, R11 ;  /* 0x0000000c0d0e7389 */ /* 0x00006400000c000b */
[----:B01----:R-:W-:Y:S01]  /*1add0*/  ENDCOLLECTIVE ;  /* 0x000000000000791b */ /* 0x003fe20003800000 */
.L_x_716:
[----:B------:R-:W-:-:S05]  /*1ade0*/  @P0 LEA R5, P1, R9, R4, 0x1 ;  /* 0x0000000409050211 */ /* 0x000fca00078208ff */
[----:B------:R-:W-:Y:S01]  /*1adf0*/  @P0 IMAD.X R4, RZ, RZ, R6, P1 ;  /* 0x000000ffff040224 */ /* 0x000fe200008e0606 */
[----:B------:R-:W-:Y:S01]  /*1ae00*/  ISETP.GE.AND P1, PT, R3, 0x21, PT ;  /* 0x000000210300780c */ /* 0x000fe20003f26270 */
[----:B------:R-:W-:-:S03]  /*1ae10*/  @P0 IMAD R6, R8, 0x2, R22 ;  /* 0x0000000208060824 */ /* 0x000fc600078e0216 */
        /* <DEDUP_REMOVED lines=10> */
[----:B0-----:R-:W-:-:S07]  /*1aec0*/  IMAD.MOV.U32 R6, RZ, RZ, R14 ;  /* 0x000000ffff067224 */ /* 0x001fce00078e000e */
[----:B------:R-:W-:Y:S05]  /*1aed0*/  WARPSYNC.COLLECTIVE R15, `(.L_x_717) ;  /* 0x000000000f087348 */ /* 0x000fea0003c00000 */
[----:B------:R0:W1:Y:S02]  /*1aee0*/  SHFL.IDX P6, R14, R13, R12, R11 ;  /* 0x0000000c0d0e7389 */ /* 0x00006400000c000b */
[----:B01----:R-:W-:Y:S01]  /*1aef0*/  ENDCOLLECTIVE ;  /* 0x000000000000791b */ /* 0x003fe20003800000 */
.L_x_717:
[----:B------:R-:W-:Y:S01]  /*1af00*/  IMAD.MOV.U32 R13, RZ, RZ, R7 ;  /* 0x000000ffff0d7224 */ /* 0x000fe200078e0007 */
[----:B------:R-:W-:Y:S02]  /*1af10*/  MOV R12, 0x2 ;  /* 0x00000002000c7802 */ /* 0x000fe40000000f00 */
[----:B------:R-:W-:-:S07]  /*1af20*/  MOV R4, R14 ;  /* 0x0000000e00047202 */ /* 0x000fce0000000f00 */
[----:B------:R-:W-:Y:S05]  /*1af30*/  WARPSYNC.COLLECTIVE R15, `(.L_x_718) ;  /* 0x000000000f087348 */ /* 0x000fea0003c00000 */
[----:B------:R0:W1:Y:S02]  /*1af40*/  SHFL.IDX P6, R14, R13, R12, R11 ;  /* 0x0000000c0d0e7389 */ /* 0x00006400000c000b */
[----:B01----:R-:W-:Y:S01]  /*1af50*/  ENDCOLLECTIVE ;  /* 0x000000000000791b */ /* 0x003fe20003800000 */
.L_x_718:
[----:B------:R-:W-:-:S05]  /*1af60*/  @P1 LEA R5, P0, R9, R4, 0x1 ;  /* 0x0000000409051211 */ /* 0x000fca00078008ff */
[----:B------:R-:W-:Y:S02]  /*1af70*/  @P1 IMAD.X R4, RZ, RZ, R6, P0 ;  /* 0x000000ffff041224 */ /* 0x000fe400000e0606 */
        /* <DEDUP_REMOVED lines=16> */
.L_x_719:
[----:B------:R-:W-:Y:S02]  /*1b080*/  IMAD.MOV.U32 R13, RZ, RZ, R7 ;  /* 0x000000ffff0d7224 */ /* 0x000fe400078e0007 */
[----:B------:R-:W-:Y:S02]  /*1b090*/  IMAD.MOV.U32 R12, RZ, RZ, 0x3 ;  /* 0x00000003ff0c7424 */ /* 0x000fe400078e00ff */
[----:B------:R-:W-:-:S07]  /*1b0a0*/  IMAD.MOV.U32 R4, RZ, RZ, R14 ;  /* 0x000000ffff047224 */ /* 0x000fce00078e000e */
[----:B------:R-:W-:Y:S05]  /*1b0b0*/  WARPSYNC.COLLECTIVE R15, `(.L_x_720) ;  /* 0x000000000f087348 */ /* 0x000fea0003c00000 */
[----:B------:R0:W1:Y:S02]  /*1b0c0*/  SHFL.IDX P6, R14, R13, R12, R11 ;  /* 0x0000000c0d0e7389 */ /* 0x00006400000c000b */
[----:B01----:R-:W-:Y:S01]  /*1b0d0*/  ENDCOLLECTIVE ;  /* 0x000000000000791b */ /* 0x003fe20003800000 */
.L_x_720:
[----:B------:R-:W-:-:S04]  /*1b0e0*/  @P1 LEA R5, P0, R9, R4, 0x1 ;  /* 0x0000000409051211 */ /* 0x000fc800078008ff */
[----:B------:R-:W-:Y:S01]  /*1b0f0*/  @P1 IADD3.X R4, RZ, R6, RZ, P0, !PT ;  /* 0x00000006ff041210 */ /* 0x000fe200007fe4ff */
[----:B------:R-:W-:-:S03]  /*1b100*/  @P1 IMAD R6, R8, 0x2, R22 ;  /* 0x0000000208061824 */ /* 0x000fc600078e0216 */
        /* <DEDUP_REMOVED lines=12> */
.L_x_721:
[----:B------:R-:W-:Y:S01]  /*1b1d0*/  @!PT LDS RZ, [RZ] ;  /* 0x00000000fffff984 */ /* 0x000fe20000000800 */
[----:B------:R-:W-:Y:S01]  /*1b1e0*/  @!PT LDS RZ, [RZ] ;  /* 0x00000000fffff984 */ /* 0x000fe20000000800 */
[----:B------:R-:W-:Y:S01]  /*1b1f0*/  @!PT LDS RZ, [RZ] ;  /* 0x00000000fffff984 */ /* 0x000fe20000000800 */
[----:B------:R1:W-:Y:S04]  /*1b200*/  @P1 LDGSTS.E.BYPASS.LTC128B.128 [R6+0x18400], desc[UR42][R4.64+0x40], !P3 ;  /* 0x1840004004061fae */ /* 0x0003e8000d901d6a */
[----:B------:R1:W-:Y:S01]  /*1b210*/  @P1 LDGSTS.E.BYPASS.LTC128B.128 [R6+0x1a400], desc[UR42][R4.64+0x80], !P2 ;  /* 0x1a40008004061fae */ /* 0x0003e2000d101d6a */
[----:B------:R-:W-:Y:S01]  /*1b220*/  IMAD.MOV.U32 R2, RZ, RZ, R14 ;  /* 0x000000ffff027224 */ /* 0x000fe200078e000e */
[----:B------:R-:W-:Y:S06]  /*1b230*/  BRA `(.L_x_722) ;  /* 0xffffffb400647947 */ /* 0x000fec000383ffff */
.L_x_607:
[----:B------:R0:W5:Y:S01]  /*1b240*/  LDL R8, [R1+0x28] ;  /* 0x0000280001087983 */ /* 0x0001620000100800 */
[----:B------:R-:W-:Y:S01]  /*1b250*/  IMAD.MOV.U32 R13, RZ, RZ, R4 ;  /* 0x000000ffff0d7224 */ /* 0x000fe200078e0004 */
[----:B------:R-:W-:Y:S01]  /*1b260*/  MOV R12, RZ ;  /* 0x000000ff000c7202 */ /* 0x000fe20000000f00 */
[----:B------:R-:W-:Y:S02]  /*1b270*/  IMAD.MOV.U32 R11, RZ, RZ, 0x1c1f ;  /* 0x00001c1fff0b7424 */ /* 0x000fe400078e00ff */
[----:B------:R-:W-:Y:S02]  /*1b280*/  IMAD.MOV.U32 R15, RZ, RZ, -0x1 ;  /* 0xffffffffff0f7424 */ /* 0x000fe400078e00ff */
[----:B-----5:R-:W-:Y:S02]  /*1b290*/  IMAD R0, R21, R9, RZ ;  /* 0x0000000915007224 */ /* 0x020fe400078e02ff */
[----:B0-----:R-:W-:-:S07]  /*1b2a0*/  IMAD R17, R17, 0xc0, R20 ;  /* 0x000000c011117824 */ /* 0x001fce00078e0214 */
[----:B------:R-:W-:Y:S05]  /*1b2b0*/  WARPSYNC.COLLECTIVE R15, `(.L_x_723) ;  /* 0x000000000f087348 */ /* 0x000fea0003c00000 */
[----:B------:R0:W1:Y:S02]  /*1b2c0*/  SHFL.IDX P6, R14, R13, R12, R11 ;  /* 0x0000000c0d0e7389 */ /* 0x00006400000c000b */
[----:B01----:R-:W-:Y:S01]  /*1b2d0*/  ENDCOLLECTIVE ;  /* 0x000000000000791b */ /* 0x003fe20003800000 */
.L_x_723:
[C---:B------:R-:W-:Y:S01]  /*1b2e0*/  VIADD R9, R17.reuse, 0x20 ;  /* 0x0000002011097836 */ /* 0x040fe20000000000 */
[----:B------:R-:W-:Y:S02]  /*1b2f0*/  ISETP.GE.AND P3, PT, R17, R0, PT ;  /* 0x000000001100720c */ /* 0x000fe40003f66270 */
[----:B------:R-:W-:Y:S01]  /*1b300*/  MOV R13, R5 ;  /* 0x00000005000d7202 */ /* 0x000fe20000000f00 */
[----:B------:R-:W-:-:S10]  /*1b310*/  IMAD.MOV.U32 R2, RZ, RZ, R14 ;  /* 0x000000ffff027224 */ /* 0x000fd400078e000e */
[----:B------:R-:W-:Y:S05]  /*1b320*/  WARPSYNC.COLLECTIVE R15, `(.L_x_724) ;  /* 0x000000000f087348 */ /* 0x000fea0003c00000 */
[----:B------:R0:W1:Y:S02]  /*1b330*/  SHFL.IDX P6, R14, R13, R12, R11 ;  /* 0x0000000c0d0e7389 */ /* 0x00006400000c000b */
[----:B01----:R-:W-:Y:S01]  /*1b340*/  ENDCOLLECTIVE ;  /* 0x000000000000791b */ /* 0x003fe20003800000 */
.L_x_724:
[----:B------:R-:W-:Y:S01]  /*1b350*/  MOV R13, R4 ;  /* 0x00000004000d7202 */ /* 0x000fe20000000f00 */
[----:B------:R-:W-:Y:S02]  /*1b360*/  IMAD.MOV.U32 R12, RZ, RZ, 0x1 ;  /* 0x00000001ff0c7424 */ /* 0x000fe400078e00ff */
[----:B------:R-:W-:-:S07]  /*1b370*/  IMAD.MOV.U32 R3, RZ, RZ, R14 ;  /* 0x000000ffff037224 */ /* 0x000fce00078e000e */
[----:B------:R-:W-:Y:S05]  /*1b380*/  WARPSYNC.COLLECTIVE R15, `(.L_x_725) ;  /* 0x000000000f087348 */ /* 0x000fea0003c00000 */
[----:B------:R0:W1:Y:S02]  /*1b390*/  SHFL.IDX P6, R14, R13, R12, R11 ;  /* 0x0000000c0d0e7389 */ /* 0x00006400000c000b */
[----:B01----:R-:W-:Y:S01]  /*1b3a0*/  ENDCOLLECTIVE ;  /* 0x000000000000791b */ /* 0x003fe20003800000 */
.L_x_725:
        /* <DEDUP_REMOVED lines=12> */
[----:B------:R-:W-:Y:S01]  /*1b470*/  ISETP.GE.AND P3, PT, R9, R0, PT ;  /* 0x000000000900720c */ /* 0x000fe20003f66270 */
[----:B0-----:R-:W-:-:S12]  /*1b480*/  IMAD.MOV.U32 R2, RZ, RZ, R14 ;  /* 0x000000ffff027224 */ /* 0x001fd800078e000e */
[----:B------:R-:W-:Y:S05]  /*1b490*/  WARPSYNC.COLLECTIVE R15, `(.L_x_726) ;  /* 0x000000000f087348 */ /* 0x000fea0003c00000 */
[----:B------:R0:W1:Y:S02]  /*1b4a0*/  SHFL.IDX P6, R14, R13, R12, R11 ;  /* 0x0000000c0d0e7389 */ /* 0x00006400000c000b */
[----:B01----:R-:W-:Y:S01]  /*1b4b0*/  ENDCOLLECTIVE ;  /* 0x000000000000791b */ /* 0x003fe20003800000 */
.L_x_726:
[----:B------:R-:W-:Y:S01]  /*1b4c0*/  IMAD.MOV.U32 R13, RZ, RZ, R4 ;  /* 0x000000ffff0d7224 */ /* 0x000fe200078e0004 */
[----:B------:R-:W-:Y:S02]  /*1b4d0*/  MOV R12, 0x2 ;  /* 0x00000002000c7802 */ /* 0x000fe40000000f00 */
[----:B------:R-:W-:-:S07]  /*1b4e0*/  MOV R3, R14 ;  /* 0x0000000e00037202 */ /* 0x000fce0000000f00 */
[----:B------:R-:W-:Y:S05]  /*1b4f0*/  WARPSYNC.COLLECTIVE R15, `(.L_x_727) ;  /* 0x000000000f087348 */ /* 0x000fea0003c00000 */
[----:B------:R0:W1:Y:S02]  /*1b500*/  SHFL.IDX P6, R14, R13, R12, R11 ;  /* 0x0000000c0d0e7389 */ /* 0x00006400000c000b */
[----:B01----:R-:W-:Y:S01]  /*1b510*/  ENDCOLLECTIVE ;  /* 0x000000000000791b */ /* 0x003fe20003800000 */
.L_x_727:
        /* <DEDUP_REMOVED lines=11> */
[----:B------:R0:W-:Y:S02]  /*1b5d0*/  @!P3 LDGSTS.E.BYPASS.LTC128B.128 [R8+0x12c00], desc[UR42][R2.64+0x80], !P2 ;  /* 0x12c000800208bfae */ /* 0x0001e4000d101d6a */
[----:B0-----:R-:W-:-:S05]  /*1b5e0*/  VIADD R2, R17, 0x40 ;  /* 0x0000004011027836 */ /* 0x001fca0000000000 */
[----:B------:R-:W-:Y:S01]  /*1b5f0*/  ISETP.GE.AND P3, PT, R2, R0, PT ;  /* 0x000000000200720c */ /* 0x000fe20003f66270 */
[----:B------:R-:W-:-:S12]  /*1b600*/  IMAD.MOV.U32 R2, RZ, RZ, R14 ;  /* 0x000000ffff027224 */ /* 0x000fd800078e000e */
[----:B------:R-:W-:Y:S05]  /*1b610*/  WARPSYNC.COLLECTIVE R15, `(.L_x_728) ;  /* 0x000000000f087348 */ /* 0x000fea0003c00000 */
[----:B------:R0:W1:Y:S02]  /*1b620*/  SHFL.IDX P6, R14, R13, R12, R11 ;  /* 0x0000000c0d0e7389 */ /* 0x00006400000c000b */
[----:B01----:R-:W-:Y:S01]  /*1b630*/  ENDCOLLECTIVE ;  /* 0x000000000000791b */ /* 0x003fe20003800000 */
.L_x_728:
[----:B------:R-:W-:Y:S02]  /*1b640*/  IMAD.MOV.U32 R13, RZ, RZ, R4 ;  /* 0x000000ffff0d7224 */ /* 0x000fe400078e0004 */
[----:B------:R-:W-:Y:S02]  /*1b650*/  IMAD.MOV.U32 R12, RZ, RZ, 0x3 ;  /* 0x00000003ff0c7424 */ /* 0x000fe400078e00ff */
[----:B------:R-:W-:-:S07]  /*1b660*/  IMAD.MOV.U32 R3, RZ, RZ, R14 ;  /* 0x000000ffff037224 */ /* 0x000fce00078e000e */
[----:B------:R-:W-:Y:S05]  /*1b670*/  WARPSYNC.COLLECTIVE R15, `(.L_x_729) ;  /* 0x000000000f087348 */ /* 0x000fea0003c00000 */
[----:B------:R0:W1:Y:S02]  /*1b680*/  SHFL.IDX P6, R14, R13, R12, R11 ;  /* 0x0000000c0d0e7389 */ /* 0x00006400000c000b */
[----:B01----:R-:W-:Y:S01]  /*1b690*/  ENDCOLLECTIVE ;  /* 0x000000000000791b */ /* 0x003fe20003800000 */
.L_x_729:
[----:B------:R-:W-:-:S04]  /*1b6a0*/  @!P3 LEA R3, P4, R10, R3, 0x1 ;  /* 0x000000030a03b211 */ /* 0x000fc800078808ff */
[----:B------:R-:W-:-:S04]  /*1b6b0*/  @!P3 IADD3.X R2, RZ, R2, RZ, P4, !PT ;  /* 0x00000002ff02b210 */ /* 0x000fc800027fe4ff */
[-C--:B------:R-:W-:Y:S02]  /*1b6c0*/  @!P3 LOP3.LUT R3, R3, R2.reuse, RZ, 0x3c, !PT ;  /* 0x000000020303b212 */ /* 0x080fe400078e3cff */
[----:B------:R-:W-:Y:S02]  /*1b6d0*/  MOV R13, R5 ;  /* 0x00000005000d7202 */ /* 0x000fe40000000f00 */
        /* <DEDUP_REMOVED lines=10> */
.L_x_730:
[----:B------:R-:W-:Y:S01]  /*1b780*/  @!PT LDS RZ, [RZ] ;  /* 0x00000000fffff984 */ /* 0x000fe20000000800 */
[----:B------:R-:W-:Y:S01]  /*1b790*/  @!PT LDS RZ, [RZ] ;  /* 0x00000000fffff984 */ /* 0x000fe20000000800 */
[----:B------:R-:W-:Y:S01]  /*1b7a0*/  @!PT LDS RZ, [RZ] ;  /* 0x00000000fffff984 */ /* 0x000fe20000000800 */
[----:B------:R-:W-:Y:S04]  /*1b7b0*/  @!P3 LDGSTS.E.BYPASS.LTC128B.128 [R8+0x10400], desc[UR42][R2.64+0x40], !P1 ;  /* 0x104000400208bfae */ /* 0x000fe8000c901d6a */
[----:B------:R0:W-:Y:S01]  /*1b7c0*/  @!P3 LDGSTS.E.BYPASS.LTC128B.128 [R8+0x13400], desc[UR42][R2.64+0x80], !P2 ;  /* 0x134000800208bfae */ /* 0x0001e2000d101d6a */
[----:B------:R-:W-:Y:S02]  /*1b7d0*/  IMAD.MOV.U32 R13, RZ, RZ, R6 ;  /* 0x000000ffff0d7224 */ /* 0x000fe400078e0006 */
[----:B------:R-:W-:Y:S02]  /*1b7e0*/  IMAD.MOV.U32 R12, RZ, RZ, RZ ;  /* 0x000000ffff0c7224 */ /* 0x000fe400078e00ff */
[----:B0-----:R-:W-:Y:S02]  /*1b7f0*/  VIADD R2, R17, 0x60 ;  /* 0x0000006011027836 */ /* 0x001fe40000000000 */
[----:B------:R-:W-:-:S03]  /*1b800*/  IMAD.MOV.U32 R5, RZ, RZ, R14 ;  /* 0x000000ffff057224 */ /* 0x000fc600078e000e */
[----:B------:R-:W-:-:S13]  /*1b810*/  ISETP.GE.AND P3, PT, R2, R0, PT ;  /* 0x000000000200720c */ /* 0x000fda0003f66270 */
[----:B------:R-:W-:Y:S05]  /*1b820*/  WARPSYNC.COLLECTIVE R15, `(.L_x_731) ;  /* 0x000000000f087348 */ /* 0x000fea0003c00000 */
[----:B------:R0:W1:Y:S02]  /*1b830*/  SHFL.IDX P6, R14, R13, R12, R11 ;  /* 0x0000000c0d0e7389 */ /* 0x00006400000c000b */
[----:B01----:R-:W-:Y:S01]  /*1b840*/  ENDCOLLECTIVE ;  /* 0x000000000000791b */ /* 0x003fe20003800000 */
.L_x_731:
[----:B------:R-:W-:Y:S02]  /*1b850*/  @!P3 LEA R2, P4, R10, R5, 0x1 ;  /* 0x000000050a02b211 */ /* 0x000fe400078808ff */
[----:B------:R-:W-:-:S03]  /*1b860*/  MOV R13, R7 ;  /* 0x00000007000d7202 */ /* 0x000fc60000000f00 */
[----:B------:R-:W-:-:S05]  /*1b870*/  @!P3 IMAD.X R3, RZ, RZ, R4, P4 ;  /* 0x000000ffff03b224 */ /* 0x000fca00020e0604 */
[----:B------:R-:W-:Y:S01]  /*1b880*/  @!PT LDS RZ, [RZ] ;  /* 0x00000000fffff984 */ /* 0x000fe20000000800 */
[----:B------:R-:W-:Y:S01]  /*1b890*/  @!PT LDS RZ, [RZ] ;  /* 0x00000000fffff984 */ /* 0x000fe20000000800 */
[----:B------:R-:W-:Y:S01]  /*1b8a0*/  @!PT LDS RZ, [RZ] ;  /* 0x00000000fffff984 */ /* 0x000fe20000000800 */
[----:B------:R-:W-:Y:S04]  /*1b8b0*/  @!P3 LDGSTS.E.BYPASS.LTC128B.128 [R8+0xdc00], desc[UR42][R2.64], !P0 ;  /* 0x0dc000000208bfae */ /* 0x000fe8000c101d6a */
[----:B------:R-:W-:Y:S04]  /*1b8c0*/  @!P3 LDGSTS.E.BYPASS.LTC128B.128 [R8+0x10c00], desc[UR42][R2.64+0x40], !P1 ;  /* 0x10c000400208bfae */ /* 0x000fe8000c901d6a */
[----:B------:R0:W-:Y:S02]  /*1b8d0*/  @!P3 LDGSTS.E.BYPASS.LTC128B.128 [R8+0x13c00], desc[UR42][R2.64+0x80], !P2 ;  /* 0x13c000800208bfae */ /* 0x0001e4000d101d6a */
[----:B0-----:R-:W-:-:S04]  /*1b8e0*/  IADD3 R2, R17, 0x80, RZ ;  /* 0x0000008011027810 */ /* 0x001fc80007ffe0ff */
[----:B------:R-:W-:Y:S01]  /*1b8f0*/  ISETP.GE.AND P3, PT, R2, R0, PT ;  /* 0x000000000200720c */ /* 0x000fe20003f66270 */
[----:B------:R-:W-:-:S12]  /*1b900*/  IMAD.MOV.U32 R2, RZ, RZ, R14 ;  /* 0x000000ffff027224 */ /* 0x000fd800078e000e */
[----:B------:R-:W-:Y:S05]  /*1b910*/  WARPSYNC.COLLECTIVE R15, `(.L_x_732) ;  /* 0x000000000f087348 */ /* 0x000fea0003c00000 */
[----:B------:R0:W1:Y:S02]  /*1b920*/  SHFL.IDX P6, R14, R13, R12, R11 ;  /* 0x0000000c0d0e7389 */ /* 0x00006400000c000b */
[----:B01----:R-:W-:Y:S01]  /*1b930*/  ENDCOLLECTIVE ;  /* 0x000000000000791b */ /* 0x003fe20003800000 */
.L_x_732:
[----:B------:R-:W-:Y:S01]  /*1b940*/  IMAD.MOV.U32 R13, RZ, RZ, R6 ;  /* 0x000000ffff0d7224 */ /* 0x000fe200078e0006 */
[----:B------:R-:W-:Y:S01]  /*1b950*/  MOV R12, 0x1 ;  /* 0x00000001000c7802 */ /* 0x000fe20000000f00 */
[----:B------:R-:W-:-:S07]  /*1b960*/  IMAD.MOV.U32 R3, RZ, RZ, R14 ;  /* 0x000000ffff037224 */ /* 0x000fce00078e000e */
[----:B------:R-:W-:Y:S05]  /*1b970*/  WARPSYNC.COLLECTIVE R15, `(.L_x_733) ;  /* 0x000000000f087348 */ /* 0x000fea0003c00000 */
[----:B------:R0:W1:Y:S02]  /*1b980*/  SHFL.IDX P6, R14, R13, R12, R11 ;  /* 0x0000000c0d0e7389 */ /* 0x00006400000c000b */
[----:B01----:R-:W-:Y:S01]  /*1b990*/  ENDCOLLECTIVE ;  /* 0x000000000000791b */ /* 0x003fe20003800000 */
.L_x_733:
[----:B------:R-:W-:-:S05]  /*1b9a0*/  @!P3 LEA R3, P4, R10, R3, 0x1 ;  /* 0x000000030a03b211 */ /* 0x000fca00078808ff */
[----:B------:R-:W-:-:S05]  /*1b9b0*/  @!P3 IMAD.X R2, RZ, RZ, R2, P4 ;  /* 0x000000ffff02b224 */ /* 0x000fca00020e0602 */
[----:B------:R-:W-:Y:S01]  /*1b9c0*/  @!P3 LOP3.LUT R3, R3, R2, RZ, 0x3c, !PT ;  /* 0x000000020303b212 */ /* 0x000fe200078e3cff */
[----:B------:R-:W-:-:S03]  /*1b9d0*/  IMAD.MOV.U32 R13, RZ, RZ, R7 ;  /* 0x000000ffff0d7224 */ /* 0x000fc600078e0007 */
[----:B------:R-:W-:-:S04]  /*1b9e0*/  @!P3 LOP3.LUT R2, R3, R2, RZ, 0x3c, !PT ;  /* 0x000000020302b212 */ /* 0x000fc800078e3cff */
[----:B------:R-:W-:Y:S01]  /*1b9f0*/  @!P3 LOP3.LUT R3, R3, R2, RZ, 0x3c, !PT ;  /* 0x000000020303b212 */ /* 0x000fe200078e3cff */
[----:B------:R-:W-:-:S07]  /*1ba00*/  IMAD.MOV.U32 R6, RZ, RZ, R14 ;  /* 0x000000ffff067224 */ /* 0x000fce00078e000e */
[----:B------:R-:W-:Y:S05]  /*1ba10*/  WARPSYNC.COLLECTIVE R15, `(.L_x_734) ;  /* 0x000000000f087348 */ /* 0x000fea0003c00000 */
[----:B------:R0:W1:Y:S02]  /*1ba20*/  SHFL.IDX P6, R14, R13, R12, R11 ;  /* 0x0000000c0d0e7389 */ /* 0x00006400000c000b */
[----:B01----:R-:W-:Y:S01]  /*1ba30*/  ENDCOLLECTIVE ;  /* 0x000000000000791b */ /* 0x003fe20003800000 */
.L_x_734:
[----:B------:R-:W-:Y:S01]  /*1ba40*/  @!PT LDS RZ, [RZ] ;  /* 0x00000000fffff984 */ /* 0x000fe20000000800 */
[----:B------:R-:W-:Y:S01]  /*1ba50*/  @!PT LDS RZ, [RZ] ;  /* 0x00000000fffff984 */ /* 0x000fe20000000800 */
[----:B------:R-:W-:Y:S01]  /*1ba60*/  @!PT LDS RZ, [RZ] ;  /* 0x00000000fffff984 */ /* 0x000fe20000000800 */
[----:B------:R-:W-:Y:S04]  /*1ba70*/  @!P3 LDGSTS.E.BYPASS.LTC128B.128 [R8+0xe400], desc[UR42][R2.64], !P0 ;  /* 0x0e4000000208bfae */ /* 0x000fe8000c101d6a */
[----:B------:R-:W-:Y:S04]  /*1ba80*/  @!P3 LDGSTS.E.BYPASS.LTC128B.128 [R8+0x11400], desc[UR42][R2.64+0x40], !P1 ;  /* 0x114000400208bfae */ /* 0x000fe8000c901d6a */
[----:B------:R0:W-:Y:S02]  /*1ba90*/  @!P3 LDGSTS.E.BYPASS.LTC128B.128 [R8+0x14400], desc[UR42][R2.64+0x80], !P2 ;  /* 0x144000800208bfae */ /* 0x0001e4000d101d6a */
[----:B0-----:R-:W-:Y:S01]  /*1baa0*/  IMAD.MOV.U32 R2, RZ, RZ, R14 ;  /* 0x000000ffff027224 */ /* 0x001fe200078e000e */
[----:B------:R-:W-:Y:S06]  /*1bab0*/  BRA `(.L_x_735) ;  /* 0xffffffb800887947 */ /* 0x000fec000383ffff */
.L_x_610:
[----:B-1----:R1:W2:Y:S02]  /*1bac0*/  SYNCS.PHASECHK.TRANS64.TRYWAIT P0, [R22+URZ+0x2d820], R0 ;  /* 0x02d82000160075a7 */ /* 0x0022a4000800017f */
[----:B--2---:R-:W-:Y:S05]  /*1bad0*/  @!P0 NANOSLEEP.SYNCS 0x989680 ;  /* 0x009896800000895d */ /* 0x004fea0003900000 */
[----:B------:R-:W2:Y:S02]  /*1bae0*/  @!P0 SYNCS.PHASECHK.TRANS64 P0, [R22+URZ+0x2d820], R0 ;  /* 0x02d82000160085a7 */ /* 0x000ea4000800007f */
[----:B--2---:R-:W-:Y:S05]  /*1baf0*/  @!P0 BRA `(.L_x_610) ;  /* 0xfffffffc00f08947 */ /* 0x004fea000383ffff */
[----:B------:R-:W-:Y:S05]  /*1bb00*/  BRA `(.L_x_736) ;  /* 0xffffffb800f07947 */ /* 0x000fea000383ffff */
.L_x_615:
[----:B0-----:R0:W1:Y:S02]  /*1bb10*/  SYNCS.PHASECHK.TRANS64.TRYWAIT P0, [R5+URZ+0x2d840], R0 ;  /* 0x02d84000050075a7 */ /* 0x001064000800017f */
[----:B-1----:R-:W-:Y:S05]  /*1bb20*/  @!P0 NANOSLEEP.SYNCS 0x989680 ;  /* 0x009896800000895d */ /* 0x002fea0003900000 */
[----:B------:R-:W1:Y:S02]  /*1bb30*/  @!P0 SYNCS.PHASECHK.TRANS64 P0, [R5+URZ+0x2d840], R0 ;  /* 0x02d84000050085a7 */ /* 0x000e64000800007f */
[----:B-1----:R-:W-:Y:S05]  /*1bb40*/  @!P0 BRA `(.L_x_615) ;  /* 0xfffffffc00f08947 */ /* 0x002fea000383ffff */
[----:B------:R-:W-:Y:S05]  /*1bb50*/  BRA `(.L_x_737) ;  /* 0xffffffbc00e47947 */ /* 0x000fea000383ffff */
.L_x_616:
        /* <DEDUP_REMOVED lines=8> */
.L_x_739:
[----:B------:R-:W-:Y:S05]  /*1bbe0*/  BSYNC B1 ;  /* 0x0000000000017941 */ /* 0x000fea0003800000 */
.L_x_738:
[----:B------:R-:W0:Y:S01]  /*1bbf0*/  S2R R20, SR_TID.X ;  /* 0x0000000000147919 */ /* 0x000e220000002100 */
[----:B------:R-:W-:Y:S01]  /*1bc00*/  IMAD.MOV.U32 R13, RZ, RZ, R6 ;  /* 0x000000ffff0d7224 */ /* 0x000fe200078e0006 */
[----:B------:R-:W-:Y:S01]  /*1bc10*/  MOV R3, R14 ;  /* 0x0000000e00037202 */ /* 0x000fe20000000f00 */
[----:B------:R-:W-:Y:S01]  /*1bc20*/  IMAD.MOV.U32 R12, RZ, RZ, RZ ;  /* 0x000000ffff0c7224 */ /* 0x000fe200078e00ff */
[----:B------:R-:W-:Y:S01]  /*1bc30*/  LOP3.LUT R23, R23, 0xffffffdf, RZ, 0xc0, !PT ;  /* 0xffffffdf17177812 */ /* 0x000fe200078ec0ff */
[----:B------:R-:W-:Y:S02]  /*1bc40*/  IMAD.MOV.U32 R11, RZ, RZ, 0x1c1f ;  /* 0x00001c1fff0b7424 */ /* 0x000fe400078e00ff */
[----:B------:R-:W-:Y:S01]  /*1bc50*/  IMAD.MOV.U32 R15, RZ, RZ, -0x1 ;  /* 0xffffffffff0f7424 */ /* 0x000fe200078e00ff */
[----:B------:R-:W-:Y:S01]  /*1bc60*/  @P1 LOP3.LUT R23, R23, 0x20, RZ, 0xfc, !PT ;  /* 0x0000002017171812 */ /* 0x000fe200078efcff */
[----:B------:R-:W-:-:S07]  /*1bc70*/  IMAD R4, R4, 0x2, R22 ;  /* 0x0000000204047824 */ /* 0x000fce00078e0216 */
[----:B0-----:R-:W-:Y:S05]  /*1bc80*/  WARPSYNC.COLLECTIVE R15, `(.L_x_740) ;  /* 0x000000000f087348 */ /* 0x001fea0003c00000 */
[----:B------:R1:W2:Y:S02]  /*1bc90*/  SHFL.IDX P6, R14, R13, R12, R11 ;  /* 0x0000000c0d0e7389 */ /* 0x0002a400000c000b */
[----:B012---:R-:W-:Y:S01]  /*1bca0*/  ENDCOLLECTIVE ;  /* 0x000000000000791b */ /* 0x007fe20003800000 */
.L_x_740:
[----:B------:R-:W-:Y:S01]  /*1bcb0*/  LOP3.LUT P1, RZ, R23, 0x4, RZ, 0xc0, !PT ;  /* 0x0000000417ff7812 */ /* 0x000fe2000782c0ff */
[----:B------:R-:W-:Y:S02]  /*1bcc0*/  IMAD.MOV.U32 R13, RZ, RZ, R7 ;  /* 0x000000ffff0d7224 */ /* 0x000fe400078e0007 */
[----:B------:R-:W-:Y:S01]  /*1bcd0*/  IMAD.MOV.U32 R12, RZ, RZ, 0x1 ;  /* 0x00000001ff0c7424 */ /* 0x000fe200078e00ff */
[----:B------:R-:W-:Y:S01]  /*1bce0*/  SHF.L.U32 R20, R20, 0x3, RZ ;  /* 0x0000000314147819 */ /* 0x000fe200000006ff */
[----:B------:R-:W-:-:S03]  /*1bcf0*/  IMAD.MOV.U32 R2, RZ, RZ, R14 ;  /* 0x000000ffff027224 */ /* 0x000fc600078e000e */
[----:B------:R-:W-:-:S07]  /*1bd00*/  LOP3.LUT R20, R20, 0x18, RZ, 0xc0, !PT ;  /* 0x0000001814147812 */ /* 0x000fce00078ec0ff */
[----:B------:R-:W-:Y:S05]  /*1bd10*/  WARPSYNC.COLLECTIVE R15, `(.L_x_741) ;  /* 0x000000000f087348 */ /* 0x000fea0003c00000 */
[----:B------:R0:W1:Y:S02]  /*1bd20*/  SHFL.IDX P6, R14, R13, R12, R11 ;  /* 0x0000000c0d0e7389 */ /* 0x00006400000c000b */
[----:B01----:R-:W-:Y:S01]  /*1bd30*/  ENDCOLLECTIVE ;  /* 0x000000000000791b */ /* 0x003fe20003800000 */
.L_x_741:
[----:B------:R-:W-:-:S05]  /*1bd40*/  IMAD.SHL.U32 R0, R20, 0x2, RZ ;  /* 0x0000000214007824 */ /* 0x000fca00078e00ff */
[----:B------:R-:W-:-:S04]  /*1bd50*/  IADD3 R2, P0, R2, R0, RZ ;  /* 0x0000000002027210 */ /* 0x000fc80007f1e0ff */
[----:B------:R-:W-:Y:S01]  /*1bd60*/  IADD3.X R3, RZ, R3, RZ, P0, !PT ;  /* 0x00000003ff037210 */ /* 0x000fe200007fe4ff */
[----:B------:R-:W-:-:S04]  /*1bd70*/  IMAD.MOV.U32 R13, RZ, RZ, R6 ;  /* 0x000000ffff0d7224 */ /* 0x000fc800078e0006 */
[----:B------:R-:W-:Y:S01]  /*1bd80*/  @!PT LDS RZ, [RZ] ;  /* 0x00000000fffff984 */ /* 0x000fe20000000800 */
[----:B------:R-:W-:Y:S01]  /*1bd90*/  @!PT LDS RZ, [RZ] ;  /* 0x00000000fffff984 */ /* 0x000fe20000000800 */
[----:B------:R-:W-:Y:S01]  /*1bda0*/  @!PT LDS RZ, [RZ] ;  /* 0x00000000fffff984 */ /* 0x000fe20000000800 */
[----:B------:R-:W-:Y:S04]  /*1bdb0*/  LDGSTS.E.BYPASS.LTC128B.128 [R4+0x15400], desc[UR42][R2.64], !P1 ;  /* 0x1540000002047fae */ /* 0x000fe8000c901d6a */
[----:B------:R-:W-:Y:S04]  /*1bdc0*/  LDGSTS.E.BYPASS.LTC128B.128 [R4+0x17400], desc[UR42][R2.64+0x40], !P5 ;  /* 0x1740004002047fae */ /* 0x000fe8000e901d6a */
[----:B------:R0:W-:Y:S02]  /*1bdd0*/  LDGSTS.E.BYPASS.LTC128B.128 [R4+0x19400], desc[UR42][R2.64+0x80], !P4 ;  /* 0x1940008002047fae */ /* 0x0001e4000e101d6a */
[----:B0-----:R-:W-:-:S07]  /*1bde0*/  MOV R3, R14 ;  /* 0x0000000e00037202 */ /* 0x001fce0000000f00 */
[----:B------:R-:W-:Y:S05]  /*1bdf0*/  WARPSYNC.COLLECTIVE R15, `(.L_x_742) ;  /* 0x000000000f087348 */ /* 0x000fea0003c00000 */
[----:B------:R0:W1:Y:S02]  /*1be00*/  SHFL.IDX P6, R14, R13, R12, R11 ;  /* 0x0000000c0d0e7389 */ /* 0x00006400000c000b */
[----:B01----:R-:W-:Y:S01]  /*1be10*/  ENDCOLLECTIVE ;  /* 0x000000000000791b */ /* 0x003fe20003800000 */
.L_x_742:
[----:B------:R-:W-:Y:S01]  /*1be20*/  MOV R13, R7 ;  /* 0x00000007000d7202 */ /* 0x000fe20000000f00 */
[----:B------:R-:W-:Y:S02]  /*1be30*/  IMAD.MOV.U32 R12, RZ, RZ, 0x2 ;  /* 0x00000002ff0c7424 */ /* 0x000fe400078e00ff */
[----:B------:R-:W-:-:S07]  /*1be40*/  IMAD.MOV.U32 R2, RZ, RZ, R14 ;  /* 0x000000ffff027224 */ /* 0x000fce00078e000e */
[----:B------:R-:W-:Y:S05]  /*1be50*/  WARPSYNC.COLLECTIVE R15, `(.L_x_743) ;  /* 0x000000000f087348 */ /* 0x000fea0003c00000 */
[----:B------:R0:W1:Y:S02]  /*1be60*/  SHFL.IDX P6, R14, R13, R12, R11 ;  /* 0x0000000c0d0e7389 */ /* 0x00006400000c000b */
[----:B01----:R-:W-:Y:S01]  /*1be70*/  ENDCOLLECTIVE ;  /* 0x000000000000791b */ /* 0x003fe20003800000 */
.L_x_743:
        /* <DEDUP_REMOVED lines=13> */
.L_x_744:
[----:B------:R-:W-:Y:S02]  /*1bf50*/  IMAD.MOV.U32 R13, RZ, RZ, R7 ;  /* 0x000000ffff0d7224 */ /* 0x000fe400078e0007 */
[----:B------:R-:W-:Y:S01]  /*1bf60*/  IMAD.MOV.U32 R12, RZ, RZ, 0x3 ;  /* 0x00000003ff0c7424 */ /* 0x000fe200078e00ff */
[----:B------:R-:W-:-:S07]  /*1bf70*/  MOV R2, R14 ;  /* 0x0000000e00027202 */ /* 0x000fce0000000f00 */
[----:B------:R-:W-:Y:S05]  /*1bf80*/  WARPSYNC.COLLECTIVE R15, `(.L_x_745) ;  /* 0x000000000f087348 */ /* 0x000fea0003c00000 */
[----:B------:R0:W1:Y:S02]  /*1bf90*/  SHFL.IDX P6, R14, R13, R12, R11 ;  /* 0x0000000c0d0e7389 */ /* 0x00006400000c000b */
[----:B01----:R-:W-:Y:S01]  /*1bfa0*/  ENDCOLLECTIVE ;  /* 0x000000000000791b */ /* 0x003fe20003800000 */
.L_x_745:
[----:B------:R-:W-:-:S05]  /*1bfb0*/  IADD3 R2, P0, R2, R0, RZ ;  /* 0x0000000002027210 */ /* 0x000fca0007f1e0ff */
[----:B------:R-:W-:-:S05]  /*1bfc0*/  IMAD.X R3, RZ, RZ, R20, P0 ;  /* 0x000000ffff037224 */ /* 0x000fca00000e0614 */
        /* <DEDUP_REMOVED lines=8> */
[----:B------:R-:W-:-:S07]  /*1c050*/  MOV R20, R14 ;  /* 0x0000000e00147202 */ /* 0x000fce0000000f00 */
[----:B0-----:R-:W-:Y:S05]  /*1c060*/  WARPSYNC.COLLECTIVE R15, `(.L_x_746) ;  /* 0x000000000f087348 */ /* 0x001fea0003c00000 */
[----:B------:R1:W2:Y:S02]  /*1c070*/  SHFL.IDX P6, R14, R13, R12, R11 ;  /* 0x0000000c0d0e7389 */ /* 0x0002a400000c000b */
[----:B012---:R-:W-:Y:S01]  /*1c080*/  ENDCOLLECTIVE ;  /* 0x000000000000791b */ /* 0x007fe20003800000 */
.L_x_746:
[----:B------:R-:W-:Y:S01]  /*1c090*/  IMAD.MOV.U32 R2, RZ, RZ, R14 ;  /* 0x000000ffff027224 */ /* 0x000fe200078e000e */
[----:B------:R-:W-:Y:S06]  /*1c0a0*/  BRA `(.L_x_747) ;  /* 0xffffffbc00707947 */ /* 0x000fec000383ffff */
.L_x_621:
[----:B-1----:R1:W2:Y:S02]  /*1c0b0*/  SYNCS.PHASECHK.TRANS64.TRYWAIT P0, [R5+URZ+0x2d860], R2 ;  /* 0x02d86002050075a7 */ /* 0x0022a4000800017f */
[----:B--2---:R-:W-:Y:S05]  /*1c0c0*/  @!P0 NANOSLEEP.SYNCS 0x989680 ;  /* 0x009896800000895d */ /* 0x004fea0003900000 */
[----:B------:R-:W2:Y:S02]  /*1c0d0*/  @!P0 SYNCS.PHASECHK.TRANS64 P0, [R5+URZ+0x2d860], R2 ;  /* 0x02d86002050085a7 */ /* 0x000ea4000800007f */
[----:B--2---:R-:W-:Y:S05]  /*1c0e0*/  @!P0 BRA `(.L_x_621) ;  /* 0xfffffffc00f08947 */ /* 0x004fea000383ffff */
[----:B------:R-:W-:Y:S05]  /*1c0f0*/  BRA `(.L_x_748) ;  /* 0xffffffbc00d47947 */ /* 0x000fea000383ffff */
.L_x_622:
[----:B------:R-:W-:Y:S01]  /*1c100*/  BSSY B1, `(.L_x_749) ;  /* 0x0000008000017945 */ /* 0x000fe20003800000 */
[----:B------:R-:W-:Y:S01]  /*1c110*/  IMAD.MOV.U32 R13, RZ, RZ, R25 ;  /* 0x000000ffff0d7224 */ /* 0x000fe200078e0019 */
[----:B------:R-:W-:Y:S01]  /*1c120*/  MOV R12, RZ ;  /* 0x000000ff000c7202 */ /* 0x000fe20000000f00 */
[----:B------:R-:W-:Y:S02]  /*1c130*/  IMAD.MOV.U32 R11, RZ, RZ, 0x1c1f ;  /* 0x00001c1fff0b7424 */ /* 0x000fe400078e00ff */
[----:B------:R-:W-:-:S07]  /*1c140*/  IMAD.MOV.U32 R15, RZ, RZ, -0x1 ;  /* 0xffffffffff0f7424 */ /* 0x000fce00078e00ff */
[----:B-1----:R-:W-:Y:S05]  /*1c150*/  WARPSYNC.COLLECTIVE R15, `(.L_x_750) ;  /* 0x000000000f087348 */ /* 0x002fea0003c00000 */
[----:B------:R0:W2:Y:S02]  /*1c160*/  SHFL.IDX P6, R14, R13, R12, R11 ;  /* 0x0000000c0d0e7389 */ /* 0x0000a400000c000b */
[----:B012---:R-:W-:Y:S01]  /*1c170*/  ENDCOLLECTIVE ;  /* 0x000000000000791b */ /* 0x007fe20003800000 */
.L_x_750:
[----:B------:R-:W-:Y:S05]  /*1c180*/  BSYNC B1 ;  /* 0x0000000000017941 */ /* 0x000fea0003800000 */
.L_x_749:
[----:B------:R-:W-:Y:S01]  /*1c190*/  MOV R13, R24 ;  /* 0x00000018000d7202 */ /* 0x000fe20000000f00 */
[----:B------:R-:W-:Y:S02]  /*1c1a0*/  IMAD.MOV.U32 R12, RZ, RZ, RZ ;  /* 0x000000ffff0c7224 */ /* 0x000fe400078e00ff */
[----:B------:R-:W-:Y:S02]  /*1c1b0*/  IMAD.MOV.U32 R11, RZ, RZ, 0x1c1f ;  /* 0x00001c1fff0b7424 */ /* 0x000fe400078e00ff */
[----:B------:R-:W-:Y:S02]  /*1c1c0*/  IMAD.MOV.U32 R15, RZ, RZ, -0x1 ;  /* 0xffffffffff0f7424 */ /* 0x000fe400078e00ff */
[----:B------:R-:W-:Y:S02]  /*1c1d0*/  IMAD.MOV.U32 R3, RZ, RZ, R14 ;  /* 0x000000ffff037224 */ /* 0x000fe400078e000e */
[----:B------:R-:W-:-:S07]  /*1c1e0*/  IMAD R4, R4, 0x2, R22 ;  /* 0x0000000204047824 */ /* 0x000fce00078e0216 */
[----:B------:R-:W-:Y:S05]  /*1c1f0*/  WARPSYNC.COLLECTIVE R15, `(.L_x_751) ;  /* 0x000000000f087348 */ /* 0x000fea0003c00000 */
[----:B------:R0:W1:Y:S02]  /*1c200*/  SHFL.IDX P6, R14, R13, R12, R11 ;  /* 0x0000000c0d0e7389 */ /* 0x00006400000c000b */
[----:B01----:R-:W-:Y:S01]  /*1c210*/  ENDCOLLECTIVE ;  /* 0x000000000000791b */ /* 0x003fe20003800000 */
.L_x_751:
[----:B------:R-:W-:Y:S01]  /*1c220*/  IMAD.MOV.U32 R13, RZ, RZ, R25 ;  /* 0x000000ffff0d7224 */ /* 0x000fe200078e0019 */
[----:B------:R-:W-:Y:S02]  /*1c230*/  MOV R12, 0x1 ;  /* 0x00000001000c7802 */ /* 0x000fe40000000f00 */
[----:B------:R-:W-:-:S07]  /*1c240*/  MOV R2, R14 ;  /* 0x0000000e00027202 */ /* 0x000fce0000000f00 */
[----:B------:R-:W-:Y:S05]  /*1c250*/  WARPSYNC.COLLECTIVE R15, `(.L_x_752) ;  /* 0x000000000f087348 */ /* 0x000fea0003c00000 */
[----:B------:R0:W1:Y:S02]  /*1c260*/  SHFL.IDX P6, R14, R13, R12, R11 ;  /* 0x0000000c0d0e7389 */ /* 0x00006400000c000b */
[----:B01----:R-:W-:Y:S01]  /*1c270*/  ENDCOLLECTIVE ;  /* 0x000000000000791b */ /* 0x003fe20003800000 */
.L_x_752:
        /* <DEDUP_REMOVED lines=16> */
.L_x_753:
[----:B------:R-:W-:Y:S02]  /*1c380*/  IMAD.MOV.U32 R13, RZ, RZ, R25 ;  /* 0x000000ffff0d7224 */ /* 0x000fe400078e0019 */
[----:B------:R-:W-:Y:S02]  /*1c390*/  IMAD.MOV.U32 R12, RZ, RZ, 0x2 ;  /* 0x00000002ff0c7424 */ /* 0x000fe400078e00ff */
[----:B------:R-:W-:-:S07]  /*1c3a0*/  IMAD.MOV.U32 R2, RZ, RZ, R14 ;  /* 0x000000ffff027224 */ /* 0x000fce00078e000e */
[----:B------:R-:W-:Y:S05]  /*1c3b0*/  WARPSYNC.COLLECTIVE R15, `(.L_x_754) ;  /* 0x000000000f087348 */ /* 0x000fea0003c00000 */
[----:B------:R0:W1:Y:S02]  /*1c3c0*/  SHFL.IDX P6, R14, R13, R12, R11 ;  /* 0x0000000c0d0e7389 */ /* 0x00006400000c000b */
[----:B01----:R-:W-:Y:S01]  /*1c3d0*/  ENDCOLLECTIVE ;  /* 0x000000000000791b */ /* 0x003fe20003800000 */
.L_x_754:
        /* <DEDUP_REMOVED lines=16> */
.L_x_755:
[----:B------:R-:W-:Y:S01]  /*1c4e0*/  IMAD.MOV.U32 R13, RZ, RZ, R25 ;  /* 0x000000ffff0d7224 */ /* 0x000fe200078e0019 */
[----:B------:R-:W-:Y:S01]  /*1c4f0*/  MOV R12, 0x3 ;  /* 0x00000003000c7802 */ /* 0x000fe20000000f00 */
[----:B------:R-:W-:-:S07]  /*1c500*/  IMAD.MOV.U32 R2, RZ, RZ, R14 ;  /* 0x000000ffff027224 */ /* 0x000fce00078e000e */
[----:B------:R-:W-:Y:S05]  /*1c510*/  WARPSYNC.COLLECTIVE R15, `(.L_x_756) ;  /* 0x000000000f087348 */ /* 0x000fea0003c00000 */
[----:B------:R0:W1:Y:S02]  /*1c520*/  SHFL.IDX P6, R14, R13, R12, R11 ;  /* 0x0000000c0d0e7389 */ /* 0x00006400000c000b */
[----:B01----:R-:W-:Y:S01]  /*1c530*/  ENDCOLLECTIVE ;  /* 0x000000000000791b */ /* 0x003fe20003800000 */
.L_x_756:
        /* <DEDUP_REMOVED lines=13> */
.L_x_757:
        /* <DEDUP_REMOVED lines=8> */
.L_x_630:
[----:B-1----:R1:W2:Y:S02]  /*1c690*/  SYNCS.PHASECHK.TRANS64.TRYWAIT P0, [R0+URZ+0x2d860], R3 ;  /* 0x02d86003000075a7 */ /* 0x0022a4000800017f */
[----:B--2---:R-:W-:Y:S05]  /*1c6a0*/  @!P0 NANOSLEEP.SYNCS 0x989680 ;  /* 0x009896800000895d */ /* 0x004fea0003900000 */
[----:B------:R-:W2:Y:S02]  /*1c6b0*/  @!P0 SYNCS.PHASECHK.TRANS64 P0, [R0+URZ+0x2d860], R3 ;  /* 0x02d86003000085a7 */ /* 0x000ea4000800007f */
[----:B--2---:R-:W-:Y:S05]  /*1c6c0*/  @!P0 BRA `(.L_x_630) ;  /* 0xfffffffc00f08947 */ /* 0x004fea000383ffff */
[----:B------:R-:W-:Y:S05]  /*1c6d0*/  BRA `(.L_x_759) ;  /* 0xffffffc0005c7947 */ /* 0x000fea000383ffff */
.L_x_631:
[----:B------:R-:W-:Y:S01]  /*1c6e0*/  BSSY B0, `(.L_x_760) ;  /* 0x0000008000007945 */ /* 0x000fe20003800000 */
[----:B------:R-:W-:Y:S01]  /*1c6f0*/  MOV R13, R25 ;  /* 0x00000019000d7202 */ /* 0x000fe20000000f00 */
[----:B------:R-:W-:Y:S02]  /*1c700*/  IMAD.MOV.U32 R12, RZ, RZ, RZ ;  /* 0x000000ffff0c7224 */ /* 0x000fe400078e00ff */
[----:B------:R-:W-:Y:S02]  /*1c710*/  IMAD.MOV.U32 R11, RZ, RZ, 0x1c1f ;  /* 0x00001c1fff0b7424 */ /* 0x000fe400078e00ff */
[----:B------:R-:W-:-:S07]  /*1c720*/  IMAD.MOV.U32 R15, RZ, RZ, -0x1 ;  /* 0xffffffffff0f7424 */ /* 0x000fce00078e00ff */
[----:B01---5:R-:W-:Y:S05]  /*1c730*/  WARPSYNC.COLLECTIVE R15, `(.L_x_761) ;  /* 0x000000000f087348 */ /* 0x023fea0003c00000 */
[----:B------:R2:W3:Y:S02]  /*1c740*/  SHFL.IDX P6, R14, R13, R12, R11 ;  /* 0x0000000c0d0e7389 */ /* 0x0004e400000c000b */
[----:B0123-5:R-:W-:Y:S01]  /*1c750*/  ENDCOLLECTIVE ;  /* 0x000000000000791b */ /* 0x02ffe20003800000 */
.L_x_761:
[----:B------:R-:W-:Y:S05]  /*1c760*/  BSYNC B0 ;  /* 0x0000000000007941 */ /* 0x000fea0003800000 */
.L_x_760:
[----:B------:R-:W0:Y:S01]  /*1c770*/  S2R R2, SR_TID.X ;  /* 0x0000000000027919 */ /* 0x000e220000002100 */
[----:B------:R-:W-:Y:S01]  /*1c780*/  IMAD.MOV.U32 R13, RZ, RZ, R24 ;  /* 0x000000ffff0d7224 */ /* 0x000fe200078e0018 */
[----:B------:R-:W-:Y:S01]  /*1c790*/  MOV R15, 0xffffffff ;  /* 0xffffffff000f7802 */ /* 0x000fe20000000f00 */
[----:B------:R-:W-:Y:S01]  /*1c7a0*/  IMAD.MOV.U32 R12, RZ, RZ, RZ ;  /* 0x000000ffff0c7224 */ /* 0x000fe200078e00ff */
[----:B------:R-:W-:Y:S01]  /*1c7b0*/  MOV R3, R14 ;  /* 0x0000000e00037202 */ /* 0x000fe20000000f00 */
[----:B------:R-:W-:Y:S01]  /*1c7c0*/  IMAD.MOV.U32 R11, RZ, RZ, 0x1c1f ;  /* 0x00001c1fff0b7424 */ /* 0x000fe200078e00ff */
[----:B------:R-:W-:-:S07]  /*1c7d0*/  LEA R4, R4, R22, 0x1 ;  /* 0x0000001604047211 */ /* 0x000fce00078e08ff */
[----:B0-----:R-:W-:Y:S05]  /*1c7e0*/  WARPSYNC.COLLECTIVE R15, `(.L_x_762) ;  /* 0x000000000f087348 */ /* 0x001fea0003c00000 */
[----:B------:R1:W2:Y:S02]  /*1c7f0*/  SHFL.IDX P6, R14, R13, R12, R11 ;  /* 0x0000000c0d0e7389 */ /* 0x0002a400000c000b */
[----:B012---:R-:W-:Y:S01]  /*1c800*/  ENDCOLLECTIVE ;  /* 0x000000000000791b */ /* 0x007fe20003800000 */
.L_x_762:
        /* <DEDUP_REMOVED lines=11> */
[----:B------:R-:W-:Y:S01]  /*1c8c0*/  ISETP.GE.AND P1, PT, R8, UR4, PT ;  /* 0x0000000408007c0c */ /* 0x000fe2000bf26270 */
[----:B------:R-:W-:Y:S01]  /*1c8d0*/  IMAD.X R3, RZ, RZ, R3, P0 ;  /* 0x000000ffff037224 */ /* 0x000fe200000e0603 */
[----:B------:R-:W-:-:S13]  /*1c8e0*/  ISETP.GE.AND P0, PT, R7, UR4, PT ;  /* 0x0000000407007c0c */ /* 0x000fda000bf06270 */
[----:B------:R-:W-:Y:S05]  /*1c8f0*/  WARPSYNC.COLLECTIVE R15, `(.L_x_763) ;  /* 0x000000000f087348 */ /* 0x000fea0003c00000 */
[----:B------:R0:W1:Y:S02]  /*1c900*/  SHFL.IDX P6, R14, R13, R12, R11 ;  /* 0x0000000c0d0e7389 */ /* 0x00006400000c000b */
[----:B01----:R-:W-:Y:S01]  /*1c910*/  ENDCOLLECTIVE ;  /* 0x000000000000791b */ /* 0x003fe20003800000 */
.L_x_763:
[C---:B------:R-:W-:Y:S01]  /*1c920*/  ISETP.LT.OR P4, PT, R6.reuse, 0x1, P1 ;  /* 0x000000010600780c */ /* 0x040fe20000f81670 */
[----:B------:R-:W-:Y:S01]  /*1c930*/  @!PT LDS RZ, [RZ] ;  /* 0x00000000fffff984 */ /* 0x000fe20000000800 */
[----:B------:R-:W-:Y:S01]  /*1c940*/  @!PT LDS RZ, [RZ] ;  /* 0x00000000fffff984 */ /* 0x000fe20000000800 */
[----:B------:R-:W-:Y:S01]  /*1c950*/  @!PT LDS RZ, [RZ] ;  /* 0x00000000fffff984 */ /* 0x000fe20000000800 */
[----:B------:R-:W-:Y:S01]  /*1c960*/  LDGSTS.E.BYPASS.LTC128B.128 [R4+0x400], desc[UR42][R2.64], !P3 ;  /* 0x0040000002047fae */ /* 0x000fe2000d901d6a */
[----:B------:R-:W-:Y:S02]  /*1c970*/  ISETP.LT.OR P3, PT, R6, 0x1, P0 ;  /* 0x000000010600780c */ /* 0x000fe40000761670 */
[----:B------:R-:W-:-:S09]  /*1c980*/  MOV R13, R24 ;  /* 0x00000018000d7202 */ /* 0x000fd20000000f00 */
[----:B------:R-:W-:Y:S04]  /*1c990*/  LDGSTS.E.BYPASS.LTC128B.128 [R4+0x2400], desc[UR42][R2.64+0x40], !P4 ;  /* 0x0240004002047fae */ /* 0x000fe8000e101d6a */
[----:B------:R0:W-:Y:S01]  /*1c9a0*/  LDGSTS.E.BYPASS.LTC128B.128 [R4+0x4400], desc[UR42][R2.64+0x80], !P3 ;  /* 0x0440008002047fae */ /* 0x0001e2000d901d6a */
[----:B------:R-:W-:Y:S01]  /*1c9b0*/  ISETP.LT.OR P3, PT, R6, 0x21, P2 ;  /* 0x000000210600780c */ /* 0x000fe20001761670 */
[----:B0-----:R-:W-:-:S12]  /*1c9c0*/  IMAD.MOV.U32 R3, RZ, RZ, R14 ;  /* 0x000000ffff037224 */ /* 0x001fd800078e000e */
[----:B------:R-:W-:Y:S05]  /*1c9d0*/  WARPSYNC.COLLECTIVE R15, `(.L_x_764) ;  /* 0x000000000f087348 */ /* 0x000fea0003c00000 */
[----:B------:R0:W1:Y:S02]  /*1c9e0*/  SHFL.IDX P6, R14, R13, R12, R11 ;  /* 0x0000000c0d0e7389 */ /* 0x00006400000c000b */
[----:B01----:R-:W-:Y:S01]  /*1c9f0*/  ENDCOLLECTIVE ;  /* 0x000000000000791b */ /* 0x003fe20003800000 */
.L_x_764:
[----:B------:R-:W-:Y:S02]  /*1ca00*/  IMAD.MOV.U32 R13, RZ, RZ, R25 ;  /* 0x000000ffff0d7224 */ /* 0x000fe400078e0019 */
[----:B------:R-:W-:Y:S01]  /*1ca10*/  IMAD.MOV.U32 R12, RZ, RZ, 0x2 ;  /* 0x00000002ff0c7424 */ /* 0x000fe200078e00ff */
[----:B------:R-:W-:-:S13]  /*1ca20*/  IADD3 R2, P4, R14, R5, RZ ;  /* 0x000000050e027210 */ /* 0x000fda0007f9e0ff */
[----:B------:R-:W-:Y:S05]  /*1ca30*/  WARPSYNC.COLLECTIVE R15, `(.L_x_765) ;  /* 0x000000000f087348 */ /* 0x000fea0003c00000 */
[----:B------:R0:W1:Y:S02]  /*1ca40*/  SHFL.IDX P6, R14, R13, R12, R11 ;  /* 0x0000000c0d0e7389 */ /* 0x00006400000c000b */
[----:B01----:R-:W-:Y:S01]  /*1ca50*/  ENDCOLLECTIVE ;  /* 0x000000000000791b */ /* 0x003fe20003800000 */
.L_x_765:
        /* <DEDUP_REMOVED lines=10> */
[----:B------:R-:W-:Y:S02]  /*1cb00*/  ISETP.LT.OR P3, PT, R6, 0x41, P2 ;  /* 0x000000410600780c */ /* 0x000fe40001761670 */
[----:B0-----:R-:W-:-:S11]  /*1cb10*/  MOV R3, R14 ;  /* 0x0000000e00037202 */ /* 0x001fd60000000f00 */
[----:B------:R-:W-:Y:S05]  /*1cb20*/  WARPSYNC.COLLECTIVE R15, `(.L_x_766) ;  /* 0x000000000f087348 */ /* 0x000fea0003c00000 */
[----:B------:R0:W1:Y:S02]  /*1cb30*/  SHFL.IDX P6, R14, R13, R12, R11 ;  /* 0x0000000c0d0e7389 */ /* 0x00006400000c000b */
[----:B01----:R-:W-:Y:S01]  /*1cb40*/  ENDCOLLECTIVE ;  /* 0x000000000000791b */ /* 0x003fe20003800000 */
.L_x_766:
[----:B------:R-:W-:Y:S01]  /*1cb50*/  IMAD.MOV.U32 R13, RZ, RZ, R25 ;  /* 0x000000ffff0d7224 */ /* 0x000fe200078e0019 */
[----:B------:R-:W-:Y:S02]  /*1cb60*/  MOV R12, 0x3 ;  /* 0x00000003000c7802 */ /* 0x000fe40000000f00 */
[----:B------:R-:W-:-:S13]  /*1cb70*/  IADD3 R2, P4, R14, R5, RZ ;  /* 0x000000050e027210 */ /* 0x000fda0007f9e0ff */
[----:B------:R-:W-:Y:S05]  /*1cb80*/  WARPSYNC.COLLECTIVE R15, `(.L_x_767) ;  /* 0x000000000f087348 */ /* 0x000fea0003c00000 */
[----:B------:R0:W1:Y:S02]  /*1cb90*/  SHFL.IDX P6, R14, R13, R12, R11 ;  /* 0x0000000c0d0e7389 */ /* 0x00006400000c000b */
[----:B01----:R-:W-:Y:S01]  /*1cba0*/  ENDCOLLECTIVE ;  /* 0x000000000000791b */ /* 0x003fe20003800000 */
.L_x_767:
        /* <DEDUP_REMOVED lines=14> */
.L_x_768:
[----:B------:R-:W-:Y:S05]  /*1cc90*/  BRA `(.L_x_769) ;  /* 0xffffffbc00bc7947 */ /* 0x000fea000383ffff */
.L_x_636:
[----:B------:R-:W-:Y:S01]  /*1cca0*/  BSSY B0, `(.L_x_770) ;  /* 0x0000008000007945 */ /* 0x000fe20003800000 */
[----:B------:R-:W-:Y:S01]  /*1ccb0*/  IMAD.MOV.U32 R13, RZ, RZ, R16 ;  /* 0x000000ffff0d7224 */ /* 0x000fe200078e0010 */
[----:B------:R-:W-:Y:S01]  /*1ccc0*/  MOV R12, RZ ;  /* 0x000000ff000c7202 */ /* 0x000fe20000000f00 */
[----:B------:R-:W-:Y:S02]  /*1ccd0*/  IMAD.MOV.U32 R11, RZ, RZ, 0x1f ;  /* 0x0000001fff0b7424 */ /* 0x000fe400078e00ff */
[----:B------:R-:W-:-:S07]  /*1cce0*/  IMAD.MOV.U32 R15, RZ, RZ, -0x1 ;  /* 0xffffffffff0f7424 */ /* 0x000fce00078e00ff */
[----:B01---5:R-:W-:Y:S05]  /*1ccf0*/  WARPSYNC.COLLECTIVE R15, `(.L_x_771) ;  /* 0x000000000f087348 */ /* 0x023fea0003c00000 */
[----:B------:R2:W3:Y:S02]  /*1cd00*/  SHFL.IDX P6, R14, R13, R12, R11 ;  /* 0x0000000c0d0e7389 */ /* 0x0004e400000c000b */
[----:B0123-5:R-:W-:Y:S01]  /*1cd10*/  ENDCOLLECTIVE ;  /* 0x000000000000791b */ /* 0x02ffe20003800000 */
.L_x_771:
[----:B------:R-:W-:Y:S05]  /*1cd20*/  BSYNC B0 ;  /* 0x0000000000007941 */ /* 0x000fea0003800000 */
.L_x_770:
[----:B------:R-:W-:Y:S01]  /*1cd30*/  MOV R13, R16 ;  /* 0x00000010000d7202 */ /* 0x000fe20000000f00 */
[----:B------:R-:W-:Y:S02]  /*1cd40*/  IMAD.MOV.U32 R12, RZ, RZ, 0x1 ;  /* 0x00000001ff0c7424 */ /* 0x000fe400078e00ff */
[----:B------:R-:W-:Y:S02]  /*1cd50*/  IMAD.MOV.U32 R11, RZ, RZ, 0x1f ;  /* 0x0000001fff0b7424 */ /* 0x000fe400078e00ff */
[----:B------:R-:W-:Y:S02]  /*1cd60*/  IMAD.MOV.U32 R15, RZ, RZ, -0x1 ;  /* 0xffffffffff0f7424 */ /* 0x000fe400078e00ff */
[----:B------:R-:W-:Y:S02]  /*1cd70*/  IMAD.IADD R5, R19, 0x1, R8 ;  /* 0x0000000113057824 */ /* 0x000fe400078e0208 */
[----:B------:R-:W-:-:S07]  /*1cd80*/  IMAD.MOV.U32 R0, RZ, RZ, R14 ;  /* 0x000000ffff007224 */ /* 0x000fce00078e000e */
[----:B------:R-:W-:Y:S05]  /*1cd90*/  WARPSYNC.COLLECTIVE R15, `(.L_x_772) ;  /* 0x000000000f087348 */ /* 0x000fea0003c00000 */
[----:B------:R0:W1:Y:S02]  /*1cda0*/  SHFL.IDX P6, R14, R13, R12, R11 ;  /* 0x0000000c0d0e7389 */ /* 0x00006400000c000b */
[----:B01----:R-:W-:Y:S01]  /*1cdb0*/  ENDCOLLECTIVE ;  /* 0x000000000000791b */ /* 0x003fe20003800000 */
.L_x_772:
[----:B------:R-:W-:Y:S02]  /*1cdc0*/  ULDC UR4, c[0x0][0xc3c] ;  /* 0x00030f0000047ab9 */ /* 0x000fe40000000800 */
[----:B------:R-:W-:-:S13]  /*1cdd0*/  ISETP.GE.OR P1, PT, R5, UR4, !P0 ;  /* 0x0000000405007c0c */ /* 0x000fda000c726670 */
[----:B------:R-:W0:Y:S01]  /*1cde0*/  @!P1 LDC.64 R2, c[0x0][0xc80] ;  /* 0x00032000ff029b82 */ /* 0x000e220000000a00 */
[----:B------:R-:W-:Y:S01]  /*1cdf0*/  IMAD.MOV.U32 R11, RZ, RZ, RZ ;  /* 0x000000ffff0b7224 */ /* 0x000fe200078e00ff */
[----:B------:R-:W-:Y:S01]  /*1ce00*/  MOV R4, R14 ;  /* 0x0000000e00047202 */ /* 0x000fe20000000f00 */
[----:B0-----:R-:W-:-:S06]  /*1ce10*/  @!P1 IMAD.WIDE R2, R5, 0x4, R2 ;  /* 0x0000000405029825 */ /* 0x001fcc00078e0202 */
[----:B------:R0:W2:Y:S01]  /*1ce20*/  @!P1 LDG.E R3, desc[UR42][R2.64] ;  /* 0x0000002a02039981 */ /* 0x0000a2000c1e1900 */
[C---:B------:R-:W-:Y:S02]  /*1ce30*/  ISETP.GE.U32.AND P2, PT, R8.reuse, 0x2, PT ;  /* 0x000000020800780c */ /* 0x040fe40003f46070 */
[C---:B------:R-:W-:Y:S02]  /*1ce40*/  ISETP.GE.U32.AND P3, PT, R8.reuse, 0x4, PT ;  /* 0x000000040800780c */ /* 0x040fe40003f66070 */
[C---:B------:R-:W-:Y:S02]  /*1ce50*/  ISETP.GE.U32.AND P4, PT, R8.reuse, 0x8, PT ;  /* 0x000000080800780c */ /* 0x040fe40003f86070 */
[C---:B------:R-:W-:Y:S01]  /*1ce60*/  ISETP.GE.U32.AND P5, PT, R8.reuse, 0x10, PT ;  /* 0x000000100800780c */ /* 0x040fe20003fa6070 */
[----:B0-----:R-:W-:Y:S02]  /*1ce70*/  IMAD.MOV.U32 R2, RZ, RZ, RZ ;  /* 0x000000ffff027224 */ /* 0x001fe400078e00ff */
[----:B--2---:R-:W-:Y:S01]  /*1ce80*/  @!P1 IMAD.MOV.U32 R2, RZ, RZ, R3 ;  /* 0x000000ffff029224 */ /* 0x004fe200078e0003 */
[----:B------:R-:W-:-:S04]  /*1ce90*/  ISETP.NE.AND P1, PT, R8, RZ, PT ;  /* 0x000000ff0800720c */ /* 0x000fc80003f25270 */
[----:B------:R-:W-:-:S09]  /*1cea0*/  MOV R13, R2 ;  /* 0x00000002000d7202 */ /* 0x000fd20000000f00 */
[----:B------:R-:W-:Y:S05]  /*1ceb0*/  WARPSYNC.COLLECTIVE R15, `(.L_x_773) ;  /* 0x000000000f087348 */ /* 0x000fea0003c00000 */
[----:B------:R0:W1:Y:S02]  /*1cec0*/  SHFL.UP P6, R14, R13, R12, R11 ;  /* 0x0400000c0d0e7389 */ /* 0x00006400000c000b */
[----:B01----:R-:W-:Y:S01]  /*1ced0*/  ENDCOLLECTIVE ;  /* 0x000000000000791b */ /* 0x003fe20003800000 */
.L_x_773:
[----:B------:R-:W-:Y:S02]  /*1cee0*/  MOV R12, 0x2 ;  /* 0x00000002000c7802 */ /* 0x000fe40000000f00 */
[----:B------:R-:W-:-:S05]  /*1cef0*/  SEL R5, R14, RZ, P1 ;  /* 0x000000ff0e057207 */ /* 0x000fca0000800000 */
[----:B------:R-:W-:-:S04]  /*1cf00*/  IMAD.IADD R5, R2, 0x1, R5 ;  /* 0x0000000102057824 */ /* 0x000fc800078e0205 */
[----:B------:R-:W-:-:S07]  /*1cf10*/  IMAD.MOV.U32 R13, RZ, RZ, R5 ;  /* 0x000000ffff0d7224 */ /* 0x000fce00078e0005 */
[----:B------:R-:W-:Y:S05]  /*1cf20*/  WARPSYNC.COLLECTIVE R15, `(.L_x_774) ;  /* 0x000000000f087348 */ /* 0x000fea0003c00000 */
[----:B------:R0:W1:Y:S02]  /*1cf30*/  SHFL.UP P6, R14, R13, R12, R11 ;  /* 0x0400000c0d0e7389 */ /* 0x00006400000c000b */
[----:B01----:R-:W-:Y:S01]  /*1cf40*/  ENDCOLLECTIVE ;  /* 0x000000000000791b */ /* 0x003fe20003800000 */
.L_x_774:
[----:B------:R-:W-:Y:S01]  /*1cf50*/  IMAD.MOV.U32 R12, RZ, RZ, 0x4 ;  /* 0x00000004ff0c7424 */ /* 0x000fe200078e00ff */
[----:B------:R-:W-:-:S05]  /*1cf60*/  SEL R6, R14, RZ, P2 ;  /* 0x000000ff0e067207 */ /* 0x000fca0001000000 */
[----:B------:R-:W-:-:S04]  /*1cf70*/  IMAD.IADD R6, R5, 0x1, R6 ;  /* 0x0000000105067824 */ /* 0x000fc800078e0206 */
[----:B------:R-:W-:-:S07]  /*1cf80*/  IMAD.MOV.U32 R13, RZ, RZ, R6 ;  /* 0x000000ffff0d7224 */ /* 0x000fce00078e0006 */
[----:B------:R-:W-:Y:S05]  /*1cf90*/  WARPSYNC.COLLECTIVE R15, `(.L_x_775) ;  /* 0x000000000f087348 */ /* 0x000fea0003c00000 */
[----:B------:R0:W1:Y:S02]  /*1cfa0*/  SHFL.UP P6, R14, R13, R12, R11 ;  /* 0x0400000c0d0e7389 */ /* 0x00006400000c000b */
[----:B01----:R-:W-:Y:S01]  /*1cfb0*/  ENDCOLLECTIVE ;  /* 0x000000000000791b */ /* 0x003fe20003800000 */
.L_x_775:
[----:B------:R-:W-:Y:S01]  /*1cfc0*/  IMAD.MOV.U32 R12, RZ, RZ, 0x8 ;  /* 0x00000008ff0c7424 */ /* 0x000fe200078e00ff */
[----:B------:R-:W-:-:S04]  /*1cfd0*/  SEL R7, R14, RZ, P3 ;  /* 0x000000ff0e077207 */ /* 0x000fc80001800000 */
[----:B------:R-:W-:-:S05]  /*1cfe0*/  IADD3 R7, R6, R7, RZ ;  /* 0x0000000706077210 */ /* 0x000fca0007ffe0ff */
[----:B------:R-:W-:-:S07]  /*1cff0*/  IMAD.MOV.U32 R13, RZ, RZ, R7 ;  /* 0x000000ffff0d7224 */ /* 0x000fce00078e0007 */
[----:B------:R-:W-:Y:S05]  /*1d000*/  WARPSYNC.COLLECTIVE R15, `(.L_x_776) ;  /* 0x000000000f087348 */ /* 0x000fea0003c00000 */
[----:B------:R0:W1:Y:S02]  /*1d010*/  SHFL.UP P6, R14, R13, R12, R11 ;  /* 0x0400000c0d0e7389 */ /* 0x00006400000c000b */
[----:B01----:R-:W-:Y:S01]  /*1d020*/  ENDCOLLECTIVE ;  /* 0x000000000000791b */ /* 0x003fe20003800000 */
.L_x_776:
[----:B------:R-:W-:Y:S01]  /*1d030*/  IMAD.MOV.U32 R12, RZ, RZ, 0x10 ;  /* 0x00000010ff0c7424 */ /* 0x000fe200078e00ff */
[----:B------:R-:W-:-:S05]  /*1d040*/  SEL R14, R14, RZ, P4 ;  /* 0x000000ff0e0e7207 */ /* 0x000fca0002000000 */
[----:B------:R-:W-:-:S05]  /*1d050*/  IMAD.IADD R5, R7, 0x1, R14 ;  /* 0x0000000107057824 */ /* 0x000fca00078e020e */
[----:B------:R-:W-:-:S07]  /*1d060*/  MOV R13, R5 ;  /* 0x00000005000d7202 */ /* 0x000fce0000000f00 */
[----:B------:R-:W-:Y:S05]  /*1d070*/  WARPSYNC.COLLECTIVE R15, `(.L_x_777) ;  /* 0x000000000f087348 */ /* 0x000fea0003c00000 */
[----:B------:R0:W1:Y:S02]  /*1d080*/  SHFL.UP P6, R14, R13, R12, R11 ;  /* 0x0400000c0d0e7389 */ /* 0x00006400000c000b */
[----:B01----:R-:W-:Y:S01]  /*1d090*/  ENDCOLLECTIVE ;  /* 0x000000000000791b */ /* 0x003fe20003800000 */
.L_x_777:
[----:B------:R-:W-:Y:S01]  /*1d0a0*/  MOV R12, 0x1f ;  /* 0x0000001f000c7802 */ /* 0x000fe20000000f00 */
[----:B------:R-:W-:Y:S01]  /*1d0b0*/  IMAD.MOV.U32 R11, RZ, RZ, 0x1f ;  /* 0x0000001fff0b7424 */ /* 0x000fe200078e00ff */
[----:B------:R-:W-:-:S05]  /*1d0c0*/  SEL R14, R14, RZ, P5 ;  /* 0x000000ff0e0e7207 */ /* 0x000fca0002800000 */
[----:B------:R-:W-:-:S04]  /*1d0d0*/  IMAD.IADD R3, R5, 0x1, R14 ;  /* 0x0000000105037824 */ /* 0x000fc800078e020e */
[----:B------:R-:W-:-:S07]  /*1d0e0*/  IMAD.MOV.U32 R13, RZ, RZ, R3 ;  /* 0x000000ffff0d7224 */ /* 0x000fce00078e0003 */
[----:B------:R-:W-:Y:S05]  /*1d0f0*/  WARPSYNC.COLLECTIVE R15, `(.L_x_778) ;  /* 0x000000000f087348 */ /* 0x000fea0003c00000 */
[----:B------:R0:W1:Y:S02]  /*1d100*/  SHFL.IDX P6, R14, R13, R12, R11 ;  /* 0x0000000c0d0e7389 */ /* 0x00006400000c000b */
[----:B01----:R-:W-:Y:S01]  /*1d110*/  ENDCOLLECTIVE ;  /* 0x000000000000791b */ /* 0x003fe20003800000 */
.L_x_778:
[----:B------:R-:W-:Y:S05]  /*1d120*/  BRA `(.L_x_779) ;  /* 0xffffffbc00d87947 */ /* 0x000fea000383ffff */
.L_x_641:
[----:B------:R-:W-:Y:S01]  /*1d130*/  BSSY B0, `(.L_x_780) ;  /* 0x0000008000007945 */ /* 0x000fe20003800000 */
[----:B-----5:R-:W-:Y:S01]  /*1d140*/  IMAD.MOV.U32 R13, RZ, RZ, R2 ;  /* 0x000000ffff0d7224 */ /* 0x020fe200078e0002 */
[----:B------:R-:W-:Y:S01]  /*1d150*/  MOV R11, RZ ;  /* 0x000000ff000b7202 */ /* 0x000fe20000000f00 */
[----:B------:R-:W-:Y:S02]  /*1d160*/  IMAD.MOV.U32 R12, RZ, RZ, 0x1 ;  /* 0x00000001ff0c7424 */ /* 0x000fe400078e00ff */
[----:B------:R-:W-:-:S07]  /*1d170*/  IMAD.MOV.U32 R15, RZ, RZ, -0x1 ;  /* 0xffffffffff0f7424 */ /* 0x000fce00078e00ff */
[----:B01----:R-:W-:Y:S05]  /*1d180*/  WARPSYNC.COLLECTIVE R15, `(.L_x_781) ;  /* 0x000000000f087348 */ /* 0x003fea0003c00000 */
[----:B------:R2:W3:Y:S02]  /*1d190*/  SHFL.UP P6, R14, R13, R12, R11 ;  /* 0x0400000c0d0e7389 */ /* 0x0004e400000c000b */
[----:B0123--:R-:W-:Y:S01]  /*1d1a0*/  ENDCOLLECTIVE ;  /* 0x000000000000791b */ /* 0x00ffe20003800000 */
.L_x_781:
[----:B------:R-:W-:Y:S05]  /*1d1b0*/  BSYNC B0 ;  /* 0x0000000000007941 */ /* 0x000fea0003800000 */
.L_x_780:
[----:B------:R-:W-:Y:S01]  /*1d1c0*/  SEL R13, R14, RZ, P1 ;  /* 0x000000ff0e0d7207 */ /* 0x000fe20000800000 */
[----:B------:R-:W-:Y:S01]  /*1d1d0*/  IMAD.MOV.U32 R12, RZ, RZ, 0x2 ;  /* 0x00000002ff0c7424 */ /* 0x000fe200078e00ff */
[----:B------:R-:W-:Y:S01]  /*1d1e0*/  MOV R11, RZ ;  /* 0x000000ff000b7202 */ /* 0x000fe20000000f00 */
[----:B------:R-:W-:Y:S02]  /*1d1f0*/  IMAD.MOV.U32 R15, RZ, RZ, -0x1 ;  /* 0xffffffffff0f7424 */ /* 0x000fe400078e00ff */
[----:B------:R-:W-:-:S07]  /*1d200*/  IMAD.IADD R13, R2, 0x1, R13 ;  /* 0x00000001020d7824 */ /* 0x000fce00078e020d */
[----:B------:R-:W-:Y:S05]  /*1d210*/  WARPSYNC.COLLECTIVE R15, `(.L_x_782) ;  /* 0x000000000f087348 */ /* 0x000fea0003c00000 */
[----:B------:R0:W1:Y:S02]  /*1d220*/  SHFL.UP P6, R14, R13, R12, R11 ;  /* 0x0400000c0d0e7389 */ /* 0x00006400000c000b */
[----:B01----:R-:W-:Y:S01]  /*1d230*/  ENDCOLLECTIVE ;  /* 0x000000000000791b */ /* 0x003fe20003800000 */
.L_x_782:
[----:B------:R-:W-:Y:S02]  /*1d240*/  MOV R12, 0x4 ;  /* 0x00000004000c7802 */ /* 0x000fe40000000f00 */
[----:B------:R-:W-:-:S05]  /*1d250*/  SEL R14, R14, RZ, P2 ;  /* 0x000000ff0e0e7207 */ /* 0x000fca0001000000 */
[----:B------:R-:W-:-:S04]  /*1d260*/  IMAD.IADD R3, R13, 0x1, R14 ;  /* 0x000000010d037824 */ /* 0x000fc800078e020e */
[----:B------:R-:W-:-:S07]  /*1d270*/  IMAD.MOV.U32 R13, RZ, RZ, R3 ;  /* 0x000000ffff0d7224 */ /* 0x000fce00078e0003 */
[----:B------:R-:W-:Y:S05]  /*1d280*/  WARPSYNC.COLLECTIVE R15, `(.L_x_783) ;  /* 0x000000000f087348 */ /* 0x000fea0003c00000 */
[----:B------:R0:W1:Y:S02]  /*1d290*/  SHFL.UP P6, R14, R13, R12, R11 ;  /* 0x0400000c0d0e7389 */ /* 0x00006400000c000b */
[----:B01----:R-:W-:Y:S01]  /*1d2a0*/  ENDCOLLECTIVE ;  /* 0x000000000000791b */ /* 0x003fe20003800000 */
.L_x_783:
[----:B------:R-:W-:Y:S02]  /*1d2b0*/  MOV R12, 0x8 ;  /* 0x00000008000c7802 */ /* 0x000fe40000000f00 */
[----:B------:R-:W-:-:S05]  /*1d2c0*/  SEL R14, R14, RZ, P3 ;  /* 0x000000ff0e0e7207 */ /* 0x000fca0001800000 */
[----:B------:R-:W-:-:S04]  /*1d2d0*/  IMAD.IADD R5, R3, 0x1, R14 ;  /* 0x0000000103057824 */ /* 0x000fc800078e020e */
[----:B------:R-:W-:-:S07]  /*1d2e0*/  IMAD.MOV.U32 R13, RZ, RZ, R5 ;  /* 0x000000ffff0d7224 */ /* 0x000fce00078e0005 */
[----:B------:R-:W-:Y:S05]  /*1d2f0*/  WARPSYNC.COLLECTIVE R15, `(.L_x_784) ;  /* 0x000000000f087348 */ /* 0x000fea0003c00000 */
[----:B------:R0:W1:Y:S02]  /*1d300*/  SHFL.UP P6, R14, R13, R12, R11 ;  /* 0x0400000c0d0e7389 */ /* 0x00006400000c000b */
[----:B01----:R-:W-:Y:S01]  /*1d310*/  ENDCOLLECTIVE ;  /* 0x000000000000791b */ /* 0x003fe20003800000 */
.L_x_784:
[----:B------:R-:W-:Y:S02]  /*1d320*/  MOV R12, 0x10 ;  /* 0x00000010000c7802 */ /* 0x000fe40000000f00 */
[----:B------:R-:W-:-:S05]  /*1d330*/  SEL R6, R14, RZ, P4 ;  /* 0x000000ff0e067207 */ /* 0x000fca0002000000 */
[----:B------:R-:W-:-:S04]  /*1d340*/  IMAD.IADD R6, R5, 0x1, R6 ;  /* 0x0000000105067824 */ /* 0x000fc800078e0206 */
[----:B------:R-:W-:-:S07]  /*1d350*/  IMAD.MOV.U32 R13, RZ, RZ, R6 ;  /* 0x000000ffff0d7224 */ /* 0x000fce00078e0006 */
[----:B------:R-:W-:Y:S05]  /*1d360*/  WARPSYNC.COLLECTIVE R15, `(.L_x_785) ;  /* 0x000000000f087348 */ /* 0x000fea0003c00000 */
[----:B------:R0:W1:Y:S02]  /*1d370*/  SHFL.UP P6, R14, R13, R12, R11 ;  /* 0x0400000c0d0e7389 */ /* 0x00006400000c000b */
[----:B01----:R-:W-:Y:S01]  /*1d380*/  ENDCOLLECTIVE ;  /* 0x000000000000791b */ /* 0x003fe20003800000 */
.L_x_785:
        /* <DEDUP_REMOVED lines=8> */
.L_x_786:
[----:B------:R-:W-:Y:S05]  /*1d410*/  BRA `(.L_x_787) ;  /* 0xffffffbc00b87947 */ /* 0x000fea000383ffff */
.L_x_643:
[----:B------:R-:W-:Y:S01]  /*1d420*/  BSSY B0, `(.L_x_788) ;  /* 0x0000006000007945 */ /* 0x000fe20003800000 */
[----:B------:R-:W-:Y:S01]  /*1d430*/  PLOP3.LUT P6, PT, P6, PT, PT, 0x8, 0x0 ;  /* 0x000000000000781c */ /* 0x000fe200037ce170 */
[----:B------:R-:W-:-:S12]  /*1d440*/  IMAD.MOV.U32 R15, RZ, RZ, -0x1 ;  /* 0xffffffffff0f7424 */ /* 0x000fd800078e00ff */
[----:B0----5:R-:W-:Y:S05]  /*1d450*/  WARPSYNC.COLLECTIVE R15, `(.L_x_789) ;  /* 0x000000000f087348 */ /* 0x021fea0003c00000 */
[----:B------:R-:W-:Y:S01]  /*1d460*/  VOTE.ANY R14, PT, P6 ;  /* 0x00000000000e7806 */ /* 0x000fe200030e0100 */
[----:B0----5:R-:W-:Y:S06]  /*1d470*/  ENDCOLLECTIVE ;  /* 0x000000000000791b */ /* 0x021fec0003800000 */
.L_x_789:
[----:B------:R-:W-:Y:S05]  /*1d480*/  BSYNC B0 ;  /* 0x0000000000007941 */ /* 0x000fea0003800000 */
.L_x_788:
[----:B------:R-:W-:Y:S01]  /*1d490*/  MOV R6, R14 ;  /* 0x0000000e00067202 */ /* 0x000fe20000000f00 */
[----:B------:R-:W-:Y:S01]  /*1d4a0*/  IMAD.MOV.U32 R13, RZ, RZ, R2 ;  /* 0x000000ffff0d7224 */ /* 0x000fe200078e0002 */
[----:B------:R-:W-:Y:S01]  /*1d4b0*/  MOV R11, 0x1f ;  /* 0x0000001f000b7802 */ /* 0x000fe20000000f00 */
[----:B------:R-:W-:Y:S01]  /*1d4c0*/  IMAD.MOV.U32 R15, RZ, RZ, -0x1 ;  /* 0xffffffffff0f7424 */ /* 0x000fe200078e00ff */
[----:B------:R-:W0:Y:S02]  /*1d4d0*/  POPC R4, R6 ;  /* 0x0000000600047309 */ /* 0x000e240000000000 */
[----:B0-----:R-:W-:-:S07]  /*1d4e0*/  IMAD.MOV.U32 R12, RZ, RZ, R4 ;  /* 0x000000ffff0c7224 */ /* 0x001fce00078e0004 */
[----:B------:R-:W-:Y:S05]  /*1d4f0*/  WARPSYNC.COLLECTIVE R15, `(.L_x_790) ;  /* 0x000000000f087348 */ /* 0x000fea0003c00000 */
[----:B------:R0:W1:Y:S02]  /*1d500*/  SHFL.IDX P6, R14, R13, R12, R11 ;  /* 0x0000000c0d0e7389 */ /* 0x00006400000c000b */
[----:B01----:R-:W-:Y:S01]  /*1d510*/  ENDCOLLECTIVE ;  /* 0x000000000000791b */ /* 0x003fe20003800000 */
.L_x_790:
[----:B------:R-:W-:Y:S01]  /*1d520*/  IMAD.MOV.U32 R17, RZ, RZ, R14 ;  /* 0x000000ffff117224 */ /* 0x000fe200078e000e */
[----:B------:R-:W-:Y:S06]  /*1d530*/  BRA `(.L_x_791) ;  /* 0xffffffbc00a87947 */ /* 0x000fec000383ffff */
.L_x_645:
[----:B------:R-:W-:Y:S01]  /*1d540*/  BSSY B0, `(.L_x_792) ;  /* 0x0000007000007945 */ /* 0x000fe20003800000 */
[----:B------:R-:W-:Y:S01]  /*1d550*/  MOV R13, R3 ;  /* 0x00000003000d7202 */ /* 0x000fe20000000f00 */
[----:B------:R-:W-:Y:S02]  /*1d560*/  IMAD.MOV.U32 R11, RZ, RZ, 0x1f ;  /* 0x0000001fff0b7424 */ /* 0x000fe400078e00ff */
[----:B------:R-:W-:-:S07]  /*1d570*/  IMAD.MOV.U32 R15, RZ, RZ, -0x1 ;  /* 0xffffffffff0f7424 */ /* 0x000fce00078e00ff */
[----:B012---:R-:W-:Y:S05]  /*1d580*/  WARPSYNC.COLLECTIVE R15, `(.L_x_793) ;  /* 0x000000000f087348 */ /* 0x007fea0003c00000 */
[----:B------:R3:W4:Y:S02]  /*1d590*/  SHFL.IDX P6, R14, R13, R12, R11 ;  /* 0x0000000c0d0e7389 */ /* 0x00072400000c000b */
[----:B01234-:R-:W-:Y:S01]  /*1d5a0*/  ENDCOLLECTIVE ;  /* 0x000000000000791b */ /* 0x01ffe20003800000 */
.L_x_793:
[----:B------:R-:W-:Y:S05]  /*1d5b0*/  BSYNC B0 ;  /* 0x0000000000007941 */ /* 0x000fea0003800000 */
.L_x_792:
[----:B------:R-:W-:Y:S05]  /*1d5c0*/  BRA `(.L_x_644) ;  /* 0xffffffbc00a07947 */ /* 0x000fea000383ffff */
.L_x_649:
[----:B0-----:R0:W3:Y:S02]  /*1d5d0*/  SYNCS.PHASECHK.TRANS64.TRYWAIT P0, [R5+URZ+0x2d820], R0 ;  /* 0x02d82000050075a7 */ /* 0x0010e4000800017f */
[----:B---3--:R-:W-:Y:S05]  /*1d5e0*/  @!P0 NANOSLEEP.SYNCS 0x989680 ;  /* 0x009896800000895d */ /* 0x008fea0003900000 */
[----:B------:R-:W3:Y:S02]  /*1d5f0*/  @!P0 SYNCS.PHASECHK.TRANS64 P0, [R5+URZ+0x2d820], R0 ;  /* 0x02d82000050085a7 */ /* 0x000ee4000800007f */
[----:B---3--:R-:W-:Y:S05]  /*1d600*/  @!P0 BRA `(.L_x_649) ;  /* 0xfffffffc00f08947 */ /* 0x008fea000383ffff */
[----:B------:R-:W-:Y:S05]  /*1d610*/  BRA `(.L_x_794) ;  /* 0xffffffc0008c7947 */ /* 0x000fea000383ffff */
.L_x_650:
[----:B------:R-:W3:Y:S01]  /*1d620*/  S2R R2, SR_TID.X ;  /* 0x0000000000027919 */ /* 0x000ee20000002100 */
[----:B------:R-:W-:Y:S01]  /*1d630*/  BSSY B0, `(.L_x_795) ;  /* 0x000000a000007945 */ /* 0x000fe20003800000 */
[----:B------:R-:W-:Y:S01]  /*1d640*/  IMAD.MOV.U32 R12, RZ, RZ, RZ ;  /* 0x000000ffff0c7224 */ /* 0x000fe200078e00ff */
[----:B------:R-:W-:Y:S01]  /*1d650*/  MOV R15, 0xffffffff ;  /* 0xffffffff000f7802 */ /* 0x000fe20000000f00 */
[----:B------:R-:W-:Y:S01]  /*1d660*/  IMAD.MOV.U32 R11, RZ, RZ, 0x1f ;  /* 0x0000001fff0b7424 */ /* 0x000fe200078e00ff */
[----:B---3--:R-:W-:-:S04]  /*1d670*/  SHF.R.U32.HI R2, RZ, 0x5, R2 ;  /* 0x00000005ff027819 */ /* 0x008fc80000011602 */
[----:B------:R-:W-:-:S04]  /*1d680*/  LOP3.LUT R2, R2, 0x3, RZ, 0xc0, !PT ;  /* 0x0000000302027812 */ /* 0x000fc800078ec0ff */
[----:B------:R-:W-:-:S07]  /*1d690*/  MOV R13, R2 ;  /* 0x00000002000d7202 */ /* 0x000fce0000000f00 */
[----:B012-4-:R-:W-:Y:S05]  /*1d6a0*/  WARPSYNC.COLLECTIVE R15, `(.L_x_796) ;  /* 0x000000000f087348 */ /* 0x017fea0003c00000 */
[----:B------:R3:W0:Y:S02]  /*1d6b0*/  SHFL.IDX P6, R14, R13, R12, R11 ;  /* 0x0000000c0d0e7389 */ /* 0x00062400000c000b */
[----:B01234-:R-:W-:Y:S01]  /*1d6c0*/  ENDCOLLECTIVE ;  /* 0x000000000000791b */ /* 0x01ffe20003800000 */
.L_x_796:
[----:B------:R-:W-:Y:S05]  /*1d6d0*/  BSYNC B0 ;  /* 0x0000000000007941 */ /* 0x000fea0003800000 */
.L_x_795:
[----:B------:R-:W-:Y:S05]  /*1d6e0*/  BRA `(.L_x_797) ;  /* 0xffffffc000747947 */ /* 0x000fea000383ffff */
.L_x_651:
[----:B------:R-:W-:Y:S01]  /*1d6f0*/  BSSY B0, `(.L_x_798) ;  /* 0x0000006000007945 */ /* 0x000fe20003800000 */
[----:B------:R-:W-:-:S07]  /*1d700*/  IMAD.MOV.U32 R15, RZ, RZ, -0x1 ;  /* 0xffffffffff0f7424 */ /* 0x000fce00078e00ff */
[----:B012-4-:R-:W-:Y:S05]  /*1d710*/  WARPSYNC.COLLECTIVE R15, `(.L_x_799) ;  /* 0x000000000f0c7348 */ /* 0x017fea0003c00000 */
[----:B------:R-:W-:Y:S02]  /*1d720*/  ELECT P6, UR62, PT ;  /* 0x00000000003e782f */ /* 0x000fe400038c0000 */
[----:B------:R-:W-:Y:S01]  /*1d730*/  MOV R14, UR62 ;  /* 0x0000003e000e7c02 */ /* 0x000fe20008000f00 */
[----:B012-4-:R-:W-:Y:S10]  /*1d740*/  ENDCOLLECTIVE ;  /* 0x000000000000791b */ /* 0x017ff40003800000 */
.L_x_799:
[----:B------:R-:W-:Y:S05]  /*1d750*/  BSYNC B0 ;  /* 0x0000000000007941 */ /* 0x000fea0003800000 */
.L_x_798:
[----:B------:R-:W-:Y:S05]  /*1d760*/  BRA `(.L_x_800) ;  /* 0xffffffc000687947 */ /* 0x000fea000383ffff */
.L_x_653:
[----:B0-----:R0:W3:Y:S02]  /*1d770*/  SYNCS.PHASECHK.TRANS64.TRYWAIT P1, [R3+URZ+0x2d840], R2 ;  /* 0x02d84002030075a7 */ /* 0x0010e4000802017f */
[----:B---3--:R-:W-:Y:S05]  /*1d780*/  @!P1 NANOSLEEP.SYNCS 0x989680 ;  /* 0x009896800000995d */ /* 0x008fea0003900000 */
[----:B------:R-:W3:Y:S02]  /*1d790*/  @!P1 SYNCS.PHASECHK.TRANS64 P1, [R3+URZ+0x2d840], R2 ;  /* 0x02d84002030095a7 */ /* 0x000ee4000802007f */
[----:B---3--:R-:W-:Y:S05]  /*1d7a0*/  @!P1 BRA `(.L_x_653) ;  /* 0xfffffffc00f09947 */ /* 0x008fea000383ffff */
[----:B------:R-:W-:Y:S05]  /*1d7b0*/  BRA `(.L_x_801) ;  /* 0xffffffc0008c7947 */ /* 0x000fea000383ffff */
.L_x_655:
[----:B---3--:R3:W0:Y:S02]  /*1d7c0*/  SYNCS.PHASECHK.TRANS64.TRYWAIT P1, [R5+URZ+0x2d840], R0 ;  /* 0x02d84000050075a7 */ /* 0x008624000802017f */
[----:B0-----:R-:W-:Y:S05]  /*1d7d0*/  @!P1 NANOSLEEP.SYNCS 0x989680 ;  /* 0x009896800000995d */ /* 0x001fea0003900000 */
[----:B------:R-:W0:Y:S02]  /*1d7e0*/  @!P1 SYNCS.PHASECHK.TRANS64 P1, [R5+URZ+0x2d840], R0 ;  /* 0x02d84000050095a7 */ /* 0x000e24000802007f */
[----:B0-----:R-:W-:Y:S05]  /*1d7f0*/  @!P1 BRA `(.L_x_655) ;  /* 0xfffffffc00f09947 */ /* 0x001fea000383ffff */
[----:B------:R-:W-:Y:S05]  /*1d800*/  BRA `(.L_x_802) ;  /* 0xffffffc0009c7947 */ /* 0x000fea000383ffff */
.L_x_657:
[----:B------:R0:W0:Y:S02]  /*1d810*/  SYNCS.PHASECHK.TRANS64.TRYWAIT P1, [R3+URZ+0x2d860], R2 ;  /* 0x02d86002030075a7 */ /* 0x000024000802017f */
[----:B0-----:R-:W-:Y:S05]  /*1d820*/  @!P1 NANOSLEEP.SYNCS 0x989680 ;  /* 0x009896800000995d */ /* 0x001fea0003900000 */
[----:B------:R-:W0:Y:S02]  /*1d830*/  @!P1 SYNCS.PHASECHK.TRANS64 P1, [R3+URZ+0x2d860], R2 ;  /* 0x02d86002030095a7 */ /* 0x000e24000802007f */
[----:B0-----:R-:W-:Y:S05]  /*1d840*/  @!P1 BRA `(.L_x_657) ;  /* 0xfffffffc00f09947 */ /* 0x001fea000383ffff */
[----:B------:R-:W-:Y:S05]  /*1d850*/  BRA `(.L_x_803) ;  /* 0xffffffc000987947 */ /* 0x000fea000383ffff */
.L_x_804:
        /* <DEDUP_REMOVED lines=10> */
.L_x_2730:


//--------------------- .text._ZN7cutlass13device_kernelIN5flash11enable_sm90INS1_16FlashAttnFwdSm90INS1_25CollectiveMainloopFwdSm90ILi2EN4cute5tupleIJNS5_1CILi1EEES8_S8_EEENS6_IJNS7_ILi192EEENS7_ILi128EEENS7_ILi96EEEEEELi96ENS_6half_tEfNS_4arch4Sm90ELb0ELb1ELb1ELb0ELb1ELb0ELb0ELb0ELb1ELb1ELb0ELb0EEENS1_21CollectiveEpilogueFwdINS6_IJSA_SC_SB_EEES9_SE_SG_Li384ELb0ELb1ELb0ELb0EEENS1_30DynamicPersistentTileSchedulerILi384ELi128ELb0ELb1ELb1EEEEEEEEEvNT_6ParamsE --------------------------
	.section	.text._ZN7cutlass13device_kernelIN5flash11enable_sm90INS1_16FlashAttnFwdSm90INS1_25CollectiveMainloopFwdSm90ILi2EN4cute5tupleIJNS5_1CILi1EEES8_S8_EEENS6_IJNS7_ILi192EEENS7_ILi128EEENS7_ILi96EEEEEELi96ENS_6half_tEfNS_4arch4Sm90ELb0ELb1ELb1ELb0ELb1ELb0ELb0ELb0ELb1ELb1ELb0ELb0EEENS1_21CollectiveEpilogueFwdINS6_IJSA_SC_SB_EEES9_SE_SG_Li384ELb0ELb1ELb0ELb0EEENS1_30DynamicPersistentTileSchedulerILi384ELi128ELb0ELb1ELb1EEEEEEEEEvNT_6ParamsE,"ax",@progbits
	.align	128
.text._ZN7cutlass13device_kernelIN5flash11enable_sm90INS1_16FlashAttnFwdSm90INS1_25CollectiveMainloopFwdSm90ILi2EN4cute5tupleIJNS5_1CILi1EEES8_S8_EEENS6_IJNS7_ILi192EEENS7_ILi128EEENS7_ILi96EEEEEELi96ENS_6half_tEfNS_4arch4Sm90ELb0ELb1ELb1ELb0ELb1ELb0ELb0ELb0ELb1ELb1ELb0ELb0EEENS1_21CollectiveEpilogueFwdINS6_IJSA_SC_SB_EEES9_SE_SG_Li384ELb0ELb1ELb0ELb0EEENS1_30DynamicPersistentTileSchedulerILi384ELi128ELb0ELb1ELb1EEEEEEEEEvNT_6ParamsE:
        .type           _ZN7cutlass13device_kernelIN5flash11enable_sm90INS1_16FlashAttnFwdSm90INS1_25CollectiveMainloopFwdSm90ILi2EN4cute5tupleIJNS5_1CILi1EEES8_S8_EEENS6_IJNS7_ILi192EEENS7_ILi128EEENS7_ILi96EEEEEELi96ENS_6half_tEfNS_4arch4Sm90ELb0ELb1ELb1ELb0ELb1ELb0ELb0ELb0ELb1ELb1ELb0ELb0EEENS1_21CollectiveEpilogueFwdINS6_IJSA_SC_SB_EEES9_SE_SG_Li384ELb0ELb1ELb0ELb0EEENS1_30DynamicPersistentTileSchedulerILi384ELi128ELb0ELb1ELb1EEEEEEEEEvNT_6ParamsE,@function
        .size           _ZN7cutlass13device_kernelIN5flash11enable_sm90INS1_16FlashAttnFwdSm90INS1_25CollectiveMainloopFwdSm90ILi2EN4cute5tupleIJNS5_1CILi1EEES8_S8_EEENS6_IJNS7_ILi192EEENS7_ILi128EEENS7_ILi96EEEEEELi96ENS_6half_tEfNS_4arch4Sm90ELb0ELb1ELb1ELb0ELb1ELb0ELb0ELb0ELb1ELb1ELb0ELb0EEENS1_21CollectiveEpilogueFwdINS6_IJSA_SC_SB_EEES9_SE_SG_Li384ELb0ELb1ELb0ELb0EEENS1_30DynamicPersistentTileSchedulerILi384ELi128ELb0ELb1ELb1EEEEEEEEEvNT_6ParamsE,(.L_x_2731 - _ZN7cutlass13device_kernelIN5flash11enable_sm90INS1_16FlashAttnFwdSm90INS1_25CollectiveMainloopFwdSm90ILi2EN4cute5tupleIJNS5_1CILi1EEES8_S8_EEENS6_IJNS7_ILi192EEENS7_ILi128EEENS7_ILi96EEEEEELi96ENS_6half_tEfNS_4arch4Sm90ELb0ELb1ELb1ELb0ELb1ELb0ELb0ELb0ELb1ELb1ELb0ELb0EEENS1_21CollectiveEpilogueFwdINS6_IJSA_SC_SB_EEES9_SE_SG_Li384ELb0ELb1ELb0ELb0EEENS1_30DynamicPersistentTileSchedulerILi384ELi128ELb0ELb1ELb1EEEEEEEEEvNT_6ParamsE)
        .other          _ZN7cutlass13device_kernelIN5flash11enable_sm90INS1_16FlashAttnFwdSm90INS1_25CollectiveMainloopFwdSm90ILi2EN4cute5tupleIJNS5_1CILi1EEES8_S8_EEENS6_IJNS7_ILi192EEENS7_ILi128EEENS7_ILi96EEEEEELi96ENS_6half_tEfNS_4arch4Sm90ELb0ELb1ELb1ELb0ELb1ELb0ELb0ELb0ELb1ELb1ELb0ELb0EEENS1_21CollectiveEpilogueFwdINS6_IJSA_SC_SB_EEES9_SE_SG_Li384ELb0ELb1ELb0ELb0EEENS1_30DynamicPersistentTileSchedulerILi384ELi128ELb0ELb1ELb1EEEEEEEEEvNT_6ParamsE,@"STO_CUDA_ENTRY STV_DEFAULT"
_ZN7cutlass13device_kernelIN5flash11enable_sm90INS1_16FlashAttnFwdSm90INS1_25CollectiveMainloopFwdSm90ILi2EN4cute5tupleIJNS5_1CILi1EEES8_S8_EEENS6_IJNS7_ILi192EEENS7_ILi128EEENS7_ILi96EEEEEELi96ENS_6half_tEfNS_4arch4Sm90ELb0ELb1ELb1ELb0ELb1ELb0ELb0ELb0ELb1ELb1ELb0ELb0EEENS1_21CollectiveEpilogueFwdINS6_IJSA_SC_SB_EEES9_SE_SG_Li384ELb0ELb1ELb0ELb0EEENS1_30DynamicPersistentTileSchedulerILi384ELi128ELb0ELb1ELb1EEEEEEEEEvNT_6ParamsE:
        /* <DEDUP_REMOVED lines=45> */
.L_x_805:
        /* <DEDUP_REMOVED lines=22> */
.L_x_806:
        /* <DEDUP_REMOVED lines=18> */
.L_x_807:
        /* <DEDUP_REMOVED lines=22> */
.L_x_808:
        /* <DEDUP_REMOVED lines=23> */
.L_x_809:
        /* <DEDUP_REMOVED lines=8> */
.L_x_811:
[----:B------:R-:W-:-:S08]  /*08a0*/  NOP ;  /* 0x0000000000007918 */ /* 0x000fd00000000000 */
[----:B------:R-:W0:Y:S02]  /*08b0*/  USETMAXREG.TRY_ALLOC.CTAPOOL UP0, 0xa0 ;  /* 0x000000a0000079c8 */ /* 0x000e240008000600 */
[----:B0-----:R-:W-:-:S13]  /*08c0*/  PLOP3.LUT P0, PT, PT, PT, UP0, 0x80, 0x0 ;  /* 0x000000000000781c */ /* 0x001fda0003f0f008 */
[----:B------:R-:W-:Y:S05]  /*08d0*/  @!P0 BRA `(.L_x_811) ;  /* 0xfffffffc00f08947 */ /* 0x000fea000383ffff */
[----:B------:R-:W0:Y:S01]  /*08e0*/  S2R R2, SR_TID.X ;  /* 0x0000000000027919 */ /* 0x000e220000002100 */
[----:B------:R-:W1:Y:S08]  /*08f0*/  S2UR UR4, SR_CTAID.X ;  /* 0x00000000000479c3 */ /* 0x000e700000002500 */
[----:B------:R-:W-:Y:S08]  /*0900*/  BAR.ARV 0x4, 0x200 ;  /* 0x0108000000007b1d */ /* 0x000ff00000002000 */
        /* <DEDUP_REMOVED lines=10> */
[----:B------:R-:W-:Y:S01]  /*09b0*/  IMAD.MOV.U32 R18, RZ, RZ, 0x40 ;  /* 0x00000040ff127424 */ /* 0x000fe200078e00ff */
[----:B------:R-:W-:Y:S01]  /*09c0*/  ULOP3.LUT UR49, UR42, 0x1, URZ, 0xfc, !UPT ;  /* 0x000000012a317892 */ /* 0x000fe2000f8efc3f */
[----:B------:R-:W-:Y:S01]  /*09d0*/  SHF.R.S32.HI R0, RZ, 0x1f, R151 ;  /* 0x0000001fff007819 */ /* 0x000fe20000011497 */
[----:B------:R-:W-:Y:S01]  /*09e0*/  UMOV UR48, URZ ;  /* 0x0000003f00307c82 */ /* 0x000fe20008000000 */
[----:B------:R-:W-:Y:S01]  /*09f0*/  UMOV UR47, URZ ;  /* 0x0000003f002f7c82 */ /* 0x000fe20008000000 */
[----:B------:R-:W-:Y:S01]  /*0a00*/  UMOV UR46, URZ ;  /* 0x0000003f002e7c82 */ /* 0x000fe20008000000 */
[CC--:B------:R-:W-:Y:S02]  /*0a10*/  LEA.HI R2, R0.reuse, R151.reuse, RZ, 0x4 ;  /* 0x0000009700027211 */ /* 0x0c0fe400078f20ff */
[----:B------:R-:W-:-:S02]  /*0a20*/  LEA.HI R146, R0, R151, RZ, 0x7 ;  /* 0x0000009700927211 */ /* 0x000fc400078f38ff */
[----:B------:R-:W-:Y:S02]  /*0a30*/  LOP3.LUT R4, R2, 0xfffffff0, RZ, 0xc0, !PT ;  /* 0xfffffff002047812 */ /* 0x000fe400078ec0ff */
[----:B------:R-:W-:Y:S02]  /*0a40*/  SHF.R.S32.HI R5, RZ, 0x4, R2 ;  /* 0x00000004ff057819 */ /* 0x000fe40000011402 */
[----:B------:R-:W-:Y:S01]  /*0a50*/  LOP3.LUT R6, R146, 0xffffff80, RZ, 0xc0, !PT ;  /* 0xffffff8092067812 */ /* 0x000fe200078ec0ff */
[C---:B------:R-:W-:Y:S01]  /*0a60*/  IMAD.IADD R4, R151.reuse, 0x1, -R4 ;  /* 0x0000000197047824 */ /* 0x040fe200078e0a04 */
[----:B------:R-:W-:Y:S02]  /*0a70*/  LEA.HI R2, R2, R5, RZ, 0x1 ;  /* 0x0000000502027211 */ /* 0x000fe400078f08ff */
[----:B------:R-:W-:Y:S01]  /*0a80*/  SHF.R.S32.HI R146, RZ, 0x7, R146 ;  /* 0x00000007ff927819 */ /* 0x000fe20000011492 */
[----:B------:R-:W-:Y:S01]  /*0a90*/  IMAD.IADD R145, R151, 0x1, -R6 ;  /* 0x0000000197917824 */ /* 0x000fe200078e0a06 */
[----:B------:R-:W-:-:S02]  /*0aa0*/  SHF.R.S32.HI R3, RZ, 0x1f, R4 ;  /* 0x0000001fff037819 */ /* 0x000fc40000011404 */
[----:B------:R-:W-:Y:S01]  /*0ab0*/  LOP3.LUT R2, R2, 0x1ffffffe, RZ, 0xc0, !PT ;  /* 0x1ffffffe02027812 */ /* 0x000fe200078ec0ff */
[----:B0-----:R-:W-:Y:S01]  /*0ac0*/  ULEA UR40, UR41, UR40, 0x18 ;  /* 0x0000002829287291 */ /* 0x001fe2000f8ec03f */
[----:B------:R-:W-:Y:S02]  /*0ad0*/  LEA.HI R3, R3, R4, RZ, 0x3 ;  /* 0x0000000403037211 */ /* 0x000fe400078f18ff */
[----:B------:R-:W-:Y:S01]  /*0ae0*/  LEA.HI R6, R0, R151, RZ, 0x5 ;  /* 0x0000009700067211 */ /* 0x000fe200078f28ff */
[----:B------:R-:W-:Y:S01]  /*0af0*/  IMAD.IADD R2, R5, 0x1, -R2 ;  /* 0x0000000105027824 */ /* 0x000fe200078e0a02 */
[C---:B------:R-:W-:Y:S01]  /*0b00*/  LOP3.LUT R5, R3.reuse, 0xfffffff8, RZ, 0xc0, !PT ;  /* 0xfffffff803057812 */ /* 0x040fe200078ec0ff */
[----:B------:R-:W-:Y:S01]  /*0b10*/  IMAD.SHL.U32 R3, R3, 0x40, RZ ;  /* 0x0000004003037824 */ /* 0x000fe200078e00ff */
[----:B------:R-:W-:Y:S01]  /*0b20*/  SHF.R.S32.HI R6, RZ, 0x5, R6 ;  /* 0x00000005ff067819 */ /* 0x000fe20000011406 */
[----:B------:R-:W-:Y:S01]  /*0b30*/  IMAD.SHL.U32 R2, R2, 0x8, RZ ;  /* 0x0000000802027824 */ /* 0x000fe200078e00ff */
[----:B------:R-:W-:Y:S01]  /*0b40*/  SHF.R.S32.HI R8, RZ, 0x1f, R145 ;  /* 0x0000001fff087819 */ /* 0x000fe20000011491 */
[----:B------:R-:W-:Y:S01]  /*0b50*/  IMAD.IADD R5, R4, 0x1, -R5 ;  /* 0x0000000104057824 */ /* 0x000fe200078e0a05 */
[----:B------:R-:W-:Y:S01]  /*0b60*/  LOP3.LUT R3, R3, 0x7ffffe00, RZ, 0xc0, !PT ;  /* 0x7ffffe0003037812 */ /* 0x000fe200078ec0ff */
[----:B------:R-:W-:Y:S01]  /*0b70*/  IMAD R13, R6, 0x10, R4 ;  /* 0x00000010060d7824 */ /* 0x000fe200078e0204 */
[----:B------:R-:W-:Y:S01]  /*0b80*/  LEA.HI R9, R8, R145, RZ, 0x2 ;  /* 0x0000009108097211 */ /* 0x000fe200078f10ff */
[----:B------:R-:W-:Y:S01]  /*0b90*/  IMAD.HI R4, R146, 0x55555556, RZ ;  /* 0x5555555692047827 */ /* 0x000fe200078e02ff */
[----:B------:R-:W-:-:S02]  /*0ba0*/  R2P PR, R5, 0x6 ;  /* 0x0000000605007804 */ /* 0x000fc40000000000 */
[--C-:B------:R-:W-:Y:S01]  /*0bb0*/  SHF.R.S32.HI R7, RZ, 0x2, R9.reuse ;  /* 0x00000002ff077819 */ /* 0x100fe20000011409 */
[----:B------:R-:W-:Y:S01]  /*0bc0*/  IMAD.SHL.U32 R5, R5, 0x40, RZ ;  /* 0x0000004005057824 */ /* 0x000fe200078e00ff */
[----:B------:R-:W-:Y:S01]  /*0bd0*/  SHF.R.S32.HI R10, RZ, 0x1f, R9 ;  /* 0x0000001fff0a7819 */ /* 0x000fe20000011409 */
[--C-:B------:R-:W-:Y:S01]  /*0be0*/  IMAD.U32 R148, R13, 0x20, R2.reuse ;  /* 0x000000200d947824 */ /* 0x100fe200078e0002 */
[----:B------:R-:W-:Y:S01]  /*0bf0*/  LEA.HI R0, R0, R151, RZ, 0x2 ;  /* 0x0000009700007211 */ /* 0x000fe200078f10ff */
[----:B------:R-:W-:Y:S01]  /*0c00*/  IMAD R3, R6, 0x400, R3 ;  /* 0x0000040006037824 */ /* 0x000fe200078e0203 */
[----:B------:R-:W-:Y:S02]  /*0c10*/  LOP3.LUT R5, R5, 0x1c0, RZ, 0xc0, !PT ;  /* 0x000001c005057812 */ /* 0x000fe400078ec0ff */
[----:B------:R-:W-:Y:S02]  /*0c20*/  LEA.HI R10, R10, R7, RZ, 0x3 ;  /* 0x000000070a0a7211 */ /* 0x000fe400078f18ff */
[----:B------:R-:W-:-:S02]  /*0c30*/  LOP3.LUT R2, R5, 0x8, R2, 0xf8, !PT ;  /* 0x0000000805027812 */ /* 0x000fc400078ef802 */
[----:B------:R-:W-:Y:S02]  /*0c40*/  SHF.R.U32.HI R5, RZ, 0x3, R5 ;  /* 0x00000003ff057819 */ /* 0x000fe40000011605 */
[----:B------:R-:W-:Y:S02]  /*0c50*/  LOP3.LUT R142, R0, 0xfffffffc, RZ, 0xc0, !PT ;  /* 0xfffffffc008e7812 */ /* 0x000fe400078ec0ff */
[----:B------:R-:W-:Y:S02]  /*0c60*/  LOP3.LUT R2, R2, R5, RZ, 0x3c, !PT ;  /* 0x0000000502027212 */ /* 0x000fe400078e3cff */
[----:B------:R-:W-:Y:S01]  /*0c70*/  LOP3.LUT R10, R10, 0xfffffff8, RZ, 0xc0, !PT ;  /* 0xfffffff80a0a7812 */ /* 0x000fe200078ec0ff */
[----:B------:R-:W-:Y:S01]  /*0c80*/  IMAD.IADD R142, R151, 0x1, -R142 ;  /* 0x00000001978e7824 */ /* 0x000fe200078e0a8e */
[----:B------:R-:W-:Y:S01]  /*0c90*/  LEA.HI R8, R8, R145, RZ, 0x5 ;  /* 0x0000009108087211 */ /* 0x000fe200078f28ff */
[----:B------:R-:W-:Y:S01]  /*0ca0*/  IMAD.IADD R2, R3, 0x1, R2 ;  /* 0x0000000103027824 */ /* 0x000fe200078e0202 */
[----:B------:R-:W-:Y:S01]  /*0cb0*/  SEL R18, R18, 0xffffffc0, !P2 ;  /* 0xffffffc012127807 */ /* 0x000fe20005000000 */
[----:B------:R-:W-:Y:S01]  /*0cc0*/  IMAD.IADD R11, R7, 0x1, -R10 ;  /* 0x00000001070b7824 */ /* 0x000fe200078e0a0a */
[----:B------:R-:W-:Y:S01]  /*0cd0*/  LEA.HI R7, R4, R4, RZ, 0x1 ;  /* 0x0000000404077211 */ /* 0x000fe200078f08ff */
[----:B------:R-:W-:Y:S01]  /*0ce0*/  IMAD.SHL.U32 R138, R142, 0x8, RZ ;  /* 0x000000088e8a7824 */ /* 0x000fe200078e00ff */
[----:B------:R-:W-:-:S02]  /*0cf0*/  SHF.R.S32.HI R8, RZ, 0x5, R8 ;  /* 0x00000005ff087819 */ /* 0x000fc40000011408 */
[----:B------:R-:W-:Y:S01]  /*0d00*/  LEA.HI R3, R142, R142, RZ, 0x1 ;  /* 0x0000008e8e037211 */ /* 0x000fe200078f08ff */
[----:B------:R-:W-:Y:S01]  /*0d10*/  IMAD R7, R7, -0x3, R146 ;  /* 0xfffffffd07077824 */ /* 0x000fe200078e0292 */
[----:B------:R-:W-:Y:S01]  /*0d20*/  LEA R17, R2, UR40, 0x1 ;  /* 0x0000002802117c11 */ /* 0x000fe2000f8e08ff */
[----:B------:R-:W-:Y:S01]  /*0d30*/  IMAD R8, R8, 0x10, R11 ;  /* 0x0000001008087824 */ /* 0x000fe200078e020b */
[----:B------:R-:W-:Y:S01]  /*0d40*/  LOP3.LUT R3, R3, 0x1ffffffe, RZ, 0xc0, !PT ;  /* 0x1ffffffe03037812 */ /* 0x000fe200078ec0ff */
[C---:B------:R-:W-:Y:S01]  /*0d50*/  VIADD R139, R138.reuse, 0x20 ;  /* 0x000000208a8b7836 */ /* 0x040fe20000000000 */
[----:B------:R-:W-:Y:S01]  /*0d60*/  SHF.R.S32.HI R144, RZ, 0x2, R0 ;  /* 0x00000002ff907819 */ /* 0x000fe20000011400 */
[----:B------:R-:W-:Y:S01]  /*0d70*/  VIADD R22, R17, 0x21800 ;  /* 0x0002180011167836 */ /* 0x000fe20000000000 */
[----:B------:R-:W-:Y:S01]  /*0d80*/  LOP3.LUT R16, R9, 0x7ffffffc, RZ, 0xc0, !PT ;  /* 0x7ffffffc09107812 */ /* 0x000fe200078ec0ff */
[----:B------:R-:W-:Y:S01]  /*0d90*/  VIADD R140, R138, 0x40 ;  /* 0x000000408a8c7836 */ /* 0x000fe20000000000 */
[----:B------:R-:W-:Y:S01]  /*0da0*/  SHF.R.S32.HI R150, RZ, 0x1f, R139 ;  /* 0x0000001fff967819 */ /* 0x000fe2000001148b */
[----:B------:R-:W-:-:S02]  /*0db0*/  VIADD R23, R17, 0x21820 ;  /* 0x0002182011177836 */ /* 0x000fc40000000000 */
[----:B------:R-:W-:Y:S01]  /*0dc0*/  IMAD R147, R7, 0x40, R8 ;  /* 0x0000004007937824 */ /* 0x000fe200078e0208 */
[----:B------:R-:W-:Y:S01]  /*0dd0*/  SHF.R.S32.HI R149, RZ, 0x1f, R140 ;  /* 0x0000001fff957819 */ /* 0x000fe2000001148c */
[----:B------:R-:W-:Y:S02]  /*0de0*/  IMAD.IADD R0, R142, 0x1, -R3 ;  /* 0x000000018e007824 */ /* 0x000fe400078e0a03 */
[C---:B------:R-:W-:Y:S02]  /*0df0*/  @P1 VIADD R23, R22.reuse, 0xffffffe0 ;  /* 0xffffffe016171836 */ /* 0x040fe40000000000 */
[----:B------:R-:W-:Y:S02]  /*0e00*/  IMAD.IADD R22, R22, 0x1, R18 ;  /* 0x0000000116167824 */ /* 0x000fe400078e0212 */
[----:B------:R-:W-:Y:S02]  /*0e10*/  IMAD.IADD R16, R145, 0x1, -R16 ;  /* 0x0000000191107824 */ /* 0x000fe400078e0a10 */
[----:B------:R-:W-:-:S02]  /*0e20*/  IMAD R137, R0, 0x8, R147 ;  /* 0x0000000800897824 */ /* 0x000fc400078e0293 */
[----:B------:R-:W-:Y:S02]  /*0e30*/  IMAD.IADD R18, R18, 0x1, R23 ;  /* 0x0000000112127824 */ /* 0x000fe400078e0217 */
[----:B------:R-:W-:-:S07]  /*0e40*/  VIADD R136, R23, 0x6000 ;  /* 0x0000600017887836 */ /* 0x000fce0000000000 */
.L_x_908:
[----:B------:R-:W-:Y:S01]  /*0e50*/  ULDC UR5, c[0x0][0xc60] ;  /* 0x0003180000057ab9 */ /* 0x000fe20000000800 */
[----:B------:R-:W-:Y:S01]  /*0e60*/  UMOV UR8, UR4 ;  /* 0x0000000400087c82 */ /* 0x000fe20008000000 */
[----:B------:R-:W-:-:S11]  /*0e70*/  UISETP.NE.AND UP0, UPT, UR5, 0x1, UPT ;  /* 0x000000010500788c */ /* 0x000fd6000bf05270 */
[----:B------:R-:W-:Y:S01]  /*0e80*/  @UP0 ULDC UR6, c[0x0][0xc64] ;  /* 0x0003190000060ab9 */ /* 0x000fe20000000800 */
[----:B------:R-:W-:Y:S01]  /*0e90*/  @UP0 ULDC UR9, c[0x0][0xc68] ;  /* 0x00031a0000090ab9 */ /* 0x000fe20000000800 */
[----:B------:R-:W-:-:S04]  /*0ea0*/  UIMAD.WIDE.U32 UR6, UR4, UR6, URZ ;  /* 0x00000006040672a5 */ /* 0x000fc8000f8e003f */
[----:B------:R-:W-:-:S03]  /*0eb0*/  @UP0 USHF.R.U32.HI UR8, URZ, UR9, UR7 ;  /* 0x000000093f080299 */ /* 0x000fc60008011607 */
[----:B------:R-:W-:Y:S02]  /*0ec0*/  ULDC UR6, c[0x0][0xc78] ;  /* 0x00031e0000067ab9 */ /* 0x000fe40000000800 */
[----:B------:R-:W-:Y:S02]  /*0ed0*/  UISETP.GE.AND UP0, UPT, UR8, UR6, UPT ;  /* 0x000000060800728c */ /* 0x000fe4000bf06270 */
[----:B------:R-:W-:-:S04]  /*0ee0*/  UIADD3 UR6, -UR8, URZ, URZ ;  /* 0x0000003f08067290 */ /* 0x000fc8000fffe13f */
[----:B------:R-:W-:Y:S01]  /*0ef0*/  PLOP3.LUT P0, PT, PT, PT, UP0, 0x80, 0x0 ;  /* 0x000000000000781c */ /* 0x000fe20003f0f008 */
[----:B------:R-:W-:-:S12]  /*0f00*/  UIMAD UR9, UR5, UR6, UR4 ;  /* 0x00000006050972a4 */ /* 0x000fd8000f8e0204 */
[----:B012345:R-:W-:Y:S05]  /*0f10*/  @!P0 BRA `(.L_x_812) ;  /* 0x0000000000208947 */ /* 0x03ffea0003800000 */
[----:B------:R-:W-:Y:S01]  /*0f20*/  ULDC UR7, c[0x0][0xc6c] ;  /* 0x00031b0000077ab9 */ /* 0x000fe20000000800 */
[----:B------:R-:W-:Y:S01]  /*0f30*/  UMOV UR6, UR9 ;  /* 0x0000000900067c82 */ /* 0x000fe20008000000 */
[----:B------:R-:W-:-:S11]  /*0f40*/  UISETP.NE.AND UP0, UPT, UR7, 0x1, UPT ;  /* 0x000000010700788c */ /* 0x000fd6000bf05270 */
[----:B------:R-:W-:Y:S02]  /*0f50*/  @UP0 ULDC.64 UR10, c[0x0][0xc70] ;  /* 0x00031c00000a0ab9 */ /* 0x000fe40000000a00 */
[----:B------:R-:W-:-:S04]  /*0f60*/  UIMAD.WIDE.U32 UR4, UR9, UR10, URZ ;  /* 0x0000000a090472a5 */ /* 0x000fc8000f8e003f */
[----:B------:R-:W-:-:S04]  /*0f70*/  @UP0 USHF.R.U32.HI UR6, URZ, UR11, UR5 ;  /* 0x0000000b3f060299 */ /* 0x000fc80008011605 */
[----:B------:R-:W-:Y:S01]  /*0f80*/  UIMAD UR4, UR6, UR7, URZ ;  /* 0x00000007060472a4 */ /* 0x000fe2000f8e023f */
[----:B------:R-:W-:Y:S11]  /*0f90*/  BRA `(.L_x_813) ;  /* 0x00000000001c7947 */ /* 0x000ff60003800000 */
.L_x_812:
[----:B------:R-:W-:Y:S01]  /*0fa0*/  ULDC UR7, c[0x0][0xc54] ;  /* 0x0003150000077ab9 */ /* 0x000fe20000000800 */
[----:B------:R-:W-:Y:S01]  /*0fb0*/  UMOV UR6, UR9 ;  /* 0x0000000900067c82 */ /* 0x000fe20008000000 */
[----:B------:R-:W-:-:S11]  /*0fc0*/  UISETP.NE.AND UP0, UPT, UR7, 0x1, UPT ;  /* 0x000000010700788c */ /* 0x000fd6000bf05270 */
[----:B------:R-:W-:Y:S02]  /*0fd0*/  @UP0 ULDC.64 UR10, c[0x0][0xc58] ;  /* 0x00031600000a0ab9 */ /* 0x000fe40000000a00 */
[----:B------:R-:W-:-:S04]  /*0fe0*/  UIMAD.WIDE.U32 UR4, UR9, UR10, URZ ;  /* 0x0000000a090472a5 */ /* 0x000fc8000f8e003f */
[----:B------:R-:W-:-:S04]  /*0ff0*/  @UP0 USHF.R.U32.HI UR6, URZ, UR11, UR5 ;  /* 0x0000000b3f060299 */ /* 0x000fc80008011605 */
[----:B------:R-:W-:-:S12]  /*1000*/  UIMAD UR4, UR6, UR7, URZ ;  /* 0x00000007060472a4 */ /* 0x000fd8000f8e023f */
.L_x_813:
[----:B------:R-:W-:Y:S01]  /*1010*/  ULOP3.LUT UR6, URZ, UR6, URZ, 0x33, !UPT ;  /* 0x000000063f067292 */ /* 0x000fe2000f8e333f */
[----:B------:R-:W-:Y:S01]  /*1020*/  ULDC UR5, c[0x0][0x448] ;  /* 0x0001120000057ab9 */ /* 0x000fe20000000800 */
[----:B------:R-:W-:Y:S01]  /*1030*/  ULDC UR39, c[0x0][0xc3c] ;  /* 0x00030f0000277ab9 */ /* 0x000fe20000000800 */
[----:B------:R-:W-:Y:S02]  /*1040*/  UISETP.NE.AND UP3, UPT, UR5, 0x1, UPT ;  /* 0x000000010500788c */ /* 0x000fe4000bf65270 */
[----:B------:R-:W-:Y:S01]  /*1050*/  UIADD3 UR39, UR6, UR39, URZ ;  /* 0x0000002706277290 */ /* 0x000fe2000fffe03f */
[----:B------:R-:W-:Y:S01]  /*1060*/  ULDC.64 UR10, c[0x0][0x418] ;  /* 0x00010600000a7ab9 */ /* 0x000fe20000000a00 */
[----:B------:R-:W-:Y:S01]  /*1070*/  UIADD3 UR4, UR9, -UR4, URZ ;  /* 0x8000000409047290 */ /* 0x000fe2000fffe03f */
[----:B------:R-:W-:Y:S01]  /*1080*/  ULDC UR38, c[0x0][0xc48] ;  /* 0x0003120000267ab9 */ /* 0x000fe20000000800 */
[----:B------:R-:W-:Y:S02]  /*1090*/  UISETP.NE.U32.AND UP0, UPT, UR10, URZ, UPT ;  /* 0x0000003f0a00728c */ /* 0x000fe4000bf05070 */
[----:B------:R-:W-:-:S02]  /*10a0*/  UIMAD UR39, UR39, 0xc0, URZ ;  /* 0x000000c0272778a4 */ /* 0x000fc4000f8e023f */
[----:B------:R-:W-:Y:S01]  /*10b0*/  UISETP.NE.AND UP1, UPT, UR38, 0x1, UPT ;  /* 0x000000012600788c */ /* 0x000fe2000bf25270 */
[----:B------:R-:W-:Y:S01]  /*10c0*/  ULDC UR13, c[0x0][0xc54] ;  /* 0x00031500000d7ab9 */ /* 0x000fe20000000800 */
[----:B------:R-:W-:Y:S02]  /*10d0*/  UISETP.NE.AND.EX UP0, UPT, UR11, URZ, UPT, UP0 ;  /* 0x0000003f0b00728c */ /* 0x000fe4000bf05300 */
[----:B------:R-:W-:Y:S02]  /*10e0*/  UIADD3 UR7, UR39, 0xbf, URZ ;  /* 0x000000bf27077890 */ /* 0x000fe4000fffe03f */
[----:B------:R-:W-:Y:S01]  /*10f0*/  UIMAD UR13, UR8, UR13, UR4 ;  /* 0x0000000d080d72a4 */ /* 0x000fe2000f8e0204 */
[----:B------:R-:W-:Y:S01]  /*1100*/  ULDC UR44, c[0x0][0x424] ;  /* 0x00010900002c7ab9 */ /* 0x000fe20000000800 */
[----:B------:R-:W-:Y:S01]  /*1110*/  ULDC UR55, c[0x0][0x288] ;  /* 0x0000a20000377ab9 */ /* 0x000fe20000000800 */
[----:B------:R-:W-:Y:S01]  /*1120*/  ULDC.64 UR4, c[0x0][0x9e0] ;  /* 0x0002780000047ab9 */ /* 0x000fe20000000a00 */
[----:B------:R-:W-:Y:S01]  /*1130*/  @UP3 ULDC UR10, c[0x0][0x44c] ;  /* 0x00011300000a3ab9 */ /* 0x000fe20000000800 */
[----:B------:R-:W-:-:S02]  /*1140*/  UIADD3 UR12, -UR55, 0x1, URZ ;  /* 0x00000001370c7890 */ /* 0x000fc4000fffe13f */
[----:B------:R-:W-:Y:S02]  /*1150*/  UISETP.GE.AND UP2, UPT, UR5, 0x1, UPT ;  /* 0x000000010500788c */ /* 0x000fe4000bf46270 */
[----:B------:R-:W-:Y:S02]  /*1160*/  USEL UR44, UR44, 0x1, UP0 ;  /* 0x000000012c2c7887 */ /* 0x000fe40008000000 */
[----:B------:R-:W-:Y:S01]  /*1170*/  UIMAD.WIDE.U32 UR10, UR7, UR10, URZ ;  /* 0x0000000a070a72a5 */ /* 0x000fe2000f8e003f */
[----:B------:R-:W-:Y:S01]  /*1180*/  ULDC UR6, c[0x0][0x2f0] ;  /* 0x0000bc0000067ab9 */ /* 0x000fe20000000800 */
[----:B------:R-:W-:Y:S01]  /*1190*/  @UP3 ULDC UR15, c[0x0][0x450] ;  /* 0x00011400000f3ab9 */ /* 0x000fe20000000800 */
[----:B------:R-:W-:Y:S01]  /*11a0*/  @UP1 ULDC UR8, c[0x0][0xc4c] ;  /* 0x0003130000081ab9 */ /* 0x000fe20000000800 */
[----:B------:R-:W-:Y:S01]  /*11b0*/  UIMAD UR12, UR44, UR6, UR12 ;  /* 0x000000062c0c72a4 */ /* 0x000fe2000f8e020c */
[----:B------:R-:W-:Y:S01]  /*11c0*/  PLOP3.LUT P0, PT, PT, PT, UP2, 0x40, 0x0 ;  /* 0x000000000000781c */ /* 0x000fe20003f0e828 */
[----:B------:R-:W-:-:S02]  /*11d0*/  @UP3 USHF.R.U32.HI UR7, URZ, UR15, UR11 ;  /* 0x0000000f3f073299 */ /* 0x000fc4000801160b */
[----:B------:R-:W-:Y:S01]  /*11e0*/  UIMAD.WIDE.U32 UR8, UR13, UR8, URZ ;  /* 0x000000080d0872a5 */ /* 0x000fe2000f8e003f */
[----:B------:R-:W-:Y:S01]  /*11f0*/  @UP1 ULDC UR14, c[0x0][0xc50] ;  /* 0x00031400000e1ab9 */ /* 0x000fe20000000800 */
[----:B------:R-:W-:Y:S01]  /*1200*/  UIADD3 UR12, UR12, UR7, URZ ;  /* 0x000000070c0c7290 */ /* 0x000fe2000fffe03f */
[----:B------:R-:W-:Y:S01]  /*1210*/  UMOV UR45, UR13 ;  /* 0x0000000d002d7c82 */ /* 0x000fe20008000000 */
[----:B------:R-:W-:Y:S02]  /*1220*/  @UP1 USHF.R.U32.HI UR45, URZ, UR14, UR9 ;  /* 0x0000000e3f2d1299 */ /* 0x000fe40008011609 */
[----:B------:R-:W-:Y:S02]  /*1230*/  UIADD3 UR4, UR12, UR4, URZ ;  /* 0x000000040c047290 */ /* 0x000fe4000fffe03f */
[----:B------:R-:W-:Y:S02]  /*1240*/  UIADD3 UR7, -UR45, URZ, URZ ;  /* 0x0000003f2d077290 */ /* 0x000fe4000fffe13f */
[----:B------:R-:W-:-:S02]  /*1250*/  UP2UR UR51, UPR, URZ, 0x8 ;  /* 0x000000083f337883 */ /* 0x000fc40008000000 */
[----:B------:R-:W-:Y:S01]  /*1260*/  UP2UR UR50, UPR, URZ, 0x4 ;  /* 0x000000043f327883 */ /* 0x000fe20008000000 */
[----:B------:R-:W-:Y:S01]  /*1270*/  IMAD.U32 R0, RZ, RZ, UR4 ;  /* 0x00000004ff007e24 */ /* 0x000fe2000f8e00ff */
[----:B------:R-:W-:Y:S01]  /*1280*/  UIMAD UR38, UR38, UR7, UR13 ;  /* 0x00000007262672a4 */ /* 0x000fe2000f8e020d */
[----:B------:R-:W-:Y:S11]  /*1290*/  @P0 BRA `(.L_x_814) ;  /* 0x0000000000400947 */ /* 0x000ff60003800000 */
[----:B------:R-:W-:Y:S01]  /*12a0*/  ISETP.LT.AND P0, PT, RZ, UR12, PT ;  /* 0x0000000cff007c0c */ /* 0x000fe2000bf01270 */
[----:B------:R-:W-:-:S12]  /*12b0*/  UIADD3 UR4, UR12, -0x1, URZ ;  /* 0xffffffff0c047890 */ /* 0x000fd8000fffe03f */
[----:B------:R-:W-:Y:S05]  /*12c0*/  @P0 BRA `(.L_x_815) ;  /* 0x00000000001c0947 */ /* 0x000fea0003800000 */
[----:B------:R-:W-:Y:S02]  /*12d0*/  UISETP.NE.AND UP0, UPT, UR5, 0x1, UPT ;  /* 0x000000010500788c */ /* 0x000fe4000bf05270 */
[----:B------:R-:W-:-:S09]  /*12e0*/  UIADD3 UR4, -UR12, URZ, URZ ;  /* 0x0000003f0c047290 */ /* 0x000fd2000fffe13f */
[----:B------:R-:W-:Y:S02]  /*12f0*/  @UP0 ULDC.64 UR10, c[0x0][0x9e8] ;  /* 0x00027a00000a0ab9 */ /* 0x000fe40000000a00 */
[----:B------:R-:W-:-:S04]  /*1300*/  UIMAD.WIDE.U32 UR8, UR4, UR10, URZ ;  /* 0x0000000a040872a5 */ /* 0x000fc8000f8e003f */
[----:B------:R-:W-:-:S04]  /*1310*/  @UP0 USHF.R.U32.HI UR4, URZ, UR11, UR9 ;  /* 0x0000000b3f040299 */ /* 0x000fc80008011609 */
[----:B------:R-:W-:Y:S01]  /*1320*/  ULOP3.LUT UR4, URZ, UR4, URZ, 0x33, !UPT ;  /* 0x000000043f047292 */ /* 0x000fe2000f8e333f */
[----:B------:R-:W-:Y:S11]  /*1330*/  BRA `(.L_x_816) ;  /* 0x0000000000107947 */ /* 0x000ff60003800000 */
.L_x_815:
[----:B------:R-:W-:-:S11]  /*1340*/  UISETP.NE.AND UP0, UPT, UR5, 0x1, UPT ;  /* 0x000000010500788c */ /* 0x000fd6000bf05270 */
[----:B------:R-:W-:Y:S02]  /*1350*/  @UP0 ULDC.64 UR10, c[0x0][0x9e8] ;  /* 0x00027a00000a0ab9 */ /* 0x000fe40000000a00 */
[----:B------:R-:W-:-:S04]  /*1360*/  UIMAD.WIDE.U32 UR8, UR4, UR10, URZ ;  /* 0x0000000a040872a5 */ /* 0x000fc8000f8e003f */
[----:B------:R-:W-:-:S12]  /*1370*/  @UP0 USHF.R.U32.HI UR4, URZ, UR11, UR9 ;  /* 0x0000000b3f040299 */ /* 0x000fd80008011609 */
.L_x_816:
[----:B------:R-:W-:-:S06]  /*1380*/  UIMAD UR4, UR4, UR5, UR5 ;  /* 0x00000005040472a4 */ /* 0x000fcc000f8e0205 */
[----:B------:R-:W-:-:S07]  /*1390*/  VIMNMX R0, R0, UR4, PT ;  /* 0x0000000400007c48 */ /* 0x000fce000bfe0100 */
.L_x_814:
[----:B------:R-:W-:Y:S01]  /*13a0*/  UISETP.NE.AND UP0, UPT, UR51, URZ, UPT ;  /* 0x0000003f3300728c */ /* 0x000fe2000bf05270 */
[----:B------:R-:W-:Y:S01]  /*13b0*/  VIADD R0, R0, 0x7f ;  /* 0x0000007f00007836 */ /* 0x000fe20000000000 */
[----:B------:R-:W-:Y:S01]  /*13c0*/  UMOV UR7, UR39 ;  /* 0x0000002700077c82 */ /* 0x000fe20008000000 */
[----:B------:R-:W-:Y:S02]  /*13d0*/  UIMAD UR4, UR44, UR6, 0x7f ;  /* 0x0000007f2c0474a4 */ /* 0x000fe4000f8e0206 */
[----:B------:R-:W-:Y:S01]  /*13e0*/  UIMAD UR55, UR44, UR6, -UR55 ;  /* 0x000000062c3772a4 */ /* 0x000fe2000f8e0a37 */
[----:B------:R-:W-:Y:S01]  /*13f0*/  SHF.R.S32.HI R3, RZ, 0x1f, R0 ;  /* 0x0000001fff037819 */ /* 0x000fe20000011400 */
[----:B------:R-:W-:Y:S01]  /*1400*/  USHF.R.S32.HI UR6, URZ, 0x1f, UR4 ;  /* 0x0000001f3f067899 */ /* 0x000fe20008011404 */
[----:B------:R-:W-:Y:S02]  /*1410*/  ULDC UR10, c[0x0][0x9dc] ;  /* 0x00027700000a7ab9 */ /* 0x000fe40000000800 */
[----:B------:R-:W-:Y:S01]  /*1420*/  LEA.HI R3, R3, R0, RZ, 0x7 ;  /* 0x0000000003037211 */ /* 0x000fe200078f38ff */
[----:B------:R-:W-:Y:S01]  /*1430*/  @UP0 ULDC UR8, c[0x0][0x44c] ;  /* 0x0001130000080ab9 */ /* 0x000fe20000000800 */
[----:B------:R-:W-:Y:S01]  /*1440*/  @UP0 ULDC UR11, c[0x0][0x450] ;  /* 0x00011400000b0ab9 */ /* 0x000fe20000000800 */
[----:B------:R-:W-:Y:S01]  /*1450*/  UIMAD.WIDE.U32 UR8, UR39, UR8, URZ ;  /* 0x00000008270872a5 */ /* 0x000fe2000f8e003f */
[----:B------:R-:W-:Y:S01]  /*1460*/  SHF.R.S32.HI R3, RZ, 0x7, R3 ;  /* 0x00000007ff037819 */ /* 0x000fe20000011403 */
[----:B------:R-:W-:-:S02]  /*1470*/  ULEA.HI UR6, UR6, UR4, URZ, 0x7 ;  /* 0x0000000406067291 */ /* 0x000fc4000f8f383f */
[----:B------:R-:W-:Y:S02]  /*1480*/  @UP0 USHF.R.U32.HI UR7, URZ, UR11, UR9 ;  /* 0x0000000b3f070299 */ /* 0x000fe40008011609 */
[----:B------:R-:W-:Y:S02]  /*1490*/  UISETP.GE.AND UP0, UPT, UR5, 0x1, UPT ;  /* 0x000000010500788c */ /* 0x000fe4000bf06270 */
[----:B------:R-:W-:Y:S02]  /*14a0*/  USHF.R.S32.HI UR6, URZ, 0x7, UR6 ;  /* 0x000000073f067899 */ /* 0x000fe40008011406 */
[----:B------:R-:W-:Y:S02]  /*14b0*/  UIADD3 UR4, UR55, UR7, URZ ;  /* 0x0000000737047290 */ /* 0x000fe4000fffe03f */
[----:B------:R-:W-:Y:S02]  /*14c0*/  PLOP3.LUT P0, PT, PT, PT, UP0, 0x40, 0x0 ;  /* 0x000000000000781c */ /* 0x000fe40003f0e808 */
[----:B------:R-:W-:Y:S01]  /*14d0*/  UIADD3 UR8, UR4, -UR10, URZ ;  /* 0x8000000a04087290 */ /* 0x000fe2000fffe03f */
[----:B------:R-:W-:-:S10]  /*14e0*/  VIMNMX R88, R3, UR6, PT ;  /* 0x0000000603587c48 */ /* 0x000fd4000bfe0100 */
[----:B------:R-:W-:Y:S05]  /*14f0*/  @P0 BRA `(.L_x_817) ;  /* 0x0000000000440947 */ /* 0x000fea0003800000 */
[----:B------:R-:W-:-:S06]  /*1500*/  UISETP.GT.AND UP0, UPT, UR4, -0x1, UPT ;  /* 0xffffffff0400788c */ /* 0x000fcc000bf04270 */
[----:B------:R-:W-:-:S13]  /*1510*/  PLOP3.LUT P0, PT, PT, PT, UP0, 0x80, 0x0 ;  /* 0x000000000000781c */ /* 0x000fda0003f0f008 */
[----:B------:R-:W-:Y:S05]  /*1520*/  @P0 BRA `(.L_x_818) ;  /* 0x00000000001c0947 */ /* 0x000fea0003800000 */
[----:B------:R-:W-:Y:S02]  /*1530*/  UISETP.NE.AND UP0, UPT, UR5, 0x1, UPT ;  /* 0x000000010500788c */ /* 0x000fe4000bf05270 */
[----:B------:R-:W-:-:S09]  /*1540*/  ULOP3.LUT UR4, URZ, UR4, URZ, 0x33, !UPT ;  /* 0x000000043f047292 */ /* 0x000fd2000f8e333f */
[----:B------:R-:W-:Y:S02]  /*1550*/  @UP0 ULDC.64 UR10, c[0x0][0x9e8] ;  /* 0x00027a00000a0ab9 */ /* 0x000fe40000000a00 */
[----:B------:R-:W-:-:S04]  /*1560*/  UIMAD.WIDE.U32 UR6, UR4, UR10, URZ ;  /* 0x0000000a040672a5 */ /* 0x000fc8000f8e003f */
[----:B------:R-:W-:-:S04]  /*1570*/  @UP0 USHF.R.U32.HI UR4, URZ, UR11, UR7 ;  /* 0x0000000b3f040299 */ /* 0x000fc80008011607 */
[----:B------:R-:W-:Y:S01]  /*1580*/  ULOP3.LUT UR4, URZ, UR4, URZ, 0x33, !UPT ;  /* 0x000000043f047292 */ /* 0x000fe2000f8e333f */
[----:B------:R-:W-:Y:S11]  /*1590*/  BRA `(.L_x_819) ;  /* 0x0000000000107947 */ /* 0x000ff60003800000 */
.L_x_818:
[----:B------:R-:W-:-:S11]  /*15a0*/  UISETP.NE.AND UP0, UPT, UR5, 0x1, UPT ;  /* 0x000000010500788c */ /* 0x000fd6000bf05270 */
[----:B------:R-:W-:Y:S02]  /*15b0*/  @UP0 ULDC.64 UR10, c[0x0][0x9e8] ;  /* 0x00027a00000a0ab9 */ /* 0x000fe40000000a00 */
[----:B------:R-:W-:-:S04]  /*15c0*/  UIMAD.WIDE.U32 UR6, UR4, UR10, URZ ;  /* 0x0000000a040672a5 */ /* 0x000fc8000f8e003f */
[----:B------:R-:W-:-:S12]  /*15d0*/  @UP0 USHF.R.U32.HI UR4, URZ, UR11, UR7 ;  /* 0x0000000b3f040299 */ /* 0x000fd80008011607 */
.L_x_819:
[----:B------:R-:W-:-:S04]  /*15e0*/  UIMAD UR4, UR4, UR5, URZ ;  /* 0x00000005040472a4 */ /* 0x000fc8000f8e023f */
[----:B------:R-:W-:-:S04]  /*15f0*/  UISETP.LT.AND UP0, UPT, UR8, UR4, UPT ;  /* 0x000000040800728c */ /* 0x000fc8000bf01270 */
[----:B------:R-:W-:-:S12]  /*1600*/  USEL UR8, UR8, UR4, !UP0 ;  /* 0x0000000408087287 */ /* 0x000fd8000c000000 */
.L_x_817:
[----:B------:R-:W-:Y:S01]  /*1610*/  USHF.R.S32.HI UR4, URZ, 0x1f, UR8 ;  /* 0x0000001f3f047899 */ /* 0x000fe20008011408 */
[----:B------:R-:W-:Y:S01]  /*1620*/  PLOP3.LUT P0, PT, PT, PT, PT, 0x80, 0x0 ;  /* 0x000000000000781c */ /* 0x000fe20003f0f070 */
[----:B------:R-:W-:Y:S01]  /*1630*/  IMAD.MOV.U32 R36, RZ, RZ, RZ ;  /* 0x000000ffff247224 */ /* 0x000fe200078e00ff */
[----:B------:R-:W-:Y:S01]  /*1640*/  CS2R R30, SRZ ;  /* 0x00000000001e7805 */ /* 0x000fe2000001ff00 */
[----:B------:R-:W-:Y:S01]  /*1650*/  ULEA.HI UR4, UR4, UR8, URZ, 0x7 ;  /* 0x0000000804047291 */ /* 0x000fe2000f8f383f */
[----:B------:R-:W-:Y:S01]  /*1660*/  IMAD.MOV.U32 R0, RZ, RZ, RZ ;  /* 0x000000ffff007224 */ /* 0x000fe200078e00ff */
[----:B------:R-:W-:Y:S01]  /*1670*/  CS2R R28, SRZ ;  /* 0x00000000001c7805 */ /* 0x000fe2000001ff00 */
[----:B------:R-:W-:Y:S01]  /*1680*/  IMAD.MOV.U32 R48, RZ, RZ, RZ ;  /* 0x000000ffff307224 */ /* 0x000fe200078e00ff */
[----:B------:R-:W-:Y:S01]  /*1690*/  USHF.R.S32.HI UR4, URZ, 0x7, UR4 ;  /* 0x000000073f047899 */ /* 0x000fe20008011404 */
[----:B------:R-:W-:Y:S01]  /*16a0*/  IMAD.MOV.U32 R133, RZ, RZ, RZ ;  /* 0x000000ffff857224 */ /* 0x000fe200078e00ff */
[----:B------:R-:W-:Y:S01]  /*16b0*/  CS2R R26, SRZ ;  /* 0x00000000001a7805 */ /* 0x000fe2000001ff00 */
[----:B------:R-:W-:Y:S01]  /*16c0*/  IMAD.MOV.U32 R44, RZ, RZ, RZ ;  /* 0x000000ffff2c7224 */ /* 0x000fe200078e00ff */
[----:B------:R-:W-:Y:S01]  /*16d0*/  UISETP.LT.AND UP0, UPT, URZ, UR4, UPT ;  /* 0x000000043f00728c */ /* 0x000fe2000bf01270 */
[----:B------:R-:W-:Y:S01]  /*16e0*/  IMAD.MOV.U32 R129, RZ, RZ, RZ ;  /* 0x000000ffff817224 */ /* 0x000fe200078e00ff */
[----:B------:R-:W-:Y:S01]  /*16f0*/  CS2R R122, SRZ ;  /* 0x00000000007a7805 */ /* 0x000fe2000001ff00 */
[----:B------:R-:W-:Y:S01]  /*1700*/  IMAD.MOV.U32 R46, RZ, RZ, RZ ;  /* 0x000000ffff2e7224 */ /* 0x000fe200078e00ff */
[----:B------:R-:W-:Y:S01]  /*1710*/  USEL UR37, URZ, UR4, !UP0 ;  /* 0x000000043f257287 */ /* 0x000fe2000c000000 */
[----:B------:R-:W-:Y:S01]  /*1720*/  IMAD.MOV.U32 R125, RZ, RZ, RZ ;  /* 0x000000ffff7d7224 */ /* 0x000fe200078e00ff */
[----:B------:R-:W-:-:S02]  /*1730*/  CS2R R120, SRZ ;  /* 0x0000000000787805 */ /* 0x000fc4000001ff00 */
[----:B------:R-:W-:Y:S02]  /*1740*/  CS2R R118, SRZ ;  /* 0x0000000000767805 */ /* 0x000fe4000001ff00 */
[----:B------:R-:W-:Y:S02]  /*1750*/  CS2R R116, SRZ ;  /* 0x0000000000747805 */ /* 0x000fe4000001ff00 */
[----:B------:R-:W-:Y:S02]  /*1760*/  CS2R R114, SRZ ;  /* 0x0000000000727805 */ /* 0x000fe4000001ff00 */
[----:B------:R-:W-:Y:S02]  /*1770*/  ISETP.GT.AND P1, PT, R88, UR37, PT ;  /* 0x0000002558007c0c */ /* 0x000fe4000bf24270 */
        /* <DEDUP_REMOVED lines=9> */
[----:B------:R-:W-:Y:S01]  /*1810*/  CS2R R94, SRZ ;  /* 0x00000000005e7805 */ /* 0x000fe2000001ff00 */
[----:B------:R-:W-:Y:S01]  /*1820*/  IMAD.MOV.U32 R93, RZ, RZ, RZ ;  /* 0x000000ffff5d7224 */ /* 0x000fe200078e00ff */
[----:B------:R-:W-:Y:S02]  /*1830*/  CS2R R6, SRZ ;  /* 0x0000000000067805 */ /* 0x000fe4000001ff00 */
[----:B------:R-:W-:Y:S01]  /*1840*/  CS2R R90, SRZ ;  /* 0x00000000005a7805 */ /* 0x000fe2000001ff00 */
[----:B------:R-:W-:Y:S01]  /*1850*/  IMAD.MOV.U32 R42, RZ, RZ, RZ ;  /* 0x000000ffff2a7224 */ /* 0x000fe200078e00ff */
[----:B------:R-:W-:Y:S06]  /*1860*/  @!P1 BRA `(.L_x_820) ;  /* 0x000000e8004c9947 */ /* 0x000fec0003800000 */
[----:B------:R-:W0:Y:S02]  /*1870*/  SHFL.IDX PT, R0, R146, RZ, 0x1f ;  /* 0x00001fff92007589 */ /* 0x000e2400000e0000 */
[----:B0-----:R-:W-:-:S13]  /*1880*/  R2UR UR43, R0 ;  /* 0x00000000002b72ca */ /* 0x001fda00000e0000 */
[----:B------:R-:W-:-:S04]  /*1890*/  UIMAD.WIDE UR4, UR43, 0x55555556, URZ ;  /* 0x555555562b0478a5 */ /* 0x000fc8000f8e023f */
[----:B------:R-:W-:Y:S02]  /*18a0*/  ULEA.HI UR54, UR5, UR5, URZ, 0x1 ;  /* 0x0000000505367291 */ /* 0x000fe4000f8f083f */
[----:B------:R-:W-:Y:S02]  /*18b0*/  UIADD3 UR5, UR40, 0x21800, URZ ;  /* 0x0002180028057890 */ /* 0x000fe4000fffe03f */
[----:B------:R-:W-:Y:S02]  /*18c0*/  UIMAD UR54, UR54, -0x3, UR43 ;  /* 0xfffffffd363678a4 */ /* 0x000fe4000f8e022b */
[----:B------:R-:W-:Y:S02]  /*18d0*/  ULOP3.LUT UP0, URZ, UR5, 0x3ff, URZ, 0xc0, !UPT ;  /* 0x000003ff053f7892 */ /* 0x000fe4000f80c03f */
[----:B------:R-:W-:Y:S02]  /*18e0*/  ULEA UR4, UR54, UR40, 0xc ;  /* 0x0000002836047291 */ /* 0x000fe4000f8e603f */
[----:B------:R-:W-:-:S02]  /*18f0*/  ULEA UR5, UR54, UR5, 0xd ;  /* 0x0000000536057291 */ /* 0x000fc4000f8e683f */
[----:B------:R-:W-:Y:S01]  /*1900*/  PLOP3.LUT P0, PT, PT, PT, UP0, 0x80, 0x0 ;  /* 0x000000000000781c */ /* 0x000fe20003f0f008 */
[----:B------:R-:W-:Y:S02]  /*1910*/  UIADD3 UR4, UR4, 0xc400, URZ ;  /* 0x0000c40004047890 */ /* 0x000fe4000fffe03f */
[----:B------:R-:W-:Y:S02]  /*1920*/  USHF.R.U32.HI UR5, URZ, 0x4, UR5 ;  /* 0x000000043f057899 */ /* 0x000fe40008011605 */
[----:B------:R-:W-:Y:S02]  /*1930*/  USHF.R.U32.HI UR4, URZ, 0x4, UR4 ;  /* 0x000000043f047899 */ /* 0x000fe40008011604 */
[----:B------:R-:W-:Y:S02]  /*1940*/  ULOP3.LUT UR36, UR5, 0x3fff, URZ, 0xc0, !UPT ;  /* 0x00003fff05247892 */ /* 0x000fe4000f8ec03f */
[----:B------:R-:W-:-:S04]  /*1950*/  ULOP3.LUT UR56, UR4, 0x3fff, URZ, 0xc0, !UPT ;  /* 0x00003fff04387892 */ /* 0x000fc8000f8ec03f */
[----:B------:R-:W-:Y:S08]  /*1960*/  @!P0 BRA `(.L_x_821) ;  /* 0x0000000000408947 */ /* 0x000ff00003800000 */
[----:B------:R-:W-:Y:S01]  /*1970*/  MOV R0, 0x0 ;  /* 0x0000000000007802 */ /* 0x000fe20000000f00 */
[----:B------:R-:W-:Y:S01]  /*1980*/  ULDC.64 UR4, c[0x4][0x88] ;  /* 0x0100220000047ab9 */ /* 0x000fe20000000a00 */
[----:B------:R-:W-:Y:S01]  /*1990*/  ULDC.64 UR6, c[0x4][0x28] ;  /* 0x01000a0000067ab9 */ /* 0x000fe20000000a00 */
[----:B------:R-:W-:Y:S01]  /*19a0*/  IMAD.U32 R4, RZ, RZ, UR4 ;  /* 0x00000004ff047e24 */ /* 0x000fe2000f8e00ff */
[----:B------:R0:W1:Y:S01]  /*19b0*/  LDC.64 R2, c[0x4][R0] ;  /* 0x0100000000027b82 */ /* 0x0000620000000a00 */
[----:B------:R-:W-:Y:S01]  /*19c0*/  IMAD.U32 R5, RZ, RZ, UR5 ;  /* 0x00000005ff057e24 */ /* 0x000fe2000f8e00ff */
[----:B------:R-:W-:Y:S01]  /*19d0*/  ULDC.64 UR4, c[0x4][0x90] ;  /* 0x0100240000047ab9 */ /* 0x000fe20000000a00 */
        /* <DEDUP_REMOVED lines=9> */
.L_x_821:
[----:B------:R-:W-:Y:S01]  /*1a70*/  ULEA.HI UR4, UR48, UR48, URZ, 0x1 ;  /* 0x0000003030047291 */ /* 0x000fe2000f8f083f */
[----:B------:R-:W-:-:S03]  /*1a80*/  IMAD.U32 R2, RZ, RZ, UR49 ;  /* 0x00000031ff027e24 */ /* 0x000fc6000f8e00ff */
[----:B------:R-:W-:Y:S02]  /*1a90*/  ULOP3.LUT UR4, UR4, 0xfffffffe, URZ, 0xc0, !UPT ;  /* 0xfffffffe04047892 */ /* 0x000fe4000f8ec03f */
[----:B------:R-:W-:Y:S02]  /*1aa0*/  ISETP.NE.AND P0, PT, R2, 0x3, PT ;  /* 0x000000030200780c */ /* 0x000fe40003f05270 */
[----:B------:R-:W-:-:S06]  /*1ab0*/  UIADD3 UR4, UR48, -UR4, URZ ;  /* 0x8000000430047290 */ /* 0x000fcc000fffe03f */
[----:B------:R-:W-:-:S05]  /*1ac0*/  IMAD.U32 R0, RZ, RZ, UR4 ;  /* 0x00000004ff007e24 */ /* 0x000fca000f8e00ff */
[----:B------:R-:W-:-:S04]  /*1ad0*/  SHF.L.U32 R0, R0, 0x1f, RZ ;  /* 0x0000001f00007819 */ /* 0x000fc800000006ff */
[----:B------:R-:W0:Y:S02]  /*1ae0*/  SYNCS.PHASECHK.TRANS64.TRYWAIT P1, [UR40+0x2d800], R0 ;  /* 0x02d80000ff0075a7 */ /* 0x000e240008020168 */
[----:B0-----:R-:W-:Y:S05]  /*1af0*/  @!P1 BRA `(.L_x_822) ;  /* 0x0000014400049947 */ /* 0x001fea0003800000 */
.L_x_978:
[----:B------:R-:W-:Y:S05]  /*1b00*/  @!P0 BRA `(.L_x_823) ;  /* 0x0000000000048947 */ /* 0x000fea0003800000 */
[----:B------:R-:W-:Y:S01]  /*1b10*/  BPT.TRAP 0x1 ;  /* 0x000000040000795c */ /* 0x000fe20000300000 */
.L_x_823:
[----:B------:R-:W-:Y:S02]  /*1b20*/  IMAD.U32 R6, RZ, RZ, UR46 ;  /* 0x0000002eff067e24 */ /* 0x000fe4000f8e00ff */
[----:B0-----:R-:W-:-:S03]  /*1b30*/  IMAD.U32 R3, RZ, RZ, UR47 ;  /* 0x0000002fff037e24 */ /* 0x001fc6000f8e00ff */
[----:B------:R-:W-:Y:S02]  /*1b40*/  LEA R6, R6, UR40, 0x3 ;  /* 0x0000002806067c11 */ /* 0x000fe4000f8e18ff */
[----:B------:R-:W-:-:S04]  /*1b50*/  SHF.L.U32 R3, R3, 0x1f, RZ ;  /* 0x0000001f03037819 */ /* 0x000fc800000006ff */
[----:B------:R0:W1:Y:S01]  /*1b60*/  SYNCS.PHASECHK.TRANS64.TRYWAIT P1, [R6+URZ+0x2d830], R3 ;  /* 0x02d83003060075a7 */ /* 0x000062000802017f */
[----:B------:R-:W-:Y:S05]  /*1b70*/  @!P0 BRA `(.L_x_824) ;  /* 0x0000000000048947 */ /* 0x000fea0003800000 */
[----:B------:R-:W-:Y:S01]  /*1b80*/  BPT.TRAP 0x1 ;  /* 0x000000040000795c */ /* 0x000fe20000300000 */
.L_x_824:
[----:B-1----:R-:W-:Y:S05]  /*1b90*/  @P1 BRA `(.L_x_825) ;  /* 0x0000000000081947 */ /* 0x002fea0003800000 */
[----:B------:R-:W1:Y:S02]  /*1ba0*/  SYNCS.PHASECHK.TRANS64.TRYWAIT P1, [R6+URZ+0x2d830], R3 ;  /* 0x02d83003060075a7 */ /* 0x000e64000802017f */
[----:B-1----:R-:W-:Y:S05]  /*1bb0*/  @!P1 BRA `(.L_x_826) ;  /* 0x0000014000ec9947 */ /* 0x002fea0003800000 */
.L_x_825:
[----:B------:R-:W-:Y:S05]  /*1bc0*/  WARPSYNC.ALL ;  /* 0x0000000000007948 */ /* 0x000fea0003800000 */
[----:B------:R-:W-:Y:S01]  /*1bd0*/  UIADD3 UR4, UR40, 0x15400, URZ ;  /* 0x0001540028047890 */ /* 0x000fe2000fffe03f */
[----:B------:R-:W-:Y:S01]  /*1be0*/  WARPGROUP.ARRIVE ;  /* 0x00000000000079c5 */ /* 0x000fe20000000000 */
[----:B------:R-:W-:Y:S01]  /*1bf0*/  UMOV UR5, 0x80000020 ;  /* 0x8000002000057882 */ /* 0x000fe20000000000 */
[----:B------:R-:W-:Y:S01]  /*1c00*/  UMOV UR7, 0x80000020 ;  /* 0x8000002000077882 */ /* 0x000fe20000000000 */
[----:B------:R-:W-:Y:S01]  /*1c10*/  USHF.R.U32.HI UR4, URZ, 0x4, UR4 ;  /* 0x000000043f047899 */ /* 0x000fe20008011604 */
[----:B------:R-:W-:Y:S01]  /*1c20*/  UMOV UR9, 0x80000020 ;  /* 0x8000002000097882 */ /* 0x000fe20000000000 */
[----:B------:R-:W-:-:S02]  /*1c30*/  UMOV UR11, 0x80000020 ;  /* 0x80000020000b7882 */ /* 0x000fc40000000000 */
[----:B------:R-:W-:Y:S01]  /*1c40*/  ULOP3.LUT UR4, UR4, 0x3fff, URZ, 0xc0, !UPT ;  /* 0x00003fff04047892 */ /* 0x000fe2000f8ec03f */
[----:B------:R-:W-:Y:S01]  /*1c50*/  UMOV UR13, 0x80000020 ;  /* 0x80000020000d7882 */ /* 0x000fe20000000000 */
[----:B------:R-:W-:Y:S02]  /*1c60*/  UMOV UR15, 0x80000020 ;  /* 0x80000020000f7882 */ /* 0x000fe40000000000 */
[----:B------:R-:W-:Y:S02]  /*1c70*/  ULOP3.LUT UR32, UR4, 0x10000, URZ, 0xfc, !UPT ;  /* 0x0001000004207892 */ /* 0x000fe4000f8efc3f */
[----:B------:R-:W-:Y:S02]  /*1c80*/  ULOP3.LUT UR4, UR56, 0x10000, URZ, 0xfc, !UPT ;  /* 0x0001000038047892 */ /* 0x000fe4000f8efc3f */
[----:B------:R-:W-:Y:S02]  /*1c90*/  UIMAD UR6, UR46, 0x600, UR32 ;  /* 0x000006002e0678a4 */ /* 0x000fe4000f8e0220 */
[----:B------:R-:W-:-:S02]  /*1ca0*/  UIADD3 UR8, UR4, 0x2, URZ ;  /* 0x0000000204087890 */ /* 0x000fc4000fffe03f */
[----:B------:R-:W-:Y:S02]  /*1cb0*/  UIADD3 UR10, UR6, 0x2, URZ ;  /* 0x00000002060a7890 */ /* 0x000fe4000fffe03f */
[----:B------:R-:W-:Y:S02]  /*1cc0*/  UIADD3 UR12, UR4, 0x300, URZ ;  /* 0x00000300040c7890 */ /* 0x000fe4000fffe03f */
[----:B------:R-:W-:Y:S02]  /*1cd0*/  UIADD3 UR14, UR6, 0x200, URZ ;  /* 0x00000200060e7890 */ /* 0x000fe4000fffe03f */
[----:B------:R-:W-:Y:S01]  /*1ce0*/  HGMMA.64x128x16.F32 R24, gdesc[UR4], RZ, !UPT, gsb0 ;  /* 0x01e00000041879f0 */ /* 0x000fe2000c0008ff */
        /* <DEDUP_REMOVED lines=12> */
[----:B------:R-:W-:Y:S02]  /*1db0*/  WARPGROUP.DEPBAR.LE gsb0, 0x0 ;  /* 0x00008000000079c5 */ /* 0x000fe40000010000 */
        /* <DEDUP_REMOVED lines=17> */
.L_x_827:
[----:B------:R-:W-:Y:S01]  /*1ed0*/  UISETP.NE.AND UP1, UPT, UR51, URZ, UPT ;  /* 0x0000003f3300728c */ /* 0x000fe2000bf25270 */
[----:B------:R-:W-:Y:S01]  /*1ee0*/  R2UR UR6, R6 ;  /* 0x00000000060672ca */ /* 0x000fe200000e0000 */
[----:B------:R-:W-:Y:S01]  /*1ef0*/  ULDC UR7, c[0x0][0x9d8] ;  /* 0x0002760000077ab9 */ /* 0x000fe20000000800 */
[----:B------:R-:W2:Y:S01]  /*1f00*/  LDC R141, c[0x0][0x2f0] ;  /* 0x0000bc00ff8d7b82 */ /* 0x000ea20000000800 */
[----:B------:R-:W-:Y:S01]  /*1f10*/  FMUL.FTZ R93, R33, UR7 ;  /* 0x00000007215d7c20 */ /* 0x000fe20008410000 */
[----:B------:R-:W-:Y:S01]  /*1f20*/  FMUL.FTZ R33, R70, UR7 ;  /* 0x0000000746217c20 */ /* 0x000fe20008410000 */
[----:B------:R-:W-:Y:S01]  /*1f30*/  PLOP3.LUT P1, PT, PT, PT, UP1, 0x80, 0x0 ;  /* 0x000000000000781c */ /* 0x000fe20003f2f018 */
[----:B------:R-:W-:Y:S01]  /*1f40*/  VIADD R70, R137, UR39 ;  /* 0x0000002789467c36 */ /* 0x000fe20008000000 */
[----:B------:R-:W-:Y:S01]  /*1f50*/  PLOP3.LUT P2, PT, PT, PT, UP1, 0x80, 0x0 ;  /* 0x000000000000781c */ /* 0x000fe20003f4f018 */
[----:B------:R-:W-:Y:S02]  /*1f60*/  IMAD.MOV.U32 R7, RZ, RZ, -0x80 ;  /* 0xffffff80ff077424 */ /* 0x000fe400078e00ff */
[----:B01----:R-:W-:Y:S01]  /*1f70*/  FMUL.FTZ R3, R30, UR7 ;  /* 0x000000071e037c20 */ /* 0x003fe20008410000 */
[----:B------:R-:W-:Y:S01]  /*1f80*/  @UP1 ULDC UR10, c[0x0][0x44c] ;  /* 0x00011300000a1ab9 */ /* 0x000fe20000000800 */
[----:B------:R-:W0:Y:S01]  /*1f90*/  LDC R143, c[0x0][0x288] ;  /* 0x0000a200ff8f7b82 */ /* 0x000e220000000800 */
[----:B------:R-:W-:Y:S01]  /*1fa0*/  FMUL.FTZ R30, R66, UR7 ;  /* 0x00000007421e7c20 */ /* 0x000fe20008410000 */
[----:B------:R-:W-:Y:S01]  /*1fb0*/  FMUL.FTZ R20, R50, UR7 ;  /* 0x0000000732147c20 */ /* 0x000fe20008410000 */
[----:B------:R-:W-:Y:S01]  /*1fc0*/  FMUL.FTZ R66, R76, UR7 ;  /* 0x000000074c427c20 */ /* 0x000fe20008410000 */
[----:B------:R-:W-:Y:S01]  /*1fd0*/  FMUL.FTZ R50, R60, UR7 ;  /* 0x000000073c327c20 */ /* 0x000fe20008410000 */
[----:B------:R-:W-:Y:S01]  /*1fe0*/  IMAD R76, R88, R7, 0x80 ;  /* 0x00000080584c7424 */ /* 0x000fe200078e0207 */
[----:B------:R-:W-:Y:S01]  /*1ff0*/  UIADD3 UR6, UR6, 0x2d840, URZ ;  /* 0x0002d84006067890 */ /* 0x000fe2000fffe03f */
[----:B------:R-:W-:Y:S01]  /*2000*/  @P1 IMAD.HI.U32 R6, R70, UR10, RZ ;  /* 0x0000000a46061c27 */ /* 0x000fe2000f8e00ff */
[----:B------:R-:W-:-:S03]  /*2010*/  @UP1 ULDC UR10, c[0x0][0x450] ;  /* 0x00011400000a1ab9 */ /* 0x000fc60000000800 */
[----:B------:R-:W-:Y:S01]  /*2020*/  FMUL.FTZ R12, R42, UR7 ;  /* 0x000000072a0c7c20 */ /* 0x000fe20008410000 */
[----:B------:R-:W-:Y:S01]  /*2030*/  FMUL.FTZ R42, R44, UR7 ;  /* 0x000000072c2a7c20 */ /* 0x000fe20008410000 */
[----:B------:R-:W-:Y:S01]  /*2040*/  UISETP.NE.AND UP0, UPT, UR50, URZ, UPT ;  /* 0x0000003f3200728c */ /* 0x000fe2000bf05270 */
[----:B------:R-:W-:Y:S01]  /*2050*/  @P2 SHF.R.U32.HI R70, RZ, UR10, R6 ;  /* 0x0000000aff462c19 */ /* 0x000fe20008011606 */
[----:B------:R-:W-:Y:S01]  /*2060*/  FMUL.FTZ R4, R24, UR7 ;  /* 0x0000000718047c20 */ /* 0x000fe20008410000 */
[----:B------:R-:W-:Y:S01]  /*2070*/  FMUL.FTZ R13, R43, UR7 ;  /* 0x000000072b0d7c20 */ /* 0x000fe20008410000 */
[----:B------:R-:W-:Y:S01]  /*2080*/  FMUL.FTZ R44, R48, UR7 ;  /* 0x00000007302c7c20 */ /* 0x000fe20008410000 */
[----:B------:R-:W-:Y:S01]  /*2090*/  VIADD R7, R76, 0x1 ;  /* 0x000000014c077836 */ /* 0x000fe20000000000 */
[----:B------:R-:W1:Y:S01]  /*20a0*/  SHFL.IDX PT, R60, R70, RZ, 0x1c1f ;  /* 0x001c1fff463c7589 */ /* 0x000e6200000e0000 */
[----:B------:R-:W-:Y:S01]  /*20b0*/  FMUL.FTZ R0, R26, UR7 ;  /* 0x000000071a007c20 */ /* 0x000fe20008410000 */
[----:B------:R-:W-:Y:S01]  /*20c0*/  FMUL.FTZ R2, R27, UR7 ;  /* 0x000000071b027c20 */ /* 0x000fe20008410000 */
[----:B------:R-:W-:Y:S01]  /*20d0*/  FMUL.FTZ R5, R31, UR7 ;  /* 0x000000071f057c20 */ /* 0x000fe20008410000 */
[----:B------:R-:W-:Y:S01]  /*20e0*/  FMUL.FTZ R43, R45, UR7 ;  /* 0x000000072d2b7c20 */ /* 0x000fe20008410000 */
[----:B------:R-:W-:Y:S01]  /*20f0*/  FMUL.FTZ R14, R46, UR7 ;  /* 0x000000072e0e7c20 */ /* 0x000fe20008410000 */
[----:B------:R-:W-:Y:S01]  /*2100*/  FMUL.FTZ R15, R47, UR7 ;  /* 0x000000072f0f7c20 */ /* 0x000fe20008410000 */
[----:B------:R-:W-:Y:S01]  /*2110*/  FMUL.FTZ R24, R54, UR7 ;  /* 0x0000000736187c20 */ /* 0x000fe20008410000 */
[----:B------:R-:W-:Y:S01]  /*2120*/  FMUL.FTZ R48, R56, UR7 ;  /* 0x0000000738307c20 */ /* 0x000fe20008410000 */
[----:B------:R-:W-:Y:S01]  /*2130*/  UPRMT UR6, UR41, 0x654, UR6 ;  /* 0x0000065429067896 */ /* 0x000fe20008000006 */
        /* <DEDUP_REMOVED lines=44> */
[----:B------:R-:W-:Y:S01]  /*2400*/  IMAD R6, R16, -0x2, R7 ;  /* 0xfffffffe10067824 */ /* 0x000fe200078e0207 */
[----:B------:R-:W-:Y:S01]  /*2410*/  PLOP3.LUT P1, PT, PT, PT, UP0, 0x40, 0x0 ;  /* 0x000000000000781c */ /* 0x000fe20003f2e808 */
[----:B------:R-:W3:Y:S01]  /*2420*/  MUFU.TANH R4, R4 ;  /* 0x0000000400047308 */ /* 0x000ee20000002400 */
[----:B------:R-:W-:Y:S01]  /*2430*/  ULDC UR35, c[0x0][0x9dc] ;  /* 0x0002770000237ab9 */ /* 0x000fe20000000800 */
[C---:B--2---:R-:W-:Y:S01]  /*2440*/  IMAD R6, R141.reuse, UR44, R6 ;  /* 0x0000002c8d067c24 */ /* 0x044fe2000f8e0206 */
[----:B------:R-:W-:Y:S01]  /*2450*/  SYNCS.ARRIVE.TRANS64.RED.A1T0 RZ, [UR6], RZ ;  /* 0x000000ffffff79a7 */ /* 0x000fe20008100406 */
[----:B------:R-:W-:Y:S01]  /*2460*/  ULOP3.LUT UR6, URZ, UR35, URZ, 0x33, !UPT ;  /* 0x000000233f067292 */ /* 0x000fe2000f8e333f */
[----:B------:R-:W-:Y:S01]  /*2470*/  IMAD R7, R141, UR44, R76 ;  /* 0x0000002c8d077c24 */ /* 0x000fe2000f8e024c */
[----:B------:R-:W-:Y:S01]  /*2480*/  ULDC UR14, c[0x0][0x9e0] ;  /* 0x00027800000e7ab9 */ /* 0x000fe20000000800 */
[----:B0-----:R-:W-:Y:S01]  /*2490*/  IMAD.IADD R6, R6, 0x1, -R143 ;  /* 0x0000000106067824 */ /* 0x001fe200078e0a8f */
[----:B------:R-:W0:Y:S01]  /*24a0*/  MUFU.TANH R89, R89 ;  /* 0x0000005900597308 */ /* 0x000e220000002400 */
[----:B------:R-:W-:Y:S01]  /*24b0*/  IMAD R73, R16, -0x2, R7 ;  /* 0xfffffffe10497824 */ /* 0x000fe200078e0207 */
[----:B------:R-:W-:Y:S01]  /*24c0*/  LEA R74, R88, 0xffffff80, 0x7 ;  /* 0xffffff80584a7811 */ /* 0x000fe200078e38ff */
[----:B------:R-:W-:-:S02]  /*24d0*/  VIADD R78, R6, UR14 ;  /* 0x0000000e064e7c36 */ /* 0x000fc40008000000 */
[----:B------:R-:W-:-:S03]  /*24e0*/  VIADD R75, R6, UR6 ;  /* 0x00000006064b7c36 */ /* 0x000fc60008000000 */
[----:B------:R-:W2:Y:S01]  /*24f0*/  MUFU.TANH R0, R0 ;  /* 0x0000000000007308 */ /* 0x000ea20000002400 */
[----:B-1----:R-:W-:Y:S01]  /*2500*/  VIADDMNMX R71, R60, R78, R73, PT ;  /* 0x0000004e3c477246 */ /* 0x002fe20003800149 */
[----:B------:R-:W-:-:S06]  /*2510*/  IMAD.IADD R72, R75, 0x1, R60 ;  /* 0x000000014b487824 */ /* 0x000fcc00078e023c */
[----:B------:R-:W1:Y:S08]  /*2520*/  MUFU.TANH R2, R2 ;  /* 0x0000000200027308 */ /* 0x000e700000002400 */
[----:B------:R-:W4:Y:S08]  /*2530*/  MUFU.TANH R90, R90 ;  /* 0x0000005a005a7308 */ /* 0x000f300000002400 */
[----:B------:R-:W0:Y:S08]  /*2540*/  MUFU.TANH R91, R91 ;  /* 0x0000005b005b7308 */ /* 0x000e300000002400 */
        /* <DEDUP_REMOVED lines=57> */
[----:B------:R-:W0:Y:S01]  /*28e0*/  MUFU.TANH R41, R41 ;  /* 0x0000002900297308 */ /* 0x000e220000002400 */
[----:B-1234-:R-:W-:Y:S05]  /*28f0*/  @P1 BRA `(.L_x_828) ;  /* 0x0000000000641947 */ /* 0x01efea0003800000 */
[----:B------:R-:W-:Y:S01]  /*2900*/  IMAD R6, R141, UR44, R60 ;  /* 0x0000002c8d067c24 */ /* 0x000fe2000f8e023c */
[----:B------:R-:W-:Y:S03]  /*2910*/  BSSY B0, `(.L_x_829) ;  /* 0x0000013000007945 */ /* 0x000fe60003800000 */
[----:B------:R-:W-:-:S05]  /*2920*/  IMAD.IADD R55, R6, 0x1, -R143 ;  /* 0x0000000106377824 */ /* 0x000fca00078e0a8f */
[----:B------:R-:W-:-:S13]  /*2930*/  ISETP.GT.AND P1, PT, R55, -0x1, PT ;  /* 0xffffffff3700780c */ /* 0x000fda0003f24270 */
[----:B------:R-:W-:Y:S05]  /*2940*/  @P1 BRA `(.L_x_830) ;  /* 0x0000000000241947 */ /* 0x000fea0003800000 */
[----:B------:R-:W-:Y:S01]  /*2950*/  ULDC UR6, c[0x0][0x9e4] ;  /* 0x0002790000067ab9 */ /* 0x000fe20000000800 */
[----:B------:R-:W-:Y:S01]  /*2960*/  LOP3.LUT R55, RZ, R55, RZ, 0x33, !PT ;  /* 0x00000037ff377212 */ /* 0x000fe200078e33ff */
[----:B------:R-:W-:-:S05]  /*2970*/  IMAD.U32 R60, RZ, RZ, UR6 ;  /* 0x00000006ff3c7e24 */ /* 0x000fca000f8e00ff */
[----:B------:R-:W-:-:S13]  /*2980*/  ISETP.NE.AND P1, PT, R60, 0x1, PT ;  /* 0x000000013c00780c */ /* 0x000fda0003f25270 */
[----:B------:R-:W1:Y:S02]  /*2990*/  @P1 LDC.64 R6, c[0x0][0x9e8] ;  /* 0x00027a00ff061b82 */ /* 0x000e640000000a00 */
[----:B-1----:R-:W-:-:S05]  /*29a0*/  @P1 IMAD.HI.U32 R6, R55, R6, RZ ;  /* 0x0000000637061227 */ /* 0x002fca00078e00ff */
[----:B------:R-:W-:-:S04]  /*29b0*/  @P1 SHF.R.U32.HI R55, RZ, R7, R6 ;  /* 0x00000007ff371219 */ /* 0x000fc80000011606 */
[----:B------:R-:W-:Y:S01]  /*29c0*/  LOP3.LUT R55, RZ, R55, RZ, 0x33, !PT ;  /* 0x00000037ff377212 */ /* 0x000fe200078e33ff */
[----:B------:R-:W-:Y:S06]  /*29d0*/  BRA `(.L_x_831) ;  /* 0x0000000000187947 */ /* 0x000fec0003800000 */
.L_x_830:
[----:B------:R-:W-:Y:S02]  /*29e0*/  ULDC UR6, c[0x0][0x9e4] ;  /* 0x0002790000067ab9 */ /* 0x000fe40000000800 */
[----:B------:R-:W-:-:S05]  /*29f0*/  IMAD.U32 R60, RZ, RZ, UR6 ;  /* 0x00000006ff3c7e24 */ /* 0x000fca000f8e00ff */
[----:B------:R-:W-:-:S13]  /*2a00*/  ISETP.NE.AND P1, PT, R60, 0x1, PT ;  /* 0x000000013c00780c */ /* 0x000fda0003f25270 */
[----:B------:R-:W1:Y:S02]  /*2a10*/  @P1 LDC.64 R6, c[0x0][0x9e8] ;  /* 0x00027a00ff061b82 */ /* 0x000e640000000a00 */
[----:B-1----:R-:W-:-:S05]  /*2a20*/  @P1 IMAD.HI.U32 R6, R55, R6, RZ ;  /* 0x0000000637061227 */ /* 0x002fca00078e00ff */
[----:B------:R-:W-:-:S07]  /*2a30*/  @P1 SHF.R.U32.HI R55, RZ, R7, R6 ;  /* 0x00000007ff371219 */ /* 0x000fce0000011606 */
.L_x_831:
[----:B------:R-:W-:Y:S05]  /*2a40*/  BSYNC B0 ;  /* 0x0000000000007941 */ /* 0x000fea0003800000 */
.L_x_829:
[----:B------:R-:W-:-:S04]  /*2a50*/  IMAD R55, R55, R60, -R74 ;  /* 0x0000003c37377224 */ /* 0x000fc800078e0a4a */
[----:B------:R-:W-:-:S05]  /*2a60*/  IMAD R55, R16, -0x2, R55 ;  /* 0xfffffffe10377824 */ /* 0x000fca00078e0237 */
[----:B------:R-:W-:Y:S02]  /*2a70*/  VIADDMNMX R71, R55, R60, R71, PT ;  /* 0x0000003c37477246 */ /* 0x000fe40003800147 */
[----:B------:R-:W-:-:S07]  /*2a80*/  VIMNMX R72, R72, R55, !PT ;  /* 0x0000003748487248 */ /* 0x000fce0007fe0100 */
.L_x_828:
[C---:B------:R-:W-:Y:S01]  /*2a90*/  ISETP.GE.AND P6, PT, R76.reuse, 0xa, PT ;  /* 0x0000000a4c00780c */ /* 0x040fe20003fc6270 */
[----:B------:R-:W1:Y:S01]  /*2aa0*/  SHFL.IDX PT, R6, R70, 0x1, 0x1c1f ;  /* 0x003c1f0046067f89 */ /* 0x000e6200000e0000 */
[C---:B------:R-:W-:Y:S01]  /*2ab0*/  ISETP.GE.AND P1, PT, R76.reuse, 0x2, PT ;  /* 0x000000024c00780c */ /* 0x040fe20003f26270 */
[----:B------:R-:W-:Y:S01]  /*2ac0*/  UISETP.NE.AND UP0, UPT, UR50, URZ, UPT ;  /* 0x0000003f3200728c */ /* 0x000fe2000bf05270 */
[C---:B------:R-:W-:Y:S02]  /*2ad0*/  ISETP.GE.AND P2, PT, R76.reuse, 0x9, PT ;  /* 0x000000094c00780c */ /* 0x040fe40003f46270 */
[----:B------:R-:W-:Y:S02]  /*2ae0*/  ISETP.GE.AND P5, PT, R76, 0x11, PT ;  /* 0x000000114c00780c */ /* 0x000fe40003fa6270 */
[----:B------:R-:W-:Y:S02]  /*2af0*/  LOP3.LUT R19, R19, 0xfffffffb, RZ, 0xc0, !PT ;  /* 0xfffffffb13137812 */ /* 0x000fe400078ec0ff */
[----:B------:R-:W-:-:S02]  /*2b00*/  ISETP.GT.AND P4, PT, R72, 0x1, !P1 ;  /* 0x000000014800780c */ /* 0x000fc40004f84270 */
[----:B------:R-:W-:Y:S02]  /*2b10*/  ISETP.GT.AND P3, PT, R72, 0x8, !P2 ;  /* 0x000000084800780c */ /* 0x000fe40005764270 */
[----:B------:R-:W-:Y:S02]  /*2b20*/  @P6 LOP3.LUT R19, R19, 0x4, RZ, 0xfc, !PT ;  /* 0x0000000413136812 */ /* 0x000fe400078efcff */
[C---:B------:R-:W-:Y:S02]  /*2b30*/  ISETP.LT.OR P4, PT, R71.reuse, 0x2, P4 ;  /* 0x000000024700780c */ /* 0x040fe40002781670 */
[----:B------:R-:W-:Y:S02]  /*2b40*/  ISETP.LT.OR P3, PT, R71, 0x9, P3 ;  /* 0x000000094700780c */ /* 0x000fe40001f61670 */
[----:B------:R-:W-:Y:S02]  /*2b50*/  LOP3.LUT R19, R19, 0xfffffff7, RZ, 0xc0, !PT ;  /* 0xfffffff713137812 */ /* 0x000fe400078ec0ff */
[----:B0-----:R-:W-:-:S02]  /*2b60*/  FSEL R89, R89, -INF , !P4 ;  /* 0xff80000059597808 */ /* 0x001fc40006000000 */
[----:B------:R-:W-:Y:S02]  /*2b70*/  FSEL R90, R90, -INF , !P3 ;  /* 0xff8000005a5a7808 */ /* 0x000fe40005800000 */
[C---:B------:R-:W-:Y:S02]  /*2b80*/  ISETP.GT.AND P4, PT, R72.reuse, 0x9, !P6 ;  /* 0x000000094800780c */ /* 0x040fe40007784270 */
[----:B------:R-:W-:Y:S02]  /*2b90*/  @P5 LOP3.LUT R19, R19, 0x8, RZ, 0xfc, !PT ;  /* 0x0000000813135812 */ /* 0x000fe400078efcff */
[----:B------:R-:W-:Y:S02]  /*2ba0*/  ISETP.GT.AND P3, PT, R72, 0x10, !P5 ;  /* 0x000000104800780c */ /* 0x000fe40006f64270 */
[----:B------:R-:W-:Y:S02]  /*2bb0*/  ISETP.GE.AND P5, PT, R76, 0x12, PT ;  /* 0x000000124c00780c */ /* 0x000fe40003fa6270 */
[----:B------:R-:W-:-:S02]  /*2bc0*/  ISETP.LT.OR P4, PT, R71, 0xa, P4 ;  /* 0x0000000a4700780c */ /* 0x000fc40002781670 */
[----:B------:R-:W-:Y:S02]  /*2bd0*/  ISETP.LT.OR P3, PT, R71, 0x11, P3 ;  /* 0x000000114700780c */ /* 0x000fe40001f61670 */
[----:B------:R-:W-:Y:S02]  /*2be0*/  FSEL R91, R91, -INF , !P4 ;  /* 0xff8000005b5b7808 */ /* 0x000fe40006000000 */
[----:B------:R-:W-:Y:S02]  /*2bf0*/  ISETP.GE.AND P4, PT, R76, 0x19, PT ;  /* 0x000000194c00780c */ /* 0x000fe40003f86270 */
[----:B------:R-:W-:Y:S02]  /*2c00*/  LOP3.LUT R19, R19, 0xffffffef, RZ, 0xc0, !PT ;  /* 0xffffffef13137812 */ /* 0x000fe400078ec0ff */
[----:B------:R-:W-:Y:S02]  /*2c10*/  FSEL R92, R92, -INF , !P3 ;  /* 0xff8000005c5c7808 */ /* 0x000fe40005800000 */
[----:B------:R-:W-:-:S02]  /*2c20*/  ISETP.GT.AND P3, PT, R72, 0x11, !P5 ;  /* 0x000000114800780c */ /* 0x000fc40006f64270 */
[----:B------:R-:W-:Y:S02]  /*2c30*/  @P5 LOP3.LUT R19, R19, 0x10, RZ, 0xfc, !PT ;  /* 0x0000001013135812 */ /* 0x000fe400078efcff */
[----:B------:R-:W-:Y:S02]  /*2c40*/  ISETP.LT.OR P3, PT, R71, 0x12, P3 ;  /* 0x000000124700780c */ /* 0x000fe40001f61670 */
[----:B------:R-:W-:Y:S02]  /*2c50*/  LOP3.LUT R19, R19, 0xfdffffff, RZ, 0xc0, !PT ;  /* 0xfdffffff13137812 */ /* 0x000fe400078ec0ff */
[----:B------:R-:W-:Y:S02]  /*2c60*/  FSEL R93, R93, -INF , !P3 ;  /* 0xff8000005d5d7808 */ /* 0x000fe40005800000 */
[----:B------:R-:W-:Y:S02]  /*2c70*/  @P4 LOP3.LUT R19, R19, 0x2000000, RZ, 0xfc, !PT ;  /* 0x0200000013134812 */ /* 0x000fe400078efcff */
[----:B------:R-:W-:-:S02]  /*2c80*/  ISETP.GT.AND P3, PT, R72, 0x18, !P4 ;  /* 0x000000184800780c */ /* 0x000fc40006764270 */
[----:B------:R-:W-:Y:S02]  /*2c90*/  ISETP.GE.AND P4, PT, R76, 0x1a, PT ;  /* 0x0000001a4c00780c */ /* 0x000fe40003f86270 */
[----:B------:R-:W-:Y:S02]  /*2ca0*/  ISETP.LT.OR P3, PT, R71, 0x19, P3 ;  /* 0x000000194700780c */ /* 0x000fe40001f61670 */
[----:B------:R-:W-:Y:S02]  /*2cb0*/  LOP3.LUT R19, R19, 0xfeffffff, RZ, 0xc0, !PT ;  /* 0xfeffffff13137812 */ /* 0x000fe400078ec0ff */
[----:B------:R-:W-:Y:S02]  /*2cc0*/  FSEL R94, R94, -INF , !P3 ;  /* 0xff8000005e5e7808 */ /* 0x000fe40005800000 */
[----:B------:R-:W-:-:S04]  /*2cd0*/  ISETP.GT.AND P3, PT, R72, 0x19, !P4 ;  /* 0x000000194800780c */ /* 0x000fc80006764270 */
[----:B------:R-:W-:Y:S02]  /*2ce0*/  ISETP.LT.OR P3, PT, R71, 0x1a, P3 ;  /* 0x0000001a4700780c */ /* 0x000fe40001f61670 */
[----:B------:R-:W-:Y:S02]  /*2cf0*/  @P4 LOP3.LUT R19, R19, 0x1000000, RZ, 0xfc, !PT ;  /* 0x0100000013134812 */ /* 0x000fe400078efcff */
[----:B------:R-:W-:Y:S02]  /*2d00*/  ISETP.GE.AND P4, PT, R76, 0x21, PT ;  /* 0x000000214c00780c */ /* 0x000fe40003f86270 */
[----:B------:R-:W-:Y:S02]  /*2d10*/  LOP3.LUT R19, R19, 0xff7fffff, RZ, 0xc0, !PT ;  /* 0xff7fffff13137812 */ /* 0x000fe400078ec0ff */
[----:B------:R-:W-:Y:S02]  /*2d20*/  FSEL R95, R95, -INF , !P3 ;  /* 0xff8000005f5f7808 */ /* 0x000fe40005800000 */
[----:B------:R-:W-:-:S04]  /*2d30*/  ISETP.GT.AND P3, PT, R72, 0x20, !P4 ;  /* 0x000000204800780c */ /* 0x000fc80006764270 */
[----:B------:R-:W-:-:S03]  /*2d40*/  ISETP.LT.OR P3, PT, R71, 0x21, P3 ;  /* 0x000000214700780c */ /* 0x000fc60001f61670 */
        /* <DEDUP_REMOVED lines=94> */
[----:B------:R-:W-:Y:S02]  /*3330*/  ISETP.GT.AND P3, PT, R72, 0x60, !P4 ;  /* 0x000000604800780c */ /* 0x000fe40006764270 */
[----:B-1----:R-:W-:-:S02]  /*3340*/  VIADDMNMX R56, R6, R78, R73, PT ;  /* 0x0000004e06387246 */ /* 0x002fc40003800149 */
[----:B------:R-:W-:-:S03]  /*3350*/  ISETP.LT.OR P3, PT, R71, 0x61, P3 ;  /* 0x000000614700780c */ /* 0x000fc60001f61670 */
[----:B------:R-:W-:Y:S02]  /*3360*/  @P4 LOP3.LUT R19, R19, 0x80, RZ, 0xfc, !PT ;  /* 0x0000008013134812 */ /* 0x000fe400078efcff */
[----:B------:R-:W-:Y:S02]  /*3370*/  ISETP.GE.AND P4, PT, R76, 0x62, PT ;  /* 0x000000624c00780c */ /* 0x000fe40003f86270 */
[----:B------:R-:W-:Y:S02]  /*3380*/  LOP3.LUT R19, R19, 0xffffffbf, RZ, 0xc0, !PT ;  /* 0xffffffbf13137812 */ /* 0x000fe400078ec0ff */
[----:B------:R-:W-:Y:S01]  /*3390*/  FSEL R51, R58, -INF , !P3 ;  /* 0xff8000003a337808 */ /* 0x000fe20005800000 */
[----:B------:R-:W-:Y:S01]  /*33a0*/  IMAD.IADD R58, R75, 0x1, R6 ;  /* 0x000000014b3a7824 */ /* 0x000fe200078e0206 */
[----:B------:R-:W-:-:S04]  /*33b0*/  ISETP.GT.AND P3, PT, R72, 0x61, !P4 ;  /* 0x000000614800780c */ /* 0x000fc80006764270 */
[----:B------:R-:W-:-:S03]  /*33c0*/  ISETP.LT.OR P3, PT, R71, 0x62, P3 ;  /* 0x000000624700780c */ /* 0x000fc60001f61670 */
[----:B------:R-:W-:Y:S02]  /*33d0*/  @P4 LOP3.LUT R19, R19, 0x40, RZ, 0xfc, !PT ;  /* 0x0000004013134812 */ /* 0x000fe400078efcff */
[----:B------:R-:W-:Y:S02]  /*33e0*/  ISETP.GE.AND P4, PT, R76, 0x69, PT ;  /* 0x000000694c00780c */ /* 0x000fe40003f86270 */
[----:B------:R-:W-:Y:S02]  /*33f0*/  FSEL R52, R59, -INF , !P3 ;  /* 0xff8000003b347808 */ /* 0x000fe40005800000 */
[----:B------:R-:W-:Y:S02]  /*3400*/  LOP3.LUT R19, R19, 0xfbffffff, RZ, 0xc0, !PT ;  /* 0xfbffffff13137812 */ /* 0x000fe400078ec0ff */
[----:B------:R-:W-:-:S04]  /*3410*/  ISETP.GT.AND P3, PT, R72, 0x68, !P4 ;  /* 0x000000684800780c */ /* 0x000fc80006764270 */
[----:B------:R-:W-:-:S03]  /*3420*/  ISETP.LT.OR P3, PT, R71, 0x69, P3 ;  /* 0x000000694700780c */ /* 0x000fc60001f61670 */
[----:B------:R-:W-:Y:S02]  /*3430*/  @P4 LOP3.LUT R19, R19, 0x4000000, RZ, 0xfc, !PT ;  /* 0x0400000013134812 */ /* 0x000fe400078efcff */
[----:B------:R-:W-:Y:S02]  /*3440*/  ISETP.GE.AND P4, PT, R76, 0x6a, PT ;  /* 0x0000006a4c00780c */ /* 0x000fe40003f86270 */
[----:B------:R-:W-:Y:S02]  /*3450*/  FSEL R53, R66, -INF , !P3 ;  /* 0xff80000042357808 */ /* 0x000fe40005800000 */
[----:B------:R-:W-:Y:S02]  /*3460*/  ISETP.GT.AND P3, PT, R72, 0x69, !P4 ;  /* 0x000000694800780c */ /* 0x000fe40006764270 */
[----:B------:R-:W-:Y:S02]  /*3470*/  LOP3.LUT R19, R19, 0xffffffdf, RZ, 0xc0, !PT ;  /* 0xffffffdf13137812 */ /* 0x000fe400078ec0ff */
[----:B------:R-:W-:-:S04]  /*3480*/  ISETP.LT.OR P3, PT, R71, 0x6a, P3 ;  /* 0x0000006a4700780c */ /* 0x000fc80001f61670 */
[----:B------:R-:W-:Y:S02]  /*3490*/  FSEL R54, R67, -INF , !P3 ;  /* 0xff80000043367808 */ /* 0x000fe40005800000 */
[----:B------:R-:W-:Y:S02]  /*34a0*/  ISETP.GE.AND P3, PT, R76, 0x71, PT ;  /* 0x000000714c00780c */ /* 0x000fe40003f66270 */
[----:B------:R-:W-:Y:S02]  /*34b0*/  @P4 LOP3.LUT R19, R19, 0x20, RZ, 0xfc, !PT ;  /* 0x0000002013134812 */ /* 0x000fe400078efcff */
[----:B------:R-:W-:Y:S02]  /*34c0*/  ISETP.GT.AND P4, PT, R72, 0x70, !P3 ;  /* 0x000000704800780c */ /* 0x000fe40005f84270 */
[----:B------:R-:W-:Y:S02]  /*34d0*/  LOP3.LUT R19, R19, 0xfffffffd, RZ, 0xc0, !PT ;  /* 0xfffffffd13137812 */ /* 0x000fe400078ec0ff */
[----:B------:R-:W-:-:S04]  /*34e0*/  ISETP.LT.OR P4, PT, R71, 0x71, P4 ;  /* 0x000000714700780c */ /* 0x000fc80002781670 */
[----:B------:R-:W-:Y:S02]  /*34f0*/  FSEL R44, R68, -INF , !P4 ;  /* 0xff800000442c7808 */ /* 0x000fe40006000000 */
[----:B------:R-:W-:-:S04]  /*3500*/  ISETP.GE.AND P4, PT, R76, 0x72, PT ;  /* 0x000000724c00780c */ /* 0x000fc80003f86270 */
[----:B------:R-:W-:-:S04]  /*3510*/  ISETP.GT.AND P5, PT, R72, 0x71, !P4 ;  /* 0x000000714800780c */ /* 0x000fc800067a4270 */
[----:B------:R-:W-:-:S04]  /*3520*/  ISETP.LT.OR P5, PT, R71, 0x72, P5 ;  /* 0x000000724700780c */ /* 0x000fc80002fa1670 */
[----:B------:R-:W-:Y:S02]  /*3530*/  FSEL R43, R69, -INF , !P5 ;  /* 0xff800000452b7808 */ /* 0x000fe40006800000 */
[----:B------:R-:W-:-:S04]  /*3540*/  ISETP.GE.AND P5, PT, R76, 0x79, PT ;  /* 0x000000794c00780c */ /* 0x000fc80003fa6270 */
[----:B------:R-:W-:-:S04]  /*3550*/  ISETP.GT.AND P6, PT, R72, 0x78, !P5 ;  /* 0x000000784800780c */ /* 0x000fc80006fc4270 */
[----:B------:R-:W-:-:S04]  /*3560*/  ISETP.LT.OR P6, PT, R71, 0x79, P6 ;  /* 0x000000794700780c */ /* 0x000fc800037c1670 */
[----:B------:R-:W-:Y:S02]  /*3570*/  FSEL R42, R84, -INF , !P6 ;  /* 0xff800000542a7808 */ /* 0x000fe40007000000 */
[----:B------:R-:W-:-:S13]  /*3580*/  ISETP.GE.AND P6, PT, R76, 0x1, PT ;  /* 0x000000014c00780c */ /* 0x000fda0003fc6270 */
[----:B------:R-:W-:Y:S02]  /*3590*/  @P6 LOP3.LUT R19, R19, 0x2, RZ, 0xfc, !PT ;  /* 0x0000000213136812 */ /* 0x000fe400078efcff */
[----:B------:R-:W-:Y:S02]  /*35a0*/  ISETP.GT.AND P6, PT, R72, RZ, !P6 ;  /* 0x000000ff4800720c */ /* 0x000fe400077c4270 */
[----:B------:R-:W-:Y:S02]  /*35b0*/  LOP3.LUT R19, R19, 0xfffffffe, RZ, 0xc0, !PT ;  /* 0xfffffffe13137812 */ /* 0x000fe400078ec0ff */
[----:B------:R-:W-:-:S04]  /*35c0*/  ISETP.LT.OR P6, PT, R71, 0x1, P6 ;  /* 0x000000014700780c */ /* 0x000fc800037c1670 */
[----:B------:R-:W-:Y:S02]  /*35d0*/  FSEL R66, R4, -INF , !P6 ;  /* 0xff80000004427808 */ /* 0x000fe40007000000 */
[----:B------:R-:W-:-:S13]  /*35e0*/  ISETP.GE.AND P6, PT, R76, 0x7a, PT ;  /* 0x0000007a4c00780c */ /* 0x000fda0003fc6270 */
[----:B------:R-:W-:Y:S02]  /*35f0*/  @P6 LOP3.LUT R19, R19, 0x1, RZ, 0xfc, !PT ;  /* 0x0000000113136812 */ /* 0x000fe400078efcff */
[----:B------:R-:W-:-:S04]  /*3600*/  ISETP.GT.AND P6, PT, R72, 0x79, !P6 ;  /* 0x000000794800780c */ /* 0x000fc800077c4270 */
[----:B------:R-:W-:-:S04]  /*3610*/  ISETP.LT.OR P6, PT, R71, 0x7a, P6 ;  /* 0x0000007a4700780c */ /* 0x000fc800037c1670 */
[----:B------:R-:W-:Y:S02]  /*3620*/  FSEL R4, R85, -INF , !P6 ;  /* 0xff80000055047808 */ /* 0x000fe40007000000 */
[----:B------:R-:W-:-:S13]  /*3630*/  PLOP3.LUT P6, PT, PT, PT, UP0, 0x40, 0x0 ;  /* 0x000000000000781c */ /* 0x000fda0003fce808 */
[----:B------:R-:W-:Y:S05]  /*3640*/  @P6 BRA `(.L_x_832) ;  /* 0x0000000000646947 */ /* 0x000fea0003800000 */
        /* <DEDUP_REMOVED lines=9> */
[----:B------:R-:W0:Y:S02]  /*36e0*/  @P6 LDC.64 R6, c[0x0][0x9e8] ;  /* 0x00027a00ff066b82 */ /* 0x000e240000000a00 */
[----:B0-----:R-:W-:-:S05]  /*36f0*/  @P6 IMAD.HI.U32 R6, R59, R6, RZ ;  /* 0x000000063b066227 */ /* 0x001fca00078e00ff */
[----:B------:R-:W-:-:S04]  /*3700*/  @P6 SHF.R.U32.HI R59, RZ, R7, R6 ;  /* 0x00000007ff3b6219 */ /* 0x000fc80000011606 */
[----:B------:R-:W-:Y:S01]  /*3710*/  LOP3.LUT R59, RZ, R59, RZ, 0x33, !PT ;  /* 0x0000003bff3b7212 */ /* 0x000fe200078e33ff */
[----:B------:R-:W-:Y:S06]  /*3720*/  BRA `(.L_x_835) ;  /* 0x0000000000187947 */ /* 0x000fec0003800000 */
.L_x_834:
[----:B------:R-:W-:Y:S02]  /*3730*/  ULDC UR6, c[0x0][0x9e4] ;  /* 0x0002790000067ab9 */ /* 0x000fe40000000800 */
[----:B------:R-:W-:-:S05]  /*3740*/  IMAD.U32 R67, RZ, RZ, UR6 ;  /* 0x00000006ff437e24 */ /* 0x000fca000f8e00ff */
[----:B------:R-:W-:-:S13]  /*3750*/  ISETP.NE.AND P6, PT, R67, 0x1, PT ;  /* 0x000000014300780c */ /* 0x000fda0003fc5270 */
[----:B------:R-:W0:Y:S02]  /*3760*/  @P6 LDC.64 R6, c[0x0][0x9e8] ;  /* 0x00027a00ff066b82 */ /* 0x000e240000000a00 */
[----:B0-----:R-:W-:-:S05]  /*3770*/  @P6 IMAD.HI.U32 R6, R59, R6, RZ ;  /* 0x000000063b066227 */ /* 0x001fca00078e00ff */
[----:B------:R-:W-:-:S07]  /*3780*/  @P6 SHF.R.U32.HI R59, RZ, R7, R6 ;  /* 0x00000007ff3b6219 */ /* 0x000fce0000011606 */
.L_x_835:
[----:B------:R-:W-:Y:S05]  /*3790*/  BSYNC B0 ;  /* 0x0000000000007941 */ /* 0x000fea0003800000 */
.L_x_833:
[----:B------:R-:W-:-:S04]  /*37a0*/  IMAD R59, R59, R67, -R74 ;  /* 0x000000433b3b7224 */ /* 0x000fc800078e0a4a */
[----:B------:R-:W-:-:S05]  /*37b0*/  IMAD R59, R16, -0x2, R59 ;  /* 0xfffffffe103b7824 */ /* 0x000fca00078e023b */
[----:B------:R-:W-:Y:S02]  /*37c0*/  VIADDMNMX R56, R59, R67, R56, PT ;  /* 0x000000433b387246 */ /* 0x000fe40003800138 */
[----:B------:R-:W-:-:S07]  /*37d0*/  VIMNMX R58, R58, R59, !PT ;  /* 0x0000003b3a3a7248 */ /* 0x000fce0007fe0100 */
.L_x_832:
[----:B------:R-:W-:Y:S01]  /*37e0*/  ISETP.GT.AND P1, PT, R58, 0x1, !P1 ;  /* 0x000000013a00780c */ /* 0x000fe20004f24270 */
[----:B------:R-:W-:Y:S01]  /*37f0*/  ULDC UR33, c[0x0][0x988] ;  /* 0x0002620000217ab9 */ /* 0x000fe20000000800 */
[----:B------:R-:W-:Y:S01]  /*3800*/  LOP3.LUT P6, RZ, R19, 0x4, RZ, 0xc0, !PT ;  /* 0x0000000413ff7812 */ /* 0x000fe200078cc0ff */
[----:B------:R-:W-:Y:S01]  /*3810*/  UISETP.NE.AND UP1, UPT, UR51, URZ, UPT ;  /* 0x0000003f3300728c */ /* 0x000fe2000bf25270 */
[----:B------:R-:W-:Y:S01]  /*3820*/  ISETP.LT.OR P1, PT, R56, 0x2, P1 ;  /* 0x000000023800780c */ /* 0x000fe20000f21670 */
[----:B------:R-:W-:Y:S01]  /*3830*/  UISETP.NE.AND UP0, UPT, UR50, URZ, UPT ;  /* 0x0000003f3200728c */ /* 0x000fe2000bf05270 */
[----:B------:R-:W-:Y:S01]  /*3840*/  FMNMX.FTZ R7, R66, R89, !PT ;  /* 0x0000005942077209 */ /* 0x000fe20007810000 */
[----:B------:R-:W-:Y:S01]  /*3850*/  UMOV UR10, UR39 ;  /* 0x00000027000a7c82 */ /* 0x000fe20008000000 */
[----:B------:R-:W-:Y:S02]  /*3860*/  FSEL R2, R2, -INF , !P1 ;  /* 0xff80000002027808 */ /* 0x000fe40004800000 */
[----:B------:R-:W-:-:S02]  /*3870*/  ISETP.GT.AND P1, PT, R58, 0x9, !P6 ;  /* 0x000000093a00780c */ /* 0x000fc40007724270 */
[----:B------:R-:W-:Y:S02]  /*3880*/  FMNMX.FTZ R6, R90, R7, !PT ;  /* 0x000000075a067209 */ /* 0x000fe40007810000 */
[----:B------:R-:W-:Y:S01]  /*3890*/  ISETP.LT.OR P1, PT, R56, 0xa, P1 ;  /* 0x0000000a3800780c */ /* 0x000fe20000f21670 */
[----:B------:R-:W-:Y:S01]  /*38a0*/  @UP1 ULDC UR6, c[0x0][0x44c] ;  /* 0x0001130000061ab9 */ /* 0x000fe20000000800 */
[----:B------:R-:W-:Y:S01]  /*38b0*/  FMNMX.FTZ R7, R91, R6, !PT ;  /* 0x000000065b077209 */ /* 0x000fe20007810000 */
[----:B------:R-:W-:Y:S01]  /*38c0*/  UIMAD.WIDE.U32 UR6, UR39, UR6, URZ ;  /* 0x00000006270672a5 */ /* 0x000fe2000f8e003f */
[----:B------:R-:W-:Y:S01]  /*38d0*/  FSEL R5, R5, -INF , !P1 ;  /* 0xff80000005057808 */ /* 0x000fe20004800000 */
[----:B------:R-:W-:Y:S01]  /*38e0*/  @UP1 ULDC UR11, c[0x0][0x450] ;  /* 0x00011400000b1ab9 */ /* 0x000fe20000000800 */
[----:B------:R-:W-:Y:S01]  /*38f0*/  LOP3.LUT P1, RZ, R19, 0x8, RZ, 0xc0, !PT ;  /* 0x0000000813ff7812 */ /* 0x000fe2000782c0ff */
[----:B------:R-:W-:Y:S01]  /*3900*/  @UP1 USHF.R.U32.HI UR10, URZ, UR11, UR7 ;  /* 0x0000000b3f0a1299 */ /* 0x000fe20008011607 */
[----:B------:R-:W-:-:S02]  /*3910*/  FMNMX.FTZ R6, R92, R7, !PT ;  /* 0x000000075c067209 */ /* 0x000fc40007810000 */
[----:B------:R-:W-:Y:S01]  /*3920*/  ISETP.GT.AND P1, PT, R58, 0x10, !P1 ;  /* 0x000000103a00780c */ /* 0x000fe20004f24270 */
[----:B------:R-:W-:Y:S01]  /*3930*/  UIADD3 UR55, UR55, UR10, URZ ;  /* 0x0000000a37377290 */ /* 0x000fe2000fffe03f */
[----:B------:R-:W-:Y:S02]  /*3940*/  FMNMX.FTZ R7, R93, R6, !PT ;  /* 0x000000065d077209 */ /* 0x000fe40007810000 */
[----:B------:R-:W-:Y:S01]  /*3950*/  ISETP.LT.OR P1, PT, R56, 0x11, P1 ;  /* 0x000000113800780c */ /* 0x000fe20000f21670 */
[----:B------:R-:W-:Y:S01]  /*3960*/  UIADD3 UR14, UR55, UR14, URZ ;  /* 0x0000000e370e7290 */ /* 0x000fe2000fffe03f */
[----:B------:R-:W-:Y:S02]  /*3970*/  ISETP.GT.AND P2, PT, R58, 0x8, !P2 ;  /* 0x000000083a00780c */ /* 0x000fe40005744270 */
[----:B------:R-:W-:Y:S02]  /*3980*/  FSEL R8, R8, -INF , !P1 ;  /* 0xff80000008087808 */ /* 0x000fe40004800000 */
[----:B------:R-:W-:-:S02]  /*3990*/  LOP3.LUT P1, RZ, R19, 0x10, RZ, 0xc0, !PT ;  /* 0x0000001013ff7812 */ /* 0x000fc4000782c0ff */
[----:B------:R-:W-:Y:S02]  /*39a0*/  FMNMX.FTZ R6, R94, R7, !PT ;  /* 0x000000075e067209 */ /* 0x000fe40007810000 */
[----:B------:R-:W-:Y:S02]  /*39b0*/  ISETP.GT.AND P1, PT, R58, 0x11, !P1 ;  /* 0x000000113a00780c */ /* 0x000fe40004f24270 */
[C---:B------:R-:W-:Y:S02]  /*39c0*/  ISETP.LT.OR P2, PT, R56.reuse, 0x9, P2 ;  /* 0x000000093800780c */ /* 0x040fe40001741670 */
[----:B------:R-:W-:Y:S02]  /*39d0*/  ISETP.LT.OR P1, PT, R56, 0x12, P1 ;  /* 0x000000123800780c */ /* 0x000fe40000f21670 */
[----:B------:R-:W-:Y:S02]  /*39e0*/  FMNMX.FTZ R7, R95, R6, !PT ;  /* 0x000000065f077209 */ /* 0x000fe40007810000 */
[----:B------:R-:W-:-:S02]  /*39f0*/  FSEL R9, R9, -INF , !P1 ;  /* 0xff80000009097808 */ /* 0x000fc40004800000 */
[----:B------:R-:W-:Y:S02]  /*3a00*/  LOP3.LUT P1, RZ, R19, 0x2000000, RZ, 0xc0, !PT ;  /* 0x0200000013ff7812 */ /* 0x000fe4000782c0ff */
[----:B------:R-:W-:Y:S02]  /*3a10*/  FSEL R3, R3, -INF , !P2 ;  /* 0xff80000003037808 */ /* 0x000fe40005000000 */
[----:B------:R-:W-:Y:S02]  /*3a20*/  ISETP.GT.AND P1, PT, R58, 0x18, !P1 ;  /* 0x000000183a00780c */ /* 0x000fe40004f24270 */
[----:B------:R-:W-:Y:S02]  /*3a30*/  LOP3.LUT P2, RZ, R19, 0x40000, RZ, 0xc0, !PT ;  /* 0x0004000013ff7812 */ /* 0x000fe4000784c0ff */
[----:B------:R-:W-:Y:S02]  /*3a40*/  ISETP.LT.OR P1, PT, R56, 0x19, P1 ;  /* 0x000000193800780c */ /* 0x000fe40000f21670 */
[----:B------:R-:W-:-:S02]  /*3a50*/  FMNMX.FTZ R6, R96, R7, !PT ;  /* 0x0000000760067209 */ /* 0x000fc40007810000 */
[----:B------:R-:W-:Y:S02]  /*3a60*/  FSEL R10, R10, -INF , !P1 ;  /* 0xff8000000a0a7808 */ /* 0x000fe40004800000 */
[----:B------:R-:W-:Y:S02]  /*3a70*/  LOP3.LUT P1, RZ, R19, 0x1000000, RZ, 0xc0, !PT ;  /* 0x0100000013ff7812 */ /* 0x000fe4000782c0ff */
[----:B------:R-:W-:Y:S02]  /*3a80*/  FMNMX.FTZ R6, R97, R6, !PT ;  /* 0x0000000661067209 */ /* 0x000fe40007810000 */
[----:B------:R-:W-:Y:S02]  /*3a90*/  ISETP.GT.AND P1, PT, R58, 0x19, !P1 ;  /* 0x000000193a00780c */ /* 0x000fe40004f24270 */
[----:B------:R-:W-:Y:S02]  /*3aa0*/  LOP3.LUT P6, RZ, R19, 0x20000, RZ, 0xc0, !PT ;  /* 0x0002000013ff7812 */ /* 0x000fe400078cc0ff */
[----:B------:R-:W-:-:S02]  /*3ab0*/  ISETP.LT.OR P1, PT, R56, 0x1a, P1 ;  /* 0x0000001a3800780c */ /* 0x000fc40000f21670 */
[----:B------:R-:W-:Y:S02]  /*3ac0*/  FMNMX.FTZ R7, R65, R6, !PT ;  /* 0x0000000641077209 */ /* 0x000fe40007810000 */
[----:B------:R-:W-:Y:S02]  /*3ad0*/  FSEL R11, R11, -INF , !P1 ;  /* 0xff8000000b0b7808 */ /* 0x000fe40004800000 */
[----:B------:R-:W-:Y:S02]  /*3ae0*/  LOP3.LUT P1, RZ, R19, 0x800000, RZ, 0xc0, !PT ;  /* 0x0080000013ff7812 */ /* 0x000fe4000782c0ff */
[----:B------:R-:W-:Y:S02]  /*3af0*/  FMNMX.FTZ R6, R64, R7, !PT ;  /* 0x0000000740067209 */ /* 0x000fe40007810000 */
[----:B------:R-:W-:Y:S02]  /*3b00*/  ISETP.GT.AND P1, PT, R58, 0x20, !P1 ;  /* 0x000000203a00780c */ /* 0x000fe40004f24270 */
[----:B------:R-:W-:-:S02]  /*3b10*/  FMNMX.FTZ R7, R63, R6, !PT ;  /* 0x000000063f077209 */ /* 0x000fc40007810000 */
[----:B------:R-:W-:Y:S02]  /*3b20*/  ISETP.LT.OR P1, PT, R56, 0x21, P1 ;  /* 0x000000213800780c */ /* 0x000fe40000f21670 */
[----:B------:R-:W-:Y:S02]  /*3b30*/  FMNMX.FTZ R6, R62, R7, !PT ;  /* 0x000000073e067209 */ /* 0x000fe40007810000 */
[----:B------:R-:W-:Y:S02]  /*3b40*/  FSEL R12, R12, -INF , !P1 ;  /* 0xff8000000c0c7808 */ /* 0x000fe40004800000 */
[----:B------:R-:W-:Y:S02]  /*3b50*/  LOP3.LUT P1, RZ, R19, 0x400000, RZ, 0xc0, !PT ;  /* 0x0040000013ff7812 */ /* 0x000fe4000782c0ff */
[----:B------:R-:W-:Y:S02]  /*3b60*/  FMNMX.FTZ R7, R61, R6, !PT ;  /* 0x000000063d077209 */ /* 0x000fe40007810000 */
[----:B------:R-:W-:-:S02]  /*3b70*/  ISETP.GT.AND P1, PT, R58, 0x21, !P1 ;  /* 0x000000213a00780c */ /* 0x000fc40004f24270 */
[----:B------:R-:W-:Y:S02]  /*3b80*/  FMNMX.FTZ R6, R60, R7, !PT ;  /* 0x000000073c067209 */ /* 0x000fe40007810000 */
[----:B------:R-:W-:Y:S02]  /*3b90*/  ISETP.LT.OR P1, PT, R56, 0x22, P1 ;  /* 0x000000223800780c */ /* 0x000fe40000f21670 */
[----:B------:R-:W-:Y:S02]  /*3ba0*/  FMNMX.FTZ R6, R57, R6, !PT ;  /* 0x0000000639067209 */ /* 0x000fe40007810000 */
[----:B------:R-:W-:Y:S02]  /*3bb0*/  FSEL R13, R13, -INF , !P1 ;  /* 0xff8000000d0d7808 */ /* 0x000fe40004800000 */
[----:B------:R-:W-:Y:S02]  /*3bc0*/  LOP3.LUT P1, RZ, R19, 0x200000, RZ, 0xc0, !PT ;  /* 0x0020000013ff7812 */ /* 0x000fe4000782c0ff */
[----:B------:R-:W-:-:S02]  /*3bd0*/  FMNMX.FTZ R6, R55, R6, !PT ;  /* 0x0000000637067209 */ /* 0x000fc40007810000 */
[----:B------:R-:W-:Y:S02]  /*3be0*/  ISETP.GT.AND P1, PT, R58, 0x28, !P1 ;  /* 0x000000283a00780c */ /* 0x000fe40004f24270 */
[----:B------:R-:W-:Y:S02]  /*3bf0*/  FMNMX.FTZ R7, R45, R6, !PT ;  /* 0x000000062d077209 */ /* 0x000fe40007810000 */
[----:B------:R-:W-:Y:S02]  /*3c00*/  ISETP.LT.OR P1, PT, R56, 0x29, P1 ;  /* 0x000000293800780c */ /* 0x000fe40000f21670 */
[----:B------:R-:W-:Y:S02]  /*3c10*/  FMNMX.FTZ R6, R46, R7, !PT ;  /* 0x000000072e067209 */ /* 0x000fe40007810000 */
[----:B------:R-:W-:Y:S02]  /*3c20*/  FSEL R14, R14, -INF , !P1 ;  /* 0xff8000000e0e7808 */ /* 0x000fe40004800000 */
[----:B------:R-:W-:-:S02]  /*3c30*/  LOP3.LUT P1, RZ, R19, 0x100000, RZ, 0xc0, !PT ;  /* 0x0010000013ff7812 */ /* 0x000fc4000782c0ff */
[----:B------:R-:W-:Y:S02]  /*3c40*/  FMNMX.FTZ R7, R47, R6, !PT ;  /* 0x000000062f077209 */ /* 0x000fe40007810000 */
[----:B------:R-:W-:Y:S02]  /*3c50*/  ISETP.GT.AND P1, PT, R58, 0x29, !P1 ;  /* 0x000000293a00780c */ /* 0x000fe40004f24270 */
[----:B------:R-:W-:Y:S02]  /*3c60*/  FMNMX.FTZ R6, R48, R7, !PT ;  /* 0x0000000730067209 */ /* 0x000fe40007810000 */
[----:B------:R-:W-:Y:S02]  /*3c70*/  ISETP.LT.OR P1, PT, R56, 0x2a, P1 ;  /* 0x0000002a3800780c */ /* 0x000fe40000f21670 */
[----:B------:R-:W-:Y:S02]  /*3c80*/  FMNMX.FTZ R7, R49, R6, !PT ;  /* 0x0000000631077209 */ /* 0x000fe40007810000 */
[----:B------:R-:W-:-:S02]  /*3c90*/  FSEL R15, R15, -INF , !P1 ;  /* 0xff8000000f0f7808 */ /* 0x000fc40004800000 */
[----:B------:R-:W-:Y:S02]  /*3ca0*/  LOP3.LUT P1, RZ, R19, 0x80000, RZ, 0xc0, !PT ;  /* 0x0008000013ff7812 */ /* 0x000fe4000782c0ff */
[----:B------:R-:W-:Y:S02]  /*3cb0*/  FMNMX.FTZ R6, R50, R7, !PT ;  /* 0x0000000732067209 */ /* 0x000fe40007810000 */
[----:B------:R-:W-:Y:S02]  /*3cc0*/  ISETP.GT.AND P1, PT, R58, 0x30, !P1 ;  /* 0x000000303a00780c */ /* 0x000fe40004f24270 */
[----:B------:R-:W-:Y:S02]  /*3cd0*/  FMNMX.FTZ R7, R51, R6, !PT ;  /* 0x0000000633077209 */ /* 0x000fe40007810000 */
[----:B------:R-:W-:Y:S02]  /*3ce0*/  ISETP.LT.OR P1, PT, R56, 0x31, P1 ;  /* 0x000000313800780c */ /* 0x000fe40000f21670 */
[----:B------:R-:W-:-:S02]  /*3cf0*/  FMNMX.FTZ R6, R52, R7, !PT ;  /* 0x0000000734067209 */ /* 0x000fc40007810000 */
[----:B------:R-:W-:Y:S02]  /*3d00*/  FSEL R20, R20, -INF , !P1 ;  /* 0xff80000014147808 */ /* 0x000fe40004800000 */
[----:B------:R-:W-:Y:S02]  /*3d10*/  ISETP.GT.AND P1, PT, R58, 0x31, !P2 ;  /* 0x000000313a00780c */ /* 0x000fe40005724270 */
[----:B------:R-:W-:Y:S02]  /*3d20*/  FMNMX.FTZ R7, R53, R6, !PT ;  /* 0x0000000635077209 */ /* 0x000fe40007810000 */
[----:B------:R-:W-:Y:S02]  /*3d30*/  ISETP.LT.OR P1, PT, R56, 0x32, P1 ;  /* 0x000000323800780c */ /* 0x000fe40000f21670 */
[----:B------:R-:W-:Y:S02]  /*3d40*/  FMNMX.FTZ R7, R54, R7, !PT ;  /* 0x0000000736077209 */ /* 0x000fe40007810000 */
[----:B------:R-:W-:-:S02]  /*3d50*/  FSEL R21, R21, -INF , !P1 ;  /* 0xff80000015157808 */ /* 0x000fc40004800000 */
        /* <DEDUP_REMOVED lines=10> */
[----:B------:R-:W-:Y:S01]  /*3e00*/  LOP3.LUT P2, RZ, R19, 0x80, RZ, 0xc0, !PT ;  /* 0x0000008013ff7812 */ /* 0x000fe2000784c0ff */
[----:B------:R-:W0:Y:S01]  /*3e10*/  SHFL.BFLY PT, R6, R7, 0x2, 0x1f ;  /* 0x0c401f0007067f89 */ /* 0x000e2200000e0000 */
[----:B------:R-:W-:-:S02]  /*3e20*/  FSEL R25, R25, -INF , !P1 ;  /* 0xff80000019197808 */ /* 0x000fc40004800000 */
[C---:B------:R-:W-:Y:S02]  /*3e30*/  LOP3.LUT P1, RZ, R19.reuse, 0x8000, RZ, 0xc0, !PT ;  /* 0x0000800013ff7812 */ /* 0x040fe4000782c0ff */
[----:B------:R-:W-:Y:S02]  /*3e40*/  LOP3.LUT P6, RZ, R19, 0x40, RZ, 0xc0, !PT ;  /* 0x0000004013ff7812 */ /* 0x000fe400078cc0ff */
[C---:B------:R-:W-:Y:S02]  /*3e50*/  ISETP.GT.AND P1, PT, R58.reuse, 0x40, !P1 ;  /* 0x000000403a00780c */ /* 0x040fe40004f24270 */
[----:B------:R-:W-:Y:S02]  /*3e60*/  ISETP.GT.AND P3, PT, R58, 0x70, !P3 ;  /* 0x000000703a00780c */ /* 0x000fe40005f64270 */
[----:B------:R-:W-:Y:S02]  /*3e70*/  ISETP.LT.OR P1, PT, R56, 0x41, P1 ;  /* 0x000000413800780c */ /* 0x000fe40000f21670 */
[----:B------:R-:W-:-:S02]  /*3e80*/  ISETP.GT.AND P4, PT, R58, 0x71, !P4 ;  /* 0x000000713a00780c */ /* 0x000fc40006784270 */
[----:B------:R-:W-:Y:S02]  /*3e90*/  FSEL R26, R26, -INF , !P1 ;  /* 0xff8000001a1a7808 */ /* 0x000fe40004800000 */
[----:B------:R-:W-:Y:S02]  /*3ea0*/  LOP3.LUT P1, RZ, R19, 0x4000, RZ, 0xc0, !PT ;  /* 0x0000400013ff7812 */ /* 0x000fe4000782c0ff */
[C---:B------:R-:W-:Y:S02]  /*3eb0*/  ISETP.GT.AND P5, PT, R58.reuse, 0x78, !P5 ;  /* 0x000000783a00780c */ /* 0x040fe40006fa4270 */
[----:B------:R-:W-:Y:S02]  /*3ec0*/  ISETP.GT.AND P1, PT, R58, 0x41, !P1 ;  /* 0x000000413a00780c */ /* 0x000fe40004f24270 */
[C---:B------:R-:W-:Y:S02]  /*3ed0*/  ISETP.LT.OR P3, PT, R56.reuse, 0x71, P3 ;  /* 0x000000713800780c */ /* 0x040fe40001f61670 */
[----:B------:R-:W-:-:S02]  /*3ee0*/  ISETP.LT.OR P1, PT, R56, 0x42, P1 ;  /* 0x000000423800780c */ /* 0x000fc40000f21670 */
[----:B0-----:R-:W-:Y:S02]  /*3ef0*/  FMNMX.FTZ R59, R7, R6, !PT ;  /* 0x00000006073b7209 */ /* 0x001fe40007810000 */
[----:B------:R-:W-:Y:S02]  /*3f00*/  FSEL R27, R27, -INF , !P1 ;  /* 0xff8000001b1b7808 */ /* 0x000fe40004800000 */
[----:B------:R-:W-:Y:S01]  /*3f10*/  LOP3.LUT P1, RZ, R19, 0x2000, RZ, 0xc0, !PT ;  /* 0x0000200013ff7812 */ /* 0x000fe2000782c0ff */
[----:B------:R-:W0:Y:S01]  /*3f20*/  SHFL.BFLY PT, R76, R59, 0x1, 0x1f ;  /* 0x0c201f003b4c7f89 */ /* 0x000e2200000e0000 */
[----:B------:R-:W-:Y:S02]  /*3f30*/  ISETP.LT.OR P4, PT, R56, 0x72, P4 ;  /* 0x000000723800780c */ /* 0x000fe40002781670 */
[----:B------:R-:W-:Y:S02]  /*3f40*/  ISETP.GT.AND P1, PT, R58, 0x48, !P1 ;  /* 0x000000483a00780c */ /* 0x000fe40004f24270 */
[----:B------:R-:W-:-:S02]  /*3f50*/  ISETP.LT.OR P5, PT, R56, 0x79, P5 ;  /* 0x000000793800780c */ /* 0x000fc40002fa1670 */
[----:B------:R-:W-:-:S04]  /*3f60*/  ISETP.LT.OR P1, PT, R56, 0x49, P1 ;  /* 0x000000493800780c */ /* 0x000fc80000f21670 */
[----:B------:R-:W-:Y:S02]  /*3f70*/  FSEL R29, R29, -INF , !P1 ;  /* 0xff8000001d1d7808 */ /* 0x000fe40004800000 */
[----:B------:R-:W-:-:S04]  /*3f80*/  LOP3.LUT P1, RZ, R19, 0x1000, RZ, 0xc0, !PT ;  /* 0x0000100013ff7812 */ /* 0x000fc8000782c0ff */
[----:B------:R-:W-:-:S04]  /*3f90*/  ISETP.GT.AND P1, PT, R58, 0x49, !P1 ;  /* 0x000000493a00780c */ /* 0x000fc80004f24270 */
[----:B------:R-:W-:Y:S02]  /*3fa0*/  ISETP.LT.OR P1, PT, R56, 0x4a, P1 ;  /* 0x0000004a3800780c */ /* 0x000fe40000f21670 */
[----:B0-----:R-:W-:Y:S02]  /*3fb0*/  FMNMX.FTZ R76, R59, R76, !PT ;  /* 0x0000004c3b4c7209 */ /* 0x001fe40007810000 */
[----:B------:R-:W-:Y:S02]  /*3fc0*/  FSEL R28, R28, -INF , !P1 ;  /* 0xff8000001c1c7808 */ /* 0x000fe40004800000 */
[----:B------:R-:W-:Y:S01]  /*3fd0*/  LOP3.LUT P1, RZ, R19, 0x800, RZ, 0xc0, !PT ;  /* 0x0000080013ff7812 */ /* 0x000fe2000782c0ff */
[----:B------:R-:W-:-:S03]  /*3fe0*/  FMUL.FTZ R72, R76, UR33 ;  /* 0x000000214c487c20 */ /* 0x000fc60008410000 */
[----:B------:R-:W-:-:S04]  /*3ff0*/  ISETP.GT.AND P1, PT, R58, 0x50, !P1 ;  /* 0x000000503a00780c */ /* 0x000fc80004f24270 */
[----:B------:R-:W-:-:S04]  /*4000*/  ISETP.LT.OR P1, PT, R56, 0x51, P1 ;  /* 0x000000513800780c */ /* 0x000fc80000f21670 */
[----:B------:R-:W-:Y:S02]  /*4010*/  FSEL R30, R30, -INF , !P1 ;  /* 0xff8000001e1e7808 */ /* 0x000fe40004800000 */
[----:B------:R-:W-:-:S04]  /*4020*/  LOP3.LUT P1, RZ, R19, 0x400, RZ, 0xc0, !PT ;  /* 0x0000040013ff7812 */ /* 0x000fc8000782c0ff */
        /* <DEDUP_REMOVED lines=11> */
[----:B------:R-:W-:Y:S02]  /*40e0*/  ISETP.GT.AND P1, PT, R58, 0x60, !P2 ;  /* 0x000000603a00780c */ /* 0x000fe40005724270 */
[----:B------:R-:W-:Y:S02]  /*40f0*/  LOP3.LUT P2, RZ, R19, 0x20, RZ, 0xc0, !PT ;  /* 0x0000002013ff7812 */ /* 0x000fe4000784c0ff */
[----:B------:R-:W-:Y:S02]  /*4100*/  ISETP.LT.OR P1, PT, R56, 0x61, P1 ;  /* 0x000000613800780c */ /* 0x000fe40000f21670 */
[----:B------:R-:W-:Y:S02]  /*4110*/  ISETP.GT.AND P2, PT, R58, 0x69, !P2 ;  /* 0x000000693a00780c */ /* 0x000fe40005744270 */
[----:B------:R-:W-:-:S02]  /*4120*/  FSEL R35, R35, -INF , !P1 ;  /* 0xff80000023237808 */ /* 0x000fc40004800000 */
[----:B------:R-:W-:Y:S02]  /*4130*/  ISETP.GT.AND P1, PT, R58, 0x61, !P6 ;  /* 0x000000613a00780c */ /* 0x000fe40007724270 */
[----:B------:R-:W-:Y:S02]  /*4140*/  LOP3.LUT P6, RZ, R19, 0x2, RZ, 0xc0, !PT ;  /* 0x0000000213ff7812 */ /* 0x000fe400078cc0ff */
[C---:B------:R-:W-:Y:S02]  /*4150*/  ISETP.LT.OR P1, PT, R56.reuse, 0x62, P1 ;  /* 0x000000623800780c */ /* 0x040fe40000f21670 */
[----:B------:R-:W-:Y:S02]  /*4160*/  ISETP.LT.OR P2, PT, R56, 0x6a, P2 ;  /* 0x0000006a3800780c */ /* 0x000fe40001741670 */
[----:B------:R-:W-:Y:S02]  /*4170*/  FSEL R34, R34, -INF , !P1 ;  /* 0xff80000022227808 */ /* 0x000fe40004800000 */
[----:B------:R-:W-:-:S04]  /*4180*/  FSETP.NEU.FTZ.AND P1, PT, R76, -INF , PT ;  /* 0xff8000004c00780b */ /* 0x000fc80003f3d000 */
[----:B------:R-:W-:Y:S02]  /*4190*/  FSEL R72, R72, RZ, P1 ;  /* 0x000000ff48487208 */ /* 0x000fe40000800000 */
[----:B------:R-:W-:Y:S02]  /*41a0*/  ISETP.GT.AND P1, PT, R58, RZ, !P6 ;  /* 0x000000ff3a00720c */ /* 0x000fe40007724270 */
[----:B------:R-:W-:Y:S01]  /*41b0*/  LOP3.LUT P6, RZ, R19, 0x1, RZ, 0xc0, !PT ;  /* 0x0000000113ff7812 */ /* 0x000fe200078cc0ff */
[--C-:B------:R-:W-:Y:S01]  /*41c0*/  FFMA.FTZ R77, R60, UR33, -R72.reuse ;  /* 0x000000213c4d7c23 */ /* 0x100fe20008010848 */
[----:B------:R-:W-:Y:S01]  /*41d0*/  ISETP.LT.OR P1, PT, R56, 0x1, P1 ;  /* 0x000000013800780c */ /* 0x000fe20000f21670 */
[--C-:B------:R-:W-:Y:S01]  /*41e0*/  FFMA.FTZ R51, R51, UR33, -R72.reuse ;  /* 0x0000002133337c23 */ /* 0x100fe20008010848 */
[----:B------:R-:W-:Y:S01]  /*41f0*/  ISETP.GT.AND P6, PT, R58, 0x79, !P6 ;  /* 0x000000793a00780c */ /* 0x000fe200077c4270 */
[--C-:B------:R-:W-:Y:S01]  /*4200*/  FFMA.FTZ R6, R66, UR33, -R72.reuse ;  /* 0x0000002142067c23 */ /* 0x100fe20008010848 */
[----:B------:R-:W-:Y:S01]  /*4210*/  FSEL R73, R0, -INF , !P1 ;  /* 0xff80000000497808 */ /* 0x000fe20004800000 */
[--C-:B------:R-:W-:Y:S01]  /*4220*/  FFMA.FTZ R59, R89, UR33, -R72.reuse ;  /* 0x00000021593b7c23 */ /* 0x100fe20008010848 */
[----:B------:R-:W-:Y:S01]  /*4230*/  LOP3.LUT P1, RZ, R19, 0x4000000, RZ, 0xc0, !PT ;  /* 0x0400000013ff7812 */ /* 0x000fe2000782c0ff */
[--C-:B------:R-:W-:Y:S01]  /*4240*/  FFMA.FTZ R7, R90, UR33, -R72.reuse ;  /* 0x000000215a077c23 */ /* 0x100fe20008010848 */
[----:B------:R-:W-:Y:S01]  /*4250*/  FMNMX.FTZ R0, R73, R2, !PT ;  /* 0x0000000249007209 */ /* 0x000fe20007810000 */
[----:B------:R-:W-:Y:S01]  /*4260*/  MUFU.EX2 R6, R6 ;  /* 0x0000000600067308 */ /* 0x000fe20000000800 */
[----:B------:R-:W-:Y:S01]  /*4270*/  ISETP.GT.AND P1, PT, R58, 0x68, !P1 ;  /* 0x000000683a00780c */ /* 0x000fe20004f24270 */
[--C-:B------:R-:W-:Y:S01]  /*4280*/  FFMA.FTZ R66, R91, UR33, -R72.reuse ;  /* 0x000000215b427c23 */ /* 0x100fe20008010848 */
[----:B------:R-:W-:Y:S01]  /*4290*/  FMNMX.FTZ R68, R3, R0, !PT ;  /* 0x0000000003447209 */ /* 0x000fe20007810000 */
[--C-:B------:R-:W-:Y:S01]  /*42a0*/  FFMA.FTZ R92, R92, UR33, -R72.reuse ;  /* 0x000000215c5c7c23 */ /* 0x100fe20008010848 */
[----:B------:R-:W-:Y:S01]  /*42b0*/  ISETP.LT.OR P1, PT, R56, 0x69, P1 ;  /* 0x000000693800780c */ /* 0x000fe20000f21670 */
[--C-:B------:R-:W-:Y:S01]  /*42c0*/  FFMA.FTZ R93, R93, UR33, -R72.reuse ;  /* 0x000000215d5d7c23 */ /* 0x100fe20008010848 */
[----:B------:R-:W-:Y:S01]  /*42d0*/  FMNMX.FTZ R67, R5, R68, !PT ;  /* 0x0000004405437209 */ /* 0x000fe20007810000 */
[----:B------:R-:W0:Y:S01]  /*42e0*/  MUFU.EX2 R59, R59 ;  /* 0x0000003b003b7308 */ /* 0x000e220000000800 */
[----:B------:R-:W-:Y:S01]  /*42f0*/  FSEL R58, R36, -INF , !P1 ;  /* 0xff800000243a7808 */ /* 0x000fe20004800000 */
[--C-:B------:R-:W-:Y:S01]  /*4300*/  FFMA.FTZ R95, R95, UR33, -R72.reuse ;  /* 0x000000215f5f7c23 */ /* 0x100fe20008010848 */
[----:B------:R-:W-:Y:S01]  /*4310*/  FMNMX.FTZ R68, R8, R67, !PT ;  /* 0x0000004308447209 */ /* 0x000fe20007810000 */
[--C-:B------:R-:W-:Y:S01]  /*4320*/  FFMA.FTZ R97, R97, UR33, -R72.reuse ;  /* 0x0000002161617c23 */ /* 0x100fe20008010848 */
[----:B------:R-:W-:Y:S01]  /*4330*/  FSEL R60, R37, -INF , !P2 ;  /* 0xff800000253c7808 */ /* 0x000fe20005000000 */
[--C-:B------:R-:W-:Y:S01]  /*4340*/  FFMA.FTZ R37, R57, UR33, -R72.reuse ;  /* 0x0000002139257c23 */ /* 0x100fe20008010848 */
[----:B------:R-:W-:Y:S01]  /*4350*/  FMNMX.FTZ R69, R9, R68, !PT ;  /* 0x0000004409457209 */ /* 0x000fe20007810000 */
[----:B------:R1:W-:Y:S01]  /*4360*/  MUFU.EX2 R36, R77 ;  /* 0x0000004d00247308 */ /* 0x0003e20000000800 */
[----:B------:R-:W-:Y:S01]  /*4370*/  FSEL R57, R38, -INF , !P3 ;  /* 0xff80000026397808 */ /* 0x000fe20005800000 */
[--C-:B------:R-:W-:Y:S01]  /*4380*/  FFMA.FTZ R68, R94, UR33, -R72.reuse ;  /* 0x000000215e447c23 */ /* 0x100fe20008010848 */
[----:B------:R-:W-:Y:S01]  /*4390*/  FMNMX.FTZ R70, R10, R69, !PT ;  /* 0x000000450a467209 */ /* 0x000fe20007810000 */
[--C-:B------:R-:W-:Y:S01]  /*43a0*/  FFMA.FTZ R65, R65, UR33, -R72.reuse ;  /* 0x0000002141417c23 */ /* 0x100fe20008010848 */
[----:B------:R-:W-:Y:S01]  /*43b0*/  ISETP.LT.OR P6, PT, R56, 0x7a, P6 ;  /* 0x0000007a3800780c */ /* 0x000fe200037c1670 */
[--C-:B------:R-:W-:Y:S01]  /*43c0*/  FFMA.FTZ R64, R64, UR33, -R72.reuse ;  /* 0x0000002140407c23 */ /* 0x100fe20008010848 */
[----:B------:R-:W-:Y:S01]  /*43d0*/  FMNMX.FTZ R69, R11, R70, !PT ;  /* 0x000000460b457209 */ /* 0x000fe20007810000 */
[----:B------:R-:W-:Y:S01]  /*43e0*/  MUFU.EX2 R7, R7 ;  /* 0x0000000700077308 */ /* 0x000fe20000000800 */
[----:B------:R-:W-:Y:S01]  /*43f0*/  FSEL R56, R41, -INF , !P6 ;  /* 0xff80000029387808 */ /* 0x000fe20007000000 */
[--C-:B------:R-:W-:Y:S01]  /*4400*/  FFMA.FTZ R63, R63, UR33, -R72.reuse ;  /* 0x000000213f3f7c23 */ /* 0x100fe20008010848 */
[----:B------:R-:W-:Y:S01]  /*4410*/  FMNMX.FTZ R70, R12, R69, !PT ;  /* 0x000000450c467209 */ /* 0x000fe20007810000 */
[--C-:B------:R-:W-:Y:S01]  /*4420*/  FFMA.FTZ R62, R62, UR33, -R72.reuse ;  /* 0x000000213e3e7c23 */ /* 0x100fe20008010848 */
[--C-:B------:R-:W-:Y:S01]  /*4430*/  FFMA.FTZ R61, R61, UR33, -R72.reuse ;  /* 0x000000213d3d7c23 */ /* 0x100fe20008010848 */
[--C-:B------:R-:W-:Y:S01]  /*4440*/  FFMA.FTZ R50, R50, UR33, -R72.reuse ;  /* 0x0000002132327c23 */ /* 0x100fe20008010848 */
[----:B------:R-:W-:Y:S01]  /*4450*/  FMNMX.FTZ R71, R13, R70, !PT ;  /* 0x000000460d477209 */ /* 0x000fe20007810000 */
[----:B------:R-:W-:Y:S01]  /*4460*/  MUFU.EX2 R66, R66 ;  /* 0x0000004200427308 */ /* 0x000fe20000000800 */
[--C-:B------:R-:W-:Y:S01]  /*4470*/  FFMA.FTZ R70, R96, UR33, -R72.reuse ;  /* 0x0000002160467c23 */ /* 0x100fe20008010848 */
[--C-:B------:R-:W-:Y:S01]  /*4480*/  FFMA.FTZ R44, R44, UR33, -R72.reuse ;  /* 0x000000212c2c7c23 */ /* 0x100fe20008010848 */
[----:B------:R-:W-:Y:S01]  /*4490*/  FMNMX.FTZ R74, R14, R71, !PT ;  /* 0x000000470e4a7209 */ /* 0x000fe20007810000 */
[--C-:B------:R-:W-:Y:S01]  /*44a0*/  FFMA.FTZ R43, R43, UR33, -R72.reuse ;  /* 0x000000212b2b7c23 */ /* 0x100fe20008010848 */
[----:B------:R-:W-:-:S02]  /*44b0*/  FFMA.FTZ R42, R42, UR33, -R72 ;  /* 0x000000212a2a7c23 */ /* 0x000fc40008010848 */
[----:B------:R-:W-:Y:S01]  /*44c0*/  FMNMX.FTZ R71, R15, R74, !PT ;  /* 0x0000004a0f477209 */ /* 0x000fe20007810000 */
[----:B------:R-:W-:Y:S03]  /*44d0*/  MUFU.EX2 R0, R92 ;  /* 0x0000005c00007308 */ /* 0x000fe60000000800 */
[----:B------:R-:W-:-:S04]  /*44e0*/  FMNMX.FTZ R74, R20, R71, !PT ;  /* 0x00000047144a7209 */ /* 0x000fc80007810000 */
        /* <DEDUP_REMOVED lines=17> */
[----:B------:R-:W-:Y:S02]  /*4600*/  FMNMX.FTZ R75, R35, R74, !PT ;  /* 0x0000004a234b7209 */ /* 0x000fe40007810000 */
[----:B------:R-:W-:Y:S02]  /*4610*/  FSEL R74, R39, -INF , !P4 ;  /* 0xff800000274a7808 */ /* 0x000fe40006000000 */
[----:B------:R-:W-:Y:S01]  /*4620*/  FMNMX.FTZ R75, R34, R75, !PT ;  /* 0x0000004b224b7209 */ /* 0x000fe20007810000 */
[----:B------:R-:W-:Y:S03]  /*4630*/  MUFU.EX2 R64, R64 ;  /* 0x0000004000407308 */ /* 0x000fe60000000800 */
[----:B------:R-:W-:-:S04]  /*4640*/  FMNMX.FTZ R75, R58, R75, !PT ;  /* 0x0000004b3a4b7209 */ /* 0x000fc80007810000 */
[----:B------:R-:W-:Y:S01]  /*4650*/  FMNMX.FTZ R38, R60, R75, !PT ;  /* 0x0000004b3c267209 */ /* 0x000fe20007810000 */
[----:B------:R-:W-:Y:S01]  /*4660*/  FFMA.FTZ R75, R55, UR33, -R72 ;  /* 0x00000021374b7c23 */ /* 0x000fe20008010848 */
[----:B------:R-:W-:Y:S01]  /*4670*/  FSEL R55, R40, -INF , !P5 ;  /* 0xff80000028377808 */ /* 0x000fe20006800000 */
[----:B------:R-:W-:Y:S01]  /*4680*/  MUFU.EX2 R63, R63 ;  /* 0x0000003f003f7308 */ /* 0x000fe20000000800 */
[----:B------:R-:W-:-:S04]  /*4690*/  FMNMX.FTZ R39, R57, R38, !PT ;  /* 0x0000002639277209 */ /* 0x000fc80007810000 */
[----:B------:R-:W-:Y:S01]  /*46a0*/  FMNMX.FTZ R40, R74, R39, !PT ;  /* 0x000000274a287209 */ /* 0x000fe20007810000 */
[--C-:B------:R-:W-:Y:S02]  /*46b0*/  FFMA.FTZ R39, R45, UR33, -R72.reuse ;  /* 0x000000212d277c23 */ /* 0x100fe40008010848 */
[----:B------:R-:W-:Y:S01]  /*46c0*/  MUFU.EX2 R38, R75 ;  /* 0x0000004b00267308 */ /* 0x000fe20000000800 */
        /* <DEDUP_REMOVED lines=8> */
[----:B------:R-:W-:Y:S01]  /*4750*/  FFMA.FTZ R52, R54, UR33, -R72 ;  /* 0x0000002136347c23 */ /* 0x000fe20008010848 */
[----:B------:R-:W2:Y:S01]  /*4760*/  SHFL.BFLY PT, R78, R45, 0x2, 0x1f ;  /* 0x0c401f002d4e7f89 */ /* 0x000ea200000e0000 */
[----:B------:R-:W-:Y:S08]  /*4770*/  MUFU.EX2 R62, R62 ;  /* 0x0000003e003e7308 */ /* 0x000ff00000000800 */
[----:B------:R-:W-:Y:S08]  /*4780*/  MUFU.EX2 R61, R61 ;  /* 0x0000003d003d7308 */ /* 0x000ff00000000800 */
[----:B------:R-:W-:Y:S01]  /*4790*/  MUFU.EX2 R37, R37 ;  /* 0x0000002500257308 */ /* 0x000fe20000000800 */
[----:B--2---:R-:W-:-:S07]  /*47a0*/  FMNMX.FTZ R78, R45, R78, !PT ;  /* 0x0000004e2d4e7209 */ /* 0x004fce0007810000 */
[----:B------:R-:W-:Y:S01]  /*47b0*/  MUFU.EX2 R39, R39 ;  /* 0x0000002700277308 */ /* 0x000fe20000000800 */
[----:B-1----:R-:W1:Y:S07]  /*47c0*/  SHFL.BFLY PT, R77, R78, 0x1, 0x1f ;  /* 0x0c201f004e4d7f89 */ /* 0x002e6e00000e0000 */
[----:B------:R2:W-:Y:S08]  /*47d0*/  MUFU.EX2 R45, R51 ;  /* 0x00000033002d7308 */ /* 0x0005f00000000800 */
[----:B------:R-:W-:Y:S01]  /*47e0*/  MUFU.EX2 R40, R40 ;  /* 0x0000002800287308 */ /* 0x000fe20000000800 */
[----:B--2---:R-:W-:-:S07]  /*47f0*/  FFMA.FTZ R51, R4, UR33, -R72 ;  /* 0x0000002104337c23 */ /* 0x004fce0008010848 */
[----:B------:R-:W-:Y:S01]  /*4800*/  MUFU.EX2 R41, R41 ;  /* 0x0000002900297308 */ /* 0x000fe20000000800 */
[----:B-1----:R-:W-:-:S04]  /*4810*/  FMNMX.FTZ R77, R78, R77, !PT ;  /* 0x0000004d4e4d7209 */ /* 0x002fc80007810000 */
        /* <DEDUP_REMOVED lines=21> */
[----:B------:R0:W2:Y:S01]  /*4970*/  MUFU.EX2 R84, R4 ;  /* 0x0000000400547308 */ /* 0x0000a20000000800 */
[--C-:B-1----:R-:W-:Y:S01]  /*4980*/  FFMA.FTZ R73, R14, UR33, -R53.reuse ;  /* 0x000000210e497c23 */ /* 0x102fe20008010835 */
[--C-:B------:R-:W-:Y:S01]  /*4990*/  FFMA.FTZ R30, R31, UR33, -R53.reuse ;  /* 0x000000211f1e7c23 */ /* 0x100fe20008010835 */
[--C-:B------:R-:W-:Y:S01]  /*49a0*/  FFMA.FTZ R78, R25, UR33, -R53.reuse ;  /* 0x00000021194e7c23 */ /* 0x100fe20008010835 */
[--C-:B------:R-:W-:Y:S01]  /*49b0*/  FFMA.FTZ R25, R26, UR33, -R53.reuse ;  /* 0x000000211a197c23 */ /* 0x100fe20008010835 */
[--C-:B------:R-:W-:Y:S01]  /*49c0*/  FFMA.FTZ R28, R28, UR33, -R53.reuse ;  /* 0x000000211c1c7c23 */ /* 0x100fe20008010835 */
[--C-:B------:R-:W-:Y:S01]  /*49d0*/  FFMA.FTZ R33, R33, UR33, -R53.reuse ;  /* 0x0000002121217c23 */ /* 0x100fe20008010835 */
[----:B------:R-:W-:Y:S01]  /*49e0*/  FFMA.FTZ R32, R32, UR33, -R53 ;  /* 0x0000002120207c23 */ /* 0x000fe20008010835 */
[----:B------:R1:W3:Y:S01]  /*49f0*/  MUFU.EX2 R79, R3 ;  /* 0x00000003004f7308 */ /* 0x0002e20000000800 */
[----:B0-----:R-:W-:Y:S01]  /*4a00*/  FADD.FTZ R4, R6, R59 ;  /* 0x0000003b06047221 */ /* 0x001fe20000010000 */
[--C-:B------:R-:W-:Y:S01]  /*4a10*/  FFMA.FTZ R35, R35, UR33, -R53.reuse ;  /* 0x0000002123237c23 */ /* 0x100fe20008010835 */
[--C-:B------:R-:W-:Y:S01]  /*4a20*/  FFMA.FTZ R34, R34, UR33, -R53.reuse ;  /* 0x0000002122227c23 */ /* 0x100fe20008010835 */
[--C-:B------:R-:W-:Y:S01]  /*4a30*/  FFMA.FTZ R58, R58, UR33, -R53.reuse ;  /* 0x000000213a3a7c23 */ /* 0x100fe20008010835 */
[--C-:B------:R-:W-:Y:S01]  /*4a40*/  FFMA.FTZ R57, R57, UR33, -R53.reuse ;  /* 0x0000002139397c23 */ /* 0x100fe20008010835 */
[--C-:B------:R-:W-:Y:S01]  /*4a50*/  FFMA.FTZ R74, R74, UR33, -R53.reuse ;  /* 0x000000214a4a7c23 */ /* 0x100fe20008010835 */
[--C-:B------:R-:W-:Y:S01]  /*4a60*/  FFMA.FTZ R55, R55, UR33, -R53.reuse ;  /* 0x0000002137377c23 */ /* 0x100fe20008010835 */
[----:B------:R0:W4:Y:S01]  /*4a70*/  MUFU.EX2 R86, R5 ;  /* 0x0000000500567308 */ /* 0x0001220000000800 */
[----:B--2---:R-:W-:Y:S01]  /*4a80*/  FADD.FTZ R8, R75, R84 ;  /* 0x000000544b087221 */ /* 0x004fe20000010000 */
[--C-:B-1----:R-:W-:Y:S01]  /*4a90*/  FFMA.FTZ R3, R20, UR33, -R53.reuse ;  /* 0x0000002114037c23 */ /* 0x102fe20008010835 */
[--C-:B------:R-:W-:Y:S01]  /*4aa0*/  FFMA.FTZ R20, R21, UR33, -R53.reuse ;  /* 0x0000002115147c23 */ /* 0x100fe20008010835 */
[--C-:B------:R-:W-:Y:S01]  /*4ab0*/  FFMA.FTZ R21, R24, UR33, -R53.reuse ;  /* 0x0000002118157c23 */ /* 0x100fe20008010835 */
[--C-:B------:R-:W-:Y:S01]  /*4ac0*/  FFMA.FTZ R60, R60, UR33, -R53.reuse ;  /* 0x000000213c3c7c23 */ /* 0x100fe20008010835 */
[----:B------:R-:W-:Y:S01]  /*4ad0*/  FFMA.FTZ R53, R56, UR33, -R53 ;  /* 0x0000002138357c23 */ /* 0x000fe20008010835 */
[----:B------:R-:W-:Y:S01]  /*4ae0*/  F2FP.F16.F32.PACK_AB R14, R64, R65 ;  /* 0x00000041400e723e */ /* 0x000fe200000000ff */
[----:B------:R-:W1:Y:S01]  /*4af0*/  MUFU.EX2 R2, R2 ;  /* 0x0000000200027308 */ /* 0x000e620000000800 */
[----:B0-----:R-:W-:Y:S01]  /*4b00*/  FADD.FTZ R5, R7, R4 ;  /* 0x0000000407057221 */ /* 0x001fe20000010000 */
[----:B------:R-:W-:-:S02]  /*4b10*/  F2FP.F16.F32.PACK_AB R4, R59, R6 ;  /* 0x000000063b04723e */ /* 0x000fc400000000ff */
[C---:B------:R-:W-:Y:S01]  /*4b20*/  F2FP.F16.F32.PACK_AB R6, R66.reuse, R7 ;  /* 0x000000074206723e */ /* 0x040fe200000000ff */
[----:B---3--:R-:W-:Y:S01]  /*4b30*/  FADD.FTZ R7, R79, R8 ;  /* 0x000000084f077221 */ /* 0x008fe20000010000 */
[----:B------:R-:W-:Y:S01]  /*4b40*/  FADD.FTZ R5, R66, R5 ;  /* 0x0000000542057221 */ /* 0x000fe20000010000 */
[----:B------:R-:W-:Y:S01]  /*4b50*/  F2FP.F16.F32.PACK_AB R26, R40, R39 ;  /* 0x00000027281a723e */ /* 0x000fe200000000ff */
[----:B------:R-:W0:Y:S01]  /*4b60*/  MUFU.EX2 R9, R9 ;  /* 0x0000000900097308 */ /* 0x000e220000000800 */
[----:B----4-:R-:W-:Y:S01]  /*4b70*/  FADD.FTZ R15, R86, R7 ;  /* 0x00000007560f7221 */ /* 0x010fe20000010000 */
[----:B------:R-:W-:Y:S01]  /*4b80*/  FADD.FTZ R10, R0, R5 ;  /* 0x00000005000a7221 */ /* 0x000fe20000010000 */
[----:B------:R-:W-:Y:S02]  /*4b90*/  F2FP.F16.F32.PACK_AB R5, R84, R75 ;  /* 0x0000004b5405723e */ /* 0x000fe400000000ff */
[----:B------:R-:W-:Y:S01]  /*4ba0*/  F2FP.F16.F32.PACK_AB R7, R86, R79 ;  /* 0x0000004f5607723e */ /* 0x000fe200000000ff */
[----:B------:R-:W-:-:S02]  /*4bb0*/  FADD.FTZ R31, R67, R10 ;  /* 0x0000000a431f7221 */ /* 0x000fc40000010000 */
[----:B------:R-:W2:Y:S01]  /*4bc0*/  MUFU.EX2 R54, R54 ;  /* 0x0000003600367308 */ /* 0x000ea20000000800 */
[----:B-1----:R-:W-:Y:S01]  /*4bd0*/  FADD.FTZ R8, R2, R15 ;  /* 0x0000000f02087221 */ /* 0x002fe20000010000 */
[----:B------:R-:W-:Y:S01]  /*4be0*/  FADD.FTZ R10, R68, R31 ;  /* 0x0000001f440a7221 */ /* 0x000fe20000010000 */
[----:B------:R1:W-:Y:S03]  /*4bf0*/  STSM.16.M88.4 [R17+0x21800], R4 ;  /* 0x0218000411007844 */ /* 0x0003e60000000200 */
[----:B------:R-:W-:Y:S02]  /*4c00*/  FADD.FTZ R31, R69, R10 ;  /* 0x0000000a451f7221 */ /* 0x000fe40000010000 */
[----:B------:R-:W3:Y:S01]  /*4c10*/  MUFU.EX2 R11, R11 ;  /* 0x0000000b000b7308 */ /* 0x000ee20000000800 */
[C---:B0-----:R-:W-:Y:S01]  /*4c20*/  FADD.FTZ R15, R9.reuse, R8 ;  /* 0x00000008090f7221 */ /* 0x041fe20000010000 */
[----:B------:R-:W-:Y:S01]  /*4c30*/  FADD.FTZ R10, R70, R31 ;  /* 0x0000001f460a7221 */ /* 0x000fe20000010000 */
[----:B------:R-:W-:-:S03]  /*4c40*/  F2FP.F16.F32.PACK_AB R9, R9, R2 ;  /* 0x000000020909723e */ /* 0x000fc600000000ff */
[----:B------:R-:W-:Y:S02]  /*4c50*/  FADD.FTZ R10, R71, R10 ;  /* 0x0000000a470a7221 */ /* 0x000fe40000010000 */
[----:B------:R-:W0:Y:S01]  /*4c60*/  MUFU.EX2 R72, R72 ;  /* 0x0000004800487308 */ /* 0x000e220000000800 */
[----:B--2---:R-:W-:Y:S01]  /*4c70*/  FADD.FTZ R8, R54, R15 ;  /* 0x0000000f36087221 */ /* 0x004fe20000010000 */
[----:B------:R-:W-:Y:S01]  /*4c80*/  FADD.FTZ R31, R65, R10 ;  /* 0x0000000a411f7221 */ /* 0x000fe20000010000 */
[----:B-1----:R-:W-:Y:S02]  /*4c90*/  F2FP.F16.F32.PACK_AB R4, R62, R63 ;  /* 0x0000003f3e04723e */ /* 0x002fe400000000ff */
[----:B------:R-:W-:Y:S01]  /*4ca0*/  F2FP.F16.F32.PACK_AB R6, R36, R61 ;  /* 0x0000003d2406723e */ /* 0x000fe200000000ff */
[----:B------:R-:W-:Y:S02]  /*4cb0*/  FADD.FTZ R10, R64, R31 ;  /* 0x0000001f400a7221 */ /* 0x000fe40000010000 */
[----:B------:R-:W1:Y:S01]  /*4cc0*/  MUFU.EX2 R13, R13 ;  /* 0x0000000d000d7308 */ /* 0x000e620000000800 */
[----:B---3--:R-:W-:Y:S01]  /*4cd0*/  FADD.FTZ R15, R11, R8 ;  /* 0x000000080b0f7221 */ /* 0x008fe20000010000 */
[----:B------:R-:W-:Y:S01]  /*4ce0*/  FADD.FTZ R31, R63, R10 ;  /* 0x0000000a3f1f7221 */ /* 0x000fe20000010000 */
[----:B------:R-:W-:-:S02]  /*4cf0*/  F2FP.F16.F32.PACK_AB R10, R69, R68 ;  /* 0x00000044450a723e */ /* 0x000fc400000000ff */
[----:B------:R-:W-:Y:S01]  /*4d00*/  F2FP.F16.F32.PACK_AB R11, R11, R54 ;  /* 0x000000360b0b723e */ /* 0x000fe200000000ff */
[----:B------:R-:W-:Y:S02]  /*4d10*/  FADD.FTZ R12, R62, R31 ;  /* 0x0000001f3e0c7221 */ /* 0x000fe40000010000 */
[----:B------:R-:W2:Y:S01]  /*4d20*/  MUFU.EX2 R73, R73 ;  /* 0x0000004900497308 */ /* 0x000ea20000000800 */
[----:B0-----:R-:W-:Y:S01]  /*4d30*/  FADD.FTZ R8, R72, R15 ;  /* 0x0000000f48087221 */ /* 0x001fe20000010000 */
[----:B------:R-:W-:Y:S01]  /*4d40*/  FADD.FTZ R31, R61, R12 ;  /* 0x0000000c3d1f7221 */ /* 0x000fe20000010000 */
[----:B------:R-:W-:-:S03]  /*4d50*/  F2FP.F16.F32.PACK_AB R12, R71, R70 ;  /* 0x00000046470c723e */ /* 0x000fc600000000ff */
[----:B------:R-:W-:Y:S02]  /*4d60*/  FADD.FTZ R24, R36, R31 ;  /* 0x0000001f24187221 */ /* 0x000fe40000010000 */
[----:B------:R-:W0:Y:S01]  /*4d70*/  MUFU.EX2 R82, R82 ;  /* 0x0000005200527308 */ /* 0x000e220000000800 */
[----:B-1----:R-:W-:Y:S01]  /*4d80*/  FADD.FTZ R8, R13, R8 ;  /* 0x000000080d087221 */ /* 0x002fe20000010000 */
[----:B------:R-:W-:Y:S01]  /*4d90*/  FADD.FTZ R7, R37, R24 ;  /* 0x0000001825077221 */ /* 0x000fe20000010000 */
[----:B------:R-:W-:Y:S02]  /*4da0*/  F2FP.F16.F32.PACK_AB R13, R13, R72 ;  /* 0x000000480d0d723e */ /* 0x000fe400000000ff */
[C---:B------:R-:W-:Y:S01]  /*4db0*/  F2FP.F16.F32.PACK_AB R24, R38.reuse, R37 ;  /* 0x000000252618723e */ /* 0x040fe200000000ff */
[----:B------:R-:W-:Y:S02]  /*4dc0*/  FADD.FTZ R2, R38, R7 ;  /* 0x0000000726027221 */ /* 0x000fe40000010000 */
[----:B------:R-:W1:Y:S01]  /*4dd0*/  MUFU.EX2 R3, R3 ;  /* 0x0000000300037308 */ /* 0x000e620000000800 */
[----:B--2---:R-:W-:Y:S01]  /*4de0*/  FADD.FTZ R15, R73, R8 ;  /* 0x00000008490f7221 */ /* 0x004fe20000010000 */
[----:B------:R-:W-:Y:S01]  /*4df0*/  F2FP.F16.F32.PACK_AB R8, R67, R0 ;  /* 0x000000004308723e */ /* 0x000fe200000000ff */
[----:B------:R-:W-:-:S04]  /*4e00*/  FADD.FTZ R7, R39, R2 ;  /* 0x0000000227077221 */ /* 0x000fc80000010000 */
[----:B------:R-:W-:Y:S01]  /*4e10*/  FADD.FTZ R2, R40, R7 ;  /* 0x0000000728027221 */ /* 0x000fe20000010000 */
[----:B------:R-:W2:Y:S01]  /*4e20*/  MUFU.EX2 R20, R20 ;  /* 0x0000001400147308 */ /* 0x000ea20000000800 */
[----:B0-----:R-:W-:Y:S01]  /*4e30*/  FADD.FTZ R0, R82, R15 ;  /* 0x0000000f52007221 */ /* 0x001fe20000010000 */
[----:B------:R0:W-:Y:S01]  /*4e40*/  STSM.16.M88.4 [R23], R8 ;  /* 0x0000000817007844 */ /* 0x0001e20000000200 */
[----:B------:R-:W-:-:S04]  /*4e50*/  FADD.FTZ R7, R41, R2 ;  /* 0x0000000229077221 */ /* 0x000fc80000010000 */
[----:B------:R-:W-:Y:S01]  /*4e60*/  FADD.FTZ R2, R46, R7 ;  /* 0x000000072e027221 */ /* 0x000fe20000010000 */
[----:B------:R-:W3:Y:S01]  /*4e70*/  MUFU.EX2 R21, R21 ;  /* 0x0000001500157308 */ /* 0x000ee20000000800 */
[----:B-1----:R-:W-:Y:S02]  /*4e80*/  FADD.FTZ R15, R3, R0 ;  /* 0x00000000030f7221 */ /* 0x002fe40000010000 */
[----:B------:R-:W-:-:S05]  /*4e90*/  FADD.FTZ R7, R47, R2 ;  /* 0x000000022f077221 */ /* 0x000fca0000010000 */
[----:B------:R-:W1:Y:S01]  /*4ea0*/  MUFU.EX2 R78, R78 ;  /* 0x0000004e004e7308 */ /* 0x000e620000000800 */
[----:B--2---:R-:W-:Y:S01]  /*4eb0*/  FADD.FTZ R0, R20, R15 ;  /* 0x0000000f14007221 */ /* 0x004fe20000010000 */
[----:B------:R-:W-:Y:S02]  /*4ec0*/  F2FP.F16.F32.PACK_AB R15, R82, R73 ;  /* 0x00000049520f723e */ /* 0x000fe400000000ff */
[----:B0-----:R-:W-:-:S03]  /*4ed0*/  F2FP.F16.F32.PACK_AB R8, R46, R41 ;  /* 0x000000292e08723e */ /* 0x001fc600000000ff */
[----:B------:R0:W-:Y:S01]  /*4ee0*/  STSM.16.M88.4 [R22], R12 ;  /* 0x0000000c16007844 */ /* 0x0001e20000000200 */
[----:B------:R-:W2:Y:S01]  /*4ef0*/  MUFU.EX2 R25, R25 ;  /* 0x0000001900197308 */ /* 0x000ea20000000800 */
[----:B---3--:R-:W-:-:S07]  /*4f00*/  FADD.FTZ R5, R21, R0 ;  /* 0x0000000015057221 */ /* 0x008fce0000010000 */
[----:B------:R-:W3:Y:S01]  /*4f10*/  MUFU.EX2 R80, R80 ;  /* 0x0000005000507308 */ /* 0x000ee20000000800 */
[----:B-1----:R-:W-:-:S07]  /*4f20*/  FADD.FTZ R0, R78, R5 ;  /* 0x000000054e007221 */ /* 0x002fce0000010000 */
[----:B------:R-:W1:Y:S01]  /*4f30*/  MUFU.EX2 R27, R27 ;  /* 0x0000001b001b7308 */ /* 0x000e620000000800 */
[----:B--2---:R-:W-:-:S07]  /*4f40*/  FADD.FTZ R5, R25, R0 ;  /* 0x0000000019057221 */ /* 0x004fce0000010000 */
[----:B------:R-:W2:Y:S01]  /*4f50*/  MUFU.EX2 R28, R28 ;  /* 0x0000001c001c7308 */ /* 0x000ea20000000800 */
[C---:B---3--:R-:W-:Y:S01]  /*4f60*/  FADD.FTZ R0, R80.reuse, R5 ;  /* 0x0000000550007221 */ /* 0x048fe20000010000 */
[----:B------:R-:W-:-:S06]  /*4f70*/  F2FP.F16.F32.PACK_AB R25, R80, R25 ;  /* 0x000000195019723e */ /* 0x000fcc00000000ff */
[----:B------:R-:W3:Y:S01]  /*4f80*/  MUFU.EX2 R29, R29 ;  /* 0x0000001d001d7308 */ /* 0x000ee20000000800 */
[----:B-1----:R-:W-:-:S07]  /*4f90*/  FADD.FTZ R5, R27, R0 ;  /* 0x000000001b057221 */ /* 0x002fce0000010000 */
[----:B------:R-:W1:Y:S01]  /*4fa0*/  MUFU.EX2 R30, R30 ;  /* 0x0000001e001e7308 */ /* 0x000e620000000800 */
[C---:B--2---:R-:W-:Y:S01]  /*4fb0*/  FADD.FTZ R0, R28.reuse, R5 ;  /* 0x000000051c007221 */ /* 0x044fe20000010000 */
[----:B------:R-:W-:-:S06]  /*4fc0*/  F2FP.F16.F32.PACK_AB R27, R28, R27 ;  /* 0x0000001b1c1b723e */ /* 0x000fcc00000000ff */
[----:B------:R-:W2:Y:S01]  /*4fd0*/  MUFU.EX2 R33, R33 ;  /* 0x0000002100217308 */ /* 0x000ea20000000800 */
[----:B---3--:R-:W-:-:S07]  /*4fe0*/  FADD.FTZ R5, R29, R0 ;  /* 0x000000001d057221 */ /* 0x008fce0000010000 */
[----:B------:R-:W3:Y:S01]  /*4ff0*/  MUFU.EX2 R50, R50 ;  /* 0x0000003200327308 */ /* 0x000ee20000000800 */
[----:B-1----:R-:W-:Y:S01]  /*5000*/  FADD.FTZ R0, R30, R5 ;  /* 0x000000051e007221 */ /* 0x002fe20000010000 */
[----:B------:R-:W-:Y:S02]  /*5010*/  F2FP.F16.F32.PACK_AB R5, R20, R3 ;  /* 0x000000031405723e */ /* 0x000fe400000000ff */
[----:B------:R-:W-:-:S04]  /*5020*/  F2FP.F16.F32.PACK_AB R9, R30, R29 ;  /* 0x0000001d1e09723e */ /* 0x000fc800000000ff */
[----:B------:R-:W0:Y:S01]  /*5030*/  MUFU.EX2 R32, R32 ;  /* 0x0000002000207308 */ /* 0x000e220000000800 */
[----:B--2---:R-:W-:-:S07]  /*5040*/  FADD.FTZ R3, R33, R0 ;  /* 0x0000000021037221 */ /* 0x004fce0000010000 */
[----:B------:R-:W1:Y:S01]  /*5050*/  MUFU.EX2 R35, R35 ;  /* 0x0000002300237308 */ /* 0x000e620000000800 */
[----:B---3--:R-:W-:Y:S01]  /*5060*/  FADD.FTZ R2, R50, R7 ;  /* 0x0000000732027221 */ /* 0x008fe20000010000 */
[----:B------:R-:W-:Y:S02]  /*5070*/  F2FP.F16.F32.PACK_AB R7, R78, R21 ;  /* 0x000000154e07723e */ /* 0x000fe400000000ff */
[----:B------:R-:W-:-:S03]  /*5080*/  F2FP.F16.F32.PACK_AB R10, R50, R47 ;  /* 0x0000002f320a723e */ /* 0x000fc600000000ff */
[----:B------:R2:W-:Y:S01]  /*5090*/  STSM.16.M88.4 [R18], R4 ;  /* 0x0000000412007844 */ /* 0x0005e20000000200 */
[----:B------:R-:W3:Y:S01]  /*50a0*/  MUFU.EX2 R48, R48 ;  /* 0x0000003000307308 */ /* 0x000ee20000000800 */
[C---:B0-----:R-:W-:Y:S01]  /*50b0*/  FADD.FTZ R12, R32.reuse, R3 ;  /* 0x00000003200c7221 */ /* 0x041fe20000010000 */
[----:B------:R-:W-:Y:S01]  /*50c0*/  FADD.FTZ R3, R45, R2 ;  /* 0x000000022d037221 */ /* 0x000fe20000010000 */
[----:B------:R-:W-:Y:S01]  /*50d0*/  F2FP.F16.F32.PACK_AB R11, R32, R33 ;  /* 0x00000021200b723e */ /* 0x000fe200000000ff */
[----:B------:R-:W-:Y:S04]  /*50e0*/  STSM.16.M88.4 [R17+0x27800], R24 ;  /* 0x0278001811007844 */ /* 0x000fe80000000200 */
[----:B------:R-:W0:Y:S01]  /*50f0*/  MUFU.EX2 R34, R34 ;  /* 0x0000002200227308 */ /* 0x000e220000000800 */
[----:B-1----:R-:W-:Y:S01]  /*5100*/  FADD.FTZ R13, R35, R12 ;  /* 0x0000000c230d7221 */ /* 0x002fe20000010000 */
[----:B------:R-:W-:Y:S06]  /*5110*/  STSM.16.M88.4 [R136], R8 ;  /* 0x0000000888007844 */ /* 0x000fec0000000200 */
[----:B------:R-:W1:Y:S01]  /*5120*/  MUFU.EX2 R49, R49 ;  /* 0x0000003100317308 */ /* 0x000e620000000800 */
[C---:B---3--:R-:W-:Y:S01]  /*5130*/  FADD.FTZ R2, R48.reuse, R3 ;  /* 0x0000000330027221 */ /* 0x048fe20000010000 */
[----:B------:R-:W-:-:S06]  /*5140*/  F2FP.F16.F32.PACK_AB R12, R48, R45 ;  /* 0x0000002d300c723e */ /* 0x000fcc00000000ff */
[----:B------:R-:W3:Y:S01]  /*5150*/  MUFU.EX2 R58, R58 ;  /* 0x0000003a003a7308 */ /* 0x000ee20000000800 */
[----:B0-----:R-:W-:-:S07]  /*5160*/  FADD.FTZ R13, R34, R13 ;  /* 0x0000000d220d7221 */ /* 0x001fce0000010000 */
[----:B------:R-:W0:Y:S01]  /*5170*/  MUFU.EX2 R52, R52 ;  /* 0x0000003400347308 */ /* 0x000e220000000800 */
[----:B-1----:R-:W-:-:S07]  /*5180*/  FADD.FTZ R3, R49, R2 ;  /* 0x0000000231037221 */ /* 0x002fce0000010000 */
[----:B------:R-:W1:Y:S01]  /*5190*/  MUFU.EX2 R31, R60 ;  /* 0x0000003c001f7308 */ /* 0x000e620000000800 */
[----:B---3--:R-:W-:Y:S01]  /*51a0*/  FADD.FTZ R2, R58, R13 ;  /* 0x0000000d3a027221 */ /* 0x008fe20000010000 */
[----:B------:R-:W-:-:S06]  /*51b0*/  F2FP.F16.F32.PACK_AB R13, R34, R35 ;  /* 0x00000023220d723e */ /* 0x000fcc00000000ff */
[----:B------:R-:W-:Y:S01]  /*51c0*/  MUFU.EX2 R44, R44 ;  /* 0x0000002c002c7308 */ /* 0x000fe20000000800 */
[C---:B0-----:R-:W-:Y:S01]  /*51d0*/  F2FP.F16.F32.PACK_AB R14, R52.reuse, R49 ;  /* 0x00000031340e723e */ /* 0x041fe200000000ff */
[----:B------:R-:W-:-:S06]  /*51e0*/  FADD.FTZ R3, R52, R3 ;  /* 0x0000000334037221 */ /* 0x000fcc0000010000 */
[----:B------:R-:W2:Y:S01]  /*51f0*/  MUFU.EX2 R43, R43 ;  /* 0x0000002b002b7308 */ /* 0x000ea20000000800 */
[C---:B-1----:R-:W-:Y:S01]  /*5200*/  F2FP.F16.F32.PACK_AB R15, R31.reuse, R58 ;  /* 0x0000003a1f0f723e */ /* 0x042fe200000000ff */
[----:B------:R-:W-:-:S04]  /*5210*/  FADD.FTZ R2, R31, R2 ;  /* 0x000000021f027221 */ /* 0x000fc80000010000 */
[----:B------:R-:W-:Y:S02]  /*5220*/  STSM.16.M88.4 [R22+0x6000], R12 ;  /* 0x0060000c16007844 */ /* 0x000fe40000000200 */
[----:B------:R-:W-:Y:S08]  /*5230*/  MUFU.EX2 R42, R42 ;  /* 0x0000002a002a7308 */ /* 0x000ff00000000800 */
[----:B------:R-:W0:Y:S01]  /*5240*/  MUFU.EX2 R51, R51 ;  /* 0x0000003300337308 */ /* 0x000e220000000800 */
[----:B--2---:R-:W-:Y:S01]  /*5250*/  F2FP.F16.F32.PACK_AB R4, R43, R44 ;  /* 0x0000002c2b04723e */ /* 0x004fe200000000ff */
[----:B------:R-:W-:-:S04]  /*5260*/  FADD.FTZ R44, R44, R3 ;  /* 0x000000032c2c7221 */ /* 0x000fc80000010000 */
[----:B------:R-:W-:Y:S02]  /*5270*/  FADD.FTZ R43, R43, R44 ;  /* 0x0000002c2b2b7221 */ /* 0x000fe40000010000 */
[----:B------:R-:W-:Y:S08]  /*5280*/  MUFU.EX2 R57, R57 ;  /* 0x0000003900397308 */ /* 0x000ff00000000800 */
[----:B------:R-:W1:Y:S01]  /*5290*/  MUFU.EX2 R74, R74 ;  /* 0x0000004a004a7308 */ /* 0x000e620000000800 */
[----:B0-----:R-:W-:-:S07]  /*52a0*/  F2FP.F16.F32.PACK_AB R6, R51, R42 ;  /* 0x0000002a3306723e */ /* 0x001fce00000000ff */
[----:B------:R-:W-:Y:S08]  /*52b0*/  MUFU.EX2 R55, R55 ;  /* 0x0000003700377308 */ /* 0x000ff00000000800 */
[----:B------:R-:W0:Y:S01]  /*52c0*/  MUFU.EX2 R0, R53 ;  /* 0x0000003500007308 */ /* 0x000e220000000800 */
[----:B-1----:R-:W-:Y:S01]  /*52d0*/  F2FP.F16.F32.PACK_AB R5, R74, R57 ;  /* 0x000000394a05723e */ /* 0x002fe200000000ff */
[----:B------:R-:W-:Y:S01]  /*52e0*/  FADD.FTZ R57, R57, R2 ;  /* 0x0000000239397221 */ /* 0x000fe20000010000 */
[----:B------:R-:W-:-:S03]  /*52f0*/  FADD.FTZ R2, R42, R43 ;  /* 0x0000002b2a027221 */ /* 0x000fc60000010000 */
[----:B------:R-:W-:Y:S01]  /*5300*/  FADD.FTZ R74, R74, R57 ;  /* 0x000000394a4a7221 */ /* 0x000fe20000010000 */
[----:B------:R-:W-:Y:S01]  /*5310*/  FADD.FTZ R2, R51, R2 ;  /* 0x0000000233027221 */ /* 0x000fe20000010000 */
[----:B0-----:R-:W-:Y:S02]  /*5320*/  F2FP.F16.F32.PACK_AB R7, R0, R55 ;  /* 0x000000370007723e */ /* 0x001fe400000000ff */
[----:B------:R-:W-:-:S03]  /*5330*/  FADD.FTZ R55, R55, R74 ;  /* 0x0000004a37377221 */ /* 0x000fc60000010000 */
[----:B------:R0:W-:Y:S01]  /*5340*/  STSM.16.M88.4 [R18+0x6000], R4 ;  /* 0x0060000412007844 */ /* 0x0001e20000000200 */
[----:B------:R-:W-:Y:S01]  /*5350*/  FADD.FTZ R0, R0, R55 ;  /* 0x0000003700007221 */ /* 0x000fe20000010000 */
[----:B------:R1:W-:Y:S06]  /*5360*/  MEMBAR.ALL.CTA ;  /* 0x0000000000007992 */ /* 0x0003ec0000008000 */
[----:B-1----:R-:W1:Y:S01]  /*5370*/  FENCE.VIEW.ASYNC.S ;  /* 0x00000000000073c6 */ /* 0x002e620000000000 */
[----:B0-----:R-:W-:Y:S01]  /*5380*/  VIADD R7, R88, 0xfffffffe ;  /* 0xfffffffe58077836 */ /* 0x001fe20000000000 */
[----:B-1----:R-:W-:Y:S01]  /*5390*/  NOP ;  /* 0x0000000000007918 */ /* 0x002fe20000000000 */
[----:B------:R-:W-:Y:S05]  /*53a0*/  @P1 BRA `(.L_x_836) ;  /* 0x00000000004c1947 */ /* 0x000fea0003800000 */
[----:B------:R-:W-:Y:S01]  /*53b0*/  ISETP.LT.AND P1, PT, RZ, UR55, PT ;  /* 0x00000037ff007c0c */ /* 0x000fe2000bf21270 */
[----:B------:R-:W-:-:S12]  /*53c0*/  UIADD3 UR15, UR55, -0x1, URZ ;  /* 0xffffffff370f7890 */ /* 0x000fd8000fffe03f */
[----:B------:R-:W-:Y:S05]  /*53d0*/  @P1 BRA `(.L_x_837) ;  /* 0x0000000000201947 */ /* 0x000fea0003800000 */
[----:B------:R-:W-:Y:S01]  /*53e0*/  ULDC UR18, c[0x0][0x9e4] ;  /* 0x0002790000127ab9 */ /* 0x000fe20000000800 */
[----:B------:R-:W-:Y:S02]  /*53f0*/  UIADD3 UR15, -UR55, URZ, URZ ;  /* 0x0000003f370f7290 */ /* 0x000fe4000fffe13f */
[----:B------:R-:W-:-:S11]  /*5400*/  UISETP.NE.AND UP0, UPT, UR18, 0x1, UPT ;  /* 0x000000011200788c */ /* 0x000fd6000bf05270 */
[----:B------:R-:W-:Y:S02]  /*5410*/  @UP0 ULDC.64 UR6, c[0x0][0x9e8] ;  /* 0x00027a0000060ab9 */ /* 0x000fe40000000a00 */
[----:B------:R-:W-:-:S04]  /*5420*/  UIMAD.WIDE.U32 UR10, UR15, UR6, URZ ;  /* 0x000000060f0a72a5 */ /* 0x000fc8000f8e003f */
[----:B------:R-:W-:-:S04]  /*5430*/  @UP0 USHF.R.U32.HI UR15, URZ, UR7, UR11 ;  /* 0x000000073f0f0299 */ /* 0x000fc8000801160b */
[----:B------:R-:W-:Y:S01]  /*5440*/  ULOP3.LUT UR15, URZ, UR15, URZ, 0x33, !UPT ;  /* 0x0000000f3f0f7292 */ /* 0x000fe2000f8e333f */
[----:B------:R-:W-:Y:S11]  /*5450*/  BRA `(.L_x_838) ;  /* 0x0000000000147947 */ /* 0x000ff60003800000 */
.L_x_837:
[----:B------:R-:W-:Y:S02]  /*5460*/  ULDC UR18, c[0x0][0x9e4] ;  /* 0x0002790000127ab9 */ /* 0x000fe40000000800 */
[----:B------:R-:W-:-:S11]  /*5470*/  UISETP.NE.AND UP0, UPT, UR18, 0x1, UPT ;  /* 0x000000011200788c */ /* 0x000fd6000bf05270 */
[----:B------:R-:W-:Y:S02]  /*5480*/  @UP0 ULDC.64 UR6, c[0x0][0x9e8] ;  /* 0x00027a0000060ab9 */ /* 0x000fe40000000a00 */
[----:B------:R-:W-:-:S04]  /*5490*/  UIMAD.WIDE.U32 UR10, UR15, UR6, URZ ;  /* 0x000000060f0a72a5 */ /* 0x000fc8000f8e003f */
[----:B------:R-:W-:-:S12]  /*54a0*/  @UP0 USHF.R.U32.HI UR15, URZ, UR7, UR11 ;  /* 0x000000073f0f0299 */ /* 0x000fd8000801160b */
.L_x_838:
[----:B------:R-:W-:-:S04]  /*54b0*/  UIMAD UR15, UR15, UR18, UR18 ;  /* 0x000000120f0f72a4 */ /* 0x000fc8000f8e0212 */
[----:B------:R-:W-:-:S04]  /*54c0*/  UISETP.LT.AND UP0, UPT, UR14, UR15, UPT ;  /* 0x0000000f0e00728c */ /* 0x000fc8000bf01270 */
[----:B------:R-:W-:-:S12]  /*54d0*/  USEL UR14, UR14, UR15, UP0 ;  /* 0x0000000f0e0e7287 */ /* 0x000fd80008000000 */
.L_x_836:
[----:B------:R-:W-:Y:S01]  /*54e0*/  USHF.R.S32.HI UR6, URZ, 0x1f, UR14 ;  /* 0x0000001f3f067899 */ /* 0x000fe2000801140e */
[----:B------:R-:W-:Y:S02]  /*54f0*/  CS2R R134, SRZ ;  /* 0x0000000000867805 */ /* 0x000fe4000001ff00 */
[----:B------:R-:W-:Y:S02]  /*5500*/  CS2R R132, SRZ ;  /* 0x0000000000847805 */ /* 0x000fe4000001ff00 */
[----:B------:R-:W-:Y:S01]  /*5510*/  CS2R R130, SRZ ;  /* 0x0000000000827805 */ /* 0x000fe2000001ff00 */
[----:B------:R-:W-:Y:S01]  /*5520*/  ULEA.HI UR6, UR6, UR14, URZ, 0x7 ;  /* 0x0000000e06067291 */ /* 0x000fe2000f8f383f */
[----:B------:R-:W-:Y:S02]  /*5530*/  CS2R R128, SRZ ;  /* 0x0000000000807805 */ /* 0x000fe4000001ff00 */
[----:B------:R-:W-:Y:S02]  /*5540*/  CS2R R126, SRZ ;  /* 0x00000000007e7805 */ /* 0x000fe4000001ff00 */
[----:B------:R-:W-:Y:S01]  /*5550*/  CS2R R124, SRZ ;  /* 0x00000000007c7805 */ /* 0x000fe2000001ff00 */
[----:B------:R-:W-:Y:S01]  /*5560*/  USHF.R.S32.HI UR6, URZ, 0x7, UR6 ;  /* 0x000000073f067899 */ /* 0x000fe20008011406 */
[----:B------:R-:W-:-:S02]  /*5570*/  CS2R R122, SRZ ;  /* 0x00000000007a7805 */ /* 0x000fc4000001ff00 */
[----:B------:R-:W-:Y:S02]  /*5580*/  CS2R R120, SRZ ;  /* 0x0000000000787805 */ /* 0x000fe4000001ff00 */
[----:B------:R-:W-:Y:S01]  /*5590*/  CS2R R118, SRZ ;  /* 0x0000000000767805 */ /* 0x000fe2000001ff00 */
[----:B------:R-:W-:Y:S01]  /*55a0*/  UISETP.LT.AND UP0, UPT, UR37, UR6, UPT ;  /* 0x000000062500728c */ /* 0x000fe2000bf01270 */
[----:B------:R-:W-:Y:S02]  /*55b0*/  CS2R R116, SRZ ;  /* 0x0000000000747805 */ /* 0x000fe4000001ff00 */
[----:B------:R-:W-:Y:S02]  /*55c0*/  CS2R R114, SRZ ;  /* 0x0000000000727805 */ /* 0x000fe4000001ff00 */
[----:B------:R-:W-:Y:S01]  /*55d0*/  CS2R R112, SRZ ;  /* 0x0000000000707805 */ /* 0x000fe2000001ff00 */
[----:B------:R-:W-:Y:S01]  /*55e0*/  USEL UR57, UR37, UR6, !UP0 ;  /* 0x0000000625397287 */ /* 0x000fe2000c000000 */
[----:B------:R-:W-:-:S02]  /*55f0*/  CS2R R110, SRZ ;  /* 0x00000000006e7805 */ /* 0x000fc4000001ff00 */
[----:B------:R-:W-:Y:S02]  /*5600*/  CS2R R108, SRZ ;  /* 0x00000000006c7805 */ /* 0x000fe4000001ff00 */
[----:B------:R-:W-:Y:S02]  /*5610*/  CS2R R106, SRZ ;  /* 0x00000000006a7805 */ /* 0x000fe4000001ff00 */
[----:B------:R-:W-:Y:S02]  /*5620*/  CS2R R104, SRZ ;  /* 0x0000000000687805 */ /* 0x000fe4000001ff00 */
[----:B------:R-:W-:Y:S02]  /*5630*/  CS2R R102, SRZ ;  /* 0x0000000000667805 */ /* 0x000fe4000001ff00 */
[----:B------:R-:W-:Y:S02]  /*5640*/  ISETP.GE.AND P1, PT, R7, UR57, PT ;  /* 0x0000003907007c0c */ /* 0x000fe4000bf26270 */
[----:B------:R-:W-:-:S02]  /*5650*/  CS2R R100, SRZ ;  /* 0x0000000000647805 */ /* 0x000fc4000001ff00 */
[----:B------:R-:W-:Y:S02]  /*5660*/  CS2R R98, SRZ ;  /* 0x0000000000627805 */ /* 0x000fe4000001ff00 */
[----:B------:R-:W-:Y:S02]  /*5670*/  CS2R R96, SRZ ;  /* 0x0000000000607805 */ /* 0x000fe4000001ff00 */
[----:B------:R-:W-:Y:S02]  /*5680*/  CS2R R94, SRZ ;  /* 0x00000000005e7805 */ /* 0x000fe4000001ff00 */
[----:B------:R-:W-:Y:S02]  /*5690*/  CS2R R92, SRZ ;  /* 0x00000000005c7805 */ /* 0x000fe4000001ff00 */
[----:B------:R-:W-:Y:S02]  /*56a0*/  CS2R R90, SRZ ;  /* 0x00000000005a7805 */ /* 0x000fe4000001ff00 */
[----:B------:R-:W-:Y:S01]  /*56b0*/  CS2R R88, SRZ ;  /* 0x0000000000587805 */ /* 0x000fe2000001ff00 */
[----:B------:R-:W-:Y:S06]  /*56c0*/  @!P1 BRA `(.L_x_839) ;  /* 0x0000003800b49947 */ /* 0x000fec0003800000 */
[----:B------:R-:W-:Y:S01]  /*56d0*/  IMAD.MOV.U32 R5, RZ, RZ, R77 ;  /* 0x000000ffff057224 */ /* 0x000fe200078e004d */
[----:B------:R-:W-:Y:S01]  /*56e0*/  UMOV UR28, UR47 ;  /* 0x0000002f001c7c82 */ /* 0x000fe20008000000 */
[----:B------:R-:W-:Y:S01]  /*56f0*/  IMAD.MOV.U32 R4, RZ, RZ, R76 ;  /* 0x000000ffff047224 */ /* 0x000fe200078e004c */
[----:B------:R-:W-:Y:S01]  /*5700*/  UMOV UR58, UR46 ;  /* 0x0000002e003a7c82 */ /* 0x000fe20008000000 */
[----:B------:R-:W-:Y:S01]  /*5710*/  IMAD.MOV.U32 R3, RZ, RZ, R7 ;  /* 0x000000ffff037224 */ /* 0x000fe200078e0007 */
[----:B------:R-:W-:Y:S01]  /*5720*/  ULDC UR34, c[0x0][0x9e4] ;  /* 0x0002790000227ab9 */ /* 0x000fe20000000800 */
[----:B------:R-:W-:Y:S01]  /*5730*/  IMAD.MOV.U32 R135, RZ, RZ, RZ ;  /* 0x000000ffff877224 */ /* 0x000fe200078e00ff */
[----:B------:R-:W-:Y:S01]  /*5740*/  ULDC UR35, c[0x0][0x9dc] ;  /* 0x0002770000237ab9 */ /* 0x000fe20000000800 */
[----:B------:R-:W-:Y:S01]  /*5750*/  ULDC UR56, c[0x0][0x9d8] ;  /* 0x0002760000387ab9 */ /* 0x000fe20000000800 */
[----:B------:R-:W-:Y:S01]  /*5760*/  ULDC UR33, c[0x0][0x988] ;  /* 0x0002620000217ab9 */ /* 0x000fe20000000800 */
[----:B------:R-:W-:-:S05]  /*5770*/  ULDC UR55, c[0x0][0x9e0] ;  /* 0x0002780000377ab9 */ /* 0x000fca0000000800 */
.L_x_858:
[----:B------:R-:W-:Y:S01]  /*5780*/  ISETP.NE.AND P2, PT, RZ, UR43, PT ;  /* 0x0000002bff007c0c */ /* 0x000fe2000bf45270 */
[----:B------:R-:W-:-:S04]  /*5790*/  UISETP.NE.AND UP0, UPT, UR58, 0x1, UPT ;  /* 0x000000013a00788c */ /* 0x000fc8000bf05270 */
[----:B------:R-:W-:-:S04]  /*57a0*/  USEL UR47, URZ, 0x1, UP0 ;  /* 0x000000013f2f7887 */ /* 0x000fc80008000000 */
[----:B------:R-:W-:-:S04]  /*57b0*/  ULOP3.LUT UR47, UR28, UR47, URZ, 0x3c, !UPT ;  /* 0x0000002f1c2f7292 */ /* 0x000fc8000f8e3c3f */
[----:B------:R-:W-:Y:S08]  /*57c0*/  @P2 BRA `(.L_x_840) ;  /* 0x0000000000382947 */ /* 0x000ff00003800000 */
[----:B------:R-:W-:Y:S05]  /*57d0*/  @!P0 BRA `(.L_x_841) ;  /* 0x0000000000048947 */ /* 0x000fea0003800000 */
[----:B------:R-:W-:Y:S01]  /*57e0*/  BPT.TRAP 0x1 ;  /* 0x000000040000795c */ /* 0x000fe20000300000 */
.L_x_841:
[----:B------:R-:W-:Y:S01]  /*57f0*/  UIADD3 UR6, UR58, 0x1, URZ ;  /* 0x000000013a067890 */ /* 0x000fe2000fffe03f */
[----:B------:R-:W-:-:S03]  /*5800*/  IMAD.U32 R6, RZ, RZ, UR47 ;  /* 0x0000002fff067e24 */ /* 0x000fc6000f8e00ff */
[----:B------:R-:W-:Y:S02]  /*5810*/  UISETP.NE.AND UP0, UPT, UR6, 0x2, UPT ;  /* 0x000000020600788c */ /* 0x000fe4000bf05270 */
[----:B------:R-:W-:Y:S02]  /*5820*/  SHF.L.U32 R6, R6, 0x1f, RZ ;  /* 0x0000001f06067819 */ /* 0x000fe400000006ff */
[----:B------:R-:W-:-:S04]  /*5830*/  USEL UR6, UR6, URZ, UP0 ;  /* 0x0000003f06067287 */ /* 0x000fc80008000000 */
[----:B------:R-:W-:-:S09]  /*5840*/  ULEA UR6, UR6, UR40, 0x3 ;  /* 0x0000002806067291 */ /* 0x000fd2000f8e183f */
[----:B------:R0:W1:Y:S01]  /*5850*/  SYNCS.PHASECHK.TRANS64.TRYWAIT P1, [UR6+0x2d830], R6 ;  /* 0x02d83006ff0075a7 */ /* 0x0000620008020146 */
[----:B------:R-:W-:Y:S05]  /*5860*/  @!P0 BRA `(.L_x_842) ;  /* 0x0000000000048947 */ /* 0x000fea0003800000 */
[----:B------:R-:W-:Y:S01]  /*5870*/  BPT.TRAP 0x1 ;  /* 0x000000040000795c */ /* 0x000fe20000300000 */
.L_x_842:
[----:B-1----:R-:W-:Y:S05]  /*5880*/  @P1 BRA `(.L_x_840) ;  /* 0x0000000000081947 */ /* 0x002fea0003800000 */
[----:B------:R-:W1:Y:S02]  /*5890*/  SYNCS.PHASECHK.TRANS64.TRYWAIT P1, [UR6+0x2d830], R6 ;  /* 0x02d83006ff0075a7 */ /* 0x000e640008020146 */
[----:B-1----:R-:W-:Y:S05]  /*58a0*/  @!P1 BRA `(.L_x_843) ;  /* 0x0000010400c49947 */ /* 0x002fea0003800000 */
.L_x_840:
[----:B-1----:R-:W1:Y:S01]  /*58b0*/  S2R R7, SR_TID.X ;  /* 0x0000000000077919 */ /* 0x002e620000002100 */
        /* <DEDUP_REMOVED lines=15> */
[----:B-1----:R-:W-:-:S05]  /*59b0*/  SHF.R.U32.HI R7, RZ, 0x7, R7 ;  /* 0x00000007ff077819 */ /* 0x002fca0000011607 */
[----:B0-----:R-:W-:-:S05]  /*59c0*/  VIADD R6, R7, 0x8 ;  /* 0x0000000807067836 */ /* 0x001fca0000000000 */
        /* <DEDUP_REMOVED lines=22> */
.L_x_845:
[----:B------:R-:W-:Y:S01]  /*5b30*/  ULEA UR6, UR58, UR40, 0x3 ;  /* 0x000000283a067291 */ /* 0x000fe2000f8e183f */
[----:B------:R-:W-:-:S05]  /*5b40*/  IMAD.U32 R6, RZ, RZ, UR28 ;  /* 0x0000001cff067e24 */ /* 0x000fca000f8e00ff */
[----:B------:R-:W-:-:S04]  /*5b50*/  SHF.L.U32 R6, R6, 0x1f, RZ ;  /* 0x0000001f06067819 */ /* 0x000fc800000006ff */
[----:B------:R0:W1:Y:S01]  /*5b60*/  SYNCS.PHASECHK.TRANS64.TRYWAIT P1, [UR6+0x2d850], R6 ;  /* 0x02d85006ff0075a7 */ /* 0x0000620008020146 */
[----:B------:R-:W-:Y:S05]  /*5b70*/  @!P0 BRA `(.L_x_846) ;  /* 0x0000000000048947 */ /* 0x000fea0003800000 */
[----:B------:R-:W-:Y:S01]  /*5b80*/  BPT.TRAP 0x1 ;  /* 0x000000040000795c */ /* 0x000fe20000300000 */
.L_x_846:
[----:B-1----:R-:W-:Y:S05]  /*5b90*/  @P1 BRA `(.L_x_844) ;  /* 0x0000000000081947 */ /* 0x002fea0003800000 */
[----:B------:R-:W1:Y:S02]  /*5ba0*/  SYNCS.PHASECHK.TRANS64.TRYWAIT P1, [UR6+0x2d850], R6 ;  /* 0x02d85006ff0075a7 */ /* 0x000e640008020146 */
[----:B-1----:R-:W-:Y:S05]  /*5bb0*/  @!P1 BRA `(.L_x_847) ;  /* 0x0000010400189947 */ /* 0x002fea0003800000 */
.L_x_844:
[----:B------:R-:W-:Y:S01]  /*5bc0*/  UIADD3 UR6, UR40, 0x400, URZ ;  /* 0x0000040028067890 */ /* 0x000fe2000fffe03f */
[----:B------:R-:W-:Y:S01]  /*5bd0*/  WARPGROUP.ARRIVE ;  /* 0x00000000000079c5 */ /* 0x000fe20000000000 */
[----:B------:R-:W-:-:S05]  /*5be0*/  ULEA UR7, UR54, UR40, 0xd ;  /* 0x0000002836077291 */ /* 0x000fca000f8e683f */
[----:B------:R-:W1:Y:S01]  /*5bf0*/  S2R R8, SR_TID.X ;  /* 0x0000000000087919 */ /* 0x000e620000002100 */
[----:B------:R-:W-:Y:S02]  /*5c00*/  USHF.R.U32.HI UR6, URZ, 0x4, UR6 ;  /* 0x000000043f067899 */ /* 0x000fe40008011606 */
[----:B------:R-:W-:Y:S02]  /*5c10*/  UIADD3 UR7, UR7, 0x21800, URZ ;  /* 0x0002180007077890 */ /* 0x000fe4000fffe03f */
[----:B------:R-:W-:Y:S02]  /*5c20*/  ULOP3.LUT UR6, UR6, 0x3fff, URZ, 0xc0, !UPT ;  /* 0x00003fff06067892 */ /* 0x000fe4000f8ec03f */
[----:B------:R-:W-:Y:S02]  /*5c30*/  USHF.R.U32.HI UR7, URZ, 0x4, UR7 ;  /* 0x000000043f077899 */ /* 0x000fe40008011607 */
[----:B------:R-:W-:Y:S02]  /*5c40*/  ULOP3.LUT UR10, UR6, 0x2000000, URZ, 0xfc, !UPT ;  /* 0x02000000060a7892 */ /* 0x000fe4000f8efc3f */
[----:B------:R-:W-:-:S02]  /*5c50*/  ULOP3.LUT UR6, UR7, 0x3fff, URZ, 0xc0, !UPT ;  /* 0x00003fff07067892 */ /* 0x000fc4000f8ec03f */
[----:B------:R-:W-:Y:S02]  /*5c60*/  UIMAD UR7, UR58, 0x600, UR10 ;  /* 0x000006003a0778a4 */ /* 0x000fe4000f8e020a */
[----:B------:R-:W-:Y:S01]  /*5c70*/  ULOP3.LUT UR6, UR6, 0x10000, URZ, 0xfc, !UPT ;  /* 0x0001000006067892 */ /* 0x000fe2000f8efc3f */
[----:B------:R-:W-:Y:S01]  /*5c80*/  UMOV UR31, 0x80000020 ;  /* 0x80000020001f7882 */ /* 0x000fe20000000000 */
[----:B------:R-:W-:-:S03]  /*5c90*/  UMOV UR29, 0x40000040 ;  /* 0x40000040001d7882 */ /* 0x000fc60000000000 */
        /* <DEDUP_REMOVED lines=60> */
.L_x_848:
[----:B------:R-:W-:Y:S01]  /*6060*/  UISETP.NE.AND UP1, UPT, UR51, URZ, UPT ;  /* 0x0000003f3300728c */ /* 0x000fe2000bf25270 */
[----:B------:R-:W-:Y:S01]  /*6070*/  FMUL.FTZ R11, R30, UR56 ;  /* 0x000000381e0b7c20 */ /* 0x000fe20008410000 */
[----:B------:R-:W-:Y:S01]  /*6080*/  FMUL.FTZ R30, R41, UR56 ;  /* 0x00000038291e7c20 */ /* 0x000fe20008410000 */
[----:B------:R-:W-:Y:S01]  /*6090*/  FMUL.FTZ R41, R54, UR56 ;  /* 0x0000003836297c20 */ /* 0x000fe20008410000 */
[----:B------:R-:W-:Y:S01]  /*60a0*/  FMUL.FTZ R54, R64, UR56 ;  /* 0x0000003840367c20 */ /* 0x000fe20008410000 */
[----:B------:R-:W-:Y:S01]  /*60b0*/  FMUL.FTZ R64, R73, UR56 ;  /* 0x0000003849407c20 */ /* 0x000fe20008410000 */
[----:B------:R-:W-:Y:S01]  /*60c0*/  PLOP3.LUT P1, PT, PT, PT, UP1, 0x80, 0x0 ;  /* 0x000000000000781c */ /* 0x000fe20003f2f018 */
[----:B------:R-:W-:Y:S01]  /*60d0*/  FMUL.FTZ R73, R83, UR56 ;  /* 0x0000003853497c20 */ /* 0x000fe20008410000 */
[----:B------:R-:W-:Y:S01]  /*60e0*/  PLOP3.LUT P2, PT, PT, PT, UP1, 0x80, 0x0 ;  /* 0x000000000000781c */ /* 0x000fe20003f4f018 */
[----:B------:R-:W-:Y:S02]  /*60f0*/  VIADD R83, R137, UR39 ;  /* 0x0000002789537c36 */ /* 0x000fe40008000000 */
[----:B------:R-:W-:Y:S01]  /*6100*/  FMUL.FTZ R10, R28, UR56 ;  /* 0x000000381c0a7c20 */ /* 0x000fe20008410000 */
[----:B------:R-:W-:Y:S01]  /*6110*/  FMUL.FTZ R28, R40, UR56 ;  /* 0x00000038281c7c20 */ /* 0x000fe20008410000 */
[----:B------:R-:W-:Y:S01]  /*6120*/  @UP1 ULDC UR7, c[0x0][0x44c] ;  /* 0x0001130000071ab9 */ /* 0x000fe20000000800 */
[----:B------:R-:W1:Y:S01]  /*6130*/  LDC R141, c[0x0][0x2f0] ;  /* 0x0000bc00ff8d7b82 */ /* 0x000e620000000800 */
[----:B------:R-:W-:Y:S01]  /*6140*/  FMUL.FTZ R40, R52, UR56 ;  /* 0x0000003834287c20 */ /* 0x000fe20008410000 */
[----:B------:R-:W-:Y:S01]  /*6150*/  FMUL.FTZ R13, R31, UR56 ;  /* 0x000000381f0d7c20 */ /* 0x000fe20008410000 */
[----:B------:R-:W-:Y:S01]  /*6160*/  FMUL.FTZ R9, R27, UR56 ;  /* 0x000000381b097c20 */ /* 0x000fe20008410000 */
[----:B------:R-:W-:Y:S01]  /*6170*/  FMUL.FTZ R31, R43, UR56 ;  /* 0x000000382b1f7c20 */ /* 0x000fe20008410000 */
[----:B------:R-:W-:Y:S01]  /*6180*/  FMUL.FTZ R27, R39, UR56 ;  /* 0x00000038271b7c20 */ /* 0x000fe20008410000 */
[----:B------:R-:W-:Y:S01]  /*6190*/  @P1 IMAD.HI.U32 R52, R83, UR7, RZ ;  /* 0x0000000753341c27 */ /* 0x000fe2000f8e00ff */
[----:B------:R-:W-:Y:S01]  /*61a0*/  @UP1 ULDC UR7, c[0x0][0x450] ;  /* 0x0001140000071ab9 */ /* 0x000fe20000000800 */
[----:B------:R-:W2:Y:S02]  /*61b0*/  LDC R143, c[0x0][0x288] ;  /* 0x0000a200ff8f7b82 */ /* 0x000ea40000000800 */
[----:B------:R-:W-:Y:S01]  /*61c0*/  FMUL.FTZ R43, R55, UR56 ;  /* 0x00000038372b7c20 */ /* 0x000fe20008410000 */
[----:B------:R-:W-:Y:S01]  /*61d0*/  FMUL.FTZ R39, R51, UR56 ;  /* 0x0000003833277c20 */ /* 0x000fe20008410000 */
[----:B------:R-:W-:Y:S01]  /*61e0*/  @P2 SHF.R.U32.HI R83, RZ, UR7, R52 ;  /* 0x00000007ff532c19 */ /* 0x000fe20008011634 */
[----:B------:R-:W-:Y:S01]  /*61f0*/  FMUL.FTZ R55, R66, UR56 ;  /* 0x0000003842377c20 */ /* 0x000fe20008410000 */
[----:B------:R-:W-:Y:S01]  /*6200*/  ULEA UR6, UR46, UR40, 0x3 ;  /* 0x000000282e067291 */ /* 0x000fe2000f8e183f */
[----:B------:R-:W-:Y:S01]  /*6210*/  FMUL.FTZ R51, R63, UR56 ;  /* 0x000000383f337c20 */ /* 0x000fe20008410000 */
[----:B------:R-:W-:Y:S01]  /*6220*/  FMUL.FTZ R66, R76, UR56 ;  /* 0x000000384c427c20 */ /* 0x000fe20008410000 */
[----:B------:R-:W-:Y:S01]  /*6230*/  FMUL.FTZ R63, R74, UR56 ;  /* 0x000000384a3f7c20 */ /* 0x000fe20008410000 */
[----:B------:R-:W-:-:S02]  /*6240*/  IMAD.SHL.U32 R76, R3, 0x80, RZ ;  /* 0x00000080034c7824 */ /* 0x000fc400078e00ff */
[----:B------:R-:W-:Y:S01]  /*6250*/  FMUL.FTZ R74, R84, UR56 ;  /* 0x00000038544a7c20 */ /* 0x000fe20008410000 */
[----:B------:R-:W-:Y:S01]  /*6260*/  FMUL.FTZ R12, R29, UR56 ;  /* 0x000000381d0c7c20 */ /* 0x000fe20008410000 */
[----:B------:R-:W-:Y:S01]  /*6270*/  UIADD3 UR6, UR6, 0x2d840, URZ ;  /* 0x0002d84006067890 */ /* 0x000fe2000fffe03f */
[----:B------:R-:W3:Y:S01]  /*6280*/  SHFL.IDX PT, R84, R83, RZ, 0x1c1f ;  /* 0x001c1fff53547589 */ /* 0x000ee200000e0000 */
[----:B0-----:R-:W-:Y:S01]  /*6290*/  FMUL.FTZ R6, R24, UR56 ;  /* 0x0000003818067c20 */ /* 0x001fe20008410000 */
        /* <DEDUP_REMOVED lines=14> */
[----:B------:R-:W-:Y:S01]  /*6380*/  UISETP.NE.AND UP0, UPT, UR50, URZ, UPT ;  /* 0x0000003f3200728c */ /* 0x000fe2000bf05270 */
[----:B------:R-:W-:Y:S01]  /*6390*/  FMUL.FTZ R35, R47, UR56 ;  /* 0x000000382f237c20 */ /* 0x000fe20008410000 */
[----:B------:R-:W-:Y:S01]  /*63a0*/  FMUL.FTZ R36, R48, UR56 ;  /* 0x0000003830247c20 */ /* 0x000fe20008410000 */
[----:B------:R-:W-:Y:S01]  /*63b0*/  FMUL.FTZ R38, R49, UR56 ;  /* 0x0000003831267c20 */ /* 0x000fe20008410000 */
[----:B------:R-:W-:Y:S01]  /*63c0*/  FMUL.FTZ R37, R50, UR56 ;  /* 0x0000003832257c20 */ /* 0x000fe20008410000 */
[----:B------:R-:W-:Y:S01]  /*63d0*/  FMUL.FTZ R44, R56, UR56 ;  /* 0x00000038382c7c20 */ /* 0x000fe20008410000 */
[----:B------:R-:W-:Y:S01]  /*63e0*/  FMUL.FTZ R46, R57, UR56 ;  /* 0x00000038392e7c20 */ /* 0x000fe20008410000 */
[----:B------:R-:W-:Y:S01]  /*63f0*/  FMUL.FTZ R45, R58, UR56 ;  /* 0x000000383a2d7c20 */ /* 0x000fe20008410000 */
[----:B------:R-:W-:Y:S01]  /*6400*/  IADD3 R53, -R76, 0x1, RZ ;  /* 0x000000014c357810 */ /* 0x000fe20007ffe1ff */
        /* <DEDUP_REMOVED lines=24> */
[----:B------:R-:W0:Y:S01]  /*6590*/  MUFU.TANH R6, R6 ;  /* 0x0000000600067308 */ /* 0x000e220000002400 */
[----:B------:R-:W-:Y:S01]  /*65a0*/  SYNCS.ARRIVE.TRANS64.RED.A1T0 RZ, [UR6], RZ ;  /* 0x000000ffffff79a7 */ /* 0x000fe20008100406 */
[----:B-1----:R-:W-:Y:S01]  /*65b0*/  IMAD R52, R141, UR44, R52 ;  /* 0x0000002c8d347c24 */ /* 0x002fe2000f8e0234 */
[----:B------:R-:W-:-:S03]  /*65c0*/  ULOP3.LUT UR6, URZ, UR35, URZ, 0x33, !UPT ;  /* 0x000000233f067292 */ /* 0x000fc6000f8e333f */
[----:B--2---:R-:W-:Y:S02]  /*65d0*/  IMAD.IADD R52, R52, 0x1, -R143 ;  /* 0x0000000134347824 */ /* 0x004fe400078e0a8f */
[----:B------:R-:W1:Y:S02]  /*65e0*/  MUFU.TANH R8, R8 ;  /* 0x0000000800087308 */ /* 0x000e640000002400 */
[C---:B------:R-:W-:Y:S02]  /*65f0*/  VIADD R82, R52.reuse, UR55 ;  /* 0x0000003734527c36 */ /* 0x040fe40008000000 */
[----:B------:R-:W-:Y:S02]  /*6600*/  VIADD R81, R52, UR6 ;  /* 0x0000000634517c36 */ /* 0x000fe40008000000 */
[----:B---3--:R-:W-:Y:S02]  /*6610*/  IMAD.IADD R80, R82, 0x1, R84 ;  /* 0x0000000152507824 */ /* 0x008fe400078e0254 */
[----:B------:R-:W2:Y:S01]  /*6620*/  MUFU.TANH R7, R7 ;  /* 0x0000000700077308 */ /* 0x000ea20000002400 */
[----:B------:R-:W-:-:S07]  /*6630*/  IMAD.IADD R79, R84, 0x1, R81 ;  /* 0x00000001544f7824 */ /* 0x000fce00078e0251 */
[----:B------:R-:W3:Y:S08]  /*6640*/  MUFU.TANH R9, R9 ;  /* 0x0000000900097308 */ /* 0x000ef00000002400 */
        /* <DEDUP_REMOVED lines=66> */
[----:B------:R-:W-:Y:S01]  /*6a70*/  IMAD.U32 R85, RZ, RZ, UR34 ;  /* 0x00000022ff557e24 */ /* 0x000fe2000f8e00ff */
[----:B------:R-:W-:-:S04]  /*6a80*/  LOP3.LUT R87, RZ, R87, RZ, 0x33, !PT ;  /* 0x00000057ff577212 */ /* 0x000fc800078e33ff */
[----:B------:R-:W-:-:S13]  /*6a90*/  ISETP.NE.AND P1, PT, R85, 0x1, PT ;  /* 0x000000015500780c */ /* 0x000fda0003f25270 */
[----:B------:R-:W1:Y:S02]  /*6aa0*/  @P1 LDC.64 R52, c[0x0][0x9e8] ;  /* 0x00027a00ff341b82 */ /* 0x000e640000000a00 */
[----:B-1----:R-:W-:-:S05]  /*6ab0*/  @P1 IMAD.HI.U32 R52, R87, R52, RZ ;  /* 0x0000003457341227 */ /* 0x002fca00078e00ff */
[----:B------:R-:W-:-:S04]  /*6ac0*/  @P1 SHF.R.U32.HI R87, RZ, R53, R52 ;  /* 0x00000035ff571219 */ /* 0x000fc80000011634 */
[----:B------:R-:W-:Y:S01]  /*6ad0*/  LOP3.LUT R87, RZ, R87, RZ, 0x33, !PT ;  /* 0x00000057ff577212 */ /* 0x000fe200078e33ff */
[----:B------:R-:W-:Y:S06]  /*6ae0*/  BRA `(.L_x_852) ;  /* 0x0000000000147947 */ /* 0x000fec0003800000 */
.L_x_851:
[----:B------:R-:W-:-:S05]  /*6af0*/  IMAD.U32 R85, RZ, RZ, UR34 ;  /* 0x00000022ff557e24 */ /* 0x000fca000f8e00ff */
[----:B------:R-:W-:-:S13]  /*6b00*/  ISETP.NE.AND P1, PT, R85, 0x1, PT ;  /* 0x000000015500780c */ /* 0x000fda0003f25270 */
[----:B------:R-:W1:Y:S02]  /*6b10*/  @P1 LDC.64 R52, c[0x0][0x9e8] ;  /* 0x00027a00ff341b82 */ /* 0x000e640000000a00 */
[----:B-1----:R-:W-:-:S05]  /*6b20*/  @P1 IMAD.HI.U32 R52, R87, R52, RZ ;  /* 0x0000003457341227 */ /* 0x002fca00078e00ff */
[----:B------:R-:W-:-:S07]  /*6b30*/  @P1 SHF.R.U32.HI R87, RZ, R53, R52 ;  /* 0x00000035ff571219 */ /* 0x000fce0000011634 */
.L_x_852:
[----:B------:R-:W-:Y:S05]  /*6b40*/  BSYNC B0 ;  /* 0x0000000000007941 */ /* 0x000fea0003800000 */
.L_x_850:
[----:B------:R-:W-:-:S04]  /*6b50*/  IMAD R87, R87, R85, -R76 ;  /* 0x0000005557577224 */ /* 0x000fc800078e0a4c */
[----:B------:R-:W-:-:S05]  /*6b60*/  IMAD R52, R16, -0x2, R87 ;  /* 0xfffffffe10347824 */ /* 0x000fca00078e0257 */
[----:B------:R-:W-:Y:S02]  /*6b70*/  VIADDMNMX R80, R52, R85, R80, PT ;  /* 0x0000005534507246 */ /* 0x000fe40003800150 */
[----:B------:R-:W-:-:S07]  /*6b80*/  VIMNMX R79, R79, R52, !PT ;  /* 0x000000344f4f7248 */ /* 0x000fce0007fe0100 */
.L_x_849:
[----:B------:R-:W-:Y:S01]  /*6b90*/  ISETP.GT.AND P1, PT, R3, -0x1, PT ;  /* 0xffffffff0300780c */ /* 0x000fe20003f24270 */
[----:B------:R-:W1:Y:S01]  /*6ba0*/  SHFL.IDX PT, R52, R83, 0x1, 0x1c1f ;  /* 0x003c1f0053347f89 */ /* 0x000e6200000e0000 */
[----:B------:R-:W-:Y:S02]  /*6bb0*/  UISETP.NE.AND UP0, UPT, UR50, URZ, UPT ;  /* 0x0000003f3200728c */ /* 0x000fe4000bf05270 */
[C---:B------:R-:W-:Y:S02]  /*6bc0*/  ISETP.GT.AND P3, PT, R79.reuse, 0x8, P1 ;  /* 0x000000084f00780c */ /* 0x040fe40000f64270 */
[C---:B------:R-:W-:Y:S02]  /*6bd0*/  ISETP.GT.AND P6, PT, R79.reuse, RZ, P1 ;  /* 0x000000ff4f00720c */ /* 0x040fe40000fc4270 */
[----:B------:R-:W-:Y:S02]  /*6be0*/  ISETP.LT.OR P3, PT, R80, 0x9, P3 ;  /* 0x000000095000780c */ /* 0x000fe40001f61670 */
[----:B------:R-:W-:-:S02]  /*6bf0*/  ISETP.GT.AND P2, PT, R79, 0x1, P1 ;  /* 0x000000014f00780c */ /* 0x000fc40000f44270 */
[----:B------:R-:W-:Y:S02]  /*6c00*/  FSEL R10, R10, -INF , !P3 ;  /* 0xff8000000a0a7808 */ /* 0x000fe40005800000 */
[----:B------:R-:W-:Y:S02]  /*6c10*/  ISETP.GT.AND P3, PT, R79, 0x19, P1 ;  /* 0x000000194f00780c */ /* 0x000fe40000f64270 */
[C---:B------:R-:W-:Y:S02]  /*6c20*/  ISETP.LT.OR P6, PT, R80.reuse, 0x1, P6 ;  /* 0x000000015000780c */ /* 0x040fe400037c1670 */
[C---:B------:R-:W-:Y:S02]  /*6c30*/  ISETP.LT.OR P2, PT, R80.reuse, 0x2, P2 ;  /* 0x000000025000780c */ /* 0x040fe40001741670 */
[----:B------:R-:W-:Y:S02]  /*6c40*/  ISETP.LT.OR P3, PT, R80, 0x1a, P3 ;  /* 0x0000001a5000780c */ /* 0x000fe40001f61670 */
[----:B0-----:R-:W-:-:S02]  /*6c50*/  FSEL R6, R6, -INF , !P6 ;  /* 0xff80000006067808 */ /* 0x001fc40007000000 */
[----:B------:R-:W-:Y:S01]  /*6c60*/  FSEL R8, R8, -INF , !P2 ;  /* 0xff80000008087808 */ /* 0x000fe20005000000 */
[--C-:B-1----:R-:W-:Y:S01]  /*6c70*/  IMAD.IADD R82, R82, 0x1, R52.reuse ;  /* 0x0000000152527824 */ /* 0x102fe200078e0234 */
[----:B------:R-:W-:Y:S01]  /*6c80*/  ISETP.GT.AND P5, PT, R79, 0x9, P1 ;  /* 0x000000094f00780c */ /* 0x000fe20000fa4270 */
[----:B------:R-:W-:Y:S01]  /*6c90*/  IMAD.IADD R81, R81, 0x1, R52 ;  /* 0x0000000151517824 */ /* 0x000fe200078e0234 */
[C---:B------:R-:W-:Y:S02]  /*6ca0*/  ISETP.GT.AND P4, PT, R79.reuse, 0x10, P1 ;  /* 0x000000104f00780c */ /* 0x040fe40000f84270 */
[C---:B------:R-:W-:Y:S02]  /*6cb0*/  ISETP.GT.AND P6, PT, R79.reuse, 0x11, P1 ;  /* 0x000000114f00780c */ /* 0x040fe40000fc4270 */
[----:B------:R-:W-:Y:S02]  /*6cc0*/  ISETP.GT.AND P2, PT, R79, 0x18, P1 ;  /* 0x000000184f00780c */ /* 0x000fe40000f44270 */
[----:B------:R-:W-:-:S02]  /*6cd0*/  FSEL R26, R26, -INF , !P3 ;  /* 0xff8000001a1a7808 */ /* 0x000fc40005800000 */
[----:B------:R-:W-:Y:S02]  /*6ce0*/  ISETP.GT.AND P3, PT, R79, 0x30, P1 ;  /* 0x000000304f00780c */ /* 0x000fe40000f64270 */
[C---:B------:R-:W-:Y:S02]  /*6cf0*/  ISETP.LT.OR P5, PT, R80.reuse, 0xa, P5 ;  /* 0x0000000a5000780c */ /* 0x040fe40002fa1670 */
[C---:B------:R-:W-:Y:S02]  /*6d00*/  ISETP.LT.OR P4, PT, R80.reuse, 0x11, P4 ;  /* 0x000000115000780c */ /* 0x040fe40002781670 */
[C---:B------:R-:W-:Y:S02]  /*6d10*/  ISETP.LT.OR P6, PT, R80.reuse, 0x12, P6 ;  /* 0x000000125000780c */ /* 0x040fe400037c1670 */
[C---:B------:R-:W-:Y:S02]  /*6d20*/  ISETP.LT.OR P2, PT, R80.reuse, 0x19, P2 ;  /* 0x000000195000780c */ /* 0x040fe40001741670 */
[----:B------:R-:W-:-:S02]  /*6d30*/  ISETP.LT.OR P3, PT, R80, 0x31, P3 ;  /* 0x000000315000780c */ /* 0x000fc40001f61670 */
[----:B------:R-:W-:Y:S02]  /*6d40*/  FSEL R12, R12, -INF , !P5 ;  /* 0xff8000000c0c7808 */ /* 0x000fe40006800000 */
[----:B------:R-:W-:Y:S02]  /*6d50*/  FSEL R14, R14, -INF , !P4 ;  /* 0xff8000000e0e7808 */ /* 0x000fe40006000000 */
[----:B------:R-:W-:Y:S02]  /*6d60*/  FSEL R15, R15, -INF , !P6 ;  /* 0xff8000000f0f7808 */ /* 0x000fe40007000000 */
[----:B------:R-:W-:Y:S02]  /*6d70*/  FSEL R24, R24, -INF , !P2 ;  /* 0xff80000018187808 */ /* 0x000fe40005000000 */
[C---:B------:R-:W-:Y:S02]  /*6d80*/  ISETP.GT.AND P5, PT, R79.reuse, 0x20, P1 ;  /* 0x000000204f00780c */ /* 0x040fe40000fa4270 */
[----:B------:R-:W-:-:S02]  /*6d90*/  ISETP.GT.AND P4, PT, R79, 0x21, P1 ;  /* 0x000000214f00780c */ /* 0x000fc40000f84270 */
[C---:B------:R-:W-:Y:S02]  /*6da0*/  ISETP.GT.AND P6, PT, R79.reuse, 0x28, P1 ;  /* 0x000000284f00780c */ /* 0x040fe40000fc4270 */
[C---:B------:R-:W-:Y:S02]  /*6db0*/  ISETP.GT.AND P2, PT, R79.reuse, 0x29, P1 ;  /* 0x000000294f00780c */ /* 0x040fe40000f44270 */
[----:B------:R-:W-:Y:S02]  /*6dc0*/  FSEL R36, R36, -INF , !P3 ;  /* 0xff80000024247808 */ /* 0x000fe40005800000 */
[----:B------:R-:W-:Y:S02]  /*6dd0*/  ISETP.GT.AND P3, PT, R79, 0x41, P1 ;  /* 0x000000414f00780c */ /* 0x000fe40000f64270 */
[C---:B------:R-:W-:Y:S02]  /*6de0*/  ISETP.LT.OR P5, PT, R80.reuse, 0x21, P5 ;  /* 0x000000215000780c */ /* 0x040fe40002fa1670 */
[----:B------:R-:W-:-:S02]  /*6df0*/  ISETP.LT.OR P4, PT, R80, 0x22, P4 ;  /* 0x000000225000780c */ /* 0x000fc40002781670 */
[C---:B------:R-:W-:Y:S02]  /*6e00*/  ISETP.LT.OR P6, PT, R80.reuse, 0x29, P6 ;  /* 0x000000295000780c */ /* 0x040fe400037c1670 */
[C---:B------:R-:W-:Y:S02]  /*6e10*/  ISETP.LT.OR P2, PT, R80.reuse, 0x2a, P2 ;  /* 0x0000002a5000780c */ /* 0x040fe40001741670 */
[----:B------:R-:W-:Y:S02]  /*6e20*/  ISETP.LT.OR P3, PT, R80, 0x42, P3 ;  /* 0x000000425000780c */ /* 0x000fe40001f61670 */
[----:B------:R-:W-:Y:S02]  /*6e30*/  FSEL R28, R28, -INF , !P5 ;  /* 0xff8000001c1c7808 */ /* 0x000fe40006800000 */
[----:B------:R-:W-:Y:S02]  /*6e40*/  FSEL R30, R30, -INF , !P4 ;  /* 0xff8000001e1e7808 */ /* 0x000fe40006000000 */
[----:B------:R-:W-:-:S02]  /*6e50*/  FSEL R32, R32, -INF , !P6 ;  /* 0xff80000020207808 */ /* 0x000fc40007000000 */
[----:B------:R-:W-:Y:S02]  /*6e60*/  FSEL R34, R34, -INF , !P2 ;  /* 0xff80000022227808 */ /* 0x000fe40005000000 */
[C---:B------:R-:W-:Y:S02]  /*6e70*/  ISETP.GT.AND P5, PT, R79.reuse, 0x31, P1 ;  /* 0x000000314f00780c */ /* 0x040fe40000fa4270 */
        /* <DEDUP_REMOVED lines=34> */
[----:B------:R-:W-:Y:S02]  /*70a0*/  PLOP3.LUT P3, PT, PT, PT, UP0, 0x40, 0x0 ;  /* 0x000000000000781c */ /* 0x000fe40003f6e808 */
[C---:B------:R-:W-:Y:S02]  /*70b0*/  ISETP.LT.OR P5, PT, R80.reuse, 0x5a, P5 ;  /* 0x0000005a5000780c */ /* 0x040fe40002fa1670 */
[C---:B------:R-:W-:Y:S02]  /*70c0*/  ISETP.LT.OR P4, PT, R80.reuse, 0x61, P4 ;  /* 0x000000615000780c */ /* 0x040fe40002781670 */
[C---:B------:R-:W-:Y:S02]  /*70d0*/  ISETP.LT.OR P6, PT, R80.reuse, 0x62, P6 ;  /* 0x000000625000780c */ /* 0x040fe400037c1670 */
[----:B------:R-:W-:Y:S02]  /*70e0*/  ISETP.LT.OR P2, PT, R80, 0x69, P2 ;  /* 0x000000695000780c */ /* 0x000fe40001741670 */
[----:B------:R-:W-:-:S02]  /*70f0*/  FSEL R60, R60, -INF , !P5 ;  /* 0xff8000003c3c7808 */ /* 0x000fc40006800000 */
[----:B------:R-:W-:Y:S02]  /*7100*/  FSEL R62, R62, -INF , !P4 ;  /* 0xff8000003e3e7808 */ /* 0x000fe40006000000 */
[----:B------:R-:W-:Y:S02]  /*7110*/  FSEL R64, R64, -INF , !P6 ;  /* 0xff80000040407808 */ /* 0x000fe40007000000 */
[----:B------:R-:W-:Y:S02]  /*7120*/  FSEL R66, R66, -INF , !P2 ;  /* 0xff80000042427808 */ /* 0x000fe40005000000 */
[C---:B------:R-:W-:Y:S02]  /*7130*/  ISETP.GT.AND P5, PT, R79.reuse, 0x70, P1 ;  /* 0x000000704f00780c */ /* 0x040fe40000fa4270 */
[C---:B------:R-:W-:Y:S02]  /*7140*/  ISETP.GT.AND P4, PT, R79.reuse, 0x71, P1 ;  /* 0x000000714f00780c */ /* 0x040fe40000f84270 */
[----:B------:R-:W-:-:S02]  /*7150*/  ISETP.GT.AND P6, PT, R79, 0x78, P1 ;  /* 0x000000784f00780c */ /* 0x000fc40000fc4270 */
[----:B------:R-:W-:Y:S02]  /*7160*/  ISETP.GT.AND P2, PT, R79, 0x79, P1 ;  /* 0x000000794f00780c */ /* 0x000fe40000f44270 */
[C---:B------:R-:W-:Y:S02]  /*7170*/  ISETP.LT.OR P5, PT, R80.reuse, 0x71, P5 ;  /* 0x000000715000780c */ /* 0x040fe40002fa1670 */
[C---:B------:R-:W-:Y:S02]  /*7180*/  ISETP.LT.OR P4, PT, R80.reuse, 0x72, P4 ;  /* 0x000000725000780c */ /* 0x040fe40002781670 */
[C---:B------:R-:W-:Y:S02]  /*7190*/  ISETP.LT.OR P6, PT, R80.reuse, 0x79, P6 ;  /* 0x000000795000780c */ /* 0x040fe400037c1670 */
[----:B------:R-:W-:Y:S02]  /*71a0*/  ISETP.LT.OR P2, PT, R80, 0x7a, P2 ;  /* 0x0000007a5000780c */ /* 0x000fe40001741670 */
[----:B------:R-:W-:-:S02]  /*71b0*/  FSEL R70, R70, -INF , !P5 ;  /* 0xff80000046467808 */ /* 0x000fc40006800000 */
[----:B------:R-:W-:Y:S02]  /*71c0*/  FSEL R72, R72, -INF , !P4 ;  /* 0xff80000048487808 */ /* 0x000fe40006000000 */
[----:B------:R-:W-:Y:S02]  /*71d0*/  FSEL R74, R74, -INF , !P6 ;  /* 0xff8000004a4a7808 */ /* 0x000fe40007000000 */
[----:B------:R-:W-:Y:S01]  /*71e0*/  FSEL R77, R77, -INF , !P2 ;  /* 0xff8000004d4d7808 */ /* 0x000fe20005000000 */
[----:B------:R-:W-:Y:S06]  /*71f0*/  @P3 BRA `(.L_x_853) ;  /* 0x00000000005c3947 */ /* 0x000fec0003800000 */
        /* <DEDUP_REMOVED lines=8> */
[----:B------:R-:W0:Y:S02]  /*7280*/  @P2 LDC.64 R52, c[0x0][0x9e8] ;  /* 0x00027a00ff342b82 */ /* 0x000e240000000a00 */
[----:B0-----:R-:W-:-:S05]  /*7290*/  @P2 IMAD.HI.U32 R52, R79, R52, RZ ;  /* 0x000000344f342227 */ /* 0x001fca00078e00ff */
[----:B------:R-:W-:-:S04]  /*72a0*/  @P2 SHF.R.U32.HI R79, RZ, R53, R52 ;  /* 0x00000035ff4f2219 */ /* 0x000fc80000011634 */
[----:B------:R-:W-:Y:S01]  /*72b0*/  LOP3.LUT R79, RZ, R79, RZ, 0x33, !PT ;  /* 0x0000004fff4f7212 */ /* 0x000fe200078e33ff */
[----:B------:R-:W-:Y:S06]  /*72c0*/  BRA `(.L_x_856) ;  /* 0x0000000000147947 */ /* 0x000fec0003800000 */
.L_x_855:
[----:B------:R-:W-:-:S05]  /*72d0*/  IMAD.U32 R80, RZ, RZ, UR34 ;  /* 0x00000022ff507e24 */ /* 0x000fca000f8e00ff */
[----:B------:R-:W-:-:S13]  /*72e0*/  ISETP.NE.AND P2, PT, R80, 0x1, PT ;  /* 0x000000015000780c */ /* 0x000fda0003f45270 */
[----:B------:R-:W0:Y:S02]  /*72f0*/  @P2 LDC.64 R52, c[0x0][0x9e8] ;  /* 0x00027a00ff342b82 */ /* 0x000e240000000a00 */
[----:B0-----:R-:W-:-:S05]  /*7300*/  @P2 IMAD.HI.U32 R52, R79, R52, RZ ;  /* 0x000000344f342227 */ /* 0x001fca00078e00ff */
[----:B------:R-:W-:-:S07]  /*7310*/  @P2 SHF.R.U32.HI R79, RZ, R53, R52 ;  /* 0x00000035ff4f2219 */ /* 0x000fce0000011634 */
.L_x_856:
[----:B------:R-:W-:Y:S05]  /*7320*/  BSYNC B0 ;  /* 0x0000000000007941 */ /* 0x000fea0003800000 */
.L_x_854:
[----:B------:R-:W-:-:S04]  /*7330*/  IMAD R79, R79, R80, -R76 ;  /* 0x000000504f4f7224 */ /* 0x000fc800078e0a4c */
[----:B------:R-:W-:-:S05]  /*7340*/  IMAD R79, R16, -0x2, R79 ;  /* 0xfffffffe104f7824 */ /* 0x000fca00078e024f */
[----:B------:R-:W-:Y:S02]  /*7350*/  VIADDMNMX R82, R79, R80, R82, PT ;  /* 0x000000504f527246 */ /* 0x000fe40003800152 */
[----:B------:R-:W-:-:S07]  /*7360*/  VIMNMX R81, R81, R79, !PT ;  /* 0x0000004f51517248 */ /* 0x000fce0007fe0100 */
.L_x_853:
[----:B------:R-:W-:Y:S02]  /*7370*/  FMNMX.FTZ R53, R6, R4, !PT ;  /* 0x0000000406357209 */ /* 0x000fe40007810000 */
[----:B------:R-:W-:Y:S02]  /*7380*/  ISETP.GT.AND P4, PT, R81, 0x10, P1 ;  /* 0x000000105100780c */ /* 0x000fe40000f84270 */
[----:B------:R-:W-:Y:S02]  /*7390*/  FMNMX.FTZ R53, R8, R53, !PT ;  /* 0x0000003508357209 */ /* 0x000fe40007810000 */
[----:B------:R-:W-:Y:S02]  /*73a0*/  ISETP.LT.OR P4, PT, R82, 0x11, P4 ;  /* 0x000000115200780c */ /* 0x000fe40002781670 */
[----:B------:R-:W-:Y:S02]  /*73b0*/  FMNMX.FTZ R53, R10, R53, !PT ;  /* 0x000000350a357209 */ /* 0x000fe40007810000 */
[----:B------:R-:W-:-:S02]  /*73c0*/  FSEL R20, R20, -INF , !P4 ;  /* 0xff80000014147808 */ /* 0x000fc40006000000 */
[----:B------:R-:W-:Y:S02]  /*73d0*/  FMNMX.FTZ R53, R12, R53, !PT ;  /* 0x000000350c357209 */ /* 0x000fe40007810000 */
[----:B------:R-:W-:Y:S02]  /*73e0*/  ISETP.GT.AND P4, PT, R81, 0x20, P1 ;  /* 0x000000205100780c */ /* 0x000fe40000f84270 */
[----:B------:R-:W-:Y:S02]  /*73f0*/  FMNMX.FTZ R52, R14, R53, !PT ;  /* 0x000000350e347209 */ /* 0x000fe40007810000 */
[----:B------:R-:W-:Y:S02]  /*7400*/  ISETP.LT.OR P4, PT, R82, 0x21, P4 ;  /* 0x000000215200780c */ /* 0x000fe40002781670 */
[----:B------:R-:W-:Y:S02]  /*7410*/  FMNMX.FTZ R53, R15, R52, !PT ;  /* 0x000000340f357209 */ /* 0x000fe40007810000 */
[----:B------:R-:W-:-:S02]  /*7420*/  FSEL R29, R29, -INF , !P4 ;  /* 0xff8000001d1d7808 */ /* 0x000fc40006000000 */
[----:B------:R-:W-:Y:S02]  /*7430*/  FMNMX.FTZ R53, R24, R53, !PT ;  /* 0x0000003518357209 */ /* 0x000fe40007810000 */
[C---:B------:R-:W-:Y:S02]  /*7440*/  ISETP.GT.AND P4, PT, R81.reuse, RZ, P1 ;  /* 0x000000ff5100720c */ /* 0x040fe40000f84270 */
[----:B------:R-:W-:Y:S02]  /*7450*/  FMNMX.FTZ R53, R26, R53, !PT ;  /* 0x000000351a357209 */ /* 0x000fe40007810000 */
[----:B------:R-:W-:Y:S02]  /*7460*/  ISETP.GT.AND P2, PT, R81, 0x1, P1 ;  /* 0x000000015100780c */ /* 0x000fe40000f44270 */
[----:B------:R-:W-:Y:S02]  /*7470*/  FMNMX.FTZ R53, R28, R53, !PT ;  /* 0x000000351c357209 */ /* 0x000fe40007810000 */
[----:B------:R-:W-:-:S02]  /*7480*/  ISETP.LT.OR P4, PT, R82, 0x1, P4 ;  /* 0x000000015200780c */ /* 0x000fc40002781670 */
[----:B------:R-:W-:Y:S02]  /*7490*/  FMNMX.FTZ R53, R30, R53, !PT ;  /* 0x000000351e357209 */ /* 0x000fe40007810000 */
[C---:B------:R-:W-:Y:S02]  /*74a0*/  ISETP.GT.AND P5, PT, R81.reuse, 0x8, P1 ;  /* 0x000000085100780c */ /* 0x040fe40000fa4270 */
[----:B------:R-:W-:Y:S02]  /*74b0*/  FMNMX.FTZ R53, R32, R53, !PT ;  /* 0x0000003520357209 */ /* 0x000fe40007810000 */
[----:B------:R-:W-:Y:S02]  /*74c0*/  ISETP.LT.OR P2, PT, R82, 0x2, P2 ;  /* 0x000000025200780c */ /* 0x000fe40001741670 */
[----:B------:R-:W-:Y:S02]  /*74d0*/  FMNMX.FTZ R53, R34, R53, !PT ;  /* 0x0000003522357209 */ /* 0x000fe40007810000 */
[----:B------:R-:W-:-:S02]  /*74e0*/  ISETP.GT.AND P3, PT, R81, 0x9, P1 ;  /* 0x000000095100780c */ /* 0x000fc40000f64270 */
[----:B------:R-:W-:Y:S02]  /*74f0*/  FMNMX.FTZ R53, R36, R53, !PT ;  /* 0x0000003524357209 */ /* 0x000fe40007810000 */
[----:B------:R-:W-:Y:S02]  /*7500*/  ISETP.LT.OR P5, PT, R82, 0x9, P5 ;  /* 0x000000095200780c */ /* 0x000fe40002fa1670 */
[----:B------:R-:W-:Y:S02]  /*7510*/  FMNMX.FTZ R53, R38, R53, !PT ;  /* 0x0000003526357209 */ /* 0x000fe40007810000 */
[----:B------:R-:W-:Y:S02]  /*7520*/  FSEL R9, R9, -INF , !P2 ;  /* 0xff80000009097808 */ /* 0x000fe40005000000 */
[----:B------:R-:W-:Y:S02]  /*7530*/  FMNMX.FTZ R53, R40, R53, !PT ;  /* 0x0000003528357209 */ /* 0x000fe40007810000 */
[----:B------:R-:W-:-:S02]  /*7540*/  ISETP.LT.OR P3, PT, R82, 0xa, P3 ;  /* 0x0000000a5200780c */ /* 0x000fc40001f61670 */
[----:B------:R-:W-:Y:S02]  /*7550*/  FMNMX.FTZ R53, R42, R53, !PT ;  /* 0x000000352a357209 */ /* 0x000fe40007810000 */
[----:B------:R-:W-:Y:S02]  /*7560*/  FSEL R11, R11, -INF , !P5 ;  /* 0xff8000000b0b7808 */ /* 0x000fe40006800000 */
[----:B------:R-:W-:Y:S02]  /*7570*/  FMNMX.FTZ R53, R44, R53, !PT ;  /* 0x000000352c357209 */ /* 0x000fe40007810000 */
[----:B------:R-:W-:Y:S02]  /*7580*/  ISETP.GT.AND P2, PT, R81, 0x11, P1 ;  /* 0x000000115100780c */ /* 0x000fe40000f44270 */
[----:B------:R-:W-:Y:S02]  /*7590*/  FMNMX.FTZ R53, R46, R53, !PT ;  /* 0x000000352e357209 */ /* 0x000fe40007810000 */
[----:B------:R-:W-:-:S02]  /*75a0*/  FSEL R13, R13, -INF , !P3 ;  /* 0xff8000000d0d7808 */ /* 0x000fc40005800000 */
        /* <DEDUP_REMOVED lines=28> */
[----:B------:R-:W-:Y:S01]  /*7770*/  ISETP.GT.AND P2, PT, R81, 0x30, P1 ;  /* 0x000000305100780c */ /* 0x000fe20000f44270 */
[----:B------:R-:W0:Y:S01]  /*7780*/  SHFL.BFLY PT, R53, R52, 0x2, 0x1f ;  /* 0x0c401f0034357f89 */ /* 0x000e2200000e0000 */
[----:B------:R-:W-:-:S02]  /*7790*/  FSEL R33, R33, -INF , !P5 ;  /* 0xff80000021217808 */ /* 0x000fc40006800000 */
[C---:B------:R-:W-:Y:S02]  /*77a0*/  ISETP.LT.OR P3, PT, R82.reuse, 0x2a, P3 ;  /* 0x0000002a5200780c */ /* 0x040fe40001f61670 */
[----:B------:R-:W-:Y:S02]  /*77b0*/  ISETP.GT.AND P5, PT, R81, 0x31, P1 ;  /* 0x000000315100780c */ /* 0x000fe40000fa4270 */
[C---:B------:R-:W-:Y:S02]  /*77c0*/  ISETP.LT.OR P2, PT, R82.reuse, 0x31, P2 ;  /* 0x000000315200780c */ /* 0x040fe40001741670 */
[----:B------:R-:W-:Y:S02]  /*77d0*/  FSEL R35, R35, -INF , !P3 ;  /* 0xff80000023237808 */ /* 0x000fe40005800000 */
[----:B------:R-:W-:Y:S02]  /*77e0*/  FSEL R37, R37, -INF , !P2 ;  /* 0xff80000025257808 */ /* 0x000fe40005000000 */
[----:B------:R-:W-:-:S02]  /*77f0*/  ISETP.LT.OR P5, PT, R82, 0x32, P5 ;  /* 0x000000325200780c */ /* 0x000fc40002fa1670 */
[----:B------:R-:W-:Y:S02]  /*7800*/  ISETP.GT.AND P3, PT, R81, 0x39, P1 ;  /* 0x000000395100780c */ /* 0x000fe40000f64270 */
[----:B------:R-:W-:Y:S02]  /*7810*/  FSEL R39, R39, -INF , !P5 ;  /* 0xff80000027277808 */ /* 0x000fe40006800000 */
[C---:B------:R-:W-:Y:S02]  /*7820*/  ISETP.GT.AND P2, PT, R81.reuse, 0x40, P1 ;  /* 0x000000405100780c */ /* 0x040fe40000f44270 */
[----:B------:R-:W-:Y:S02]  /*7830*/  ISETP.LT.OR P3, PT, R82, 0x3a, P3 ;  /* 0x0000003a5200780c */ /* 0x000fe40001f61670 */
[----:B------:R-:W-:Y:S02]  /*7840*/  ISETP.GT.AND P5, PT, R81, 0x41, P1 ;  /* 0x000000415100780c */ /* 0x000fe40000fa4270 */
[----:B0-----:R-:W-:-:S02]  /*7850*/  FMNMX.FTZ R53, R52, R53, !PT ;  /* 0x0000003534357209 */ /* 0x001fc40007810000 */
[C---:B------:R-:W-:Y:S02]  /*7860*/  ISETP.LT.OR P2, PT, R82.reuse, 0x41, P2 ;  /* 0x000000415200780c */ /* 0x040fe40001741670 */
[----:B------:R-:W-:Y:S01]  /*7870*/  FSEL R43, R43, -INF , !P3 ;  /* 0xff8000002b2b7808 */ /* 0x000fe20005800000 */
[----:B------:R-:W0:Y:S01]  /*7880*/  SHFL.BFLY PT, R76, R53, 0x1, 0x1f ;  /* 0x0c201f00354c7f89 */ /* 0x000e2200000e0000 */
[----:B------:R-:W-:Y:S02]  /*7890*/  FSEL R45, R45, -INF , !P2 ;  /* 0xff8000002d2d7808 */ /* 0x000fe40005000000 */
[----:B------:R-:W-:Y:S02]  /*78a0*/  ISETP.LT.OR P5, PT, R82, 0x42, P5 ;  /* 0x000000425200780c */ /* 0x000fe40002fa1670 */
[----:B------:R-:W-:Y:S02]  /*78b0*/  ISETP.GT.AND P3, PT, R81, 0x49, P1 ;  /* 0x000000495100780c */ /* 0x000fe40000f64270 */
[----:B------:R-:W-:-:S02]  /*78c0*/  FSEL R47, R47, -INF , !P5 ;  /* 0xff8000002f2f7808 */ /* 0x000fc40006800000 */
[C---:B------:R-:W-:Y:S02]  /*78d0*/  ISETP.GT.AND P2, PT, R81.reuse, 0x50, P1 ;  /* 0x000000505100780c */ /* 0x040fe40000f44270 */
[C---:B------:R-:W-:Y:S02]  /*78e0*/  ISETP.LT.OR P3, PT, R82.reuse, 0x4a, P3 ;  /* 0x0000004a5200780c */ /* 0x040fe40001f61670 */
[----:B------:R-:W-:Y:S02]  /*78f0*/  ISETP.GT.AND P5, PT, R81, 0x51, P1 ;  /* 0x000000515100780c */ /* 0x000fe40000fa4270 */
[----:B------:R-:W-:Y:S02]  /*7900*/  ISETP.LT.OR P2, PT, R82, 0x51, P2 ;  /* 0x000000515200780c */ /* 0x000fe40001741670 */
[----:B------:R-:W-:Y:S02]  /*7910*/  FSEL R51, R51, -INF , !P3 ;  /* 0xff80000033337808 */ /* 0x000fe40005800000 */
[----:B------:R-:W-:-:S02]  /*7920*/  FSEL R55, R55, -INF , !P2 ;  /* 0xff80000037377808 */ /* 0x000fc40005000000 */
[----:B------:R-:W-:Y:S02]  /*7930*/  ISETP.LT.OR P5, PT, R82, 0x52, P5 ;  /* 0x000000525200780c */ /* 0x000fe40002fa1670 */
[----:B------:R-:W-:Y:S02]  /*7940*/  ISETP.GT.AND P3, PT, R81, 0x59, P1 ;  /* 0x000000595100780c */ /* 0x000fe40000f64270 */
[----:B0-----:R-:W-:Y:S02]  /*7950*/  FMNMX.FTZ R76, R53, R76, !PT ;  /* 0x0000004c354c7209 */ /* 0x001fe40007810000 */
[----:B------:R-:W-:Y:S02]  /*7960*/  FSEL R57, R57, -INF , !P5 ;  /* 0xff80000039397808 */ /* 0x000fe40006800000 */
[C---:B------:R-:W-:Y:S01]  /*7970*/  FSETP.NEU.FTZ.AND P6, PT, R76.reuse, -INF , PT ;  /* 0xff8000004c00780b */ /* 0x040fe20003fdd000 */
[----:B------:R-:W-:Y:S01]  /*7980*/  FMUL.FTZ R79, R76, UR33 ;  /* 0x000000214c4f7c20 */ /* 0x000fe20008410000 */
[----:B------:R-:W-:-:S02]  /*7990*/  ISETP.GT.AND P2, PT, R81, 0x60, P1 ;  /* 0x000000605100780c */ /* 0x000fc40000f44270 */
[C---:B------:R-:W-:Y:S02]  /*79a0*/  ISETP.LT.OR P3, PT, R82.reuse, 0x5a, P3 ;  /* 0x0000005a5200780c */ /* 0x040fe40001f61670 */
[----:B------:R-:W-:Y:S02]  /*79b0*/  FSEL R53, R79, RZ, P6 ;  /* 0x000000ff4f357208 */ /* 0x000fe40003000000 */
[----:B------:R-:W-:Y:S02]  /*79c0*/  ISETP.GT.AND P5, PT, R81, 0x61, P1 ;  /* 0x000000615100780c */ /* 0x000fe40000fa4270 */
[----:B------:R-:W-:Y:S01]  /*79d0*/  ISETP.LT.OR P2, PT, R82, 0x61, P2 ;  /* 0x000000615200780c */ /* 0x000fe20001741670 */
[--C-:B------:R-:W-:Y:S01]  /*79e0*/  FFMA.FTZ R79, R14, UR33, -R53.reuse ;  /* 0x000000210e4f7c23 */ /* 0x100fe20008010835 */
[----:B------:R-:W-:Y:S01]  /*79f0*/  FSEL R14, R7, -INF , !P4 ;  /* 0xff800000070e7808 */ /* 0x000fe20006000000 */
[--C-:B------:R-:W-:Y:S01]  /*7a00*/  FFMA.FTZ R6, R6, UR33, -R53.reuse ;  /* 0x0000002106067c23 */ /* 0x100fe20008010835 */
[----:B------:R-:W-:Y:S01]  /*7a10*/  ISETP.GT.AND P4, PT, R81, 0x38, P1 ;  /* 0x000000385100780c */ /* 0x000fe20000f84270 */
[----:B------:R0:W-:Y:S01]  /*7a20*/  MUFU.EX2 R7, R79 ;  /* 0x0000004f00077308 */ /* 0x0001e20000000800 */
[----:B------:R-:W-:Y:S01]  /*7a30*/  FMNMX.FTZ R52, R14, R5, !PT ;  /* 0x000000050e347209 */ /* 0x000fe20007810000 */
[--C-:B------:R-:W-:Y:S01]  /*7a40*/  FFMA.FTZ R8, R8, UR33, -R53.reuse ;  /* 0x0000002108087c23 */ /* 0x100fe20008010835 */
[----:B------:R-:W-:Y:S01]  /*7a50*/  ISETP.LT.OR P4, PT, R82, 0x39, P4 ;  /* 0x000000395200780c */ /* 0x000fe20002781670 */
[--C-:B------:R-:W-:Y:S01]  /*7a60*/  FFMA.FTZ R10, R10, UR33, -R53.reuse ;  /* 0x000000210a0a7c23 */ /* 0x100fe20008010835 */
[----:B------:R-:W-:Y:S01]  /*7a70*/  FMNMX.FTZ R52, R9, R52, !PT ;  /* 0x0000003409347209 */ /* 0x000fe20007810000 */
[--C-:B------:R-:W-:Y:S01]  /*7a80*/  FFMA.FTZ R12, R12, UR33, -R53.reuse ;  /* 0x000000210c0c7c23 */ /* 0x100fe20008010835 */
[----:B------:R-:W-:Y:S01]  /*7a90*/  FSEL R41, R41, -INF , !P4 ;  /* 0xff80000029297808 */ /* 0x000fe20006000000 */
[--C-:B------:R-:W-:Y:S01]  /*7aa0*/  FFMA.FTZ R15, R15, UR33, -R53.reuse ;  /* 0x000000210f0f7c23 */ /* 0x100fe20008010835 */
[----:B------:R-:W-:Y:S01]  /*7ab0*/  FMNMX.FTZ R52, R11, R52, !PT ;  /* 0x000000340b347209 */ /* 0x000fe20007810000 */
[--C-:B------:R-:W-:Y:S01]  /*7ac0*/  FFMA.FTZ R24, R24, UR33, -R53.reuse ;  /* 0x0000002118187c23 */ /* 0x100fe20008010835 */
[----:B------:R-:W-:Y:S01]  /*7ad0*/  ISETP.GT.AND P4, PT, R81, 0x48, P1 ;  /* 0x000000485100780c */ /* 0x000fe20000f84270 */
[--C-:B------:R-:W-:Y:S01]  /*7ae0*/  FFMA.FTZ R26, R26, UR33, -R53.reuse ;  /* 0x000000211a1a7c23 */ /* 0x100fe20008010835 */
[----:B0-----:R-:W-:Y:S01]  /*7af0*/  FMNMX.FTZ R79, R13, R52, !PT ;  /* 0x000000340d4f7209 */ /* 0x001fe20007810000 */
        /* <DEDUP_REMOVED lines=21> */
[----:B------:R-:W-:Y:S01]  /*7c50*/  FSEL R61, R61, -INF , !P3 ;  /* 0xff8000003d3d7808 */ /* 0x000fe20005800000 */
[----:B------:R-:W-:Y:S01]  /*7c60*/  FFMA.FTZ R50, R50, UR33, -R53 ;  /* 0x0000002132327c23 */ /* 0x000fe20008010835 */
[----:B------:R-:W-:Y:S01]  /*7c70*/  FMNMX.FTZ R52, R31, R52, !PT ;  /* 0x000000341f347209 */ /* 0x000fe20007810000 */
[----:B------:R-:W-:Y:S01]  /*7c80*/  MUFU.EX2 R6, R6 ;  /* 0x0000000600067308 */ /* 0x000fe20000000800 */
[----:B------:R-:W-:-:S02]  /*7c90*/  ISETP.GT.AND P4, PT, R81, 0x68, P1 ;  /* 0x000000685100780c */ /* 0x000fc40000f84270 */
[----:B------:R-:W-:Y:S02]  /*7ca0*/  FMNMX.FTZ R52, R33, R52, !PT ;  /* 0x0000003421347209 */ /* 0x000fe40007810000 */
[----:B------:R-:W-:Y:S02]  /*7cb0*/  FSEL R63, R63, -INF , !P2 ;  /* 0xff8000003f3f7808 */ /* 0x000fe40005000000 */
[----:B------:R-:W-:Y:S01]  /*7cc0*/  FMNMX.FTZ R52, R35, R52, !PT ;  /* 0x0000003423347209 */ /* 0x000fe20007810000 */
[----:B------:R-:W-:Y:S01]  /*7cd0*/  MUFU.EX2 R8, R8 ;  /* 0x0000000800087308 */ /* 0x000fe20000000800 */
[----:B------:R-:W-:Y:S02]  /*7ce0*/  ISETP.LT.OR P5, PT, R82, 0x62, P5 ;  /* 0x000000625200780c */ /* 0x000fe40002fa1670 */
[----:B------:R-:W-:Y:S02]  /*7cf0*/  FMNMX.FTZ R52, R37, R52, !PT ;  /* 0x0000003425347209 */ /* 0x000fe40007810000 */
[----:B------:R-:W-:-:S02]  /*7d00*/  ISETP.GT.AND P3, PT, R81, 0x69, P1 ;  /* 0x000000695100780c */ /* 0x000fc40000f64270 */
[----:B------:R-:W-:Y:S01]  /*7d10*/  FMNMX.FTZ R52, R39, R52, !PT ;  /* 0x0000003427347209 */ /* 0x000fe20007810000 */
[----:B------:R-:W-:Y:S01]  /*7d20*/  MUFU.EX2 R10, R10 ;  /* 0x0000000a000a7308 */ /* 0x000fe20000000800 */
[----:B------:R-:W-:Y:S02]  /*7d30*/  ISETP.LT.OR P4, PT, R82, 0x69, P4 ;  /* 0x000000695200780c */ /* 0x000fe40002781670 */
[----:B------:R-:W-:Y:S02]  /*7d40*/  FMNMX.FTZ R52, R41, R52, !PT ;  /* 0x0000003429347209 */ /* 0x000fe40007810000 */
[----:B------:R-:W-:Y:S02]  /*7d50*/  FSEL R79, R65, -INF , !P5 ;  /* 0xff800000414f7808 */ /* 0x000fe40006800000 */
        /* <DEDUP_REMOVED lines=14> */
[----:B------:R-:W-:Y:S01]  /*7e40*/  FSEL R80, R69, -INF , !P3 ;  /* 0xff80000045507808 */ /* 0x000fe20005800000 */
[----:B------:R-:W-:Y:S01]  /*7e50*/  FFMA.FTZ R69, R74, UR33, -R53 ;  /* 0x000000214a457c23 */ /* 0x000fe20008010835 */
[----:B------:R-:W-:Y:S01]  /*7e60*/  FMNMX.FTZ R52, R57, R52, !PT ;  /* 0x0000003439347209 */ /* 0x000fe20007810000 */
[----:B------:R-:W-:Y:S01]  /*7e70*/  MUFU.EX2 R26, R26 ;  /* 0x0000001a001a7308 */ /* 0x000fe20000000800 */
[----:B------:R-:W-:-:S02]  /*7e80*/  ISETP.GT.AND P4, PT, R81, 0x78, P1 ;  /* 0x000000785100780c */ /* 0x000fc40000f84270 */
[----:B------:R-:W-:Y:S02]  /*7e90*/  FMNMX.FTZ R52, R59, R52, !PT ;  /* 0x000000343b347209 */ /* 0x000fe40007810000 */
[----:B------:R-:W-:Y:S02]  /*7ea0*/  ISETP.LT.OR P5, PT, R82, 0x72, P5 ;  /* 0x000000725200780c */ /* 0x000fe40002fa1670 */
[----:B------:R-:W-:Y:S01]  /*7eb0*/  FMNMX.FTZ R52, R61, R52, !PT ;  /* 0x000000343d347209 */ /* 0x000fe20007810000 */
[----:B------:R-:W-:Y:S01]  /*7ec0*/  MUFU.EX2 R28, R28 ;  /* 0x0000001c001c7308 */ /* 0x000fe20000000800 */
[----:B------:R-:W-:Y:S02]  /*7ed0*/  FSEL R71, R71, -INF , !P2 ;  /* 0xff80000047477808 */ /* 0x000fe40005000000 */
        /* <DEDUP_REMOVED lines=9> */
[----:B------:R-:W-:-:S02]  /*7f70*/  ISETP.LT.OR P1, PT, R82, 0x7a, P1 ;  /* 0x0000007a5200780c */ /* 0x000fc40000f21670 */
[----:B------:R-:W-:Y:S02]  /*7f80*/  FMNMX.FTZ R52, R71, R52, !PT ;  /* 0x0000003447347209 */ /* 0x000fe40007810000 */
[----:B------:R-:W-:Y:S02]  /*7f90*/  FSEL R75, R75, -INF , !P4 ;  /* 0xff8000004b4b7808 */ /* 0x000fe40006000000 */
[----:B------:R-:W-:Y:S01]  /*7fa0*/  FMNMX.FTZ R52, R73, R52, !PT ;  /* 0x0000003449347209 */ /* 0x000fe20007810000 */
[----:B------:R-:W-:Y:S01]  /*7fb0*/  MUFU.EX2 R34, R34 ;  /* 0x0000002200227308 */ /* 0x000fe20000000800 */
[----:B------:R-:W-:Y:S02]  /*7fc0*/  FSEL R78, R78, -INF , !P1 ;  /* 0xff8000004e4e7808 */ /* 0x000fe40004800000 */
        /* <DEDUP_REMOVED lines=8> */
[--C-:B------:R-:W-:Y:S01]  /*8050*/  FFMA.FTZ R64, R66, UR33, -R53.reuse ;  /* 0x0000002142407c23 */ /* 0x100fe20008010835 */
[----:B------:R-:W0:Y:S01]  /*8060*/  SHFL.BFLY PT, R82, R65, 0x2, 0x1f ;  /* 0x0c401f0041527f89 */ /* 0x000e2200000e0000 */
[--C-:B------:R-:W-:Y:S01]  /*8070*/  FFMA.FTZ R66, R70, UR33, -R53.reuse ;  /* 0x0000002146427c23 */ /* 0x100fe20008010835 */
[--C-:B------:R-:W-:Y:S01]  /*8080*/  FFMA.FTZ R70, R77, UR33, -R53.reuse ;  /* 0x000000214d467c23 */ /* 0x100fe20008010835 */
[----:B------:R-:W-:Y:S08]  /*8090*/  MUFU.EX2 R36, R36 ;  /* 0x0000002400247308 */ /* 0x000ff00000000800 */
[----:B------:R-:W-:Y:S08]  /*80a0*/  MUFU.EX2 R38, R38 ;  /* 0x0000002600267308 */ /* 0x000ff00000000800 */
[----:B------:R-:W-:Y:S01]  /*80b0*/  MUFU.EX2 R40, R40 ;  /* 0x0000002800287308 */ /* 0x000fe20000000800 */
[----:B0-----:R-:W-:Y:S01]  /*80c0*/  FMNMX.FTZ R82, R65, R82, !PT ;  /* 0x0000005241527209 */ /* 0x001fe20007810000 */
[--C-:B------:R-:W-:Y:S01]  /*80d0*/  FFMA.FTZ R65, R68, UR33, -R53.reuse ;  /* 0x0000002144417c23 */ /* 0x100fe20008010835 */
[----:B------:R-:W-:Y:S01]  /*80e0*/  FFMA.FTZ R68, R72, UR33, -R53 ;  /* 0x0000002148447c23 */ /* 0x000fe20008010835 */
[----:B------:R-:W-:-:S04]  /*80f0*/  FSEL R53, R76, RZ, P6 ;  /* 0x000000ff4c357208 */ /* 0x000fc80003000000 */
[----:B------:R-:W-:Y:S01]  /*8100*/  MUFU.EX2 R42, R42 ;  /* 0x0000002a002a7308 */ /* 0x000fe20000000800 */
[----:B------:R-:W0:Y:S01]  /*8110*/  SHFL.BFLY PT, R81, R82, 0x1, 0x1f ;  /* 0x0c201f0052517f89 */ /* 0x000e2200000e0000 */
[----:B------:R-:W-:-:S04]  /*8120*/  FADD.FTZ R53, -R53, R4 ;  /* 0x0000000435357221 */ /* 0x000fc80000010100 */
[----:B------:R-:W-:Y:S02]  /*8130*/  FMUL.FTZ R53, R53, UR33 ;  /* 0x0000002135357c20 */ /* 0x000fe40008410000 */
[----:B------:R-:W-:Y:S08]  /*8140*/  MUFU.EX2 R44, R44 ;  /* 0x0000002c002c7308 */ /* 0x000ff00000000800 */
[----:B------:R-:W1:Y:S01]  /*8150*/  MUFU.EX2 R53, R53 ;  /* 0x0000003500357308 */ /* 0x000e620000000800 */
[----:B0-----:R-:W-:-:S07]  /*8160*/  FMNMX.FTZ R77, R82, R81, !PT ;  /* 0x00000051524d7209 */ /* 0x001fce0007810000 */
[----:B------:R-:W-:Y:S01]  /*8170*/  MUFU.EX2 R46, R46 ;  /* 0x0000002e002e7308 */ /* 0x000fe20000000800 */
[C---:B------:R-:W-:Y:S01]  /*8180*/  FSETP.NEU.FTZ.AND P1, PT, R77.reuse, -INF , PT ;  /* 0xff8000004d00780b */ /* 0x040fe20003f3d000 */
[----:B------:R-:W-:-:S03]  /*8190*/  FMUL.FTZ R72, R77, UR33 ;  /* 0x000000214d487c20 */ /* 0x000fc60008410000 */
[----:B------:R-:W-:-:S03]  /*81a0*/  FSEL R84, R77, RZ, P1 ;  /* 0x000000ff4d547208 */ /* 0x000fc60000800000 */
[----:B------:R-:W-:Y:S01]  /*81b0*/  MUFU.EX2 R48, R48 ;  /* 0x0000003000307308 */ /* 0x000fe20000000800 */
[----:B------:R-:W-:Y:S01]  /*81c0*/  FSEL R72, R72, RZ, P1 ;  /* 0x000000ff48487208 */ /* 0x000fe20000800000 */
[----:B------:R-:W-:Y:S01]  /*81d0*/  FADD.FTZ R84, -R84, R5 ;  /* 0x0000000554547221 */ /* 0x000fe20000010100 */
[----:B-1----:R-:W-:-:S03]  /*81e0*/  FFMA.FTZ R5, R53, R2, R6 ;  /* 0x0000000235057223 */ /* 0x002fc60000010006 */
[--C-:B------:R-:W-:Y:S01]  /*81f0*/  FFMA.FTZ R82, R13, UR33, -R72.reuse ;  /* 0x000000210d527c23 */ /* 0x100fe20008010848 */
[--C-:B------:R-:W-:Y:S01]  /*8200*/  FFMA.FTZ R4, R14, UR33, -R72.reuse ;  /* 0x000000210e047c23 */ /* 0x100fe20008010848 */
[----:B------:R-:W-:Y:S01]  /*8210*/  FMUL.FTZ R13, R84, UR33 ;  /* 0x00000021540d7c20 */ /* 0x000fe20008410000 */
[--C-:B------:R-:W-:Y:S01]  /*8220*/  FFMA.FTZ R9, R9, UR33, -R72.reuse ;  /* 0x0000002109097c23 */ /* 0x100fe20008010848 */
[--C-:B------:R-:W-:Y:S01]  /*8230*/  FFMA.FTZ R11, R11, UR33, -R72.reuse ;  /* 0x000000210b0b7c23 */ /* 0x100fe20008010848 */
[--C-:B------:R-:W-:Y:S01]  /*8240*/  FFMA.FTZ R20, R20, UR33, -R72.reuse ;  /* 0x0000002114147c23 */ /* 0x100fe20008010848 */
[----:B------:R-:W-:Y:S01]  /*8250*/  MUFU.EX2 R82, R82 ;  /* 0x0000005200527308 */ /* 0x000fe20000000800 */
[--C-:B------:R-:W-:Y:S01]  /*8260*/  FFMA.FTZ R81, R21, UR33, -R72.reuse ;  /* 0x0000002115517c23 */ /* 0x100fe20008010848 */
[--C-:B------:R-:W-:Y:S01]  /*8270*/  FFMA.FTZ R14, R25, UR33, -R72.reuse ;  /* 0x00000021190e7c23 */ /* 0x100fe20008010848 */
[----:B------:R-:W-:Y:S01]  /*8280*/  FADD.FTZ R5, R8, R5 ;  /* 0x0000000508057221 */ /* 0x000fe20000010000 */
[--C-:B------:R-:W-:Y:S01]  /*8290*/  FFMA.FTZ R74, R27, UR33, -R72.reuse ;  /* 0x000000211b4a7c23 */ /* 0x100fe20008010848 */
[--C-:B------:R-:W-:Y:S01]  /*82a0*/  FFMA.FTZ R27, R31, UR33, -R72.reuse ;  /* 0x000000211f1b7c23 */ /* 0x100fe20008010848 */
[--C-:B------:R-:W-:Y:S01]  /*82b0*/  FFMA.FTZ R31, R33, UR33, -R72.reuse ;  /* 0x00000021211f7c23 */ /* 0x100fe20008010848 */
[----:B------:R-:W-:Y:S01]  /*82c0*/  FADD.FTZ R5, R10, R5 ;  /* 0x000000050a057221 */ /* 0x000fe20000010000 */
        /* <DEDUP_REMOVED lines=16> */
[----:B------:R-:W1:Y:S01]  /*83d0*/  MUFU.EX2 R9, R9 ;  /* 0x0000000900097308 */ /* 0x000e620000000800 */
[--C-:B------:R-:W-:Y:S01]  /*83e0*/  FFMA.FTZ R61, R75, UR33, -R72.reuse ;  /* 0x000000214b3d7c23 */ /* 0x100fe20008010848 */
[----:B------:R-:W-:-:S06]  /*83f0*/  FFMA.FTZ R63, R78, UR33, -R72 ;  /* 0x000000214e3f7c23 */ /* 0x000fcc0008010848 */
[----:B------:R-:W2:Y:S01]  /*8400*/  MUFU.EX2 R11, R11 ;  /* 0x0000000b000b7308 */ /* 0x000ea20000000800 */
[----:B0-----:R-:W-:-:S07]  /*8410*/  FFMA.FTZ R0, R13, R0, R4 ;  /* 0x000000000d007223 */ /* 0x001fce0000010004 */
[----:B------:R-:W0:Y:S01]  /*8420*/  MUFU.EX2 R20, R20 ;  /* 0x0000001400147308 */ /* 0x000e220000000800 */
[----:B-1----:R-:W-:-:S07]  /*8430*/  FADD.FTZ R0, R9, R0 ;  /* 0x0000000009007221 */ /* 0x002fce0000010000 */
[----:B------:R-:W1:Y:S01]  /*8440*/  MUFU.EX2 R81, R81 ;  /* 0x0000005100517308 */ /* 0x000e620000000800 */
[----:B--2---:R-:W-:Y:S01]  /*8450*/  FADD.FTZ R33, R11, R0 ;  /* 0x000000000b217221 */ /* 0x004fe20000010000 */
[----:B------:R-:W-:-:S03]  /*8460*/  FADD.FTZ R0, R12, R5 ;  /* 0x000000050c007221 */ /* 0x000fc60000010000 */
[----:B------:R-:W-:Y:S01]  /*8470*/  FADD.FTZ R5, R82, R33 ;  /* 0x0000002152057221 */ /* 0x000fe20000010000 */
[----:B------:R-:W-:Y:S01]  /*8480*/  FADD.FTZ R0, R7, R0 ;  /* 0x0000000007007221 */ /* 0x000fe20000010000 */
[----:B------:R-:W-:Y:S01]  /*8490*/  FFMA.FTZ R33, R55, UR33, -R72 ;  /* 0x0000002137217c23 */ /* 0x000fe20008010848 */
[----:B------:R-:W2:Y:S01]  /*84a0*/  MUFU.EX2 R14, R14 ;  /* 0x0000000e000e7308 */ /* 0x000ea20000000800 */
[----:B0-----:R-:W-:Y:S01]  /*84b0*/  FADD.FTZ R2, R20, R5 ;  /* 0x0000000514027221 */ /* 0x001fe20000010000 */
[----:B------:R-:W-:Y:S01]  /*84c0*/  FADD.FTZ R5, R15, R0 ;  /* 0x000000000f057221 */ /* 0x000fe20000010000 */
[----:B------:R-:W-:-:S03]  /*84d0*/  FFMA.FTZ R55, R79, UR33, -R72 ;  /* 0x000000214f377c23 */ /* 0x000fc60008010848 */
[----:B------:R-:W-:Y:S02]  /*84e0*/  FADD.FTZ R5, R24, R5 ;  /* 0x0000000518057221 */ /* 0x000fe40000010000 */
[----:B------:R-:W0:Y:S01]  /*84f0*/  MUFU.EX2 R74, R74 ;  /* 0x0000004a004a7308 */ /* 0x000e220000000800 */
        /* <DEDUP_REMOVED lines=8> */
[----:B0-----:R-:W-:Y:S01]  /*8580*/  FADD.FTZ R0, R74, R35 ;  /* 0x000000234a007221 */ /* 0x001fe20000010000 */
[----:B------:R-:W-:Y:S01]  /*8590*/  FADD.FTZ R5, R34, R5 ;  /* 0x0000000522057221 */ /* 0x000fe20000010000 */
[--C-:B------:R-:W-:Y:S01]  /*85a0*/  FFMA.FTZ R35, R59, UR33, -R72.reuse ;  /* 0x000000213b237c23 */ /* 0x100fe20008010848 */
[----:B------:R-:W-:Y:S02]  /*85b0*/  FFMA.FTZ R59, R73, UR33, -R72 ;  /* 0x00000021493b7c23 */ /* 0x000fe40008010848 */
        /* <DEDUP_REMOVED lines=11> */
[----:B------:R-:W-:-:S04]  /*8670*/  FADD.FTZ R5, R46, R5 ;  /* 0x000000052e057221 */ /* 0x000fc80000010000 */
[----:B------:R-:W-:Y:S02]  /*8680*/  FADD.FTZ R5, R48, R5 ;  /* 0x0000000530057221 */ /* 0x000fe40000010000 */
        /* <DEDUP_REMOVED lines=10> */
[----:B------:R-:W-:-:S06]  /*8730*/  FFMA.FTZ R43, R67, UR33, -R72 ;  /* 0x00000021432b7c23 */ /* 0x000fcc0008010848 */
        /* <DEDUP_REMOVED lines=10> */
[----:B------:R-:W-:-:S06]  /*87e0*/  FFMA.FTZ R49, R71, UR33, -R72 ;  /* 0x0000002147317c23 */ /* 0x000fcc0008010848 */
        /* <DEDUP_REMOVED lines=48> */
.L_x_857:
        /* <DEDUP_REMOVED lines=10> */
[-C--:B------:R-:W-:Y:S01]  /*8b90*/  FMUL.FTZ R88, R88, R53.reuse ;  /* 0x0000003558587220 */ /* 0x080fe20000410000 */
[----:B------:R-:W-:Y:S01]  /*8ba0*/  F2FP.F16.F32.PACK_AB R5, R81, R20 ;  /* 0x000000145105723e */ /* 0x000fe200000000ff */
[-C--:B------:R-:W-:Y:S01]  /*8bb0*/  FMUL.FTZ R89, R89, R53.reuse ;  /* 0x0000003559597220 */ /* 0x080fe20000410000 */
[----:B------:R-:W-:Y:S01]  /*8bc0*/  F2FP.F16.F32.PACK_AB R6, R26, R24 ;  /* 0x000000181a06723e */ /* 0x000fe200000000ff */
[-C--:B------:R-:W-:Y:S01]  /*8bd0*/  FMUL.FTZ R92, R92, R53.reuse ;  /* 0x000000355c5c7220 */ /* 0x080fe20000410000 */
[----:B------:R-:W-:Y:S01]  /*8be0*/  F2FP.F16.F32.PACK_AB R7, R74, R14 ;  /* 0x0000000e4a07723e */ /* 0x000fe200000000ff */
[----:B------:R-:W-:Y:S01]  /*8bf0*/  FMUL.FTZ R93, R93, R53 ;  /* 0x000000355d5d7220 */ /* 0x000fe20000410000 */
[----:B------:R-:W-:Y:S01]  /*8c00*/  F2FP.F16.F32.PACK_AB R28, R30, R28 ;  /* 0x0000001c1e1c723e */ /* 0x000fe200000000ff */
[----:B------:R-:W-:Y:S01]  /*8c10*/  SYNCS.ARRIVE.TRANS64.RED.A1T0 RZ, [UR6], RZ ;  /* 0x000000ffffff79a7 */ /* 0x000fe20008100406 */
[----:B------:R-:W-:Y:S01]  /*8c20*/  F2FP.F16.F32.PACK_AB R29, R27, R29 ;  /* 0x0000001d1b1d723e */ /* 0x000fe200000000ff */
[----:B------:R-:W-:Y:S01]  /*8c30*/  STSM.16.M88.4 [R17+0x21800], R8 ;  /* 0x0218000811007844 */ /* 0x000fe20000000200 */
[----:B------:R-:W-:Y:S01]  /*8c40*/  F2FP.F16.F32.PACK_AB R30, R34, R32 ;  /* 0x00000020221e723e */ /* 0x000fe200000000ff */
[----:B------:R-:W-:Y:S01]  /*8c50*/  FMUL.FTZ R96, R96, R53 ;  /* 0x0000003560607220 */ /* 0x000fe20000410000 */
[----:B------:R-:W-:Y:S01]  /*8c60*/  F2FP.F16.F32.PACK_AB R31, R25, R31 ;  /* 0x0000001f191f723e */ /* 0x000fe200000000ff */
[----:B------:R0:W-:Y:S01]  /*8c70*/  STSM.16.M88.4 [R23], R4 ;  /* 0x0000000417007844 */ /* 0x0001e20000000200 */
[----:B------:R-:W-:Y:S01]  /*8c80*/  F2FP.F16.F32.PACK_AB R36, R38, R36 ;  /* 0x000000242624723e */ /* 0x000fe200000000ff */
[----:B------:R-:W-:Y:S01]  /*8c90*/  FMUL.FTZ R97, R97, R53 ;  /* 0x0000003561617220 */ /* 0x000fe20000410000 */
[----:B------:R-:W-:Y:S01]  /*8ca0*/  F2FP.F16.F32.PACK_AB R37, R21, R37 ;  /* 0x000000251525723e */ /* 0x000fe200000000ff */
[----:B------:R-:W-:Y:S01]  /*8cb0*/  STSM.16.M88.4 [R22], R28 ;  /* 0x0000001c16007844 */ /* 0x000fe20000000200 */
[----:B------:R-:W-:Y:S01]  /*8cc0*/  F2FP.F16.F32.PACK_AB R38, R42, R40 ;  /* 0x000000282a26723e */ /* 0x000fe200000000ff */
[----:B------:R-:W-:Y:S01]  /*8cd0*/  FMUL.FTZ R100, R100, R53 ;  /* 0x0000003564647220 */ /* 0x000fe20000410000 */
[----:B------:R-:W-:Y:S01]  /*8ce0*/  F2FP.F16.F32.PACK_AB R39, R86, R39 ;  /* 0x000000275627723e */ /* 0x000fe200000000ff */
[-C--:B------:R-:W-:Y:S01]  /*8cf0*/  FMUL.FTZ R101, R101, R53.reuse ;  /* 0x0000003565657220 */ /* 0x080fe20000410000 */
        /* <DEDUP_REMOVED lines=8> */
[----:B0-----:R-:W-:Y:S01]  /*8d80*/  F2FP.F16.F32.PACK_AB R4, R54, R52 ;  /* 0x000000343604723e */ /* 0x001fe200000000ff */
[----:B------:R-:W-:Y:S01]  /*8d90*/  FMUL.FTZ R109, R109, R53 ;  /* 0x000000356d6d7220 */ /* 0x000fe20000410000 */
[----:B------:R-:W-:Y:S01]  /*8da0*/  F2FP.F16.F32.PACK_AB R5, R83, R33 ;  /* 0x000000215305723e */ /* 0x000fe200000000ff */
[----:B------:R-:W-:Y:S01]  /*8db0*/  STSM.16.M88.4 [R17+0x27800], R44 ;  /* 0x0278002c11007844 */ /* 0x000fe20000000200 */
[----:B------:R-:W-:Y:S01]  /*8dc0*/  F2FP.F16.F32.PACK_AB R6, R58, R56 ;  /* 0x000000383a06723e */ /* 0x000fe200000000ff */
[----:B------:R-:W-:Y:S01]  /*8dd0*/  FMUL.FTZ R112, R112, R53 ;  /* 0x0000003570707220 */ /* 0x000fe20000410000 */
[----:B------:R-:W-:Y:S01]  /*8de0*/  F2FP.F16.F32.PACK_AB R7, R57, R35 ;  /* 0x000000233907723e */ /* 0x000fe200000000ff */
[-C--:B------:R-:W-:Y:S01]  /*8df0*/  FMUL.FTZ R113, R113, R53.reuse ;  /* 0x0000003571717220 */ /* 0x080fe20000410000 */
        /* <DEDUP_REMOVED lines=16> */
[----:B------:R-:W-:Y:S01]  /*8f00*/  ISETP.GT.AND P1, PT, R3, UR57, PT ;  /* 0x0000003903007c0c */ /* 0x000fe2000bf24270 */
[-C--:B------:R-:W-:Y:S01]  /*8f10*/  FMUL.FTZ R128, R128, R53.reuse ;  /* 0x0000003580807220 */ /* 0x080fe20000410000 */
[-C--:B------:R-:W-:Y:S01]  /*8f20*/  FMUL.FTZ R129, R129, R53.reuse ;  /* 0x0000003581817220 */ /* 0x080fe20000410000 */
[----:B------:R1:W-:Y:S01]  /*8f30*/  STSM.16.M88.4 [R18+0x6000], R48 ;  /* 0x0060003012007844 */ /* 0x0003e20000000200 */
[-C--:B------:R-:W-:Y:S01]  /*8f40*/  FMUL.FTZ R132, R132, R53.reuse ;  /* 0x0000003584847220 */ /* 0x080fe20000410000 */
[----:B------:R-:W-:Y:S01]  /*8f50*/  FMUL.FTZ R133, R133, R53 ;  /* 0x0000003585857220 */ /* 0x000fe20000410000 */
[-C--:B------:R-:W-:Y:S01]  /*8f60*/  FMUL.FTZ R90, R90, R13.reuse ;  /* 0x0000000d5a5a7220 */ /* 0x080fe20000410000 */
[----:B------:R-:W-:Y:S01]  /*8f70*/  @!PT LDS RZ, [RZ] ;  /* 0x00000000fffff984 */ /* 0x000fe20000000800 */
[----:B------:R-:W-:Y:S01]  /*8f80*/  @!PT LDS RZ, [RZ] ;  /* 0x00000000fffff984 */ /* 0x000fe20000000800 */
[----:B------:R-:W-:Y:S01]  /*8f90*/  @!PT LDS RZ, [RZ] ;  /* 0x00000000fffff984 */ /* 0x000fe20000000800 */
[----:B------:R-:W-:Y:S01]  /*8fa0*/  @!PT LDS RZ, [RZ] ;  /* 0x00000000fffff984 */ /* 0x000fe20000000800 */
[----:B------:R2:W-:Y:S06]  /*8fb0*/  MEMBAR.ALL.CTA ;  /* 0x0000000000007992 */ /* 0x0005ec0000008000 */
[----:B--2---:R-:W2:Y:S01]  /*8fc0*/  FENCE.VIEW.ASYNC.S ;  /* 0x00000000000073c6 */ /* 0x004ea20000000000 */
        /* <DEDUP_REMOVED lines=23> */
[----:B------:R-:W-:-:S02]  /*9140*/  VIADD R3, R3, 0xffffffff ;  /* 0xffffffff03037836 */ /* 0x000fc40000000000 */
[----:B0-----:R-:W-:Y:S02]  /*9150*/  IMAD.MOV.U32 R5, RZ, RZ, R77 ;  /* 0x000000ffff057224 */ /* 0x001fe400078e004d */
[----:B------:R-:W-:Y:S01]  /*9160*/  IMAD.MOV.U32 R4, RZ, RZ, R76 ;  /* 0x000000ffff047224 */ /* 0x000fe200078e004c */
[----:B--2---:R-:W-:Y:S01]  /*9170*/  NOP ;  /* 0x0000000000007918 */ /* 0x004fe20000000000 */
[----:B-1----:R-:W-:Y:S05]  /*9180*/  @P1 BRA `(.L_x_858) ;  /* 0xffffffc4007c1947 */ /* 0x002fea000383ffff */
[----:B------:R-:W-:-:S07]  /*9190*/  IMAD.MOV.U32 R7, RZ, RZ, R3 ;  /* 0x000000ffff077224 */ /* 0x000fce00078e0003 */
.L_x_839:
[----:B------:R-:W-:Y:S01]  /*91a0*/  UISETP.NE.AND UP1, UPT, UR51, URZ, UPT ;  /* 0x0000003f3300728c */ /* 0x000fe2000bf25270 */
[----:B------:R-:W-:Y:S01]  /*91b0*/  IADD3 R4, -R143, 0x1, RZ ;  /* 0x000000018f047810 */ /* 0x000fe20007ffe1ff */
[----:B------:R-:W-:Y:S02]  /*91c0*/  UISETP.NE.AND UP0, UPT, UR50, URZ, UPT ;  /* 0x0000003f3200728c */ /* 0x000fe4000bf05270 */
[----:B------:R-:W-:Y:S02]  /*91d0*/  UIADD3 UR10, UR39, 0xbf, URZ ;  /* 0x000000bf270a7890 */ /* 0x000fe4000fffe03f */
[----:B------:R-:W-:Y:S02]  /*91e0*/  IMAD R3, R141, UR44, R4 ;  /* 0x0000002c8d037c24 */ /* 0x000fe4000f8e0204 */
[----:B------:R-:W-:-:S03]  /*91f0*/  PLOP3.LUT P1, PT, PT, PT, UP0, 0x40, 0x0 ;  /* 0x000000000000781c */ /* 0x000fc60003f2e808 */
[----:B------:R-:W-:Y:S01]  /*9200*/  @UP1 ULDC UR6, c[0x0][0x44c] ;  /* 0x0001130000061ab9 */ /* 0x000fe20000000800 */
[----:B------:R-:W-:Y:S01]  /*9210*/  @UP1 ULDC UR11, c[0x0][0x450] ;  /* 0x00011400000b1ab9 */ /* 0x000fe20000000800 */
[----:B------:R-:W-:-:S04]  /*9220*/  UIMAD.WIDE.U32 UR6, UR10, UR6, URZ ;  /* 0x000000060a0672a5 */ /* 0x000fc8000f8e003f */
[----:B------:R-:W-:-:S06]  /*9230*/  @UP1 USHF.R.U32.HI UR10, URZ, UR11, UR7 ;  /* 0x0000000b3f0a1299 */ /* 0x000fcc0008011607 */
[----:B------:R-:W-:-:S04]  /*9240*/  VIADD R3, R3, UR10 ;  /* 0x0000000a03037c36 */ /* 0x000fc80008000000 */
[----:B------:R-:W-:Y:S01]  /*9250*/  VIADD R4, R3, -UR35 ;  /* 0x8000002303047c36 */ /* 0x000fe20008000000 */
[----:B------:R-:W-:Y:S06]  /*9260*/  @P1 BRA `(.L_x_859) ;  /* 0x0000000000441947 */ /* 0x000fec0003800000 */
[----:B------:R-:W-:-:S13]  /*9270*/  ISETP.GT.AND P1, PT, R3, -0x1, PT ;  /* 0xffffffff0300780c */ /* 0x000fda0003f24270 */
[----:B------:R-:W-:Y:S05]  /*9280*/  @P1 BRA `(.L_x_860) ;  /* 0x0000000000201947 */ /* 0x000fea0003800000 */
[----:B------:R-:W0:Y:S01]  /*9290*/  LDC R8, c[0x0][0x9e4] ;  /* 0x00027900ff087b82 */ /* 0x000e220000000800 */
[----:B------:R-:W-:Y:S02]  /*92a0*/  LOP3.LUT R3, RZ, R3, RZ, 0x33, !PT ;  /* 0x00000003ff037212 */ /* 0x000fe400078e33ff */
[----:B0-----:R-:W-:-:S13]  /*92b0*/  ISETP.NE.AND P1, PT, R8, 0x1, PT ;  /* 0x000000010800780c */ /* 0x001fda0003f25270 */
[----:B------:R-:W0:Y:S02]  /*92c0*/  @P1 LDC.64 R10, c[0x0][0x9e8] ;  /* 0x00027a00ff0a1b82 */ /* 0x000e240000000a00 */
[----:B0-----:R-:W-:-:S05]  /*92d0*/  @P1 IMAD.HI.U32 R6, R3, R10, RZ ;  /* 0x0000000a03061227 */ /* 0x001fca00078e00ff */
[----:B------:R-:W-:-:S04]  /*92e0*/  @P1 SHF.R.U32.HI R3, RZ, R11, R6 ;  /* 0x0000000bff031219 */ /* 0x000fc80000011606 */
[----:B------:R-:W-:Y:S01]  /*92f0*/  LOP3.LUT R3, RZ, R3, RZ, 0x33, !PT ;  /* 0x00000003ff037212 */ /* 0x000fe200078e33ff */
[----:B------:R-:W-:Y:S06]  /*9300*/  BRA `(.L_x_861) ;  /* 0x0000000000147947 */ /* 0x000fec0003800000 */
.L_x_860:
[----:B------:R-:W0:Y:S02]  /*9310*/  LDC R8, c[0x0][0x9e4] ;  /* 0x00027900ff087b82 */ /* 0x000e240000000800 */
[----:B0-----:R-:W-:-:S13]  /*9320*/  ISETP.NE.AND P1, PT, R8, 0x1, PT ;  /* 0x000000010800780c */ /* 0x001fda0003f25270 */
[----:B------:R-:W0:Y:S02]  /*9330*/  @P1 LDC.64 R10, c[0x0][0x9e8] ;  /* 0x00027a00ff0a1b82 */ /* 0x000e240000000a00 */
[----:B0-----:R-:W-:-:S05]  /*9340*/  @P1 IMAD.HI.U32 R6, R3, R10, RZ ;  /* 0x0000000a03061227 */ /* 0x001fca00078e00ff */
[----:B------:R-:W-:-:S07]  /*9350*/  @P1 SHF.R.U32.HI R3, RZ, R11, R6 ;  /* 0x0000000bff031219 */ /* 0x000fce0000011606 */
.L_x_861:
[----:B------:R-:W-:-:S05]  /*9360*/  IMAD R3, R3, R8, RZ ;  /* 0x0000000803037224 */ /* 0x000fca00078e02ff */
[----:B------:R-:W-:-:S07]  /*9370*/  VIMNMX R4, R4, R3, !PT ;  /* 0x0000000304047248 */ /* 0x000fce0007fe0100 */
.L_x_859:
[----:B------:R-:W-:-:S05]  /*9380*/  VIADD R4, R4, 0x7f ;  /* 0x0000007f04047836 */ /* 0x000fca0000000000 */
[----:B------:R-:W-:-:S04]  /*9390*/  SHF.R.S32.HI R3, RZ, 0x1f, R4 ;  /* 0x0000001fff037819 */ /* 0x000fc80000011404 */
[----:B------:R-:W-:-:S04]  /*93a0*/  LEA.HI R3, R3, R4, RZ, 0x7 ;  /* 0x0000000403037211 */ /* 0x000fc800078f38ff */
[----:B------:R-:W-:-:S04]  /*93b0*/  SHF.R.S32.HI R3, RZ, 0x7, R3 ;  /* 0x00000007ff037819 */ /* 0x000fc80000011403 */
[----:B------:R-:W-:-:S04]  /*93c0*/  VIMNMX R4, R3, UR37, !PT ;  /* 0x0000002503047c48 */ /* 0x000fc8000ffe0100 */
[----:B------:R-:W-:-:S13]  /*93d0*/  ISETP.GE.AND P1, PT, R7, R4, PT ;  /* 0x000000040700720c */ /* 0x000fda0003f26270 */
[----:B------:R-:W-:Y:S05]  /*93e0*/  @!P1 BRA `(.L_x_862) ;  /* 0x0000002800489947 */ /* 0x000fea0003800000 */
[----:B------:R-:W-:Y:S01]  /*93f0*/  IMAD.MOV.U32 R6, RZ, RZ, R77 ;  /* 0x000000ffff067224 */ /* 0x000fe200078e004d */
[----:B------:R-:W-:Y:S01]  /*9400*/  UMOV UR28, UR47 ;  /* 0x0000002f001c7c82 */ /* 0x000fe20008000000 */
[----:B------:R-:W-:Y:S01]  /*9410*/  IMAD.MOV.U32 R3, RZ, RZ, R76 ;  /* 0x000000ffff037224 */ /* 0x000fe200078e004c */
[----:B------:R-:W-:Y:S01]  /*9420*/  UMOV UR35, UR46 ;  /* 0x0000002e00237c82 */ /* 0x000fe20008000000 */
[----:B------:R-:W-:Y:S01]  /*9430*/  IMAD.MOV.U32 R5, RZ, RZ, R7 ;  /* 0x000000ffff057224 */ /* 0x000fe200078e0007 */
[----:B------:R-:W-:Y:S01]  /*9440*/  ULDC UR34, c[0x0][0x9d8] ;  /* 0x0002760000227ab9 */ /* 0x000fe20000000800 */
[----:B------:R-:W-:-:S05]  /*9450*/  ULDC UR33, c[0x0][0x988] ;  /* 0x0002620000217ab9 */ /* 0x000fca0000000800 */
.L_x_873:
[----:B------:R-:W-:Y:S01]  /*9460*/  ISETP.NE.AND P2, PT, RZ, UR43, PT ;  /* 0x0000002bff007c0c */ /* 0x000fe2000bf45270 */
[----:B------:R-:W-:-:S04]  /*9470*/  UISETP.NE.AND UP0, UPT, UR35, 0x1, UPT ;  /* 0x000000012300788c */ /* 0x000fc8000bf05270 */
[----:B------:R-:W-:-:S04]  /*9480*/  USEL UR47, URZ, 0x1, UP0 ;  /* 0x000000013f2f7887 */ /* 0x000fc80008000000 */
[----:B------:R-:W-:-:S04]  /*9490*/  ULOP3.LUT UR47, UR28, UR47, URZ, 0x3c, !UPT ;  /* 0x0000002f1c2f7292 */ /* 0x000fc8000f8e3c3f */
[----:B------:R-:W-:Y:S08]  /*94a0*/  @P2 BRA `(.L_x_863) ;  /* 0x0000000000382947 */ /* 0x000ff00003800000 */
[----:B------:R-:W-:Y:S05]  /*94b0*/  @!P0 BRA `(.L_x_864) ;  /* 0x0000000000048947 */ /* 0x000fea0003800000 */
[----:B------:R-:W-:Y:S01]  /*94c0*/  BPT.TRAP 0x1 ;  /* 0x000000040000795c */ /* 0x000fe20000300000 */
.L_x_864:
        /* <DEDUP_REMOVED lines=9> */
.L_x_865:
[----:B-1----:R-:W-:Y:S05]  /*9560*/  @P1 BRA `(.L_x_863) ;  /* 0x0000000000081947 */ /* 0x002fea0003800000 */
[----:B------:R-:W1:Y:S02]  /*9570*/  SYNCS.PHASECHK.TRANS64.TRYWAIT P1, [UR6+0x2d830], R7 ;  /* 0x02d83007ff0075a7 */ /* 0x000e640008020146 */
[----:B-1----:R-:W-:Y:S05]  /*9580*/  @!P1 BRA `(.L_x_866) ;  /* 0x000000c800bc9947 */ /* 0x002fea0003800000 */
.L_x_863:
        /* <DEDUP_REMOVED lines=40> */
.L_x_868:
[----:B------:R-:W-:Y:S01]  /*9810*/  ULEA UR6, UR35, UR40, 0x3 ;  /* 0x0000002823067291 */ /* 0x000fe2000f8e183f */
[----:B------:R-:W-:-:S05]  /*9820*/  IMAD.U32 R7, RZ, RZ, UR28 ;  /* 0x0000001cff077e24 */ /* 0x000fca000f8e00ff */
[----:B------:R-:W-:-:S04]  /*9830*/  SHF.L.U32 R7, R7, 0x1f, RZ ;  /* 0x0000001f07077819 */ /* 0x000fc800000006ff */
[----:B------:R0:W1:Y:S01]  /*9840*/  SYNCS.PHASECHK.TRANS64.TRYWAIT P1, [UR6+0x2d850], R7 ;  /* 0x02d85007ff0075a7 */ /* 0x0000620008020146 */
[----:B------:R-:W-:Y:S05]  /*9850*/  @!P0 BRA `(.L_x_869) ;  /* 0x0000000000048947 */ /* 0x000fea0003800000 */
[----:B------:R-:W-:Y:S01]  /*9860*/  BPT.TRAP 0x1 ;  /* 0x000000040000795c */ /* 0x000fe20000300000 */
.L_x_869:
[----:B-1----:R-:W-:Y:S05]  /*9870*/  @P1 BRA `(.L_x_867) ;  /* 0x0000000000081947 */ /* 0x002fea0003800000 */
[----:B------:R-:W1:Y:S02]  /*9880*/  SYNCS.PHASECHK.TRANS64.TRYWAIT P1, [UR6+0x2d850], R7 ;  /* 0x02d85007ff0075a7 */ /* 0x000e640008020146 */
[----:B-1----:R-:W-:Y:S05]  /*9890*/  @!P1 BRA `(.L_x_870) ;  /* 0x000000c800109947 */ /* 0x002fea0003800000 */
.L_x_867:
        /* <DEDUP_REMOVED lines=70> */
.L_x_871:
        /* <DEDUP_REMOVED lines=193> */
[----:B-1----:R-:W-:Y:S02]  /*a910*/  FMNMX.FTZ R79, R75, R80, !PT ;  /* 0x000000504b4f7209 */ /* 0x002fe40007810000 */
[----:B--2---:R-:W-:-:S05]  /*a920*/  FMNMX.FTZ R80, R74, R77, !PT ;  /* 0x0000004d4a507209 */ /* 0x004fca0007810000 */
[----:B------:R-:W1:Y:S01]  /*a930*/  SHFL.BFLY PT, R77, R80, 0x2, 0x1f ;  /* 0x0c401f00504d7f89 */ /* 0x000e6200000e0000 */
        /* <DEDUP_REMOVED lines=43> */
[C---:B------:R-:W-:Y:S01]  /*abf0*/  FADD.FTZ R3, -R77.reuse, R6 ;  /* 0x000000064d037221 */ /* 0x040fe20000010100 */
[----:B------:R-:W-:Y:S01]  /*ac00*/  FMUL.FTZ R79, R77, UR33 ;  /* 0x000000214d4f7c20 */ /* 0x000fe20008410000 */
[----:B------:R0:W-:Y:S02]  /*ac10*/  MUFU.EX2 R6, R83 ;  /* 0x0000005300067308 */ /* 0x0001e40000000800 */
[----:B------:R-:W-:Y:S01]  /*ac20*/  FMUL.FTZ R3, R3, UR33 ;  /* 0x0000002103037c20 */ /* 0x000fe20008410000 */
[--C-:B------:R-:W-:Y:S01]  /*ac30*/  FFMA.FTZ R9, R9, UR33, -R79.reuse ;  /* 0x0000002109097c23 */ /* 0x100fe2000801084f */
[--C-:B------:R-:W-:Y:S01]  /*ac40*/  FFMA.FTZ R10, R10, UR33, -R79.reuse ;  /* 0x000000210a0a7c23 */ /* 0x100fe2000801084f */
[--C-:B------:R-:W-:Y:S01]  /*ac50*/  FFMA.FTZ R13, R13, UR33, -R79.reuse ;  /* 0x000000210d0d7c23 */ /* 0x100fe2000801084f */
[--C-:B------:R-:W-:Y:S01]  /*ac60*/  FFMA.FTZ R87, R14, UR33, -R79.reuse ;  /* 0x000000210e577c23 */ /* 0x100fe2000801084f */
[--C-:B------:R-:W-:Y:S01]  /*ac70*/  FFMA.FTZ R14, R21, UR33, -R79.reuse ;  /* 0x00000021150e7c23 */ /* 0x100fe2000801084f */
[----:B------:R-:W1:Y:S01]  /*ac80*/  MUFU.EX2 R7, R7 ;  /* 0x0000000700077308 */ /* 0x000e620000000800 */
        /* <DEDUP_REMOVED lines=11> */
[--C-:B0-----:R-:W-:Y:S01]  /*ad40*/  FFMA.FTZ R83, R40, UR33, -R79.reuse ;  /* 0x0000002128537c23 */ /* 0x101fe2000801084f */
[--C-:B------:R-:W-:Y:S01]  /*ad50*/  FFMA.FTZ R82, R44, UR33, -R79.reuse ;  /* 0x000000212c527c23 */ /* 0x100fe2000801084f */
[--C-:B------:R-:W-:Y:S01]  /*ad60*/  FFMA.FTZ R81, R48, UR33, -R79.reuse ;  /* 0x0000002130517c23 */ /* 0x100fe2000801084f */
[----:B------:R-:W-:Y:S01]  /*ad70*/  FFMA.FTZ R36, R51, UR33, -R79 ;  /* 0x0000002133247c23 */ /* 0x000fe2000801084f */
[----:B------:R-:W0:Y:S01]  /*ad80*/  MUFU.EX2 R9, R9 ;  /* 0x0000000900097308 */ /* 0x000e220000000800 */
        /* <DEDUP_REMOVED lines=8> */
[----:B------:R-:W-:-:S07]  /*ae10*/  FFMA.FTZ R60, R78, UR33, -R79 ;  /* 0x000000214e3c7c23 */ /* 0x000fce000801084f */
[----:B------:R-:W2:Y:S01]  /*ae20*/  MUFU.EX2 R10, R10 ;  /* 0x0000000a000a7308 */ /* 0x000ea20000000800 */
[----:B0-----:R-:W-:-:S07]  /*ae30*/  FFMA.FTZ R43, R3, R0, R9 ;  /* 0x00000000032b7223 */ /* 0x001fce0000010009 */
        /* <DEDUP_REMOVED lines=10> */
[--C-:B------:R-:W-:Y:S01]  /*aee0*/  FFMA.FTZ R39, R55, UR33, -R79.reuse ;  /* 0x0000002137277c23 */ /* 0x100fe2000801084f */
[--C-:B------:R-:W-:Y:S01]  /*aef0*/  FFMA.FTZ R55, R56, UR33, -R79.reuse ;  /* 0x0000002138377c23 */ /* 0x100fe2000801084f */
[----:B------:R-:W-:-:S04]  /*af00*/  FFMA.FTZ R56, R72, UR33, -R79 ;  /* 0x0000002148387c23 */ /* 0x000fc8000801084f */
        /* <DEDUP_REMOVED lines=112> */
[----:B0-----:R-:W-:Y:S01]  /*b610*/  FADD.FTZ R67, R59, R2 ;  /* 0x000000023b437221 */ /* 0x001fe20000010000 */
[----:B-1----:R-:W-:-:S03]  /*b620*/  FADD.FTZ R2, R74, R63 ;  /* 0x0000003f4a027221 */ /* 0x002fc60000010000 */
[----:B--2---:R-:W-:Y:S01]  /*b630*/  FADD.FTZ R0, R60, R67 ;  /* 0x000000433c007221 */ /* 0x004fe20000010000 */
[----:B------:R-:W-:Y:S06]  /*b640*/  @!P0 BRA `(.L_x_872) ;  /* 0x0000000000048947 */ /* 0x000fec0003800000 */
[----:B------:R-:W-:Y:S01]  /*b650*/  BPT.TRAP 0x1 ;  /* 0x000000040000795c */ /* 0x000fe20000300000 */
.L_x_872:
        /* <DEDUP_REMOVED lines=16> */
[-C--:B------:R-:W-:Y:S01]  /*b760*/  FMUL.FTZ R93, R93, R6.reuse ;  /* 0x000000065d5d7220 */ /* 0x080fe20000410000 */
        /* <DEDUP_REMOVED lines=9> */
[-C--:B------:R-:W-:Y:S01]  /*b800*/  FMUL.FTZ R97, R97, R6.reuse ;  /* 0x0000000661617220 */ /* 0x080fe20000410000 */
[----:B------:R-:W-:Y:S01]  /*b810*/  F2FP.F16.F32.PACK_AB R28, R38, R37 ;  /* 0x00000025261c723e */ /* 0x000fe200000000ff */
[----:B------:R2:W-:Y:S01]  /*b820*/  STSM.16.M88.4 [R22], R24 ;  /* 0x0000001816007844 */ /* 0x0005e20000000200 */
[----:B------:R-:W-:Y:S01]  /*b830*/  F2FP.F16.F32.PACK_AB R30, R42, R41 ;  /* 0x000000292a1e723e */ /* 0x000fe200000000ff */
[----:B------:R-:W-:Y:S01]  /*b840*/  FMUL.FTZ R100, R100, R6 ;  /* 0x0000000664647220 */ /* 0x000fe20000410000 */
[----:B------:R-:W-:Y:S01]  /*b850*/  F2FP.F16.F32.PACK_AB R31, R82, R32 ;  /* 0x00000020521f723e */ /* 0x000fe200000000ff */
[-C--:B------:R-:W-:Y:S01]  /*b860*/  FMUL.FTZ R101, R101, R6.reuse ;  /* 0x0000000665657220 */ /* 0x080fe20000410000 */
        /* <DEDUP_REMOVED lines=8> */
[----:B0-----:R-:W-:Y:S01]  /*b8f0*/  F2FP.F16.F32.PACK_AB R8, R54, R53 ;  /* 0x000000353608723e */ /* 0x001fe200000000ff */
[-C--:B------:R-:W-:Y:S01]  /*b900*/  FMUL.FTZ R109, R109, R6.reuse ;  /* 0x000000066d6d7220 */ /* 0x080fe20000410000 */
[----:B------:R-:W-:Y:S01]  /*b910*/  F2FP.F16.F32.PACK_AB R9, R55, R39 ;  /* 0x000000273709723e */ /* 0x000fe200000000ff */
[----:B------:R3:W-:Y:S01]  /*b920*/  STSM.16.M88.4 [R17+0x27800], R32 ;  /* 0x0278002011007844 */ /* 0x0007e20000000200 */
[----:B------:R-:W-:Y:S01]  /*b930*/  F2FP.F16.F32.PACK_AB R10, R58, R57 ;  /* 0x000000393a0a723e */ /* 0x000fe200000000ff */
[----:B------:R-:W-:Y:S01]  /*b940*/  FMUL.FTZ R112, R112, R6 ;  /* 0x0000000670707220 */ /* 0x000fe20000410000 */
[----:B------:R-:W-:Y:S01]  /*b950*/  F2FP.F16.F32.PACK_AB R11, R52, R40 ;  /* 0x00000028340b723e */ /* 0x000fe200000000ff */
[-C--:B------:R-:W-:Y:S01]  /*b960*/  FMUL.FTZ R113, R113, R6.reuse ;  /* 0x0000000671717220 */ /* 0x080fe20000410000 */
[----:B-1----:R-:W-:Y:S01]  /*b970*/  F2FP.F16.F32.PACK_AB R12, R62, R61 ;  /* 0x0000003d3e0c723e */ /* 0x002fe200000000ff */
[-C--:B------:R-:W-:Y:S01]  /*b980*/  FMUL.FTZ R116, R116, R6.reuse ;  /* 0x0000000674747220 */ /* 0x080fe20000410000 */
[----:B------:R-:W-:Y:S01]  /*b990*/  F2FP.F16.F32.PACK_AB R13, R51, R43 ;  /* 0x0000002b330d723e */ /* 0x000fe200000000ff */
[----:B------:R3:W-:Y:S01]  /*b9a0*/  STSM.16.M88.4 [R136], R8 ;  /* 0x0000000888007844 */ /* 0x0007e20000000200 */
[----:B------:R-:W-:Y:S01]  /*b9b0*/  F2FP.F16.F32.PACK_AB R14, R66, R65 ;  /* 0x00000041420e723e */ /* 0x000fe200000000ff */
[----:B------:R-:W-:Y:S01]  /*b9c0*/  FMUL.FTZ R117, R117, R6 ;  /* 0x0000000675757220 */ /* 0x000fe20000410000 */
[----:B------:R-:W-:Y:S01]  /*b9d0*/  F2FP.F16.F32.PACK_AB R15, R48, R44 ;  /* 0x0000002c300f723e */ /* 0x000fe200000000ff */
[-C--:B------:R-:W-:Y:S01]  /*b9e0*/  FMUL.FTZ R120, R120, R6.reuse ;  /* 0x0000000678787220 */ /* 0x080fe20000410000 */
[----:B--2---:R-:W-:Y:S01]  /*b9f0*/  F2FP.F16.F32.PACK_AB R24, R70, R69 ;  /* 0x000000454618723e */ /* 0x004fe200000000ff */
[-C--:B------:R-:W-:Y:S01]  /*ba00*/  FMUL.FTZ R121, R121, R6.reuse ;  /* 0x0000000679797220 */ /* 0x080fe20000410000 */
[----:B------:R-:W-:Y:S01]  /*ba10*/  F2FP.F16.F32.PACK_AB R25, R56, R47 ;  /* 0x0000002f3819723e */ /* 0x000fe200000000ff */
[----:B------:R3:W-:Y:S01]  /*ba20*/  STSM.16.M88.4 [R22+0x6000], R12 ;  /* 0x0060000c16007844 */ /* 0x0007e20000000200 */
[----:B------:R-:W-:Y:S01]  /*ba30*/  F2FP.F16.F32.PACK_AB R26, R74, R73 ;  /* 0x000000494a1a723e */ /* 0x000fe200000000ff */
[-C--:B------:R-:W-:Y:S01]  /*ba40*/  FMUL.FTZ R124, R124, R6.reuse ;  /* 0x000000067c7c7220 */ /* 0x080fe20000410000 */
[----:B------:R-:W-:Y:S01]  /*ba50*/  F2FP.F16.F32.PACK_AB R27, R60, R59 ;  /* 0x0000003b3c1b723e */ /* 0x000fe200000000ff */
[----:B------:R-:W-:Y:S01]  /*ba60*/  FMUL.FTZ R125, R125, R6 ;  /* 0x000000067d7d7220 */ /* 0x000fe20000410000 */
[----:B------:R-:W-:Y:S01]  /*ba70*/  ISETP.GT.AND P1, PT, R5, R4, PT ;  /* 0x000000040500720c */ /* 0x000fe20003f24270 */
        /* <DEDUP_REMOVED lines=36> */
[----:B------:R-:W-:Y:S02]  /*bcc0*/  IMAD.MOV.U32 R6, RZ, RZ, R77 ;  /* 0x000000ffff067224 */ /* 0x000fe400078e004d */
[----:B------:R-:W-:Y:S01]  /*bcd0*/  IMAD.MOV.U32 R3, RZ, RZ, R76 ;  /* 0x000000ffff037224 */ /* 0x000fe200078e004c */
[----:B0-----:R-:W-:Y:S01]  /*bce0*/  NOP ;  /* 0x0000000000007918 */ /* 0x001fe20000000000 */
[----:B---3--:R-:W-:Y:S05]  /*bcf0*/  @P1 BRA `(.L_x_873) ;  /* 0xffffffd400d81947 */ /* 0x008fea000383ffff */
[----:B------:R-:W-:-:S07]  /*bd00*/  IMAD.MOV.U32 R7, RZ, RZ, R5 ;  /* 0x000000ffff077224 */ /* 0x000fce00078e0005 */
.L_x_862:
[----:B------:R-:W-:-:S13]  /*bd10*/  ISETP.GE.AND P1, PT, R7, UR37, PT ;  /* 0x0000002507007c0c */ /* 0x000fda000bf26270 */
[----:B------:R-:W-:Y:S05]  /*bd20*/  @!P1 BRA `(.L_x_874) ;  /* 0x00000038009c9947 */ /* 0x000fea0003800000 */
[----:B------:R-:W-:Y:S01]  /*bd30*/  IMAD.MOV.U32 R4, RZ, RZ, R77 ;  /* 0x000000ffff047224 */ /* 0x000fe200078e004d */
[----:B------:R-:W-:Y:S01]  /*bd40*/  UMOV UR28, UR47 ;  /* 0x0000002f001c7c82 */ /* 0x000fe20008000000 */
[----:B------:R-:W-:Y:S01]  /*bd50*/  IMAD.MOV.U32 R3, RZ, RZ, R76 ;  /* 0x000000ffff037224 */ /* 0x000fe200078e004c */
[----:B------:R-:W-:Y:S01]  /*bd60*/  UMOV UR57, UR46 ;  /* 0x0000002e00397c82 */ /* 0x000fe20008000000 */
[----:B------:R-:W-:Y:S01]  /*bd70*/  ULDC UR34, c[0x0][0x9e4] ;  /* 0x0002790000227ab9 */ /* 0x000fe20000000800 */
[----:B------:R-:W-:Y:S01]  /*bd80*/  ULDC UR55, c[0x0][0x9dc] ;  /* 0x0002770000377ab9 */ /* 0x000fe20000000800 */
[----:B------:R-:W-:Y:S01]  /*bd90*/  ULDC UR54, c[0x0][0x288] ;  /* 0x0000a20000367ab9 */ /* 0x000fe20000000800 */
[----:B------:R-:W-:Y:S01]  /*bda0*/  ULDC UR56, c[0x0][0x9d8] ;  /* 0x0002760000387ab9 */ /* 0x000fe20000000800 */
[----:B------:R-:W-:Y:S01]  /*bdb0*/  ULDC UR33, c[0x0][0x988] ;  /* 0x0002620000217ab9 */ /* 0x000fe20000000800 */
[----:B------:R-:W-:-:S05]  /*bdc0*/  ULDC UR35, c[0x0][0x9e0] ;  /* 0x0002780000237ab9 */ /* 0x000fca0000000800 */
.L_x_893:
[----:B------:R-:W-:Y:S01]  /*bdd0*/  ISETP.NE.AND P2, PT, RZ, UR43, PT ;  /* 0x0000002bff007c0c */ /* 0x000fe2000bf45270 */
[----:B------:R-:W-:-:S04]  /*bde0*/  UISETP.NE.AND UP0, UPT, UR57, 0x1, UPT ;  /* 0x000000013900788c */ /* 0x000fc8000bf05270 */
[----:B------:R-:W-:-:S04]  /*bdf0*/  USEL UR47, URZ, 0x1, UP0 ;  /* 0x000000013f2f7887 */ /* 0x000fc80008000000 */
[----:B------:R-:W-:-:S04]  /*be00*/  ULOP3.LUT UR47, UR28, UR47, URZ, 0x3c, !UPT ;  /* 0x0000002f1c2f7292 */ /* 0x000fc8000f8e3c3f */
[----:B------:R-:W-:Y:S08]  /*be10*/  @P2 BRA `(.L_x_875) ;  /* 0x0000000000382947 */ /* 0x000ff00003800000 */
[----:B------:R-:W-:Y:S05]  /*be20*/  @!P0 BRA `(.L_x_876) ;  /* 0x0000000000048947 */ /* 0x000fea0003800000 */
[----:B------:R-:W-:Y:S01]  /*be30*/  BPT.TRAP 0x1 ;  /* 0x000000040000795c */ /* 0x000fe20000300000 */
.L_x_876:
        /* <DEDUP_REMOVED lines=9> */
.L_x_877:
[----:B-1----:R-:W-:Y:S05]  /*bed0*/  @P1 BRA `(.L_x_875) ;  /* 0x0000000000081947 */ /* 0x002fea0003800000 */
[----:B------:R-:W1:Y:S02]  /*bee0*/  SYNCS.PHASECHK.TRANS64.TRYWAIT P1, [UR6+0x2d830], R5 ;  /* 0x02d83005ff0075a7 */ /* 0x000e640008020146 */
[----:B-1----:R-:W-:Y:S05]  /*bef0*/  @!P1 BRA `(.L_x_878) ;  /* 0x000000a000909947 */ /* 0x002fea0003800000 */
.L_x_875:
        /* <DEDUP_REMOVED lines=40> */
.L_x_880:
[----:B------:R-:W-:Y:S01]  /*c180*/  ULEA UR6, UR57, UR40, 0x3 ;  /* 0x0000002839067291 */ /* 0x000fe2000f8e183f */
[----:B------:R-:W-:-:S05]  /*c190*/  IMAD.U32 R5, RZ, RZ, UR28 ;  /* 0x0000001cff057e24 */ /* 0x000fca000f8e00ff */
[----:B------:R-:W-:-:S04]  /*c1a0*/  SHF.L.U32 R5, R5, 0x1f, RZ ;  /* 0x0000001f05057819 */ /* 0x000fc800000006ff */
[----:B------:R0:W1:Y:S01]  /*c1b0*/  SYNCS.PHASECHK.TRANS64.TRYWAIT P1, [UR6+0x2d850], R5 ;  /* 0x02d85005ff0075a7 */ /* 0x0000620008020146 */
[----:B------:R-:W-:Y:S05]  /*c1c0*/  @!P0 BRA `(.L_x_881) ;  /* 0x0000000000048947 */ /* 0x000fea0003800000 */
[----:B------:R-:W-:Y:S01]  /*c1d0*/  BPT.TRAP 0x1 ;  /* 0x000000040000795c */ /* 0x000fe20000300000 */
.L_x_881:
[----:B-1----:R-:W-:Y:S05]  /*c1e0*/  @P1 BRA `(.L_x_879) ;  /* 0x0000000000081947 */ /* 0x002fea0003800000 */
[----:B------:R-:W1:Y:S02]  /*c1f0*/  SYNCS.PHASECHK.TRANS64.TRYWAIT P1, [UR6+0x2d850], R5 ;  /* 0x02d85005ff0075a7 */ /* 0x000e640008020146 */
[----:B-1----:R-:W-:Y:S05]  /*c200*/  @!P1 BRA `(.L_x_882) ;  /* 0x0000009c00e49947 */ /* 0x002fea0003800000 */
.L_x_879:
        /* <DEDUP_REMOVED lines=70> */
.L_x_883:
        /* <DEDUP_REMOVED lines=9> */
[----:B------:R-:W-:Y:S01]  /*c700*/  FMUL.FTZ R56, R65, UR56 ;  /* 0x0000003841387c20 */ /* 0x000fe20008410000 */
[----:B------:R-:W-:-:S02]  /*c710*/  VIADD R52, R137, UR39 ;  /* 0x0000002789347c36 */ /* 0x000fc40008000000 */
[----:B------:R-:W-:Y:S01]  /*c720*/  FMUL.FTZ R12, R29, UR56 ;  /* 0x000000381d0c7c20 */ /* 0x000fe20008410000 */
[----:B------:R-:W-:Y:S01]  /*c730*/  FMUL.FTZ R65, R75, UR56 ;  /* 0x000000384b417c20 */ /* 0x000fe20008410000 */
[----:B------:R-:W-:Y:S01]  /*c740*/  FMUL.FTZ R9, R27, UR56 ;  /* 0x000000381b097c20 */ /* 0x000fe20008410000 */
[----:B------:R-:W-:Y:S01]  /*c750*/  FMUL.FTZ R29, R42, UR56 ;  /* 0x000000382a1d7c20 */ /* 0x000fe20008410000 */
[----:B------:R-:W-:Y:S01]  /*c760*/  @UP1 ULDC UR7, c[0x0][0x44c] ;  /* 0x0001130000071ab9 */ /* 0x000fe20000000800 */
[----:B------:R-:W1:Y:S01]  /*c770*/  LDC R75, c[0x0][0x2f0] ;  /* 0x0000bc00ff4b7b82 */ /* 0x000e620000000800 */
[----:B------:R-:W-:Y:S01]  /*c780*/  FMUL.FTZ R27, R39, UR56 ;  /* 0x00000038271b7c20 */ /* 0x000fe20008410000 */
[----:B------:R-:W-:Y:S01]  /*c790*/  FMUL.FTZ R42, R53, UR56 ;  /* 0x00000038352a7c20 */ /* 0x000fe20008410000 */
[----:B------:R-:W-:Y:S01]  /*c7a0*/  FMUL.FTZ R39, R51, UR56 ;  /* 0x0000003833277c20 */ /* 0x000fe20008410000 */
[----:B------:R-:W-:-:S04]  /*c7b0*/  @P1 IMAD.HI.U32 R53, R52, UR7, RZ ;  /* 0x0000000734351c27 */ /* 0x000fc8000f8e00ff */
[----:B------:R-:W-:Y:S01]  /*c7c0*/  FMUL.FTZ R51, R63, UR56 ;  /* 0x000000383f337c20 */ /* 0x000fe20008410000 */
[----:B------:R-:W-:Y:S01]  /*c7d0*/  FMUL.FTZ R63, R74, UR56 ;  /* 0x000000384a3f7c20 */ /* 0x000fe20008410000 */
[----:B------:R-:W-:Y:S01]  /*c7e0*/  FMUL.FTZ R13, R31, UR56 ;  /* 0x000000381f0d7c20 */ /* 0x000fe20008410000 */
[----:B------:R-:W-:Y:S01]  /*c7f0*/  FMUL.FTZ R74, R84, UR56 ;  /* 0x00000038544a7c20 */ /* 0x000fe20008410000 */
[----:B------:R-:W-:Y:S01]  /*c800*/  @UP1 ULDC UR7, c[0x0][0x450] ;  /* 0x0001140000071ab9 */ /* 0x000fe20000000800 */
[----:B------:R-:W-:Y:S01]  /*c810*/  FMUL.FTZ R31, R43, UR56 ;  /* 0x000000382b1f7c20 */ /* 0x000fe20008410000 */
[----:B------:R-:W-:Y:S02]  /*c820*/  IMAD.MOV.U32 R84, RZ, RZ, R52 ;  /* 0x000000ffff547224 */ /* 0x000fe400078e0034 */
[----:B------:R-:W-:Y:S01]  /*c830*/  FMUL.FTZ R43, R55, UR56 ;  /* 0x00000038372b7c20 */ /* 0x000fe20008410000 */
[----:B------:R-:W-:Y:S01]  /*c840*/  @P2 SHF.R.U32.HI R84, RZ, UR7, R53 ;  /* 0x00000007ff542c19 */ /* 0x000fe20008011635 */
[----:B------:R-:W-:Y:S01]  /*c850*/  FMUL.FTZ R55, R66, UR56 ;  /* 0x0000003842377c20 */ /* 0x000fe20008410000 */
[----:B------:R-:W-:Y:S01]  /*c860*/  ULEA UR6, UR46, UR40, 0x3 ;  /* 0x000000282e067291 */ /* 0x000fe2000f8e183f */
[----:B------:R-:W-:Y:S01]  /*c870*/  FMUL.FTZ R66, R76, UR56 ;  /* 0x000000384c427c20 */ /* 0x000fe20008410000 */
[----:B------:R-:W-:-:S02]  /*c880*/  IMAD.SHL.U32 R76, R7, 0x80, RZ ;  /* 0x00000080074c7824 */ /* 0x000fc400078e00ff */
[----:B0-----:R-:W-:Y:S01]  /*c890*/  FMUL.FTZ R5, R24, UR56 ;  /* 0x0000003818057c20 */ /* 0x001fe20008410000 */
[----:B------:R-:W-:Y:S01]  /*c8a0*/  UIADD3 UR6, UR6, 0x2d840, URZ ;  /* 0x0002d84006067890 */ /* 0x000fe2000fffe03f */
[----:B------:R-:W0:Y:S01]  /*c8b0*/  SHFL.IDX PT, R152, R84, RZ, 0x1c1f ;  /* 0x001c1fff54987589 */ /* 0x000e2200000e0000 */
        /* <DEDUP_REMOVED lines=46> */
[----:B------:R-:W2:Y:S01]  /*cba0*/  MUFU.TANH R5, R5 ;  /* 0x0000000500057308 */ /* 0x000ea20000002400 */
[----:B------:R-:W-:Y:S01]  /*cbb0*/  SYNCS.ARRIVE.TRANS64.RED.A1T0 RZ, [UR6], RZ ;  /* 0x000000ffffff79a7 */ /* 0x000fe20008100406 */
[----:B-1----:R-:W-:Y:S01]  /*cbc0*/  IMAD R52, R75, UR44, R52 ;  /* 0x0000002c4b347c24 */ /* 0x002fe2000f8e0234 */
[----:B------:R-:W-:-:S03]  /*cbd0*/  ULOP3.LUT UR6, URZ, UR55, URZ, 0x33, !UPT ;  /* 0x000000373f067292 */ /* 0x000fc6000f8e333f */
[----:B------:R-:W-:Y:S02]  /*cbe0*/  VIADD R52, R52, -UR54 ;  /* 0x8000003634347c36 */ /* 0x000fe40008000000 */
[----:B------:R-:W1:Y:S02]  /*cbf0*/  MUFU.TANH R8, R8 ;  /* 0x0000000800087308 */ /* 0x000e640000002400 */
[C---:B------:R-:W-:Y:S02]  /*cc00*/  VIADD R83, R52.reuse, UR35 ;  /* 0x0000002334537c36 */ /* 0x040fe40008000000 */
[----:B------:R-:W-:Y:S02]  /*cc10*/  VIADD R82, R52, UR6 ;  /* 0x0000000634527c36 */ /* 0x000fe40008000000 */
[----:B0-----:R-:W-:Y:S02]  /*cc20*/  IMAD.IADD R81, R83, 0x1, R152 ;  /* 0x0000000153517824 */ /* 0x001fe400078e0298 */
[----:B------:R-:W0:Y:S01]  /*cc30*/  MUFU.TANH R6, R6 ;  /* 0x0000000600067308 */ /* 0x000e220000002400 */
        /* <DEDUP_REMOVED lines=65> */
[----:B------:R-:W-:-:S05]  /*d050*/  VIADD R85, R52, -UR54 ;  /* 0x8000003634557c36 */ /* 0x000fca0008000000 */
        /* <DEDUP_REMOVED lines=10> */
.L_x_886:
[----:B------:R-:W-:-:S05]  /*d100*/  IMAD.U32 R86, RZ, RZ, UR34 ;  /* 0x00000022ff567e24 */ /* 0x000fca000f8e00ff */
[----:B------:R-:W-:-:S13]  /*d110*/  ISETP.NE.AND P1, PT, R86, 0x1, PT ;  /* 0x000000015600780c */ /* 0x000fda0003f25270 */
[----:B------:R-:W1:Y:S02]  /*d120*/  @P1 LDC.64 R52, c[0x0][0x9e8] ;  /* 0x00027a00ff341b82 */ /* 0x000e640000000a00 */
[----:B-1----:R-:W-:-:S05]  /*d130*/  @P1 IMAD.HI.U32 R52, R85, R52, RZ ;  /* 0x0000003455341227 */ /* 0x002fca00078e00ff */
[----:B------:R-:W-:-:S07]  /*d140*/  @P1 SHF.R.U32.HI R85, RZ, R53, R52 ;  /* 0x00000035ff551219 */ /* 0x000fce0000011634 */
.L_x_887:
[----:B------:R-:W-:Y:S05]  /*d150*/  BSYNC B0 ;  /* 0x0000000000007941 */ /* 0x000fea0003800000 */
.L_x_885:
[----:B------:R-:W-:-:S04]  /*d160*/  IMAD R85, R85, R86, -R76 ;  /* 0x0000005655557224 */ /* 0x000fc800078e0a4c */
[----:B------:R-:W-:-:S05]  /*d170*/  IMAD R85, R16, -0x2, R85 ;  /* 0xfffffffe10557824 */ /* 0x000fca00078e0255 */
[----:B------:R-:W-:Y:S02]  /*d180*/  VIADDMNMX R81, R85, R86, R81, PT ;  /* 0x0000005655517246 */ /* 0x000fe40003800151 */
[----:B------:R-:W-:-:S07]  /*d190*/  VIMNMX R80, R80, R85, !PT ;  /* 0x0000005550507248 */ /* 0x000fce0007fe0100 */
.L_x_884:
        /* <DEDUP_REMOVED lines=12> */
[----:B------:R-:W-:-:S02]  /*d260*/  FSEL R5, R5, -INF , !P6 ;  /* 0xff80000005057808 */ /* 0x000fc40007000000 */
[----:B------:R-:W-:Y:S01]  /*d270*/  FSEL R8, R8, -INF , !P2 ;  /* 0xff80000008087808 */ /* 0x000fe20005000000 */
[--C-:B-1----:R-:W-:Y:S01]  /*d280*/  IMAD.IADD R83, R83, 0x1, R52.reuse ;  /* 0x0000000153537824 */ /* 0x102fe200078e0234 */
[----:B------:R-:W-:Y:S01]  /*d290*/  ISETP.GT.AND P5, PT, R80, 0x9, P1 ;  /* 0x000000095000780c */ /* 0x000fe20000fa4270 */
[----:B------:R-:W-:Y:S01]  /*d2a0*/  IMAD.IADD R82, R82, 0x1, R52 ;  /* 0x0000000152527824 */ /* 0x000fe200078e0234 */
[C---:B------:R-:W-:Y:S02]  /*d2b0*/  ISETP.GT.AND P4, PT, R80.reuse, 0x10, P1 ;  /* 0x000000105000780c */ /* 0x040fe40000f84270 */
[C---:B------:R-:W-:Y:S02]  /*d2c0*/  ISETP.GT.AND P6, PT, R80.reuse, 0x11, P1 ;  /* 0x000000115000780c */ /* 0x040fe40000fc4270 */
[----:B------:R-:W-:Y:S02]  /*d2d0*/  ISETP.GT.AND P2, PT, R80, 0x18, P1 ;  /* 0x000000185000780c */ /* 0x000fe40000f44270 */
[----:B0-----:R-:W-:-:S02]  /*d2e0*/  FSEL R26, R26, -INF , !P3 ;  /* 0xff8000001a1a7808 */ /* 0x001fc40005800000 */
        /* <DEDUP_REMOVED lines=13> */
[----:B------:R-:W-:Y:S02]  /*d3c0*/  ISETP.GT.AND P2, PT, R80, 0x29, P1 ;  /* 0x000000295000780c */ /* 0x000fe40000f44270 */
        /* <DEDUP_REMOVED lines=81> */
.L_x_890:
[----:B------:R-:W-:-:S05]  /*d8e0*/  IMAD.U32 R80, RZ, RZ, UR34 ;  /* 0x00000022ff507e24 */ /* 0x000fca000f8e00ff */
[----:B------:R-:W-:-:S13]  /*d8f0*/  ISETP.NE.AND P2, PT, R80, 0x1, PT ;  /* 0x000000015000780c */ /* 0x000fda0003f45270 */
[----:B------:R-:W0:Y:S02]  /*d900*/  @P2 LDC.64 R52, c[0x0][0x9e8] ;  /* 0x00027a00ff342b82 */ /* 0x000e240000000a00 */
[----:B0-----:R-:W-:-:S05]  /*d910*/  @P2 IMAD.HI.U32 R52, R75, R52, RZ ;  /* 0x000000344b342227 */ /* 0x001fca00078e00ff */
[----:B------:R-:W-:-:S07]  /*d920*/  @P2 SHF.R.U32.HI R75, RZ, R53, R52 ;  /* 0x00000035ff4b2219 */ /* 0x000fce0000011634 */
.L_x_891:
[----:B------:R-:W-:Y:S05]  /*d930*/  BSYNC B0 ;  /* 0x0000000000007941 */ /* 0x000fea0003800000 */
.L_x_889:
[----:B------:R-:W-:-:S04]  /*d940*/  IMAD R75, R75, R80, -R76 ;  /* 0x000000504b4b7224 */ /* 0x000fc800078e0a4c */
[----:B------:R-:W-:-:S05]  /*d950*/  IMAD R75, R16, -0x2, R75 ;  /* 0xfffffffe104b7824 */ /* 0x000fca00078e024b */
[----:B------:R-:W-:Y:S02]  /*d960*/  VIADDMNMX R83, R75, R80, R83, PT ;  /* 0x000000504b537246 */ /* 0x000fe40003800153 */
[----:B------:R-:W-:-:S07]  /*d970*/  VIMNMX R82, R82, R75, !PT ;  /* 0x0000004b52527248 */ /* 0x000fce0007fe0100 */
.L_x_888:
        /* <DEDUP_REMOVED lines=13> */
[----:B------:R-:W-:Y:S02]  /*da50*/  ISETP.GT.AND P5, PT, R82, RZ, P1 ;  /* 0x000000ff5200720c */ /* 0x000fe40000fa4270 */
[----:B------:R-:W-:Y:S02]  /*da60*/  FMNMX.FTZ R53, R26, R53, !PT ;  /* 0x000000351a357209 */ /* 0x000fe40007810000 */
[----:B------:R-:W-:Y:S02]  /*da70*/  ISETP.GT.AND P2, PT, R82, 0x1, P1 ;  /* 0x000000015200780c */ /* 0x000fe40000f44270 */
[----:B------:R-:W-:Y:S02]  /*da80*/  FMNMX.FTZ R53, R28, R53, !PT ;  /* 0x000000351c357209 */ /* 0x000fe40007810000 */
[----:B------:R-:W-:-:S02]  /*da90*/  ISETP.LT.OR P5, PT, R83, 0x1, P5 ;  /* 0x000000015300780c */ /* 0x000fc40002fa1670 */
[----:B------:R-:W-:Y:S02]  /*daa0*/  FMNMX.FTZ R53, R30, R53, !PT ;  /* 0x000000351e357209 */ /* 0x000fe40007810000 */
[----:B------:R-:W-:Y:S02]  /*dab0*/  ISETP.GT.AND P3, PT, R82, 0x8, P1 ;  /* 0x000000085200780c */ /* 0x000fe40000f64270 */
        /* <DEDUP_REMOVED lines=49> */
[----:B------:R-:W-:Y:S02]  /*ddd0*/  ISETP.LT.OR P2, PT, R83, 0x31, P2 ;  /* 0x000000315300780c */ /* 0x000fe40001741670 */
[----:B------:R-:W-:Y:S02]  /*dde0*/  FSEL R35, R35, -INF , !P4 ;  /* 0xff80000023237808 */ /* 0x000fe40006000000 */
[----:B------:R-:W-:Y:S02]  /*ddf0*/  FSEL R37, R37, -INF , !P2 ;  /* 0xff80000025257808 */ /* 0x000fe40005000000 */
[----:B------:R-:W-:-:S02]  /*de00*/  ISETP.LT.OR P3, PT, R83, 0x32, P3 ;  /* 0x000000325300780c */ /* 0x000fc40001f61670 */
[C---:B------:R-:W-:Y:S02]  /*de10*/  ISETP.GT.AND P4, PT, R82.reuse, 0x39, P1 ;  /* 0x000000395200780c */ /* 0x040fe40000f84270 */
[----:B------:R-:W-:Y:S02]  /*de20*/  FSEL R39, R39, -INF , !P3 ;  /* 0xff80000027277808 */ /* 0x000fe40005800000 */
[C---:B------:R-:W-:Y:S02]  /*de30*/  ISETP.GT.AND P2, PT, R82.reuse, 0x40, P1 ;  /* 0x000000405200780c */ /* 0x040fe40000f44270 */
[----:B------:R-:W-:Y:S02]  /*de40*/  ISETP.LT.OR P4, PT, R83, 0x3a, P4 ;  /* 0x0000003a5300780c */ /* 0x000fe40002781670 */
[----:B------:R-:W-:Y:S02]  /*de50*/  ISETP.GT.AND P3, PT, R82, 0x41, P1 ;  /* 0x000000415200780c */ /* 0x000fe40000f64270 */
[----:B0-----:R-:W-:-:S02]  /*de60*/  FMNMX.FTZ R52, R53, R52, !PT ;  /* 0x0000003435347209 */ /* 0x001fc40007810000 */
[----:B------:R-:W-:Y:S02]  /*de70*/  ISETP.LT.OR P2, PT, R83, 0x41, P2 ;  /* 0x000000415300780c */ /* 0x000fe40001741670 */
        /* <DEDUP_REMOVED lines=19> */
[----:B------:R-:W-:Y:S02]  /*dfb0*/  ISETP.LT.OR P4, PT, R83, 0x5a, P4 ;  /* 0x0000005a5300780c */ /* 0x000fe40002781670 */
        /* <DEDUP_REMOVED lines=63> */
[----:B------:R-:W-:Y:S01]  /*e3b0*/  FSEL R80, R67, -INF , !P5 ;  /* 0xff80000043507808 */ /* 0x000fe20006800000 */
[--C-:B------:R-:W-:Y:S01]  /*e3c0*/  FFMA.FTZ R67, R54, UR33, -R53.reuse ;  /* 0x0000002136437c23 */ /* 0x100fe20008010835 */
[----:B------:R-:W-:Y:S01]  /*e3d0*/  FMNMX.FTZ R52, R47, R52, !PT ;  /* 0x000000342f347209 */ /* 0x000fe20007810000 */
[--C-:B------:R-:W-:Y:S01]  /*e3e0*/  FFMA.FTZ R54, R56, UR33, -R53.reuse ;  /* 0x0000002138367c23 */ /* 0x100fe20008010835 */
[----:B------:R-:W-:Y:S01]  /*e3f0*/  ISETP.LT.OR P4, PT, R83, 0x6a, P4 ;  /* 0x0000006a5300780c */ /* 0x000fe20002781670 */
        /* <DEDUP_REMOVED lines=36> */
[----:B------:R-:W-:Y:S02]  /*e640*/  FMNMX.FTZ R52, R82, R65, !PT ;  /* 0x0000004152347209 */ /* 0x000fe40007810000 */
[----:B------:R-:W-:-:S02]  /*e650*/  FSEL R70, R76, RZ, P6 ;  /* 0x000000ff4c467208 */ /* 0x000fc40003000000 */
[----:B------:R-:W-:Y:S01]  /*e660*/  FMNMX.FTZ R65, R79, R52, !PT ;  /* 0x000000344f417209 */ /* 0x000fe20007810000 */
[----:B------:R-:W-:Y:S02]  /*e670*/  MUFU.EX2 R32, R32 ;  /* 0x0000002000207308 */ /* 0x000fe40000000800 */
[----:B------:R-:W-:Y:S02]  /*e680*/  FADD.FTZ R70, -R70, R3 ;  /* 0x0000000346467221 */ /* 0x000fe40000010100 */
[----:B------:R-:W0:Y:S02]  /*e690*/  SHFL.BFLY PT, R84, R65, 0x2, 0x1f ;  /* 0x0c401f0041547f89 */ /* 0x000e2400000e0000 */
[----:B------:R-:W-:Y:S02]  /*e6a0*/  FMUL.FTZ R3, R70, UR33 ;  /* 0x0000002146037c20 */ /* 0x000fe40008410000 */
[----:B------:R1:W-:Y:S08]  /*e6b0*/  MUFU.EX2 R52, R67 ;  /* 0x0000004300347308 */ /* 0x0003f00000000800 */
[----:B------:R-:W2:Y:S01]  /*e6c0*/  MUFU.EX2 R3, R3 ;  /* 0x0000000300037308 */ /* 0x000ea20000000800 */
[----:B-1----:R-:W-:-:S07]  /*e6d0*/  FFMA.FTZ R67, R72, UR33, -R53 ;  /* 0x0000002148437c23 */ /* 0x002fce0008010835 */
        /* <DEDUP_REMOVED lines=13> */
[----:B------:R-:W-:-:S05]  /*e7b0*/  FSEL R70, R53, RZ, P1 ;  /* 0x000000ff35467208 */ /* 0x000fca0000800000 */
[--C-:B------:R-:W-:Y:S01]  /*e7c0*/  FFMA.FTZ R53, R27, UR33, -R70.reuse ;  /* 0x000000211b357c23 */ /* 0x100fe20008010846 */
[--C-:B------:R-:W-:Y:S01]  /*e7d0*/  FFMA.FTZ R27, R31, UR33, -R70.reuse ;  /* 0x000000211f1b7c23 */ /* 0x100fe20008010846 */
[--C-:B------:R-:W-:Y:S01]  /*e7e0*/  FFMA.FTZ R31, R33, UR33, -R70.reuse ;  /* 0x00000021211f7c23 */ /* 0x100fe20008010846 */
[----:B------:R-:W-:Y:S01]  /*e7f0*/  FSEL R33, R77, RZ, P1 ;  /* 0x000000ff4d217208 */ /* 0x000fe20000800000 */
[--C-:B------:R-:W-:Y:S01]  /*e800*/  FFMA.FTZ R14, R14, UR33, -R70.reuse ;  /* 0x000000210e0e7c23 */ /* 0x100fe20008010846 */
[--C-:B------:R-:W-:Y:S01]  /*e810*/  FFMA.FTZ R9, R9, UR33, -R70.reuse ;  /* 0x0000002109097c23 */ /* 0x100fe20008010846 */
[--C-:B------:R-:W-:Y:S01]  /*e820*/  FFMA.FTZ R11, R11, UR33, -R70.reuse ;  /* 0x000000210b0b7c23 */ /* 0x100fe20008010846 */
[----:B------:R-:W-:Y:S01]  /*e830*/  FFMA.FTZ R74, R13, UR33, -R70 ;  /* 0x000000210d4a7c23 */ /* 0x000fe20008010846 */
[----:B------:R-:W-:Y:S01]  /*e840*/  FADD.FTZ R33, -R33, R4 ;  /* 0x0000000421217221 */ /* 0x000fe20000010100 */
[--C-:B------:R-:W-:Y:S01]  /*e850*/  FFMA.FTZ R13, R20, UR33, -R70.reuse ;  /* 0x00000021140d7c23 */ /* 0x100fe20008010846 */
[----:B------:R-:W-:Y:S01]  /*e860*/  MUFU.EX2 R14, R14 ;  /* 0x0000000e000e7308 */ /* 0x000fe20000000800 */
[--C-:B------:R-:W-:Y:S01]  /*e870*/  FFMA.FTZ R72, R21, UR33, -R70.reuse ;  /* 0x0000002115487c23 */ /* 0x100fe20008010846 */
[----:B------:R-:W-:Y:S01]  /*e880*/  FMUL.FTZ R4, R33, UR33 ;  /* 0x0000002121047c20 */ /* 0x000fe20008410000 */
[----:B--2---:R-:W-:Y:S01]  /*e890*/  FFMA.FTZ R33, R3, R2, R5 ;  /* 0x0000000203217223 */ /* 0x004fe20000010005 */
[--C-:B------:R-:W-:Y:S01]  /*e8a0*/  FFMA.FTZ R20, R25, UR33, -R70.reuse ;  /* 0x0000002119147c23 */ /* 0x100fe20008010846 */
[--C-:B------:R-:W-:Y:S01]  /*e8b0*/  FFMA.FTZ R25, R35, UR33, -R70.reuse ;  /* 0x0000002123197c23 */ /* 0x100fe20008010846 */
[--C-:B------:R-:W-:Y:S01]  /*e8c0*/  FFMA.FTZ R29, R29, UR33, -R70.reuse ;  /* 0x000000211d1d7c23 */ /* 0x100fe20008010846 */
[----:B------:R-:W-:Y:S01]  /*e8d0*/  FADD.FTZ R33, R8, R33 ;  /* 0x0000002108217221 */ /* 0x000fe20000010000 */
[----:B------:R-:W0:Y:S01]  /*e8e0*/  MUFU.EX2 R4, R4 ;  /* 0x0000000400047308 */ /* 0x000e220000000800 */
[--C-:B------:R-:W-:Y:S01]  /*e8f0*/  FFMA.FTZ R21, R39, UR33, -R70.reuse ;  /* 0x0000002127157c23 */ /* 0x100fe20008010846 */
[--C-:B------:R-:W-:Y:S01]  /*e900*/  FFMA.FTZ R39, R41, UR33, -R70.reuse ;  /* 0x0000002129277c23 */ /* 0x100fe20008010846 */
[----:B------:R-:W-:Y:S01]  /*e910*/  FADD.FTZ R33, R10, R33 ;  /* 0x000000210a217221 */ /* 0x000fe20000010000 */
[--C-:B------:R-:W-:Y:S01]  /*e920*/  FFMA.FTZ R37, R37, UR33, -R70.reuse ;  /* 0x0000002125257c23 */ /* 0x100fe20008010846 */
[--C-:B------:R-:W-:Y:S01]  /*e930*/  FFMA.FTZ R84, R43, UR33, -R70.reuse ;  /* 0x000000212b547c23 */ /* 0x100fe20008010846 */
[--C-:B------:R-:W-:Y:S01]  /*e940*/  FFMA.FTZ R45, R45, UR33, -R70.reuse ;  /* 0x000000212d2d7c23 */ /* 0x100fe20008010846 */
[----:B------:R-:W-:Y:S01]  /*e950*/  FADD.FTZ R41, R12, R33 ;  /* 0x000000210c297221 */ /* 0x000fe20000010000 */
[----:B------:R-:W1:Y:S01]  /*e960*/  MUFU.EX2 R9, R9 ;  /* 0x0000000900097308 */ /* 0x000e620000000800 */
[--C-:B------:R-:W-:Y:S01]  /*e970*/  FFMA.FTZ R83, R47, UR33, -R70.reuse ;  /* 0x000000212f537c23 */ /* 0x100fe20008010846 */
[--C-:B------:R-:W-:Y:S01]  /*e980*/  FFMA.FTZ R47, R49, UR33, -R70.reuse ;  /* 0x00000021312f7c23 */ /* 0x100fe20008010846 */
[----:B------:R-:W-:Y:S01]  /*e990*/  FADD.FTZ R2, R6, R41 ;  /* 0x0000002906027221 */ /* 0x000fe20000010000 */
[--C-:B------:R-:W-:Y:S01]  /*e9a0*/  FFMA.FTZ R78, R51, UR33, -R70.reuse ;  /* 0x00000021334e7c23 */ /* 0x100fe20008010846 */
[--C-:B------:R-:W-:Y:S01]  /*e9b0*/  FFMA.FTZ R33, R55, UR33, -R70.reuse ;  /* 0x0000002137217c23 */ /* 0x100fe20008010846 */
[----:B------:R-:W-:Y:S01]  /*e9c0*/  FFMA.FTZ R51, R57, UR33, -R70 ;  /* 0x0000002139337c23 */ /* 0x000fe20008010846 */
[----:B------:R-:W-:Y:S01]  /*e9d0*/  FADD.FTZ R41, R15, R2 ;  /* 0x000000020f297221 */ /* 0x000fe20000010000 */
[----:B------:R-:W2:Y:S01]  /*e9e0*/  MUFU.EX2 R11, R11 ;  /* 0x0000000b000b7308 */ /* 0x000ea20000000800 */
[----:B0-----:R-:W-:Y:S01]  /*e9f0*/  FFMA.FTZ R0, R4, R0, R14 ;  /* 0x0000000004007223 */ /* 0x001fe2000001000e */
[--C-:B------:R-:W-:Y:S01]  /*ea00*/  FFMA.FTZ R55, R59, UR33, -R70.reuse ;  /* 0x000000213b377c23 */ /* 0x100fe20008010846 */
[----:B------:R-:W-:Y:S01]  /*ea10*/  FADD.FTZ R41, R24, R41 ;  /* 0x0000002918297221 */ /* 0x000fe20000010000 */
[--C-:B------:R-:W-:Y:S01]  /*ea20*/  FFMA.FTZ R49, R61, UR33, -R70.reuse ;  /* 0x000000213d317c23 */ /* 0x100fe20008010846 */
[----:B------:R-:W-:-:S02]  /*ea30*/  FFMA.FTZ R61, R75, UR33, -R70 ;  /* 0x000000214b3d7c23 */ /* 0x000fc40008010846 */
[----:B------:R-:W-:Y:S01]  /*ea40*/  FADD.FTZ R41, R26, R41 ;  /* 0x000000291a297221 */ /* 0x000fe20000010000 */
[----:B------:R-:W0:Y:S01]  /*ea50*/  MUFU.EX2 R74, R74 ;  /* 0x0000004a004a7308 */ /* 0x000e220000000800 */
[----:B-1----:R-:W-:Y:S02]  /*ea60*/  FADD.FTZ R0, R9, R0 ;  /* 0x0000000009007221 */ /* 0x002fe40000010000 */
[----:B------:R-:W-:-:S04]  /*ea70*/  FADD.FTZ R41, R28, R41 ;  /* 0x000000291c297221 */ /* 0x000fc80000010000 */
[----:B------:R-:W-:Y:S01]  /*ea80*/  FADD.FTZ R41, R30, R41 ;  /* 0x000000291e297221 */ /* 0x000fe20000010000 */
[----:B------:R-:W1:Y:S01]  /*ea90*/  MUFU.EX2 R13, R13 ;  /* 0x0000000d000d7308 */ /* 0x000e620000000800 */
[----:B--2---:R-:W-:Y:S02]  /*eaa0*/  FADD.FTZ R35, R11, R0 ;  /* 0x000000000b237221 */ /* 0x004fe40000010000 */
[----:B------:R-:W-:-:S04]  /*eab0*/  FADD.FTZ R41, R32, R41 ;  /* 0x0000002920297221 */ /* 0x000fc80000010000 */
[----:B------:R-:W-:Y:S01]  /*eac0*/  FADD.FTZ R41, R34, R41 ;  /* 0x0000002922297221 */ /* 0x000fe20000010000 */
[----:B------:R-:W2:Y:S01]  /*ead0*/  MUFU.EX2 R72, R72 ;  /* 0x0000004800487308 */ /* 0x000ea20000000800 */
[----:B0-----:R-:W-:Y:S02]  /*eae0*/  FADD.FTZ R0, R74, R35 ;  /* 0x000000234a007221 */ /* 0x001fe40000010000 */
[----:B------:R-:W-:-:S04]  /*eaf0*/  FADD.FTZ R41, R36, R41 ;  /* 0x0000002924297221 */ /* 0x000fc80000010000 */
[----:B------:R-:W-:Y:S01]  /*eb00*/  FADD.FTZ R41, R38, R41 ;  /* 0x0000002926297221 */ /* 0x000fe20000010000 */
[----:B------:R-:W0:Y:S01]  /*eb10*/  MUFU.EX2 R20, R20 ;  /* 0x0000001400147308 */ /* 0x000e220000000800 */
[----:B-1----:R-:W-:Y:S02]  /*eb20*/  FADD.FTZ R35, R13, R0 ;  /* 0x000000000d237221 */ /* 0x002fe40000010000 */
[----:B------:R-:W-:-:S04]  /*eb30*/  FADD.FTZ R41, R40, R41 ;  /* 0x0000002928297221 */ /* 0x000fc80000010000 */
[----:B------:R-:W-:Y:S01]  /*eb40*/  FADD.FTZ R57, R42, R41 ;  /* 0x000000292a397221 */ /* 0x000fe20000010000 */
[----:B------:R-:W1:Y:S01]  /*eb50*/  MUFU.EX2 R53, R53 ;  /* 0x0000003500357308 */ /* 0x000e620000000800 */
[----:B--2---:R-:W-:Y:S01]  /*eb60*/  FADD.FTZ R35, R72, R35 ;  /* 0x0000002348237221 */ /* 0x004fe20000010000 */
[----:B------:R-:W-:Y:S01]  /*eb70*/  FFMA.FTZ R41, R80, UR33, -R70 ;  /* 0x0000002150297c23 */ /* 0x000fe20008010846 */
[----:B------:R-:W-:-:S05]  /*eb80*/  FADD.FTZ R57, R44, R57 ;  /* 0x000000392c397221 */ /* 0x000fca0000010000 */
[----:B------:R-:W2:Y:S01]  /*eb90*/  MUFU.EX2 R29, R29 ;  /* 0x0000001d001d7308 */ /* 0x000ea20000000800 */
[----:B0-----:R-:W-:Y:S01]  /*eba0*/  FADD.FTZ R0, R20, R35 ;  /* 0x0000002314007221 */ /* 0x001fe20000010000 */
[--C-:B------:R-:W-:Y:S01]  /*ebb0*/  FFMA.FTZ R35, R63, UR33, -R70.reuse ;  /* 0x000000213f237c23 */ /* 0x100fe20008010846 */
[----:B------:R-:W-:-:S05]  /*ebc0*/  FFMA.FTZ R63, R81, UR33, -R70 ;  /* 0x00000021513f7c23 */ /* 0x000fca0008010846 */
        /* <DEDUP_REMOVED lines=29> */
[----:B0-----:R-:W-:-:S04]  /*eda0*/  FADD.FTZ R57, R50, R57 ;  /* 0x0000003932397221 */ /* 0x001fc80000010000 */
[----:B------:R-:W-:-:S03]  /*edb0*/  FADD.FTZ R57, R52, R57 ;  /* 0x0000003934397221 */ /* 0x000fc60000010000 */
[----:B------:R-:W0:Y:S01]  /*edc0*/  MUFU.EX2 R54, R54 ;  /* 0x0000003600367308 */ /* 0x000e220000000800 */
[----:B-1----:R-:W-:Y:S01]  /*edd0*/  FADD.FTZ R0, R78, R43 ;  /* 0x0000002b4e007221 */ /* 0x002fe20000010000 */
[----:B------:R-:W-:-:S06]  /*ede0*/  FFMA.FTZ R43, R71, UR33, -R70 ;  /* 0x00000021472b7c23 */ /* 0x000fcc0008010846 */
[----:B------:R-:W1:Y:S01]  /*edf0*/  MUFU.EX2 R51, R51 ;  /* 0x0000003300337308 */ /* 0x000e620000000800 */
[----:B--2---:R-:W-:-:S07]  /*ee00*/  FADD.FTZ R0, R33, R0 ;  /* 0x0000000021007221 */ /* 0x004fce0000010000 */
[----:B------:R-:W2:Y:S01]  /*ee10*/  MUFU.EX2 R56, R56 ;  /* 0x0000003800387308 */ /* 0x000ea20000000800 */
[----:B0-----:R-:W-:Y:S01]  /*ee20*/  FADD.FTZ R59, R54, R57 ;  /* 0x00000039363b7221 */ /* 0x001fe20000010000 */
[----:B------:R-:W-:-:S06]  /*ee30*/  FFMA.FTZ R57, R73, UR33, -R70 ;  /* 0x0000002149397c23 */ /* 0x000fcc0008010846 */
        /* <DEDUP_REMOVED lines=8> */
[--C-:B------:R-:W-:Y:S01]  /*eec0*/  FFMA.FTZ R59, R82, UR33, -R70.reuse ;  /* 0x00000021523b7c23 */ /* 0x100fe20008010846 */
[----:B------:R-:W-:-:S05]  /*eed0*/  FFMA.FTZ R70, R79, UR33, -R70 ;  /* 0x000000214f467c23 */ /* 0x000fca0008010846 */
        /* <DEDUP_REMOVED lines=34> */
.L_x_892:
        /* <DEDUP_REMOVED lines=77> */
[----:B-1----:R-:W1:Y:S01]  /*f5d0*/  FENCE.VIEW.ASYNC.S ;  /* 0x00000000000073c6 */ /* 0x002e620000000000 */
        /* <DEDUP_REMOVED lines=26> */
[----:B-1----:R-:W-:Y:S01]  /*f780*/  NOP ;  /* 0x0000000000007918 */ /* 0x002fe20000000000 */
[----:B0-----:R-:W-:Y:S05]  /*f790*/  @P1 BRA `(.L_x_893) ;  /* 0xffffffc4008c1947 */ /* 0x001fea000383ffff */
.L_x_874:
[----:B------:R-:W-:Y:S06]  /*f7a0*/  BAR.ARV 0x8, 0x200 ;  /* 0x0208000000007b1d */ /* 0x000fec0000002000 */
[----:B------:R-:W-:Y:S05]  /*f7b0*/  @!P0 BRA `(.L_x_894) ;  /* 0x0000000000048947 */ /* 0x000fea0003800000 */
[----:B------:R-:W-:Y:S01]  /*f7c0*/  BPT.TRAP 0x1 ;  /* 0x000000040000795c */ /* 0x000fe20000300000 */
.L_x_894:
[----:B------:R-:W-:Y:S01]  /*f7d0*/  ULEA UR8, UR46, UR40, 0x3 ;  /* 0x000000282e087291 */ /* 0x000fe2000f8e183f */
[----:B------:R-:W-:-:S05]  /*f7e0*/  IMAD.U32 R3, RZ, RZ, UR47 ;  /* 0x0000002fff037e24 */ /* 0x000fca000f8e00ff */
[----:B------:R-:W-:-:S04]  /*f7f0*/  SHF.L.U32 R3, R3, 0x1f, RZ ;  /* 0x0000001f03037819 */ /* 0x000fc800000006ff */
[----:B------:R0:W1:Y:S01]  /*f800*/  SYNCS.PHASECHK.TRANS64.TRYWAIT P1, [UR8+0x2d850], R3 ;  /* 0x02d85003ff0075a7 */ /* 0x0000620008020148 */
[----:B------:R-:W-:Y:S05]  /*f810*/  @!P0 BRA `(.L_x_895) ;  /* 0x0000000000048947 */ /* 0x000fea0003800000 */
[----:B------:R-:W-:Y:S01]  /*f820*/  BPT.TRAP 0x1 ;  /* 0x000000040000795c */ /* 0x000fe20000300000 */
.L_x_895:
[----:B-1----:R-:W-:Y:S05]  /*f830*/  @P1 BRA `(.L_x_896) ;  /* 0x0000000000081947 */ /* 0x002fea0003800000 */
[----:B------:R-:W1:Y:S02]  /*f840*/  SYNCS.PHASECHK.TRANS64.TRYWAIT P1, [UR8+0x2d850], R3 ;  /* 0x02d85003ff0075a7 */ /* 0x000e640008020148 */
[----:B-1----:R-:W-:Y:S05]  /*f850*/  @!P1 BRA `(.L_x_897) ;  /* 0x0000006800689947 */ /* 0x002fea0003800000 */
.L_x_896:
[----:B------:R-:W-:Y:S01]  /*f860*/  UIADD3 UR40, UR40, 0x400, URZ ;  /* 0x0000040028287890 */ /* 0x000fe2000fffe03f */
[----:B------:R-:W-:Y:S01]  /*f870*/  WARPGROUP.ARRIVE ;  /* 0x00000000000079c5 */ /* 0x000fe20000000000 */
[----:B------:R-:W-:Y:S01]  /*f880*/  ULOP3.LUT UR36, UR36, 0x10000, URZ, 0xfc, !UPT ;  /* 0x0001000024247892 */ /* 0x000fe2000f8efc3f */
[----:B01----:R-:W0:Y:S01]  /*f890*/  SHFL.BFLY PT, R3, R2, 0x2, 0x1f ;  /* 0x0c401f0002037f89 */ /* 0x003e2200000e0000 */
[----:B------:R-:W-:Y:S01]  /*f8a0*/  USHF.R.U32.HI UR40, URZ, 0x4, UR40 ;  /* 0x000000043f287899 */ /* 0x000fe20008011628 */
[----:B------:R-:W-:Y:S01]  /*f8b0*/  IMAD.MOV.U32 R48, RZ, RZ, RZ ;  /* 0x000000ffff307224 */ /* 0x000fe200078e00ff */
[----:B------:R-:W-:Y:S01]  /*f8c0*/  UMOV UR5, 0x40000040 ;  /* 0x4000004000057882 */ /* 0x000fe20000000000 */
[----:B------:R-:W-:Y:S01]  /*f8d0*/  UMOV UR7, 0x80000020 ;  /* 0x8000002000077882 */ /* 0x000fe20000000000 */
[----:B------:R-:W-:Y:S01]  /*f8e0*/  ULOP3.LUT UR40, UR40, 0x3fff, URZ, 0xc0, !UPT ;  /* 0x00003fff28287892 */ /* 0x000fe2000f8ec03f */
[----:B------:R-:W1:Y:S01]  /*f8f0*/  SHFL.BFLY PT, R5, R0, 0x2, 0x1f ;  /* 0x0c401f0000057f89 */ /* 0x000e6200000e0000 */
[----:B------:R-:W-:Y:S01]  /*f900*/  UMOV UR4, UR36 ;  /* 0x0000002400047c82 */ /* 0x000fe20008000000 */
[----:B------:R-:W-:Y:S01]  /*f910*/  IMAD.MOV.U32 R36, RZ, RZ, -0x800000 ;  /* 0xff800000ff247424 */ /* 0x000fe200078e00ff */
[----:B------:R-:W-:-:S04]  /*f920*/  ULOP3.LUT UR9, UR40, 0x2000000, URZ, 0xfc, !UPT ;  /* 0x0200000028097892 */ /* 0x000fc8000f8efc3f */
[----:B------:R-:W-:-:S07]  /*f930*/  UIMAD UR9, UR46, 0x600, UR9 ;  /* 0x000006002e0978a4 */ /* 0x000fce000f8e0209 */
[----:B------:R-:W-:Y:S02]  /*f940*/  UMOV UR6, UR9 ;  /* 0x0000000900067c82 */ /* 0x000fe40008000000 */
[----:B------:R-:W-:Y:S01]  /*f950*/  HGMMA.64x96x16.F32 R88, gdesc[UR4].tnspB, R88, gsb0 ;  /* 0x41600000045879f0 */ /* 0x000fe20008000858 */
[----:B------:R-:W-:Y:S01]  /*f960*/  UIADD3 UR4, UR36, 0x2, URZ ;  /* 0x0000000224047890 */ /* 0x000fe2000fffe03f */
[----:B0-----:R-:W-:Y:S01]  /*f970*/  FADD.FTZ R3, R3, R2 ;  /* 0x0000000203037221 */ /* 0x001fe20000010000 */
[----:B------:R-:W-:Y:S01]  /*f980*/  UIADD3 UR6, UR9, 0x40, URZ ;  /* 0x0000004009067890 */ /* 0x000fe2000fffe03f */
[----:B------:R-:W-:Y:S01]  /*f990*/  IMAD.MOV.U32 R2, RZ, RZ, RZ ;  /* 0x000000ffff027224 */ /* 0x000fe200078e00ff */
[----:B------:R-:W-:Y:S01]  /*f9a0*/  UMOV UR5, 0x40000040 ;  /* 0x4000004000057882 */ /* 0x000fe20000000000 */
[----:B------:R-:W-:Y:S01]  /*f9b0*/  UMOV UR7, 0x80000020 ;  /* 0x8000002000077882 */ /* 0x000fe20000000000 */
[----:B------:R-:W0:Y:S01]  /*f9c0*/  SHFL.BFLY PT, R4, R3, 0x1, 0x1f ;  /* 0x0c201f0003047f89 */ /* 0x000e2200000e0000 */
[----:B-1----:R-:W-:Y:S01]  /*f9d0*/  FADD.FTZ R5, R5, R0 ;  /* 0x0000000005057221 */ /* 0x002fe20000010000 */
[----:B------:R-:W-:-:S04]  /*f9e0*/  IMAD.MOV.U32 R0, RZ, RZ, -0x800000 ;  /* 0xff800000ff007424 */ /* 0x000fc800078e00ff */
[----:B------:R-:W1:Y:S01]  /*f9f0*/  SHFL.BFLY PT, R6, R5, 0x1, 0x1f ;  /* 0x0c201f0005067f89 */ /* 0x000e6200000e0000 */
[----:B0-----:R-:W-:Y:S01]  /*fa00*/  FADD.FTZ R7, R3, R4 ;  /* 0x0000000403077221 */ /* 0x001fe20000010000 */
[----:B------:R-:W-:-:S04]  /*fa10*/  IMAD.U32 R3, RZ, RZ, UR33 ;  /* 0x00000021ff037e24 */ /* 0x000fc8000f8e00ff */
[----:B------:R-:W-:Y:S01]  /*fa20*/  FSETP.NE.FTZ.AND P1, PT, R7, RZ, PT ;  /* 0x000000ff0700720b */ /* 0x000fe20003f35000 */
[----:B-1----:R-:W-:Y:S01]  /*fa30*/  FADD.FTZ R8, R5, R6 ;  /* 0x0000000605087221 */ /* 0x002fe20000010000 */
[----:B------:R-:W-:-:S04]  /*fa40*/  IMAD.U32 R5, RZ, RZ, UR33 ;  /* 0x00000021ff057e24 */ /* 0x000fc8000f8e00ff */
        /* <DEDUP_REMOVED lines=59> */
.L_x_898:
        /* <DEDUP_REMOVED lines=23> */
[----:B------:R-:W-:Y:S01]  /*ff70*/  USEL UR4, URZ, 0x1, UP0 ;  /* 0x000000013f047887 */ /* 0x000fe20008000000 */
        /* <DEDUP_REMOVED lines=29> */
[----:B------:R-:W-:Y:S01]  /*10150*/  PLOP3.LUT P0, PT, PT, PT, PT, 0x8, 0x0 ;  /* 0x000000000000781c */ /* 0x000fe20003f0e170 */
[----:B------:R-:W-:Y:S01]  /*10160*/  FMUL.FTZ R48, R135, R48 ;  /* 0x0000003087307220 */ /* 0x000fe20000410000 */
[----:B------:R-:W-:-:S02]  /*10170*/  UIADD3 UR48, UR48, 0x1, URZ ;  /* 0x0000000130307890 */ /* 0x000fc4000fffe03f */
[----:B------:R-:W-:Y:S02]  /*10180*/  USEL UR46, UR46, URZ, UP0 ;  /* 0x0000003f2e2e7287 */ /* 0x000fe40008000000 */
[----:B------:R-:W-:-:S12]  /*10190*/  ULOP3.LUT UR47, UR47, UR4, URZ, 0x3c, !UPT ;  /* 0x000000042f2f7292 */ /* 0x000fd8000f8e3c3f */
.L_x_820:
[----:B------:R-:W0:Y:S08]  /*101a0*/  S2UR UR41, SR_CgaCtaId ;  /* 0x00000000002979c3 */ /* 0x000e300000008800 */
[----:B------:R-:W-:Y:S06]  /*101b0*/  BAR.SYNC.DEFER_BLOCKING 0x5, 0x200 ;  /* 0x0148000000007b1d */ /* 0x000fec0000010000 */
[----:B------:R-:W-:Y:S01]  /*101c0*/  UMOV UR40, 0x400 ;  /* 0x0000040000287882 */ /* 0x000fe20000000000 */
[----:B------:R-:W-:Y:S01]  /*101d0*/  BSSY B0, `(.L_x_899) ;  /* 0x0000170000007945 */ /* 0x000fe20003800000 */
[----:B0-----:R-:W-:-:S09]  /*101e0*/  ULEA UR40, UR41, UR40, 0x18 ;  /* 0x0000002829287291 */ /* 0x001fd2000f8ec03f */
[----:B------:R-:W0:Y:S02]  /*101f0*/  LDS R2, [UR40+0x2d8d0] ;  /* 0x02d8d028ff027984 */ /* 0x000e240008000800 */
[----:B0-----:R-:W-:Y:S01]  /*10200*/  R2UR UR4, R2 ;  /* 0x00000000020472ca */ /* 0x001fe200000e0000 */
[----:B------:R-:W-:Y:S06]  /*10210*/  BAR.ARV 0x4, 0x200 ;  /* 0x0108000000007b1d */ /* 0x000fec0000002000 */
[----:B------:R-:W-:Y:S08]  /*10220*/  @P0 BRA `(.L_x_900) ;  /* 0x0000000c00bc0947 */ /* 0x000ff00003800000 */
[----:B------:R-:W0:Y:S01]  /*10230*/  S2UR UR5, SR_SWINHI ;  /* 0x00000000000579c3 */ /* 0x000e220000002f00 */
[----:B------:R-:W-:-:S07]  /*10240*/  IMAD R3, R144, 0x20, R138 ;  /* 0x0000002090037824 */ /* 0x000fce00078e028a */
[----:B------:R-:W-:Y:S01]  /*10250*/  BAR.SYNC.DEFER_BLOCKING 0x1, 0x180 ;  /* 0x0046000000007b1d */ /* 0x000fe20000010000 */
[----:B------:R-:W-:Y:S01]  /*10260*/  USHF.R.S32.HI UR10, URZ, 0x1f, UR38 ;  /* 0x0000001f3f0a7899 */ /* 0x000fe20008011426 */
[----:B------:R-:W-:Y:S01]  /*10270*/  VIADD R52, R137, UR39 ;  /* 0x0000002789347c36 */ /* 0x000fe20008000000 */
[----:B------:R-:W-:Y:S01]  /*10280*/  USHF.R.S32.HI UR12, URZ, 0x1f, UR45 ;  /* 0x0000001f3f0c7899 */ /* 0x000fe2000801142d */
[----:B------:R-:W-:-:S04]  /*10290*/  F2FP.F16.F32.PACK_AB R6, R93, R6 ;  /* 0x000000065d06723e */ /* 0x000fc800000000ff */
[----:B------:R-:W1:Y:S01]  /*102a0*/  LDC R37, c[0x0][0xbe8] ;  /* 0x0002fa00ff257b82 */ /* 0x000e620000000800 */
[----:B------:R-:W-:Y:S01]  /*102b0*/  ULDC.64 UR8, c[0x0][0xb90] ;  /* 0x0002e40000087ab9 */ /* 0x000fe20000000a00 */
[----:B------:R-:W-:Y:S02]  /*102c0*/  F2FP.F16.F32.PACK_AB R26, R125, R26 ;  /* 0x0000001a7d1a723e */ /* 0x000fe400000000ff */
[----:B------:R-:W-:Y:S02]  /*102d0*/  F2FP.F16.F32.PACK_AB R27, R46, R27 ;  /* 0x0000001b2e1b723e */ /* 0x000fe400000000ff */
[----:B------:R-:W-:Y:S02]  /*102e0*/  F2FP.F16.F32.PACK_AB R28, R129, R28 ;  /* 0x0000001c811c723e */ /* 0x000fe400000000ff */
[----:B------:R-:W-:Y:S02]  /*102f0*/  F2FP.F16.F32.PACK_AB R29, R44, R29 ;  /* 0x0000001d2c1d723e */ /* 0x000fe400000000ff */
[----:B------:R-:W-:-:S02]  /*10300*/  F2FP.F16.F32.PACK_AB R30, R133, R30 ;  /* 0x0000001e851e723e */ /* 0x000fc400000000ff */
[----:B------:R-:W-:Y:S01]  /*10310*/  F2FP.F16.F32.PACK_AB R31, R48, R31 ;  /* 0x0000001f301f723e */ /* 0x000fe200000000ff */
[----:B------:R-:W-:Y:S01]  /*10320*/  UMOV UR6, UR40 ;  /* 0x0000002800067c82 */ /* 0x000fe20008000000 */
[----:B0-----:R-:W-:Y:S01]  /*10330*/  UMOV UR7, UR5 ;  /* 0x0000000500077c82 */ /* 0x001fe20008000000 */
[----:B------:R-:W-:Y:S01]  /*10340*/  UIMAD UR5, UR10, UR8, URZ ;  /* 0x000000080a0572a4 */ /* 0x000fe2000f8e023f */
[----:B------:R-:W-:Y:S02]  /*10350*/  IMAD.U32 R40, RZ, RZ, UR6 ;  /* 0x00000006ff287e24 */ /* 0x000fe4000f8e00ff */
[----:B------:R-:W-:Y:S01]  /*10360*/  IMAD.U32 R41, RZ, RZ, UR7 ;  /* 0x00000007ff297e24 */ /* 0x000fe2000f8e00ff */
[----:B------:R-:W-:Y:S02]  /*10370*/  UIMAD.WIDE.U32 UR6, UR38, UR8, URZ ;  /* 0x00000008260672a5 */ /* 0x000fe4000f8e003f */
[----:B------:R-:W-:Y:S01]  /*10380*/  UIMAD UR5, UR38, UR9, UR5 ;  /* 0x00000009260572a4 */ /* 0x000fe2000f8e0205 */
[----:B------:R-:W-:-:S02]  /*10390*/  IMAD.WIDE R4, R148, 0x2, R40 ;  /* 0x0000000294047825 */ /* 0x000fc400078e0228 */
[----:B------:R-:W-:Y:S01]  /*103a0*/  ULDC.64 UR8, c[0x0][0xb98] ;  /* 0x0002e60000087ab9 */ /* 0x000fe20000000a00 */
[----:B------:R-:W-:Y:S01]  /*103b0*/  UIADD3 UR7, UR7, UR5, URZ ;  /* 0x0000000507077290 */ /* 0x000fe2000fffe03f */
[----:B------:R-:W-:Y:S01]  /*103c0*/  IMAD.WIDE R40, R3, 0x2, R40 ;  /* 0x0000000203287825 */ /* 0x000fe200078e0228 */
[C---:B------:R-:W-:Y:S01]  /*103d0*/  IADD3 R35, P1, R4.reuse, 0x6000, RZ ;  /* 0x0000600004237810 */ /* 0x040fe20007f3e0ff */
[----:B------:R-:W-:Y:S01]  /*103e0*/  UIMAD UR5, UR12, UR8, URZ ;  /* 0x000000080c0572a4 */ /* 0x000fe2000f8e023f */
[C---:B------:R-:W-:Y:S01]  /*103f0*/  LOP3.LUT R3, R4.reuse, 0x180, RZ, 0xc0, !PT ;  /* 0x0000018004037812 */ /* 0x040fe200078ec0ff */
[----:B------:R-:W-:Y:S01]  /*10400*/  UIMAD.WIDE.U32 UR6, UR45, UR8, UR6 ;  /* 0x000000082d0672a5 */ /* 0x000fe2000f8e0006 */
[C---:B------:R-:W-:Y:S01]  /*10410*/  IADD3 R8, P3, R4.reuse, 0x3000, RZ ;  /* 0x0000300004087810 */ /* 0x040fe20007f7e0ff */
[--C-:B------:R-:W-:Y:S01]  /*10420*/  IMAD.X R25, RZ, RZ, R5.reuse, P1 ;  /* 0x000000ffff197224 */ /* 0x100fe200008e0605 */
[----:B-1----:R-:W-:Y:S01]  /*10430*/  ISETP.NE.AND P1, PT, R37, 0x1, PT ;  /* 0x000000012500780c */ /* 0x002fe20003f25270 */
[----:B------:R-:W-:Y:S01]  /*10440*/  UIMAD UR5, UR45, UR9, UR5 ;  /* 0x000000092d0572a4 */ /* 0x000fe2000f8e0205 */
[----:B------:R-:W-:Y:S01]  /*10450*/  SHF.R.U64 R3, R3, 0x3, RZ ;  /* 0x0000000303037819 */ /* 0x000fe200000012ff */
[----:B------:R-:W-:Y:S01]  /*10460*/  IMAD.X R13, RZ, RZ, R5, P3 ;  /* 0x000000ffff0d7224 */ /* 0x000fe200018e0605 */
[C---:B------:R-:W-:Y:S01]  /*10470*/  IADD3 R21, P4, R4.reuse, 0x20, RZ ;  /* 0x0000002004157810 */ /* 0x040fe20007f9e0ff */
[----:B------:R-:W-:Y:S01]  /*10480*/  ULDC.64 UR8, c[0x0][0xae8] ;  /* 0x0002ba0000087ab9 */ /* 0x000fe20000000a00 */
[----:B------:R-:W-:-:S02]  /*10490*/  IADD3 R15, P0, R4, 0x6020, RZ ;  /* 0x00006020040f7810 */ /* 0x000fc40007f1e0ff */
[----:B------:R-:W-:Y:S01]  /*104a0*/  IADD3 R33, P2, R4, 0x3020, RZ ;  /* 0x0000302004217810 */ /* 0x000fe20007f5e0ff */
[--C-:B------:R-:W-:Y:S01]  /*104b0*/  IMAD.X R9, RZ, RZ, R5.reuse, P4 ;  /* 0x000000ffff097224 */ /* 0x100fe200020e0605 */
[----:B------:R-:W-:Y:S02]  /*104c0*/  LOP3.LUT R4, R3, R4, RZ, 0x3c, !PT ;  /* 0x0000000403047212 */ /* 0x000fe400078e3cff */
[----:B------:R-:W-:Y:S01]  /*104d0*/  LOP3.LUT R12, R35, 0x180, RZ, 0xc0, !PT ;  /* 0x00000180230c7812 */ /* 0x000fe200078ec0ff */
[----:B------:R-:W0:Y:S01]  /*104e0*/  @P1 LDC R45, c[0x0][0xbec] ;  /* 0x0002fb00ff2d1b82 */ /* 0x000e220000000800 */
[----:B------:R-:W-:Y:S01]  /*104f0*/  LOP3.LUT R3, R8, 0x180, RZ, 0xc0, !PT ;  /* 0x0000018008037812 */ /* 0x000fe200078ec0ff */
[----:B------:R-:W-:Y:S01]  /*10500*/  IMAD.X R11, RZ, RZ, R5, P2 ;  /* 0x000000ffff0b7224 */ /* 0x000fe200010e0605 */
[----:B------:R-:W-:Y:S02]  /*10510*/  LOP3.LUT R2, R21, 0x180, RZ, 0xc0, !PT ;  /* 0x0000018015027812 */ /* 0x000fe400078ec0ff */
[----:B------:R-:W-:-:S02]  /*10520*/  SHF.R.U64 R12, R12, 0x3, RZ ;  /* 0x000000030c0c7819 */ /* 0x000fc400000012ff */
[----:B------:R-:W-:Y:S01]  /*10530*/  SHF.R.U64 R3, R3, 0x3, RZ ;  /* 0x0000000303037819 */ /* 0x000fe200000012ff */
[----:B------:R-:W1:Y:S01]  /*10540*/  @P1 LDC R50, c[0x0][0xbf0] ;  /* 0x0002fc00ff321b82 */ /* 0x000e620000000800 */
[----:B------:R-:W-:Y:S02]  /*10550*/  SHF.R.U64 R2, R2, 0x3, RZ ;  /* 0x0000000302027819 */ /* 0x000fe400000012ff */
[----:B------:R-:W-:Y:S02]  /*10560*/  IADD3 R43, P5, R40, 0x7800, RZ ;  /* 0x00007800282b7810 */ /* 0x000fe40007fbe0ff */
[----:B------:R-:W-:Y:S02]  /*10570*/  LOP3.LUT R24, R12, R35, RZ, 0x3c, !PT ;  /* 0x000000230c187212 */ /* 0x000fe400078e3cff */
[----:B------:R-:W-:Y:S02]  /*10580*/  LOP3.LUT R14, R15, 0x180, RZ, 0xc0, !PT ;  /* 0x000001800f0e7812 */ /* 0x000fe400078ec0ff */
[----:B------:R-:W-:-:S02]  /*10590*/  LOP3.LUT R12, R3, R8, RZ, 0x3c, !PT ;  /* 0x00000008030c7212 */ /* 0x000fc400078e3cff */
[----:B------:R-:W-:Y:S02]  /*105a0*/  LOP3.LUT R8, R2, R21, RZ, 0x3c, !PT ;  /* 0x0000001502087212 */ /* 0x000fe400078e3cff */
[----:B------:R-:W-:Y:S02]  /*105b0*/  LOP3.LUT R2, R43, 0x180, RZ, 0xc0, !PT ;  /* 0x000001802b027812 */ /* 0x000fe400078ec0ff */
[----:B------:R-:W-:Y:S01]  /*105c0*/  SHF.R.U64 R14, R14, 0x3, RZ ;  /* 0x000000030e0e7819 */ /* 0x000fe200000012ff */
[----:B0-----:R-:W-:Y:S01]  /*105d0*/  @P1 IMAD.HI.U32 R45, R52, R45, RZ ;  /* 0x0000002d342d1227 */ /* 0x001fe200078e00ff */
[----:B------:R-:W-:Y:S02]  /*105e0*/  SHF.R.U64 R2, R2, 0x3, RZ ;  /* 0x0000000302027819 */ /* 0x000fe400000012ff */
[----:B------:R-:W-:Y:S01]  /*105f0*/  LOP3.LUT R14, R14, R15, RZ, 0x3c, !PT ;  /* 0x0000000f0e0e7212 */ /* 0x000fe200078e3cff */
[----:B------:R-:W-:Y:S01]  /*10600*/  IMAD.X R15, RZ, RZ, R5, P0 ;  /* 0x000000ffff0f7224 */ /* 0x000fe200000e0605 */
[----:B------:R-:W-:-:S02]  /*10610*/  IADD3 R39, P0, R40, 0x1800, RZ ;  /* 0x0000180028277810 */ /* 0x000fc40007f1e0ff */
[----:B------:R-:W-:Y:S01]  /*10620*/  LOP3.LUT R2, R2, R43, RZ, 0x3c, !PT ;  /* 0x0000002b02027212 */ /* 0x000fe200078e3cff */
[----:B------:R-:W-:Y:S01]  /*10630*/  IMAD.MOV.U32 R43, RZ, RZ, R52 ;  /* 0x000000ffff2b7224 */ /* 0x000fe200078e0034 */
[----:B-1----:R-:W-:Y:S02]  /*10640*/  @P1 SHF.R.U32.HI R43, RZ, R50, R45 ;  /* 0x00000032ff2b1219 */ /* 0x002fe4000001162d */
[----:B------:R-:W-:Y:S02]  /*10650*/  LOP3.LUT R38, R39, 0x180, RZ, 0xc0, !PT ;  /* 0x0000018027267812 */ /* 0x000fe400078ec0ff */
[----:B------:R-:W-:Y:S02]  /*10660*/  MOV R47, R4 ;  /* 0x00000004002f7202 */ /* 0x000fe40000000f00 */
[----:B------:R-:W-:Y:S01]  /*10670*/  F2FP.F16.F32.PACK_AB R4, R42, R7 ;  /* 0x000000072a04723e */ /* 0x000fe200000000ff */
[----:B------:R-:W-:Y:S01]  /*10680*/  IMAD.MOV R42, RZ, RZ, -R43 ;  /* 0x000000ffff2a7224 */ /* 0x000fe200078e0a2b */
[----:B------:R-:W-:-:S02]  /*10690*/  LOP3.LUT R10, R33, 0x180, RZ, 0xc0, !PT ;  /* 0x00000180210a7812 */ /* 0x000fc400078ec0ff */
[----:B------:R-:W-:Y:S02]  /*106a0*/  SHF.R.U64 R38, R38, 0x3, RZ ;  /* 0x0000000326267819 */ /* 0x000fe400000012ff */
[----:B------:R-:W-:Y:S02]  /*106b0*/  F2FP.F16.F32.PACK_AB R5, R91, R90 ;  /* 0x0000005a5b05723e */ /* 0x000fe400000000ff */
[----:B------:R-:W-:Y:S02]  /*106c0*/  F2FP.F16.F32.PACK_AB R7, R95, R94 ;  /* 0x0000005e5f07723e */ /* 0x000fe400000000ff */
[----:B------:R-:W-:Y:S01]  /*106d0*/  MOV R57, R14 ;  /* 0x0000000e00397202 */ /* 0x000fe20000000f00 */
[C---:B------:R-:W-:Y:S01]  /*106e0*/  IMAD R15, R37.reuse, R42, R52 ;  /* 0x0000002a250f7224 */ /* 0x040fe200078e0234 */
[----:B------:R-:W-:Y:S01]  /*106f0*/  SHF.R.U64 R10, R10, 0x3, RZ ;  /* 0x000000030a0a7819 */ /* 0x000fe200000012ff */
[----:B------:R0:W-:Y:S01]  /*10700*/  STSM.16.M88.4 [R47], R4 ;  /* 0x000000042f007844 */ /* 0x0001e20000000200 */
[----:B------:R-:W-:Y:S01]  /*10710*/  LOP3.LUT R38, R38, R39, RZ, 0x3c, !PT ;  /* 0x0000002726267212 */ /* 0x000fe200078e3cff */
[----:B------:R-:W-:Y:S01]  /*10720*/  IMAD.X R39, RZ, RZ, R41, P0 ;  /* 0x000000ffff277224 */ /* 0x000fe200000e0629 */
[----:B------:R-:W-:Y:S01]  /*10730*/  MOV R62, R24 ;  /* 0x00000018003e7202 */ /* 0x000fe20000000f00 */
[----:B------:R-:W-:Y:S01]  /*10740*/  IMAD.U32 R25, RZ, RZ, UR5 ;  /* 0x00000005ff197e24 */ /* 0x000fe2000f8e00ff */
[----:B------:R-:W-:Y:S01]  /*10750*/  SHF.R.S32.HI R14, RZ, 0x1f, R43 ;  /* 0x0000001fff0e7819 */ /* 0x000fe2000001142b */
[----:B------:R-:W-:Y:S01]  /*10760*/  ULDC UR5, c[0x0][0xa88] ;  /* 0x0002a20000057ab9 */ /* 0x000fe20000000800 */
[----:B------:R-:W-:Y:S01]  /*10770*/  LOP3.LUT R10, R10, R33, RZ, 0x3c, !PT ;  /* 0x000000210a0a7212 */ /* 0x000fe200078e3cff */
[----:B------:R-:W-:Y:S01]  /*10780*/  IMAD R56, R37, UR5, RZ ;  /* 0x0000000525387c24 */ /* 0x000fe2000f8e02ff */
[----:B------:R-:W-:-:S02]  /*10790*/  IADD3 R33, P3, R40, 0x4800, RZ ;  /* 0x0000480028217810 */ /* 0x000fc40007f7e0ff */
[----:B------:R-:W-:Y:S02]  /*107a0*/  IADD3 R35, P2, R40, 0x3000, RZ ;  /* 0x0000300028237810 */ /* 0x000fe40007f5e0ff */
[----:B------:R-:W-:Y:S02]  /*107b0*/  LOP3.LUT R32, R33, 0x180, RZ, 0xc0, !PT ;  /* 0x0000018021207812 */ /* 0x000fe400078ec0ff */
[----:B------:R-:W-:Y:S02]  /*107c0*/  LOP3.LUT R34, R35, 0x180, RZ, 0xc0, !PT ;  /* 0x0000018023227812 */ /* 0x000fe400078ec0ff */
[----:B0-----:R-:W-:Y:S02]  /*107d0*/  IADD3 R4, P0, R43, UR6, RZ ;  /* 0x000000062b047c10 */ /* 0x001fe4000ff1e0ff */
[----:B------:R-:W-:Y:S02]  /*107e0*/  SHF.R.S32.HI R6, RZ, 0x1f, R15 ;  /* 0x0000001fff067819 */ /* 0x000fe4000001140f */
[----:B------:R-:W-:Y:S01]  /*107f0*/  IADD3.X R5, R14, UR7, R25, P0, !PT ;  /* 0x000000070e057c10 */ /* 0x000fe200087fe419 */
[----:B------:R-:W-:Y:S01]  /*10800*/  ULDC.64 UR6, c[0x0][0xb88] ;  /* 0x0002e20000067ab9 */ /* 0x000fe20000000a00 */
[----:B------:R-:W-:Y:S01]  /*10810*/  SHF.R.U64 R32, R32, 0x3, RZ ;  /* 0x0000000320207819 */ /* 0x000fe200000012ff */
[----:B------:R-:W-:Y:S01]  /*10820*/  IMAD R6, R6, UR6, RZ ;  /* 0x0000000606067c24 */ /* 0x000fe2000f8e02ff */
[----:B------:R-:W-:Y:S01]  /*10830*/  MOV R63, R10 ;  /* 0x0000000a003f7202 */ /* 0x000fe20000000f00 */
[----:B------:R-:W-:Y:S01]  /*10840*/  IMAD.WIDE.U32 R4, R15, UR6, R4 ;  /* 0x000000060f047c25 */ /* 0x000fe2000f8e0004 */
[----:B------:R-:W-:-:S02]  /*10850*/  SHF.R.U64 R34, R34, 0x3, RZ ;  /* 0x0000000322227819 */ /* 0x000fc400000012ff */
[----:B------:R-:W-:Y:S01]  /*10860*/  LOP3.LUT R32, R32, R33, RZ, 0x3c, !PT ;  /* 0x0000002120207212 */ /* 0x000fe200078e3cff */
[----:B------:R-:W-:Y:S01]  /*10870*/  IMAD R15, R15, UR7, R6 ;  /* 0x000000070f0f7c24 */ /* 0x000fe2000f8e0206 */
[----:B------:R-:W-:Y:S01]  /*10880*/  ULDC.64 UR6, c[0x0][0xb50] ;  /* 0x0002d40000067ab9 */ /* 0x000fe20000000a00 */
[----:B------:R-:W-:Y:S01]  /*10890*/  VIADD R11, R147, UR39 ;  /* 0x00000027930b7c36 */ /* 0x000fe20008000000 */
[----:B------:R-:W-:Y:S01]  /*108a0*/  LOP3.LUT P0, RZ, R145, 0x3, RZ, 0xc0, !PT ;  /* 0x0000000391ff7812 */ /* 0x000fe2000780c0ff */
[----:B------:R-:W-:Y:S01]  /*108b0*/  IMAD.X R33, RZ, RZ, R41, P3 ;  /* 0x000000ffff217224 */ /* 0x000fe200018e0629 */
[----:B------:R-:W-:Y:S01]  /*108c0*/  LEA R42, P3, R4, UR6, 0x2 ;  /* 0x00000006042a7c11 */ /* 0x000fe2000f8610ff */
[----:B------:R-:W-:Y:S01]  /*108d0*/  VIADD R7, R11, 0x8 ;  /* 0x000000080b077836 */ /* 0x000fe20000000000 */
[----:B------:R-:W-:Y:S01]  /*108e0*/  LOP3.LUT R34, R34, R35, RZ, 0x3c, !PT ;  /* 0x0000002322227212 */ /* 0x000fe200078e3cff */
[----:B------:R-:W-:Y:S01]  /*108f0*/  IMAD.IADD R5, R5, 0x1, R15 ;  /* 0x0000000105057824 */ /* 0x000fe200078e020f */
[----:B------:R-:W-:Y:S01]  /*10900*/  MOV R53, R8 ;  /* 0x0000000800357202 */ /* 0x000fe20000000f00 */
[----:B------:R-:W-:Y:S01]  /*10910*/  IMAD.X R35, RZ, RZ, R41, P2 ;  /* 0x000000ffff237224 */ /* 0x000fe200010e0629 */
[-C--:B------:R-:W-:Y:S01]  /*10920*/  ISETP.GE.OR P2, PT, R11, R56.reuse, P0 ;  /* 0x000000380b00720c */ /* 0x080fe20000746670 */
[----:B------:R-:W-:Y:S01]  /*10930*/  SHFL.IDX PT, R58, R42, RZ, 0x1c1f ;  /* 0x001c1fff2a3a7589 */ /* 0x000fe200000e0000 */
[----:B------:R-:W-:-:S02]  /*10940*/  ISETP.GE.OR P0, PT, R7, R56, P0 ;  /* 0x000000380700720c */ /* 0x000fc40000706670 */
[----:B------:R-:W-:Y:S01]  /*10950*/  LEA.HI.X R43, R4, UR7, R5, 0x2, P3 ;  /* 0x00000007042b7c11 */ /* 0x000fe200098f1405 */
[----:B------:R-:W-:Y:S01]  /*10960*/  SHFL.IDX PT, R60, R42, 0x1, 0x1c1f ;  /* 0x003c1f002a3c7f89 */ /* 0x000fe200000e0000 */
[----:B------:R-:W-:Y:S02]  /*10970*/  F2FP.F16.F32.PACK_AB R4, R97, R96 ;  /* 0x000000606104723e */ /* 0x000fe400000000ff */
[----:B------:R-:W-:Y:S01]  /*10980*/  F2FP.F16.F32.PACK_AB R5, R99, R98 ;  /* 0x000000626305723e */ /* 0x000fe200000000ff */
[----:B------:R-:W0:Y:S01]  /*10990*/  SHFL.IDX PT, R59, R43, RZ, 0x1c1f ;  /* 0x001c1fff2b3b7589 */ /* 0x000e2200000e0000 */
[----:B------:R-:W-:Y:S02]  /*109a0*/  F2FP.F16.F32.PACK_AB R6, R101, R100 ;  /* 0x000000646506723e */ /* 0x000fe400000000ff */
[----:B------:R-:W-:Y:S01]  /*109b0*/  F2FP.F16.F32.PACK_AB R7, R103, R102 ;  /* 0x000000666707723e */ /* 0x000fe200000000ff */
[----:B------:R-:W1:Y:S01]  /*109c0*/  SHFL.IDX PT, R61, R43, 0x1, 0x1c1f ;  /* 0x003c1f002b3d7f89 */ /* 0x000e6200000e0000 */
[----:B------:R-:W-:-:S02]  /*109d0*/  MOV R52, R12 ;  /* 0x0000000c00347202 */ /* 0x000fc40000000f00 */
[----:B------:R-:W-:Y:S01]  /*109e0*/  F2FP.F16.F32.PACK_AB R8, R105, R104 ;  /* 0x000000686908723e */ /* 0x000fe200000000ff */
[----:B------:R-:W-:Y:S01]  /*109f0*/  STSM.16.M88.4 [R53], R4 ;  /* 0x0000000435007844 */ /* 0x000fe20000000200 */
[----:B------:R-:W-:Y:S02]  /*10a00*/  F2FP.F16.F32.PACK_AB R9, R107, R106 ;  /* 0x0000006a6b09723e */ /* 0x000fe400000000ff */
[----:B------:R-:W-:Y:S02]  /*10a10*/  F2FP.F16.F32.PACK_AB R10, R109, R108 ;  /* 0x0000006c6d0a723e */ /* 0x000fe400000000ff */
        /* <DEDUP_REMOVED lines=9> */
[C---:B------:R-:W-:Y:S02]  /*10ab0*/  IADD3 R21, P4, R40.reuse, 0x6000, RZ ;  /* 0x0000600028157810 */ /* 0x040fe40007f9e0ff */
[----:B------:R-:W-:Y:S01]  /*10ac0*/  LOP3.LUT R3, R40, 0x180, RZ, 0xc0, !PT ;  /* 0x0000018028037812 */ /* 0x000fe200078ec0ff */
[----:B------:R3:W-:Y:S01]  /*10ad0*/  STSM.16.M88.4 [R62], R24 ;  /* 0x000000183e007844 */ /* 0x0007e20000000200 */
[----:B------:R-:W-:Y:S01]  /*10ae0*/  UIMAD UR5, UR10, UR8, URZ ;  /* 0x000000080a0572a4 */ /* 0x000fe2000f8e023f */
[----:B------:R-:W-:-:S02]  /*10af0*/  LOP3.LUT R20, R21, 0x180, RZ, 0xc0, !PT ;  /* 0x0000018015147812 */ /* 0x000fc400078ec0ff */
[----:B------:R-:W-:Y:S01]  /*10b00*/  STSM.16.M88.4 [R57], R28 ;  /* 0x0000001c39007844 */ /* 0x000fe20000000200 */
[----:B------:R-:W-:Y:S01]  /*10b10*/  UIMAD.WIDE.U32 UR6, UR38, UR8, URZ ;  /* 0x00000008260672a5 */ /* 0x000fe2000f8e003f */
[----:B------:R-:W-:Y:S01]  /*10b20*/  SHF.R.U64 R3, R3, 0x3, RZ ;  /* 0x0000000303037819 */ /* 0x000fe200000012ff */
[----:B------:R-:W-:Y:S01]  /*10b30*/  ULDC.64 UR10, c[0x0][0xaf0] ;  /* 0x0002bc00000a7ab9 */ /* 0x000fe20000000a00 */
[----:B------:R-:W-:Y:S08]  /*10b40*/  BAR.SYNC.DEFER_BLOCKING 0x1, 0x180 ;  /* 0x0046000000007b1d */ /* 0x000ff00000010000 */
[----:B--2---:R-:W2:Y:S08]  /*10b50*/  @P1 LDC R15, c[0x0][0xbec] ;  /* 0x0002fb00ff0f1b82 */ /* 0x004eb00000000800 */
[----:B---3--:R-:W3:Y:S01]  /*10b60*/  @P1 LDC R25, c[0x0][0xbf0] ;  /* 0x0002fc00ff191b82 */ /* 0x008ee20000000800 */
[----:B------:R-:W-:Y:S01]  /*10b70*/  UIMAD UR5, UR38, UR9, UR5 ;  /* 0x00000009260572a4 */ /* 0x000fe2000f8e0205 */
[----:B------:R-:W-:-:S02]  /*10b80*/  SHF.R.U64 R20, R20, 0x3, RZ ;  /* 0x0000000314147819 */ /* 0x000fc400000012ff */
[----:B------:R-:W-:Y:S01]  /*10b90*/  LOP3.LUT R40, R3, R40, RZ, 0x3c, !PT ;  /* 0x0000002803287212 */ /* 0x000fe200078e3cff */
[----:B0-----:R0:W-:Y:S01]  /*10ba0*/  @!P2 ST.E desc[UR52][R58.64], R0 ;  /* 0x000000003a00a985 */ /* 0x0011e2000c101934 */
[----:B------:R-:W-:Y:S01]  /*10bb0*/  UIMAD UR8, UR12, UR10, URZ ;  /* 0x0000000a0c0872a4 */ /* 0x000fe2000f8e023f */
[--C-:B------:R-:W-:Y:S01]  /*10bc0*/  IMAD.X R3, RZ, RZ, R41.reuse, P5 ;  /* 0x000000ffff037224 */ /* 0x100fe200028e0629 */
[----:B------:R-:W-:Y:S01]  /*10bd0*/  UIADD3 UR7, UR7, UR5, URZ ;  /* 0x0000000507077290 */ /* 0x000fe2000fffe03f */
[----:B------:R-:W-:Y:S01]  /*10be0*/  LOP3.LUT R20, R20, R21, RZ, 0x3c, !PT ;  /* 0x0000001514147212 */ /* 0x000fe200078e3cff */
[----:B0-----:R-:W-:Y:S01]  /*10bf0*/  IMAD R0, R142, 0x60, R144 ;  /* 0x000000608e007824 */ /* 0x001fe200078e0290 */
[----:B------:R-:W-:Y:S01]  /*10c00*/  UIMAD UR5, UR45, UR11, UR8 ;  /* 0x0000000b2d0572a4 */ /* 0x000fe2000f8e0208 */
[----:B------:R-:W-:Y:S01]  /*10c10*/  IMAD.X R21, RZ, RZ, R41, P4 ;  /* 0x000000ffff157224 */ /* 0x000fe200020e0629 */
[----:B-1----:R0:W-:Y:S01]  /*10c20*/  @!P0 ST.E desc[UR52][R60.64], R36 ;  /* 0x000000243c008985 */ /* 0x0021e2000c101934 */
[----:B------:R-:W-:Y:S01]  /*10c30*/  VIADD R14, R0, UR39 ;  /* 0x00000027000e7c36 */ /* 0x000fe20008000000 */
[----:B------:R-:W-:Y:S01]  /*10c40*/  UIMAD.WIDE.U32 UR6, UR45, UR10, UR6 ;  /* 0x0000000a2d0672a5 */ /* 0x000fe2000f8e0006 */
[----:B------:R-:W-:-:S02]  /*10c50*/  ULDC.64 UR8, c[0x0][0xae0] ;  /* 0x0002b80000087ab9 */ /* 0x000fc40000000a00 */
[----:B--2---:R-:W-:Y:S01]  /*10c60*/  @P1 IMAD.HI.U32 R0, R14, R15, RZ ;  /* 0x0000000f0e001227 */ /* 0x004fe200078e00ff */
[----:B------:R1:W5:Y:S03]  /*10c70*/  LD.E.128 R8, desc[UR52][R2.64] ;  /* 0x0000003402087980 */ /* 0x000366000c101d00 */
[----:B------:R-:W-:Y:S01]  /*10c80*/  IMAD.MOV.U32 R13, RZ, RZ, R14 ;  /* 0x000000ffff0d7224 */ /* 0x000fe200078e000e */
[----:B---3--:R-:W-:Y:S01]  /*10c90*/  @P1 SHF.R.U32.HI R13, RZ, R25, R0 ;  /* 0x00000019ff0d1219 */ /* 0x008fe20000011600 */
[----:B------:R-:W-:Y:S01]  /*10ca0*/  UIADD3 UR5, UR7, UR5, URZ ;  /* 0x0000000507057290 */ /* 0x000fe2000fffe03f */
[----:B------:R-:W5:Y:S02]  /*10cb0*/  LD.E.128 R40, desc[UR52][R40.64] ;  /* 0x0000003428287980 */ /* 0x000f64000c101d00 */
[--C-:B------:R-:W-:Y:S01]  /*10cc0*/  SHF.R.S32.HI R0, RZ, 0x1f, R13.reuse ;  /* 0x0000001fff007819 */ /* 0x100fe2000001140d */
[----:B------:R-:W-:Y:S01]  /*10cd0*/  IMAD.MOV R12, RZ, RZ, -R13 ;  /* 0x000000ffff0c7224 */ /* 0x000fe200078e0a0d */
[----:B------:R0:W5:Y:S01]  /*10ce0*/  LD.E.128 R44, desc[UR52][R38.64] ;  /* 0x00000034262c7980 */ /* 0x000162000c101d00 */
[----:B-1----:R-:W-:-:S02]  /*10cf0*/  IMAD.U32 R3, RZ, RZ, UR7 ;  /* 0x00000007ff037e24 */ /* 0x002fc4000f8e00ff */
[----:B------:R-:W-:Y:S01]  /*10d00*/  IMAD R0, R0, UR8, RZ ;  /* 0x0000000800007c24 */ /* 0x000fe2000f8e02ff */
[----:B------:R0:W5:Y:S01]  /*10d10*/  LD.E.128 R48, desc[UR52][R34.64] ;  /* 0x0000003422307980 */ /* 0x000162000c101d00 */
[----:B------:R-:W-:Y:S02]  /*10d20*/  IMAD R37, R37, R12, R14 ;  /* 0x0000000c25257224 */ /* 0x000fe400078e020e */
[----:B------:R-:W-:Y:S01]  /*10d30*/  IMAD.U32 R2, RZ, RZ, UR6 ;  /* 0x00000006ff027e24 */ /* 0x000fe2000f8e00ff */
[----:B------:R0:W5:Y:S01]  /*10d40*/  LD.E.128 R4, desc[UR52][R32.64] ;  /* 0x0000003420047980 */ /* 0x000162000c101d00 */
[----:B------:R-:W-:Y:S01]  /*10d50*/  IMAD.U32 R3, RZ, RZ, UR5 ;  /* 0x00000005ff037e24 */ /* 0x000fe2000f8e00ff */
[----:B------:R-:W-:Y:S01]  /*10d60*/  ULDC.64 UR6, c[0x0][0xad8] ;  /* 0x0002b60000067ab9 */ /* 0x000fe20000000a00 */
[C---:B------:R-:W-:Y:S01]  /*10d70*/  IMAD R15, R13.reuse, UR9, R0 ;  /* 0x000000090d0f7c24 */ /* 0x040fe2000f8e0200 */
[----:B------:R0:W5:Y:S01]  /*10d80*/  LD.E.128 R52, desc[UR52][R20.64] ;  /* 0x0000003414347980 */ /* 0x000162000c101d00 */
[----:B------:R-:W-:Y:S01]  /*10d90*/  SHF.R.S32.HI R0, RZ, 0x1f, R37 ;  /* 0x0000001fff007819 */ /* 0x000fe20000011425 */
[----:B------:R-:W-:Y:S01]  /*10da0*/  IMAD.WIDE.U32 R2, R13, UR8, R2 ;  /* 0x000000080d027c25 */ /* 0x000fe2000f8e0002 */
[----:B------:R-:W-:Y:S01]  /*10db0*/  @!PT LDS RZ, [RZ] ;  /* 0x00000000fffff984 */ /* 0x000fe20000000800 */
[----:B------:R-:W-:Y:S01]  /*10dc0*/  @!PT LDS RZ, [RZ] ;  /* 0x00000000fffff984 */ /* 0x000fe20000000800 */
[----:B------:R-:W-:Y:S01]  /*10dd0*/  @!PT LDS RZ, [RZ] ;  /* 0x00000000fffff984 */ /* 0x000fe20000000800 */
[----:B------:R-:W-:Y:S01]  /*10de0*/  @!PT LDS RZ, [RZ] ;  /* 0x00000000fffff984 */ /* 0x000fe20000000800 */
[----:B------:R1:W-:Y:S06]  /*10df0*/  MEMBAR.ALL.CTA ;  /* 0x0000000000007992 */ /* 0x0003ec0000008000 */
[----:B-1----:R-:W1:Y:S01]  /*10e00*/  FENCE.VIEW.ASYNC.S ;  /* 0x00000000000073c6 */ /* 0x002e620000000000 */
[----:B------:R-:W-:-:S02]  /*10e10*/  IMAD.IADD R3, R3, 0x1, R15 ;  /* 0x0000000103037824 */ /* 0x000fc400078e020f */
[----:B------:R-:W-:Y:S02]  /*10e20*/  IMAD R0, R0, UR6, RZ ;  /* 0x0000000600007c24 */ /* 0x000fe4000f8e02ff */
[----:B------:R-:W-:Y:S01]  /*10e30*/  VIADD R25, R144, UR39 ;  /* 0x0000002790197c36 */ /* 0x000fe20008000000 */
[----:B------:R-:W-:Y:S01]  /*10e40*/  UIADD3 UR5, UR40, 0x2d820, URZ ;  /* 0x0002d82028057890 */ /* 0x000fe2000fffe03f */
[C---:B------:R-:W-:Y:S02]  /*10e50*/  IMAD R13, R37.reuse, UR7, R0 ;  /* 0x00000007250d7c24 */ /* 0x040fe4000f8e0200 */
[----:B------:R-:W-:Y:S01]  /*10e60*/  IMAD.WIDE.U32 R2, R37, UR6, R2 ;  /* 0x0000000625027c25 */ /* 0x000fe2000f8e0002 */
[----:B------:R-:W-:Y:S01]  /*10e70*/  ISETP.GE.AND P0, PT, R25, R56, PT ;  /* 0x000000381900720c */ /* 0x000fe20003f06270 */
[----:B------:R-:W-:Y:S01]  /*10e80*/  ULDC.64 UR6, c[0x0][0xa80] ;  /* 0x0002a00000067ab9 */ /* 0x000fe20000000a00 */
[----:B------:R-:W-:Y:S01]  /*10e90*/  UPRMT UR5, URZ, 0x654, UR5 ;  /* 0x000006543f057896 */ /* 0x000fe20008000005 */
[----:B------:R-:W-:Y:S01]  /*10ea0*/  IMAD.IADD R3, R3, 0x1, R13 ;  /* 0x0000000103037824 */ /* 0x000fe200078e020d */
[----:B------:R-:W-:-:S04]  /*10eb0*/  LEA R0, P1, R2, UR6, 0x1 ;  /* 0x0000000602007c11 */ /* 0x000fc8000f8208ff */
[----:B------:R-:W-:Y:S01]  /*10ec0*/  LEA.HI.X R24, R2, UR7, R3, 0x1, P1 ;  /* 0x0000000702187c11 */ /* 0x000fe200088f0c03 */
[----:B-1----:R0:W1:Y:S01]  /*10ed0*/  SHFL.IDX PT, R12, R0, RZ, 0x1c1f ;  /* 0x001c1fff000c7589 */ /* 0x00206200000e0000 */
        /* <DEDUP_REMOVED lines=8> */
[CC--:B-1----:R-:W-:Y:S02]  /*10f60*/  @!P1 LEA R14, P3, R139.reuse, R12.reuse, 0x1 ;  /* 0x0000000c8b0e9211 */ /* 0x0c2fe400078608ff */
[----:B0-----:R-:W-:Y:S02]  /*10f70*/  @!P2 LEA R20, P4, R140, R12, 0x1 ;  /* 0x0000000c8c14a211 */ /* 0x001fe400078808ff */
[----:B--2---:R-:W-:Y:S01]  /*10f80*/  @!P0 IMAD.WIDE R2, R138, 0x2, R12 ;  /* 0x000000028a028825 */ /* 0x004fe200078e020c */
[-C--:B------:R-:W-:Y:S02]  /*10f90*/  @!P1 LEA.HI.X R15, R139, R13.reuse, R150, 0x1, P3 ;  /* 0x0000000d8b0f9211 */ /* 0x080fe400018f0c96 */
[----:B------:R-:W-:Y:S02]  /*10fa0*/  @!P2 LEA.HI.X R21, R140, R13, R149, 0x1, P4 ;  /* 0x0000000d8c15a211 */ /* 0x000fe400020f0c95 */
[----:B-----5:R3:W-:Y:S04]  /*10fb0*/  @!P0 ST.E.128 desc[UR52][R2.64], R40 ;  /* 0x0000002802008985 */ /* 0x0207e8000c101d34 */
[----:B------:R3:W-:Y:S04]  /*10fc0*/  @!P1 ST.E.128 desc[UR52][R14.64], R48 ;  /* 0x000000300e009985 */ /* 0x0007e8000c101d34 */
[----:B------:R3:W-:Y:S02]  /*10fd0*/  @!P2 ST.E.128 desc[UR52][R20.64], R52 ;  /* 0x000000341400a985 */ /* 0x0007e4000c101d34 */
.L_x_902:
[----:B------:R-:W-:Y:S05]  /*10fe0*/  BSYNC B1 ;  /* 0x0000000000017941 */ /* 0x000fea0003800000 */
.L_x_901:
[----:B---3--:R-:W-:Y:S01]  /*10ff0*/  VIADD R3, R25, 0x60 ;  /* 0x0000006019037836 */ /* 0x008fe20000000000 */
[----:B--2---:R2:W3:Y:S04]  /*11000*/  SHFL.IDX PT, R13, R24, 0x1, 0x1c1f ;  /* 0x003c1f00180d7f89 */ /* 0x0044e800000e0000 */
[----:B------:R-:W-:Y:S01]  /*11010*/  ISETP.GE.AND P0, PT, R3, R56, PT ;  /* 0x000000380300720c */ /* 0x000fe20003f06270 */
[----:B-1----:R2:W1:-:S12]  /*11020*/  SHFL.IDX PT, R12, R0, 0x1, 0x1c1f ;  /* 0x003c1f00000c7f89 */ /* 0x00245800000e0000 */
[----:B--2---:R-:W-:Y:S05]  /*11030*/  @P0 BRA `(.L_x_903) ;  /* 0x0000000800240947 */ /* 0x004fea0003800000 */
[----:B------:R-:W-:Y:S02]  /*11040*/  ULDC UR5, c[0x0][0xac8] ;  /* 0x0002b20000057ab9 */ /* 0x000fe40000000800 */
[----:B------:R-:W-:Y:S02]  /*11050*/  ISETP.GE.AND P2, PT, R139, UR5, PT ;  /* 0x000000058b007c0c */ /* 0x000fe4000bf46270 */
[----:B------:R-:W-:-:S11]  /*11060*/  ISETP.GE.AND P1, PT, R138, UR5, PT ;  /* 0x000000058a007c0c */ /* 0x000fd6000bf26270 */
[C---:B-1----:R-:W-:Y:S02]  /*11070*/  @!P2 LEA R14, P0, R139.reuse, R12, 0x1 ;  /* 0x0000000c8b0ea211 */ /* 0x042fe400078008ff */
[----:B---3--:R-:W-:Y:S02]  /*11080*/  @!P1 IMAD.WIDE R2, R138, 0x2, R12 ;  /* 0x000000028a029825 */ /* 0x008fe400078e020c */
[----:B------:R-:W-:Y:S02]  /*11090*/  @!P2 LEA.HI.X R15, R139, R13, R150, 0x1, P0 ;  /* 0x0000000d8b0fa211 */ /* 0x000fe400000f0c96 */
[----:B------:R-:W-:Y:S01]  /*110a0*/  ISETP.GE.AND P0, PT, R140, UR5, PT ;  /* 0x000000058c007c0c */ /* 0x000fe2000bf06270 */
[----:B-----5:R2:W-:Y:S04]  /*110b0*/  @!P1 ST.E.128 desc[UR52][R2.64], R44 ;  /* 0x0000002c02009985 */ /* 0x0205e8000c101d34 */
[----:B------:R2:W-:Y:S08]  /*110c0*/  @!P2 ST.E.128 desc[UR52][R14.64], R4 ;  /* 0x000000040e00a985 */ /* 0x0005f0000c101d34 */
[----:B------:R-:W-:Y:S05]  /*110d0*/  @P0 BRA `(.L_x_903) ;  /* 0x0000000400fc0947 */ /* 0x000fea0003800000 */
[----:B--2---:R-:W-:-:S04]  /*110e0*/  LEA R2, P0, R140, R12, 0x1 ;  /* 0x0000000c8c027211 */ /* 0x004fc800078008ff */
[----:B------:R-:W-:-:S05]  /*110f0*/  LEA.HI.X R3, R140, R13, R149, 0x1, P0 ;  /* 0x0000000d8c037211 */ /* 0x000fca00000f0c95 */
[----:B------:R4:W-:Y:S01]  /*11100*/  ST.E.128 desc[UR52][R2.64], R8 ;  /* 0x0000000802007985 */ /* 0x0009e2000c101d34 */
[----:B------:R-:W-:Y:S05]  /*11110*/  BRA `(.L_x_903) ;  /* 0x0000000400ec7947 */ /* 0x000fea0003800000 */
.L_x_900:
[----:B------:R-:W0:Y:S01]  /*11120*/  LDC R8, c[0x0][0xbe8] ;  /* 0x0002fa00ff087b82 */ /* 0x000e220000000800 */
[----:B------:R-:W-:Y:S01]  /*11130*/  ISETP.GE.AND P0, PT, R151, 0xc0, PT ;  /* 0x000000c09700780c */ /* 0x000fe20003f06270 */
[----:B------:R-:W-:Y:S01]  /*11140*/  USHF.R.S32.HI UR8, URZ, 0x1f, UR38 ;  /* 0x0000001f3f087899 */ /* 0x000fe20008011426 */
[----:B------:R-:W-:Y:S01]  /*11150*/  BSSY B1, `(.L_x_904) ;  /* 0x000002f000017945 */ /* 0x000fe20003800000 */
[----:B------:R-:W-:Y:S01]  /*11160*/  USHF.R.S32.HI UR9, URZ, 0x1f, UR45 ;  /* 0x0000001f3f097899 */ /* 0x000fe2000801142d */
[----:B------:R-:W-:Y:S01]  /*11170*/  IMAD R6, R142, 0x60, R144 ;  /* 0x000000608e067824 */ /* 0x000fe200078e0290 */
[----:B0-----:R-:W-:-:S13]  /*11180*/  ISETP.NE.AND P1, PT, R8, 0x1, PT ;  /* 0x000000010800780c */ /* 0x001fda0003f25270 */
[----:B------:R-:W0:Y:S08]  /*11190*/  @P1 LDC R9, c[0x0][0xbec] ;  /* 0x0002fb00ff091b82 */ /* 0x000e300000000800 */
[----:B------:R-:W1:Y:S01]  /*111a0*/  @P1 LDC R11, c[0x0][0xbf0] ;  /* 0x0002fc00ff0b1b82 */ /* 0x000e620000000800 */
[----:B------:R-:W-:Y:S05]  /*111b0*/  @P0 BRA `(.L_x_905) ;  /* 0x0000000000a00947 */ /* 0x000fea0003800000 */
[----:B------:R-:W2:Y:S01]  /*111c0*/  S2R R0, SR_TID.X ;  /* 0x0000000000007919 */ /* 0x000ea20000002100 */
[----:B------:R-:W3:Y:S01]  /*111d0*/  LDC R3, c[0x0][0xbe8] ;  /* 0x0002fa00ff037b82 */ /* 0x000ee20000000800 */
[----:B------:R-:W-:Y:S01]  /*111e0*/  IMAD.U32 R4, RZ, RZ, UR39 ;  /* 0x00000027ff047e24 */ /* 0x000fe2000f8e00ff */
[----:B------:R-:W-:Y:S02]  /*111f0*/  ULDC UR5, c[0x0][0xa88] ;  /* 0x0002a20000057ab9 */ /* 0x000fe40000000800 */
[----:B---3--:R-:W-:Y:S02]  /*11200*/  IMAD R5, R3, UR5, RZ ;  /* 0x0000000503057c24 */ /* 0x008fe4000f8e02ff */
[----:B--2---:R-:W-:-:S04]  /*11210*/  IADD3 R4, R4, -0x80, R0 ;  /* 0xffffff8004047810 */ /* 0x004fc80007ffe000 */
[----:B------:R-:W-:-:S13]  /*11220*/  ISETP.GE.AND P0, PT, R4, R5, PT ;  /* 0x000000050400720c */ /* 0x000fda0003f06270 */
[----:B------:R-:W-:Y:S05]  /*11230*/  @P0 BRA `(.L_x_905) ;  /* 0x0000000000800947 */ /* 0x000fea0003800000 */
[----:B------:R-:W-:Y:S01]  /*11240*/  ISETP.NE.AND P0, PT, R3, 0x1, PT ;  /* 0x000000010300780c */ /* 0x000fe20003f05270 */
[----:B------:R-:W-:Y:S01]  /*11250*/  ULDC.64 UR10, c[0x0][0xb90] ;  /* 0x0002e400000a7ab9 */ /* 0x000fe20000000a00 */
[----:B------:R-:W-:Y:S01]  /*11260*/  IMAD.MOV.U32 R2, RZ, RZ, R4 ;  /* 0x000000ffff027224 */ /* 0x000fe200078e0004 */
[----:B------:R-:W-:Y:S02]  /*11270*/  UIMAD UR5, UR8, UR10, URZ ;  /* 0x0000000a080572a4 */ /* 0x000fe4000f8e023f */
[----:B------:R-:W-:Y:S02]  /*11280*/  UIMAD.WIDE.U32 UR6, UR38, UR10, URZ ;  /* 0x0000000a260672a5 */ /* 0x000fe4000f8e003f */
[----:B------:R-:W-:-:S03]  /*11290*/  UIMAD UR5, UR38, UR11, UR5 ;  /* 0x0000000b260572a4 */ /* 0x000fc6000f8e0205 */
[----:B------:R-:W-:Y:S01]  /*112a0*/  ULDC.64 UR10, c[0x0][0xb98] ;  /* 0x0002e600000a7ab9 */ /* 0x000fe20000000a00 */
[----:B------:R-:W-:Y:S02]  /*112b0*/  UIADD3 UR7, UR7, UR5, URZ ;  /* 0x0000000507077290 */ /* 0x000fe4000fffe03f */
[----:B------:R-:W2:Y:S01]  /*112c0*/  @P0 LDC R5, c[0x0][0xbec] ;  /* 0x0002fb00ff050b82 */ /* 0x000ea20000000800 */
[----:B------:R-:W-:Y:S02]  /*112d0*/  UIMAD UR5, UR9, UR10, URZ ;  /* 0x0000000a090572a4 */ /* 0x000fe4000f8e023f */
[----:B------:R-:W-:Y:S02]  /*112e0*/  UIMAD.WIDE.U32 UR6, UR45, UR10, UR6 ;  /* 0x0000000a2d0672a5 */ /* 0x000fe4000f8e0006 */
[----:B------:R-:W-:-:S03]  /*112f0*/  UIMAD UR5, UR45, UR11, UR5 ;  /* 0x0000000b2d0572a4 */ /* 0x000fc6000f8e0205 */
[----:B------:R-:W3:Y:S01]  /*11300*/  @P0 LDC R7, c[0x0][0xbf0] ;  /* 0x0002fc00ff070b82 */ /* 0x000ee20000000800 */
[----:B------:R-:W-:Y:S01]  /*11310*/  ULDC.64 UR10, c[0x0][0xb88] ;  /* 0x0002e200000a7ab9 */ /* 0x000fe20000000a00 */
[----:B--2---:R-:W-:-:S05]  /*11320*/  @P0 IMAD.HI.U32 R0, R4, R5, RZ ;  /* 0x0000000504000227 */ /* 0x004fca00078e00ff */
[----:B---3--:R-:W-:-:S05]  /*11330*/  @P0 SHF.R.U32.HI R2, RZ, R7, R0 ;  /* 0x00000007ff020219 */ /* 0x008fca0000011600 */
[----:B------:R-:W-:-:S04]  /*11340*/  IMAD.MOV R5, RZ, RZ, -R2 ;  /* 0x000000ffff057224 */ /* 0x000fc800078e0a02 */
[----:B------:R-:W-:Y:S01]  /*11350*/  IMAD R5, R3, R5, R4 ;  /* 0x0000000503057224 */ /* 0x000fe200078e0204 */
[----:B------:R-:W-:Y:S01]  /*11360*/  SHF.R.S32.HI R3, RZ, 0x1f, R2 ;  /* 0x0000001fff037819 */ /* 0x000fe20000011402 */
[----:B------:R-:W-:Y:S01]  /*11370*/  IMAD.U32 R4, RZ, RZ, UR5 ;  /* 0x00000005ff047e24 */ /* 0x000fe2000f8e00ff */
[----:B------:R-:W-:Y:S02]  /*11380*/  IADD3 R2, P0, R2, UR6, RZ ;  /* 0x0000000602027c10 */ /* 0x000fe4000ff1e0ff */
[----:B------:R-:W-:Y:S02]  /*11390*/  SHF.R.S32.HI R0, RZ, 0x1f, R5 ;  /* 0x0000001fff007819 */ /* 0x000fe40000011405 */
[----:B------:R-:W-:Y:S01]  /*113a0*/  IADD3.X R3, R3, UR7, R4, P0, !PT ;  /* 0x0000000703037c10 */ /* 0x000fe200087fe404 */
[----:B------:R-:W-:Y:S02]  /*113b0*/  ULDC.64 UR6, c[0x0][0xb50] ;  /* 0x0002d40000067ab9 */ /* 0x000fe40000000a00 */
[----:B------:R-:W-:-:S02]  /*113c0*/  IMAD R0, R0, UR10, RZ ;  /* 0x0000000a00007c24 */ /* 0x000fc4000f8e02ff */
[----:B------:R-:W-:-:S04]  /*113d0*/  IMAD.WIDE.U32 R2, R5, UR10, R2 ;  /* 0x0000000a05027c25 */ /* 0x000fc8000f8e0002 */
[----:B------:R-:W-:Y:S01]  /*113e0*/  IMAD R7, R5, UR11, R0 ;  /* 0x0000000b05077c24 */ /* 0x000fe2000f8e0200 */
[----:B------:R-:W-:-:S03]  /*113f0*/  LEA R4, P0, R2, UR6, 0x2 ;  /* 0x0000000602047c11 */ /* 0x000fc6000f8010ff */
[----:B------:R-:W-:-:S05]  /*11400*/  IMAD.IADD R3, R3, 0x1, R7 ;  /* 0x0000000103037824 */ /* 0x000fca00078e0207 */
[----:B------:R-:W-:Y:S01]  /*11410*/  LEA.HI.X R5, R2, UR7, R3, 0x2, P0 ;  /* 0x0000000702057c11 */ /* 0x000fe200080f1403 */
[----:B------:R-:W-:-:S05]  /*11420*/  IMAD.MOV.U32 R3, RZ, RZ, -0x800000 ;  /* 0xff800000ff037424 */ /* 0x000fca00078e00ff */
[----:B------:R2:W-:Y:S02]  /*11430*/  STG.E desc[UR52][R4.64], R3 ;  /* 0x0000000304007986 */ /* 0x0005e4000c101934 */
.L_x_905:
[----:B------:R-:W-:Y:S05]  /*11440*/  BSYNC B1 ;  /* 0x0000000000017941 */ /* 0x000fea0003800000 */
.L_x_904:
[----:B------:R-:W-:Y:S01]  /*11450*/  ULDC.64 UR10, c[0x0][0xae8] ;  /* 0x0002ba00000a7ab9 */ /* 0x000fe20000000a00 */
[----:B------:R-:W-:Y:S01]  /*11460*/  VIADD R6, R6, UR39 ;  /* 0x0000002706067c36 */ /* 0x000fe20008000000 */
[----:B------:R-:W-:Y:S01]  /*11470*/  UIMAD UR5, UR8, UR10, URZ ;  /* 0x0000000a080572a4 */ /* 0x000fe2000f8e023f */
[----:B------:R-:W-:Y:S01]  /*11480*/  BSSY B1, `(.L_x_906) ;  /* 0x0000033000017945 */ /* 0x000fe20003800000 */
[----:B------:R-:W-:Y:S01]  /*11490*/  UIMAD.WIDE.U32 UR6, UR38, UR10, URZ ;  /* 0x0000000a260672a5 */ /* 0x000fe2000f8e003f */
[----:B0-----:R-:W-:Y:S01]  /*114a0*/  @P1 IMAD.HI.U32 R0, R6, R9, RZ ;  /* 0x0000000906001227 */ /* 0x001fe200078e00ff */
[----:B------:R-:W-:-:S03]  /*114b0*/  UIMAD UR5, UR38, UR11, UR5 ;  /* 0x0000000b260572a4 */ /* 0x000fc6000f8e0205 */
[----:B------:R-:W-:Y:S01]  /*114c0*/  ULDC.64 UR10, c[0x0][0xaf0] ;  /* 0x0002bc00000a7ab9 */ /* 0x000fe20000000a00 */
[----:B------:R-:W-:Y:S01]  /*114d0*/  UIADD3 UR7, UR7, UR5, URZ ;  /* 0x0000000507077290 */ /* 0x000fe2000fffe03f */
[----:B--2---:R-:W-:Y:S01]  /*114e0*/  IMAD.MOV.U32 R5, RZ, RZ, R6 ;  /* 0x000000ffff057224 */ /* 0x004fe200078e0006 */
[----:B------:R-:W-:Y:S01]  /*114f0*/  UIMAD UR5, UR9, UR10, URZ ;  /* 0x0000000a090572a4 */ /* 0x000fe2000f8e023f */
[----:B-1----:R-:W-:Y:S01]  /*11500*/  @P1 SHF.R.U32.HI R5, RZ, R11, R0 ;  /* 0x0000000bff051219 */ /* 0x002fe20000011600 */
[----:B------:R-:W-:Y:S02]  /*11510*/  UIMAD.WIDE.U32 UR6, UR45, UR10, UR6 ;  /* 0x0000000a2d0672a5 */ /* 0x000fe4000f8e0006 */
[----:B------:R-:W-:Y:S01]  /*11520*/  UIMAD UR5, UR45, UR11, UR5 ;  /* 0x0000000b2d0572a4 */ /* 0x000fe2000f8e0205 */
[--C-:B------:R-:W-:Y:S01]  /*11530*/  SHF.R.S32.HI R0, RZ, 0x1f, R5.reuse ;  /* 0x0000001fff007819 */ /* 0x100fe20000011405 */
[----:B------:R-:W-:Y:S01]  /*11540*/  IMAD.MOV R7, RZ, RZ, -R5 ;  /* 0x000000ffff077224 */ /* 0x000fe200078e0a05 */
[----:B------:R-:W-:Y:S01]  /*11550*/  ULDC.64 UR8, c[0x0][0xae0] ;  /* 0x0002b80000087ab9 */ /* 0x000fe20000000a00 */
[----:B------:R-:W-:-:S02]  /*11560*/  UIADD3 UR5, UR7, UR5, URZ ;  /* 0x0000000507057290 */ /* 0x000fc4000fffe03f */
[----:B------:R-:W-:Y:S02]  /*11570*/  IMAD.U32 R3, RZ, RZ, UR7 ;  /* 0x00000007ff037e24 */ /* 0x000fe4000f8e00ff */
[----:B------:R-:W-:Y:S02]  /*11580*/  IMAD R7, R8, R7, R6 ;  /* 0x0000000708077224 */ /* 0x000fe400078e0206 */
[----:B------:R-:W-:Y:S02]  /*11590*/  IMAD R0, R0, UR8, RZ ;  /* 0x0000000800007c24 */ /* 0x000fe4000f8e02ff */
[----:B------:R-:W-:Y:S01]  /*115a0*/  IMAD.U32 R2, RZ, RZ, UR6 ;  /* 0x00000006ff027e24 */ /* 0x000fe2000f8e00ff */
[----:B------:R-:W-:Y:S01]  /*115b0*/  ULDC.64 UR6, c[0x0][0xad8] ;  /* 0x0002b60000067ab9 */ /* 0x000fe20000000a00 */
[----:B------:R-:W-:Y:S01]  /*115c0*/  IMAD.U32 R3, RZ, RZ, UR5 ;  /* 0x00000005ff037e24 */ /* 0x000fe2000f8e00ff */
[----:B------:R-:W-:Y:S01]  /*115d0*/  ULDC UR5, c[0x0][0xa88] ;  /* 0x0002a20000057ab9 */ /* 0x000fe20000000800 */
[C---:B------:R-:W-:Y:S01]  /*115e0*/  IMAD R9, R5.reuse, UR9, R0 ;  /* 0x0000000905097c24 */ /* 0x040fe2000f8e0200 */
[----:B------:R-:W-:Y:S01]  /*115f0*/  SHF.R.S32.HI R0, RZ, 0x1f, R7 ;  /* 0x0000001fff007819 */ /* 0x000fe20000011407 */
[----:B------:R-:W-:-:S04]  /*11600*/  IMAD.WIDE.U32 R2, R5, UR8, R2 ;  /* 0x0000000805027c25 */ /* 0x000fc8000f8e0002 */
[----:B------:R-:W-:Y:S02]  /*11610*/  IMAD R0, R0, UR6, RZ ;  /* 0x0000000600007c24 */ /* 0x000fe4000f8e02ff */
[----:B------:R-:W-:Y:S02]  /*11620*/  IMAD.IADD R3, R3, 0x1, R9 ;  /* 0x0000000103037824 */ /* 0x000fe400078e0209 */
[C---:B------:R-:W-:Y:S02]  /*11630*/  IMAD R5, R7.reuse, UR7, R0 ;  /* 0x0000000707057c24 */ /* 0x040fe4000f8e0200 */
[----:B------:R-:W-:Y:S01]  /*11640*/  IMAD.WIDE.U32 R2, R7, UR6, R2 ;  /* 0x0000000607027c25 */ /* 0x000fe2000f8e0002 */
[----:B------:R-:W-:-:S03]  /*11650*/  ULDC.64 UR6, c[0x0][0xa80] ;  /* 0x0002a00000067ab9 */ /* 0x000fc60000000a00 */
[----:B------:R-:W-:Y:S01]  /*11660*/  IMAD R7, R8, UR5, RZ ;  /* 0x0000000508077c24 */ /* 0x000fe2000f8e02ff */
[----:B------:R-:W-:Y:S01]  /*11670*/  LEA R4, P1, R2, UR6, 0x1 ;  /* 0x0000000602047c11 */ /* 0x000fe2000f8208ff */
[----:B------:R-:W-:Y:S02]  /*11680*/  VIADD R0, R144, UR39 ;  /* 0x0000002790007c36 */ /* 0x000fe40008000000 */
[----:B------:R-:W-:-:S03]  /*11690*/  IMAD.IADD R3, R3, 0x1, R5 ;  /* 0x0000000103037824 */ /* 0x000fc600078e0205 */
[----:B------:R-:W-:Y:S02]  /*116a0*/  ISETP.GE.AND P0, PT, R0, R7, PT ;  /* 0x000000070000720c */ /* 0x000fe40003f06270 */
[----:B------:R-:W-:Y:S02]  /*116b0*/  LEA.HI.X R5, R2, UR7, R3, 0x1, P1 ;  /* 0x0000000702057c11 */ /* 0x000fe400088f0c03 */
[----:B------:R0:W1:Y:S04]  /*116c0*/  SHFL.IDX PT, R2, R4, RZ, 0x1c1f ;  /* 0x001c1fff04027589 */ /* 0x00006800000e0000 */
[----:B------:R0:W2:Y:S05]  /*116d0*/  SHFL.IDX PT, R3, R5, RZ, 0x1c1f ;  /* 0x001c1fff05037589 */ /* 0x0000aa00000e0000 */
[----:B------:R-:W-:Y:S05]  /*116e0*/  @P0 BRA `(.L_x_907) ;  /* 0x0000000000300947 */ /* 0x000fea0003800000 */
[----:B------:R-:W-:Y:S02]  /*116f0*/  ULDC UR5, c[0x0][0xac8] ;  /* 0x0002b20000057ab9 */ /* 0x000fe40000000800 */
[----:B------:R-:W-:Y:S02]  /*11700*/  ISETP.GE.AND P3, PT, R139, UR5, PT ;  /* 0x000000058b007c0c */ /* 0x000fe4000bf66270 */
[----:B------:R-:W-:Y:S02]  /*11710*/  ISETP.GE.AND P4, PT, R140, UR5, PT ;  /* 0x000000058c007c0c */ /* 0x000fe4000bf86270 */
[----:B------:R-:W-:-:S09]  /*11720*/  ISETP.GE.AND P2, PT, R138, UR5, PT ;  /* 0x000000058a007c0c */ /* 0x000fd2000bf46270 */
[CC--:B-1----:R-:W-:Y:S02]  /*11730*/  @!P3 LEA R10, P0, R139.reuse, R2.reuse, 0x1 ;  /* 0x000000028b0ab211 */ /* 0x0c2fe400078008ff */
[----:B------:R-:W-:Y:S02]  /*11740*/  @!P4 LEA R12, P1, R140, R2, 0x1 ;  /* 0x000000028c0cc211 */ /* 0x000fe400078208ff */
[----:B--2---:R-:W-:Y:S01]  /*11750*/  @!P2 IMAD.WIDE R8, R138, 0x2, R2 ;  /* 0x000000028a08a825 */ /* 0x004fe200078e0202 */
[-C--:B------:R-:W-:Y:S02]  /*11760*/  @!P3 LEA.HI.X R11, R139, R3.reuse, R150, 0x1, P0 ;  /* 0x000000038b0bb211 */ /* 0x080fe400000f0c96 */
[----:B------:R-:W-:Y:S02]  /*11770*/  @!P4 LEA.HI.X R13, R140, R3, R149, 0x1, P1 ;  /* 0x000000038c0dc211 */ /* 0x000fe400008f0c95 */
[----:B------:R3:W-:Y:S04]  /*11780*/  @!P2 ST.E.128 desc[UR52][R8.64], RZ ;  /* 0x000000ff0800a985 */ /* 0x0007e8000c101d34 */
[----:B------:R3:W-:Y:S04]  /*11790*/  @!P3 ST.E.128 desc[UR52][R10.64], RZ ;  /* 0x000000ff0a00b985 */ /* 0x0007e8000c101d34 */
[----:B------:R3:W-:Y:S02]  /*117a0*/  @!P4 ST.E.128 desc[UR52][R12.64], RZ ;  /* 0x000000ff0c00c985 */ /* 0x0007e4000c101d34 */
.L_x_907:
[----:B------:R-:W-:Y:S05]  /*117b0*/  BSYNC B1 ;  /* 0x0000000000017941 */ /* 0x000fea0003800000 */
.L_x_906:
[----:B------:R-:W-:Y:S01]  /*117c0*/  VIADD R0, R0, 0x60 ;  /* 0x0000006000007836 */ /* 0x000fe20000000000 */
[----:B--2---:R2:W4:Y:S04]  /*117d0*/  SHFL.IDX PT, R3, R5, 0x1, 0x1c1f ;  /* 0x003c1f0005037f89 */ /* 0x00452800000e0000 */
[----:B------:R-:W-:Y:S01]  /*117e0*/  ISETP.GE.AND P0, PT, R0, R7, PT ;  /* 0x000000070000720c */ /* 0x000fe20003f06270 */
[----:B-1----:R2:W1:-:S12]  /*117f0*/  SHFL.IDX PT, R2, R4, 0x1, 0x1c1f ;  /* 0x003c1f0004027f89 */ /* 0x00245800000e0000 */
[----:B--2---:R-:W-:Y:S05]  /*11800*/  @P0 BRA `(.L_x_903) ;  /* 0x0000000000300947 */ /* 0x004fea0003800000 */
[----:B------:R-:W-:Y:S02]  /*11810*/  ULDC UR5, c[0x0][0xac8] ;  /* 0x0002b20000057ab9 */ /* 0x000fe40000000800 */
[----:B------:R-:W-:Y:S02]  /*11820*/  ISETP.GE.AND P3, PT, R139, UR5, PT ;  /* 0x000000058b007c0c */ /* 0x000fe4000bf66270 */
[----:B------:R-:W-:Y:S02]  /*11830*/  ISETP.GE.AND P4, PT, R140, UR5, PT ;  /* 0x000000058c007c0c */ /* 0x000fe4000bf86270 */
[----:B------:R-:W-:-:S09]  /*11840*/  ISETP.GE.AND P2, PT, R138, UR5, PT ;  /* 0x000000058a007c0c */ /* 0x000fd2000bf46270 */
[CC--:B-1----:R-:W-:Y:S02]  /*11850*/  @!P3 LEA R6, P0, R139.reuse, R2.reuse, 0x1 ;  /* 0x000000028b06b211 */ /* 0x0c2fe400078008ff */
[----:B---3--:R-:W-:Y:S02]  /*11860*/  @!P4 LEA R8, P1, R140, R2, 0x1 ;  /* 0x000000028c08c211 */ /* 0x008fe400078208ff */
[----:B0---4-:R-:W-:Y:S01]  /*11870*/  @!P2 IMAD.WIDE R4, R138, 0x2, R2 ;  /* 0x000000028a04a825 */ /* 0x011fe200078e0202 */
[-C--:B------:R-:W-:Y:S02]  /*11880*/  @!P3 LEA.HI.X R7, R139, R3.reuse, R150, 0x1, P0 ;  /* 0x000000038b07b211 */ /* 0x080fe400000f0c96 */
[----:B------:R-:W-:Y:S02]  /*11890*/  @!P4 LEA.HI.X R9, R140, R3, R149, 0x1, P1 ;  /* 0x000000038c09c211 */ /* 0x000fe400008f0c95 */
[----:B------:R0:W-:Y:S04]  /*118a0*/  @!P2 ST.E.128 desc[UR52][R4.64], RZ ;  /* 0x000000ff0400a985 */ /* 0x0001e8000c101d34 */
[----:B------:R0:W-:Y:S04]  /*118b0*/  @!P3 ST.E.128 desc[UR52][R6.64], RZ ;  /* 0x000000ff0600b985 */ /* 0x0001e8000c101d34 */
[----:B------:R0:W-:Y:S02]  /*118c0*/  @!P4 ST.E.128 desc[UR52][R8.64], RZ ;  /* 0x000000ff0800c985 */ /* 0x0001e4000c101d34 */
.L_x_903:
[----:B------:R-:W-:Y:S05]  /*118d0*/  BSYNC B0 ;  /* 0x0000000000007941 */ /* 0x000fea0003800000 */
.L_x_899:
[----:B------:R-:W-:Y:S02]  /*118e0*/  ULDC UR5, c[0x0][0xc38] ;  /* 0x00030e0000057ab9 */ /* 0x000fe40000000800 */
[----:B------:R-:W-:-:S06]  /*118f0*/  UISETP.GE.AND UP0, UPT, UR4, UR5, UPT ;  /* 0x000000050400728c */ /* 0x000fcc000bf06270 */
[----:B------:R-:W-:-:S13]  /*11900*/  PLOP3.LUT P0, PT, PT, PT, UP0, 0x80, 0x0 ;  /* 0x000000000000781c */ /* 0x000fda0003f0f008 */
[----:B------:R-:W-:Y:S05]  /*11910*/  @!P0 BRA `(.L_x_908) ;  /* 0xfffffef4004c8947 */ /* 0x000fea000383ffff */
[----:B------:R-:W-:Y:S05]  /*11920*/  EXIT ;  /* 0x000000000000794d */ /* 0x000fea0003800000 */
.L_x_810:
[----:B------:R-:W-:-:S08]  /*11930*/  NOP ;  /* 0x0000000000007918 */ /* 0x000fd00000000000 */
[----:B------:R-:W0:-:S00]  /*11940*/  USETMAXREG.DEALLOC.CTAPOOL 0x20 ;  /* 0x00000020000079c8 */ /* 0x000e0000080e0500 */
[----:B0-----:R-:W-:-:S06]  /*11950*/  LOP3.LUT R0, R0, 0x3, RZ, 0xc0, !PT ;  /* 0x0000000300007812 */ /* 0x001fcc00078ec0ff */
[----:B------:R-:W0:Y:S01]  /*11960*/  S2UR UR10, SR_CTAID.X ;  /* 0x00000000000a79c3 */ /* 0x000e220000002500 */
[----:B------:R-:W-:Y:S01]  /*11970*/  LOP3.LUT R19, R19, 0xfffff7ff, RZ, 0xc0, !PT ;  /* 0xfffff7ff13137812 */ /* 0x000fe200078ec0ff */
[----:B------:R-:W-:Y:S01]  /*11980*/  STL [R1+0x14], RZ ;  /* 0x000014ff01007387 */ /* 0x000fe20000100800 */
[----:B------:R-:W-:Y:S02]  /*11990*/  IMAD.MOV.U32 R23, RZ, RZ, RZ ;  /* 0x000000ffff177224 */ /* 0x000fe400078e00ff */
[----:B------:R-:W-:Y:S01]  /*119a0*/  IMAD.MOV.U32 R26, RZ, RZ, 0x1 ;  /* 0x00000001ff1a7424 */ /* 0x000fe200078e00ff */
[----:B------:R1:W2:Y:S02]  /*119b0*/  SHFL.IDX PT, R2, R0, RZ, 0x1f ;  /* 0x00001fff00027589 */ /* 0x0002a400000e0000 */
[----:B-1----:R-:W0:Y:S01]  /*119c0*/  LDC R0, c[0x0][0xc38] ;  /* 0x00030e00ff007b82 */ /* 0x002e220000000800 */
[----:B--2---:R-:W-:-:S13]  /*119d0*/  ISETP.NE.AND P0, PT, R2, RZ, PT ;  /* 0x000000ff0200720c */ /* 0x004fda0003f05270 */
[----:B------:R-:W-:Y:S01]  /*119e0*/  @P0 LOP3.LUT R19, R19, 0x800, RZ, 0xfc, !PT ;  /* 0x0000080013130812 */ /* 0x000fe200078efcff */
[----:B------:R-:W-:Y:S06]  /*119f0*/  @P0 BAR.ARV 0x4, 0x200 ;  /* 0x0108000000000b1d */ /* 0x000fec0000002000 */
[----:B0-----:R-:W-:-:S13]  /*11a00*/  ISETP.LE.AND P0, PT, R0, UR10, PT ;  /* 0x0000000a00007c0c */ /* 0x001fda000bf03270 */
[----:B------:R-:W-:Y:S05]  /*11a10*/  @P0 BRA `(.L_x_909) ;  /* 0x0000004000540947 */ /* 0x000fea0003800000 */
[----:B------:R-:W0:Y:S01]  /*11a20*/  S2R R7, SR_TID.X ;  /* 0x0000000000077919 */ /* 0x000e220000002100 */
[----:B------:R-:W-:Y:S01]  /*11a30*/  ULDC.64 UR6, c[0x0][0x2f0] ;  /* 0x0000bc0000067ab9 */ /* 0x000fe20000000a00 */
[----:B------:R-:W-:Y:S01]  /*11a40*/  ULDC UR9, c[0x0][0x2b8] ;  /* 0x0000ae0000097ab9 */ /* 0x000fe20000000800 */
[----:B------:R-:W-:Y:S01]  /*11a50*/  LOP3.LUT R19, R19, 0xfffffffd, RZ, 0xc0, !PT ;  /* 0xfffffffd13137812 */ /* 0x000fe200078ec0ff */
[----:B------:R-:W1:Y:S01]  /*11a60*/  S2UR UR8, SR_CgaCtaId ;  /* 0x00000000000879c3 */ /* 0x000e620000008800 */
[----:B------:R-:W-:Y:S01]  /*11a70*/  ULDC.64 UR4, c[0x0][0x418] ;  /* 0x0001060000047ab9 */ /* 0x000fe20000000a00 */
[----:B------:R-:W-:Y:S01]  /*11a80*/  ULDC UR38, c[0x0][0x288] ;  /* 0x0000a20000267ab9 */ /* 0x000fe20000000800 */
[----:B------:R-:W-:Y:S01]  /*11a90*/  UISETP.NE.U32.AND UP0, UPT, UR4, URZ, UPT ;  /* 0x0000003f0400728c */ /* 0x000fe2000bf05070 */
[----:B------:R-:W-:Y:S01]  /*11aa0*/  IMAD.MOV.U32 R26, RZ, RZ, 0x1 ;  /* 0x00000001ff1a7424 */ /* 0x000fe200078e00ff */
[----:B------:R-:W-:Y:S01]  /*11ab0*/  ULDC UR37, c[0x0][0x448] ;  /* 0x0001120000257ab9 */ /* 0x000fe20000000800 */
[----:B------:R-:W-:Y:S01]  /*11ac0*/  ULDC UR4, c[0x0][0x424] ;  /* 0x0001090000047ab9 */ /* 0x000fe20000000800 */
[----:B------:R-:W-:Y:S01]  /*11ad0*/  UISETP.NE.AND.EX UP0, UPT, UR5, URZ, UPT, UP0 ;  /* 0x0000003f0500728c */ /* 0x000fe2000bf05300 */
[----:B------:R-:W-:Y:S01]  /*11ae0*/  IMAD.MOV.U32 R23, RZ, RZ, RZ ;  /* 0x000000ffff177224 */ /* 0x000fe200078e00ff */
[----:B------:R-:W-:Y:S01]  /*11af0*/  UIMAD UR37, UR37, UR38, URZ ;  /* 0x00000026252572a4 */ /* 0x000fe2000f8e023f */
[----:B------:R-:W-:Y:S01]  /*11b00*/  UMOV UR5, 0x400 ;  /* 0x0000040000057882 */ /* 0x000fe20000000000 */
[----:B------:R-:W-:Y:S01]  /*11b10*/  USEL UR4, UR4, 0x1, UP0 ;  /* 0x0000000104047887 */ /* 0x000fe20008000000 */
[----:B------:R-:W-:Y:S01]  /*11b20*/  ULDC UR46, c[0x0][0xc] ;  /* 0x00000300002e7ab9 */ /* 0x000fe20000000800 */
[----:B------:R-:W-:-:S02]  /*11b30*/  ULOP3.LUT UR47, UR42, 0x2, URZ, 0xfc, !UPT ;  /* 0x000000022a2f7892 */ /* 0x000fc4000f8efc3f */
[----:B------:R-:W-:-:S04]  /*11b40*/  UIMAD UR36, UR4, UR6, URZ ;  /* 0x00000006042472a4 */ /* 0x000fc8000f8e023f */
[----:B------:R-:W-:Y:S02]  /*11b50*/  UIADD3 UR4, UR36, 0x7f, URZ ;  /* 0x0000007f24047890 */ /* 0x000fe4000fffe03f */
[----:B------:R-:W-:Y:S02]  /*11b60*/  UIADD3 UR48, UR36, 0x1, -UR38 ;  /* 0x0000000124307890 */ /* 0x000fe4000fffe826 */
[----:B-1----:R-:W-:Y:S02]  /*11b70*/  ULEA UR8, UR8, UR5, 0x18 ;  /* 0x0000000508087291 */ /* 0x002fe4000f8ec03f */
[----:B------:R-:W-:Y:S01]  /*11b80*/  USHF.R.S32.HI UR5, URZ, 0x1f, UR4 ;  /* 0x0000001f3f057899 */ /* 0x000fe20008011404 */
[C---:B0-----:R-:W-:Y:S01]  /*11b90*/  IMAD.SHL.U32 R0, R7.reuse, 0x8, RZ ;  /* 0x0000000807007824 */ /* 0x041fe200078e00ff */
[----:B------:R-:W-:Y:S01]  /*11ba0*/  LOP3.LUT R6, R7, 0x7f, RZ, 0xc0, !PT ;  /* 0x0000007f07067812 */ /* 0x000fe200078ec0ff */
[----:B------:R-:W-:Y:S01]  /*11bb0*/  UIADD3 UR38, UR36, -UR38, URZ ;  /* 0x8000002624267290 */ /* 0x000fe2000fffe03f */
[----:B------:R-:W-:Y:S01]  /*11bc0*/  IMAD.U32 R16, RZ, RZ, UR8 ;  /* 0x00000008ff107e24 */ /* 0x000fe2000f8e00ff */
[----:B------:R-:W-:Y:S01]  /*11bd0*/  ULEA.HI UR5, UR5, UR4, URZ, 0x7 ;  /* 0x0000000405057291 */ /* 0x000fe2000f8f383f */
[----:B------:R-:W-:-:S02]  /*11be0*/  LOP3.LUT R2, R0, 0xd8, RZ, 0xc0, !PT ;  /* 0x000000d800027812 */ /* 0x000fc400078ec0ff */
[----:B------:R-:W-:Y:S01]  /*11bf0*/  LOP3.LUT R4, R0, 0x18, RZ, 0xc0, !PT ;  /* 0x0000001800047812 */ /* 0x000fe200078ec0ff */
[----:B------:R-:W-:Y:S01]  /*11c00*/  USHF.R.S32.HI UR39, URZ, 0x7, UR5 ;  /* 0x000000073f277899 */ /* 0x000fe20008011405 */
[----:B------:R-:W-:Y:S01]  /*11c10*/  LOP3.LUT R3, R2, 0x18, R7, 0x78, !PT ;  /* 0x0000001802037812 */ /* 0x000fe200078e7807 */
[----:B------:R-:W-:-:S03]  /*11c20*/  IMAD.U32 R2, RZ, RZ, UR10 ;  /* 0x0000000aff027e24 */ /* 0x000fc6000f8e00ff */
[----:B------:R-:W-:Y:S02]  /*11c30*/  LOP3.LUT R5, R3, 0x320, R0, 0xf8, !PT ;  /* 0x0000032003057812 */ /* 0x000fe400078ef800 */
[----:B------:R-:W-:Y:S01]  /*11c40*/  LOP3.LUT R0, R4, 0x20, RZ, 0xfc, !PT ;  /* 0x0000002004007812 */ /* 0x000fe200078efcff */
[----:B------:R0:W-:Y:S03]  /*11c50*/  STL [R1+0x10], R2 ;  /* 0x0000100201007387 */ /* 0x0001e60000100800 */
[C---:B------:R-:W-:Y:S01]  /*11c60*/  ISETP.GE.AND P0, PT, R0.reuse, UR7, PT ;  /* 0x0000000700007c0c */ /* 0x040fe2000bf06270 */
[----:B------:R1:W-:Y:S01]  /*11c70*/  STL [R1+0x14], RZ ;  /* 0x000014ff01007387 */ /* 0x0003e20000100800 */
[----:B------:R-:W-:Y:S02]  /*11c80*/  ISETP.GE.AND P1, PT, R0, UR9, PT ;  /* 0x0000000900007c0c */ /* 0x000fe4000bf26270 */
[----:B0-----:R-:W-:-:S09]  /*11c90*/  SHF.R.U32.HI R2, RZ, 0x2, R6 ;  /* 0x00000002ff027819 */ /* 0x001fd20000011606 */
[----:B------:R-:W-:Y:S02]  /*11ca0*/  @P0 LOP3.LUT R19, R19, 0x2, RZ, 0xfc, !PT ;  /* 0x0000000213130812 */ /* 0x000fe400078efcff */
[----:B------:R-:W-:Y:S02]  /*11cb0*/  ISETP.GE.AND P0, PT, R0, UR7, PT ;  /* 0x0000000700007c0c */ /* 0x000fe4000bf06270 */
[----:B------:R-:W-:Y:S02]  /*11cc0*/  LOP3.LUT R19, R19, 0xfffffdff, RZ, 0xc0, !PT ;  /* 0xfffffdff13137812 */ /* 0x000fe400078ec0ff */
[----:B------:R-:W-:Y:S02]  /*11cd0*/  LOP3.LUT R0, R4, 0x40, RZ, 0xfc, !PT ;  /* 0x0000004004007812 */ /* 0x000fe400078efcff */
[----:B------:R-:W-:Y:S02]  /*11ce0*/  @P1 LOP3.LUT R19, R19, 0x200, RZ, 0xfc, !PT ;  /* 0x0000020013131812 */ /* 0x000fe400078efcff */
[----:B------:R-:W-:-:S02]  /*11cf0*/  ISETP.GE.AND P2, PT, R0, UR7, PT ;  /* 0x0000000700007c0c */ /* 0x000fc4000bf46270 */
[----:B------:R-:W-:Y:S02]  /*11d00*/  LOP3.LUT R19, R19, 0xffffffef, RZ, 0xc0, !PT ;  /* 0xffffffef13137812 */ /* 0x000fe400078ec0ff */
[C---:B------:R-:W-:Y:S02]  /*11d10*/  ISETP.GE.AND P1, PT, R0.reuse, UR9, PT ;  /* 0x0000000900007c0c */ /* 0x040fe4000bf26270 */
[----:B------:R-:W-:Y:S02]  /*11d20*/  @P0 LOP3.LUT R19, R19, 0x10, RZ, 0xfc, !PT ;  /* 0x0000001013130812 */ /* 0x000fe400078efcff */
[----:B------:R-:W-:Y:S01]  /*11d30*/  ISETP.GE.AND P0, PT, R0, UR7, PT ;  /* 0x0000000700007c0c */ /* 0x000fe2000bf06270 */
[----:B------:R-:W-:Y:S01]  /*11d40*/  IMAD.SHL.U32 R0, R7, 0x20, RZ ;  /* 0x0000002007007824 */ /* 0x000fe200078e00ff */
[----:B------:R-:W-:-:S04]  /*11d50*/  LOP3.LUT R19, R19, 0xfffffffe, RZ, 0xc0, !PT ;  /* 0xfffffffe13137812 */ /* 0x000fc800078ec0ff */
[----:B------:R-:W-:Y:S02]  /*11d60*/  @P2 LOP3.LUT R19, R19, 0x1, RZ, 0xfc, !PT ;  /* 0x0000000113132812 */ /* 0x000fe400078efcff */
[----:B------:R-:W-:Y:S02]  /*11d70*/  LOP3.LUT R0, R0, 0x60, RZ, 0xc0, !PT ;  /* 0x0000006000007812 */ /* 0x000fe400078ec0ff */
[----:B------:R-:W-:Y:S02]  /*11d80*/  LOP3.LUT R19, R19, 0xfffffeff, RZ, 0xc0, !PT ;  /* 0xfffffeff13137812 */ /* 0x000fe400078ec0ff */
[----:B------:R-:W-:Y:S02]  /*11d90*/  ISETP.GE.AND P2, PT, R4, UR7, PT ;  /* 0x0000000704007c0c */ /* 0x000fe4000bf46270 */
[----:B------:R-:W-:Y:S02]  /*11da0*/  @P1 LOP3.LUT R19, R19, 0x100, RZ, 0xfc, !PT ;  /* 0x0000010013131812 */ /* 0x000fe400078efcff */
[----:B------:R-:W-:Y:S01]  /*11db0*/  LOP3.LUT R2, R2, R0, RZ, 0xfc, !PT ;  /* 0x0000000002027212 */ /* 0x000fe200078efcff */
[----:B------:R-:W-:Y:S01]  /*11dc0*/  IMAD R0, R5, 0x2, R16 ;  /* 0x0000000205007824 */ /* 0x000fe200078e0210 */
[----:B------:R-:W-:-:S02]  /*11dd0*/  LOP3.LUT R19, R19, 0xfffffff7, RZ, 0xc0, !PT ;  /* 0xfffffff713137812 */ /* 0x000fc400078ec0ff */
[C---:B------:R-:W-:Y:S02]  /*11de0*/  ISETP.GE.AND P1, PT, R4.reuse, UR7, PT ;  /* 0x0000000704007c0c */ /* 0x040fe4000bf26270 */
[----:B------:R-:W-:Y:S01]  /*11df0*/  @P0 LOP3.LUT R19, R19, 0x8, RZ, 0xfc, !PT ;  /* 0x0000000813130812 */ /* 0x000fe200078efcff */
[----:B------:R1:W-:Y:S01]  /*11e00*/  STL [R1+0xc], R0 ;  /* 0x00000c0001007387 */ /* 0x0003e20000100800 */
[----:B------:R-:W-:Y:S02]  /*11e10*/  ISETP.GE.AND P0, PT, R4, UR9, PT ;  /* 0x0000000904007c0c */ /* 0x000fe4000bf06270 */
[----:B------:R-:W-:-:S04]  /*11e20*/  LOP3.LUT R19, R19, 0xfffffffb, RZ, 0xc0, !PT ;  /* 0xfffffffb13137812 */ /* 0x000fc800078ec0ff */
[----:B------:R-:W-:-:S04]  /*11e30*/  @P2 LOP3.LUT R19, R19, 0x4, RZ, 0xfc, !PT ;  /* 0x0000000413132812 */ /* 0x000fc800078efcff */
[----:B------:R-:W-:-:S04]  /*11e40*/  LOP3.LUT R19, R19, 0xfffffbff, RZ, 0xc0, !PT ;  /* 0xfffffbff13137812 */ /* 0x000fc800078ec0ff */
[----:B------:R-:W-:-:S04]  /*11e50*/  LOP3.LUT R19, R19, 0xffffffdf, RZ, 0xc0, !PT ;  /* 0xffffffdf13137812 */ /* 0x000fc800078ec0ff */
[----:B------:R-:W-:-:S04]  /*11e60*/  @P1 LOP3.LUT R19, R19, 0x20, RZ, 0xfc, !PT ;  /* 0x0000002013131812 */ /* 0x000fc800078efcff */
[----:B-1----:R-:W-:-:S07]  /*11e70*/  @P0 LOP3.LUT R19, R19, 0x400, RZ, 0xfc, !PT ;  /* 0x0000040013130812 */ /* 0x002fce00078efcff */
.L_x_964:
[----:B--2---:R-:W2:Y:S01]  /*11e80*/  LDL R0, [R1+0x10] ;  /* 0x0000100001007983 */ /* 0x004ea20000100800 */
[----:B------:R-:W-:Y:S02]  /*11e90*/  ULDC UR7, c[0x0][0xc60] ;  /* 0x0003180000077ab9 */ /* 0x000fe40000000800 */
[----:B------:R-:W-:-:S11]  /*11ea0*/  UISETP.NE.AND UP0, UPT, UR7, 0x1, UPT ;  /* 0x000000010700788c */ /* 0x000fd6000bf05270 */
[----:B------:R-:W-:Y:S01]  /*11eb0*/  @UP0 ULDC UR4, c[0x0][0xc64] ;  /* 0x0003190000040ab9 */ /* 0x000fe20000000800 */
[----:B------:R-:W-:Y:S01]  /*11ec0*/  @UP0 ULDC UR8, c[0x0][0xc68] ;  /* 0x00031a0000080ab9 */ /* 0x000fe20000000800 */
[C---:B--2---:R-:W-:Y:S02]  /*11ed0*/  R2UR UR40, R0.reuse ;  /* 0x00000000002872ca */ /* 0x044fe400000e0000 */
[----:B------:R-:W-:-:S11]  /*11ee0*/  R2UR UR6, R0 ;  /* 0x00000000000672ca */ /* 0x000fd600000e0000 */
[----:B------:R-:W-:-:S04]  /*11ef0*/  UIMAD.WIDE.U32 UR4, UR40, UR4, URZ ;  /* 0x00000004280472a5 */ /* 0x000fc8000f8e003f */
[----:B------:R-:W-:-:S03]  /*11f00*/  @UP0 USHF.R.U32.HI UR40, URZ, UR8, UR5 ;  /* 0x000000083f280299 */ /* 0x000fc60008011605 */
[----:B------:R-:W-:Y:S02]  /*11f10*/  ULDC UR4, c[0x0][0xc78] ;  /* 0x00031e0000047ab9 */ /* 0x000fe40000000800 */
[----:B------:R-:W-:Y:S02]  /*11f20*/  UISETP.GE.AND UP0, UPT, UR40, UR4, UPT ;  /* 0x000000042800728c */ /* 0x000fe4000bf06270 */
[----:B------:R-:W-:-:S04]  /*11f30*/  UIADD3 UR4, -UR40, URZ, URZ ;  /* 0x0000003f28047290 */ /* 0x000fc8000fffe13f */
[----:B------:R-:W-:Y:S01]  /*11f40*/  PLOP3.LUT P0, PT, PT, PT, UP0, 0x40, 0x0 ;  /* 0x000000000000781c */ /* 0x000fe20003f0e808 */
[----:B------:R-:W-:-:S12]  /*11f50*/  UIMAD UR7, UR7, UR4, UR6 ;  /* 0x00000004070772a4 */ /* 0x000fd8000f8e0206 */
[----:B0--3--:R-:W-:Y:S05]  /*11f60*/  @P0 BRA `(.L_x_910) ;  /* 0x0000000000200947 */ /* 0x009fea0003800000 */
        /* <DEDUP_REMOVED lines=8> */
.L_x_910:
[----:B------:R-:W-:Y:S01]  /*11ff0*/  ULDC UR8, c[0x0][0xc54] ;  /* 0x0003150000087ab9 */ /* 0x000fe20000000800 */
[----:B------:R-:W-:Y:S01]  /*12000*/  UMOV UR6, UR7 ;  /* 0x0000000700067c82 */ /* 0x000fe20008000000 */
[----:B------:R-:W-:-:S11]  /*12010*/  UISETP.NE.AND UP0, UPT, UR8, 0x1, UPT ;  /* 0x000000010800788c */ /* 0x000fd6000bf05270 */
[----:B------:R-:W-:Y:S02]  /*12020*/  @UP0 ULDC.64 UR10, c[0x0][0xc58] ;  /* 0x00031600000a0ab9 */ /* 0x000fe40000000a00 */
[----:B------:R-:W-:-:S04]  /*12030*/  UIMAD.WIDE.U32 UR4, UR7, UR10, URZ ;  /* 0x0000000a070472a5 */ /* 0x000fc8000f8e003f */
[----:B------:R-:W-:-:S04]  /*12040*/  @UP0 USHF.R.U32.HI UR6, URZ, UR11, UR5 ;  /* 0x0000000b3f060299 */ /* 0x000fc80008011605 */
[----:B------:R-:W-:-:S12]  /*12050*/  UIMAD UR4, UR6, UR8, URZ ;  /* 0x00000008060472a4 */ /* 0x000fd8000f8e023f */
.L_x_911:
[----:B------:R-:W-:Y:S01]  /*12060*/  ULDC UR5, c[0x0][0xc48] ;  /* 0x0003120000057ab9 */ /* 0x000fe20000000800 */
[----:B------:R-:W-:Y:S01]  /*12070*/  ULDC.64 UR8, c[0x0][0xa28] ;  /* 0x00028a0000087ab9 */ /* 0x000fe20000000a00 */
[----:B------:R-:W-:Y:S01]  /*12080*/  UISETP.NE.AND UP1, UPT, UR5, 0x1, UPT ;  /* 0x000000010500788c */ /* 0x000fe2000bf25270 */
[----:B------:R-:W-:Y:S01]  /*12090*/  IMAD.MOV.U32 R18, RZ, RZ, RZ ;  /* 0x000000ffff127224 */ /* 0x000fe200078e00ff */
[----:B------:R-:W-:Y:S02]  /*120a0*/  UIADD3 UR4, UR7, -UR4, URZ ;  /* 0x8000000407047290 */ /* 0x000fe4000fffe03f */
[----:B------:R-:W-:Y:S01]  /*120b0*/  UISETP.NE.U32.AND UP0, UPT, UR8, URZ, UPT ;  /* 0x0000003f0800728c */ /* 0x000fe2000bf05070 */
[----:B------:R-:W-:Y:S02]  /*120c0*/  ULDC UR5, c[0x0][0xc54] ;  /* 0x0003150000057ab9 */ /* 0x000fe40000000800 */
[----:B------:R-:W-:Y:S02]  /*120d0*/  UIMAD UR40, UR40, UR5, UR4 ;  /* 0x00000005282872a4 */ /* 0x000fe4000f8e0204 */
[----:B------:R-:W-:-:S02]  /*120e0*/  UISETP.NE.AND.EX UP0, UPT, UR9, URZ, UPT, UP0 ;  /* 0x0000003f0900728c */ /* 0x000fc4000bf05300 */
[----:B------:R-:W-:Y:S01]  /*120f0*/  @UP1 ULDC UR4, c[0x0][0xc4c] ;  /* 0x0003130000041ab9 */ /* 0x000fe20000000800 */
[----:B------:R-:W-:Y:S01]  /*12100*/  @UP1 ULDC UR7, c[0x0][0xc50] ;  /* 0x0003140000071ab9 */ /* 0x000fe20000000800 */
[----:B------:R-:W-:Y:S02]  /*12110*/  UIMAD.WIDE.U32 UR4, UR40, UR4, URZ ;  /* 0x00000004280472a5 */ /* 0x000fe4000f8e003f */
[----:B------:R-:W-:Y:S01]  /*12120*/  UMOV UR41, UR40 ;  /* 0x0000002800297c82 */ /* 0x000fe20008000000 */
[----:B------:R-:W-:Y:S01]  /*12130*/  PLOP3.LUT P0, PT, PT, PT, UP0, 0x80, 0x0 ;  /* 0x000000000000781c */ /* 0x000fe20003f0f008 */
[----:B------:R-:W-:-:S03]  /*12140*/  @UP1 USHF.R.U32.HI UR41, URZ, UR7, UR5 ;  /* 0x000000073f291299 */ /* 0x000fc60008011605 */
[----:B------:R-:W-:Y:S02]  /*12150*/  @UP0 ULDC.64 UR4, c[0x0][0xa28] ;  /* 0x00028a0000040ab9 */ /* 0x000fe40000000a00 */
[----:B------:R-:W-:-:S06]  /*12160*/  @UP0 UIMAD.WIDE UR4, UR41, 0x4, UR4 ;  /* 0x00000004290408a5 */ /* 0x000fcc000f8e0204 */
[----:B------:R-:W-:Y:S01]  /*12170*/  IMAD.U32 R2, RZ, RZ, UR4 ;  /* 0x00000004ff027e24 */ /* 0x000fe2000f8e00ff */
[----:B------:R-:W-:Y:S01]  /*12180*/  ULOP3.LUT UR6, URZ, UR6, URZ, 0x33, !UPT ;  /* 0x000000063f067292 */ /* 0x000fe2000f8e333f */
[----:B------:R-:W-:Y:S01]  /*12190*/  IMAD.U32 R3, RZ, RZ, UR5 ;  /* 0x00000005ff037e24 */ /* 0x000fe2000f8e00ff */
[----:B------:R-:W-:Y:S01]  /*121a0*/  ULDC UR5, c[0x0][0x448] ;  /* 0x0001120000057ab9 */ /* 0x000fe20000000800 */
[----:B------:R-:W-:-:S03]  /*121b0*/  ULDC UR4, c[0x0][0xc3c] ;  /* 0x00030f0000047ab9 */ /* 0x000fc60000000800 */
[----:B------:R-:W2:Y:S01]  /*121c0*/  @P0 LDG.E R18, desc[UR52][R2.64] ;  /* 0x0000003402120981 */ /* 0x000ea2000c1e1900 */
[----:B------:R-:W-:Y:S02]  /*121d0*/  UISETP.NE.AND UP2, UPT, UR5, 0x1, UPT ;  /* 0x000000010500788c */ /* 0x000fe4000bf45270 */
[----:B------:R-:W-:Y:S02]  /*121e0*/  UIADD3 UR6, UR6, UR4, URZ ;  /* 0x0000000406067290 */ /* 0x000fe4000fffe03f */
[----:B------:R-:W-:Y:S02]  /*121f0*/  UP2UR UR49, UPR, URZ, 0x4 ;  /* 0x000000043f317883 */ /* 0x000fe40008000000 */
[----:B------:R-:W-:-:S04]  /*12200*/  UIMAD UR43, UR6, 0xc0, URZ ;  /* 0x000000c0062b78a4 */ /* 0x000fc8000f8e023f */
[----:B------:R-:W-:Y:S01]  /*12210*/  UIADD3 UR6, UR43, 0xbf, URZ ;  /* 0x000000bf2b067890 */ /* 0x000fe2000fffe03f */
[----:B------:R-:W-:Y:S01]  /*12220*/  @UP2 ULDC UR4, c[0x0][0x44c] ;  /* 0x0001130000042ab9 */ /* 0x000fe20000000800 */
[----:B------:R-:W-:Y:S02]  /*12230*/  @UP2 ULDC UR7, c[0x0][0x450] ;  /* 0x0001140000072ab9 */ /* 0x000fe40000000800 */
[----:B------:R-:W-:-:S04]  /*12240*/  UIMAD.WIDE.U32 UR4, UR6, UR4, URZ ;  /* 0x00000004060472a5 */ /* 0x000fc8000f8e003f */
[----:B------:R-:W-:-:S03]  /*12250*/  @UP2 USHF.R.U32.HI UR6, URZ, UR7, UR5 ;  /* 0x000000073f062299 */ /* 0x000fc60008011605 */
[----:B------:R-:W-:Y:S01]  /*12260*/  ULDC.64 UR4, c[0x0][0x9e0] ;  /* 0x0002780000047ab9 */ /* 0x000fe20000000a00 */
[----:B------:R-:W-:Y:S02]  /*12270*/  UIADD3 UR6, UR48, UR6, URZ ;  /* 0x0000000630067290 */ /* 0x000fe4000fffe03f */
[----:B------:R-:W-:Y:S02]  /*12280*/  UISETP.GE.AND UP0, UPT, UR5, 0x1, UPT ;  /* 0x000000010500788c */ /* 0x000fe4000bf06270 */
[----:B------:R-:W-:-:S04]  /*12290*/  UIADD3 UR4, UR6, UR4, URZ ;  /* 0x0000000406047290 */ /* 0x000fc8000fffe03f */
[----:B------:R-:W-:Y:S01]  /*122a0*/  PLOP3.LUT P0, PT, PT, PT, UP0, 0x40, 0x0 ;  /* 0x000000000000781c */ /* 0x000fe20003f0e808 */
[----:B--2---:R0:W-:-:S12]  /*122b0*/  STL [R1+0x8], R18 ;  /* 0x0000081201007387 */ /* 0x0041d80000100800 */
[----:B------:R-:W-:Y:S05]  /*122c0*/  @P0 BRA `(.L_x_912) ;  /* 0x0000000000440947 */ /* 0x000fea0003800000 */
        /* <DEDUP_REMOVED lines=10> */
.L_x_913:
[----:B------:R-:W-:-:S11]  /*12370*/  UISETP.NE.AND UP1, UPT, UR5, 0x1, UPT ;  /* 0x000000010500788c */ /* 0x000fd6000bf25270 */
[----:B------:R-:W-:Y:S02]  /*12380*/  @UP1 ULDC.64 UR10, c[0x0][0x9e8] ;  /* 0x00027a00000a1ab9 */ /* 0x000fe40000000a00 */
[----:B------:R-:W-:-:S04]  /*12390*/  UIMAD.WIDE.U32 UR6, UR8, UR10, URZ ;  /* 0x0000000a080672a5 */ /* 0x000fc8000f8e003f */
[----:B------:R-:W-:-:S12]  /*123a0*/  @UP1 USHF.R.U32.HI UR8, URZ, UR11, UR7 ;  /* 0x0000000b3f081299 */ /* 0x000fd80008011607 */
.L_x_914:
[----:B------:R-:W-:-:S04]  /*123b0*/  UIMAD UR8, UR8, UR5, UR5 ;  /* 0x00000005080872a4 */ /* 0x000fc8000f8e0205 */
[----:B------:R-:W-:-:S04]  /*123c0*/  UISETP.LT.AND UP1, UPT, UR4, UR8, UPT ;  /* 0x000000080400728c */ /* 0x000fc8000bf21270 */
[----:B------:R-:W-:-:S12]  /*123d0*/  USEL UR4, UR4, UR8, UP1 ;  /* 0x0000000804047287 */ /* 0x000fd80008800000 */
.L_x_912:
[----:B------:R-:W-:Y:S01]  /*123e0*/  UISETP.NE.AND UP1, UPT, UR49, URZ, UPT ;  /* 0x0000003f3100728c */ /* 0x000fe2000bf25270 */
[----:B------:R-:W-:Y:S01]  /*123f0*/  PLOP3.LUT P0, PT, PT, PT, UP0, 0x40, 0x0 ;  /* 0x000000000000781c */ /* 0x000fe20003f0e808 */
[----:B------:R-:W-:-:S04]  /*12400*/  UIADD3 UR4, UR4, 0x7f, URZ ;  /* 0x0000007f04047890 */ /* 0x000fc8000fffe03f */
[----:B------:R-:W-:-:S04]  /*12410*/  USHF.R.S32.HI UR8, URZ, 0x1f, UR4 ;  /* 0x0000001f3f087899 */ /* 0x000fc80008011404 */
[----:B------:R-:W-:Y:S01]  /*12420*/  ULEA.HI UR8, UR8, UR4, URZ, 0x7 ;  /* 0x0000000408087291 */ /* 0x000fe2000f8f383f */
[----:B------:R-:W-:Y:S01]  /*12430*/  @UP1 ULDC UR6, c[0x0][0x44c] ;  /* 0x0001130000061ab9 */ /* 0x000fe20000000800 */
[----:B------:R-:W-:Y:S01]  /*12440*/  @UP1 ULDC UR9, c[0x0][0x450] ;  /* 0x0001140000091ab9 */ /* 0x000fe20000000800 */
[----:B------:R-:W-:Y:S02]  /*12450*/  UIMAD.WIDE.U32 UR6, UR43, UR6, URZ ;  /* 0x000000062b0672a5 */ /* 0x000fe4000f8e003f */
[----:B------:R-:W-:Y:S01]  /*12460*/  UMOV UR4, UR43 ;  /* 0x0000002b00047c82 */ /* 0x000fe20008000000 */
[----:B------:R-:W-:Y:S02]  /*12470*/  USHF.R.S32.HI UR8, URZ, 0x7, UR8 ;  /* 0x000000073f087899 */ /* 0x000fe40008011408 */
[----:B------:R-:W-:Y:S02]  /*12480*/  @UP1 USHF.R.U32.HI UR4, URZ, UR9, UR7 ;  /* 0x000000093f041299 */ /* 0x000fe40008011607 */
[----:B------:R-:W-:-:S02]  /*12490*/  UISETP.LT.AND UP1, UPT, UR39, UR8, UPT ;  /* 0x000000082700728c */ /* 0x000fc4000bf21270 */
[----:B------:R-:W-:Y:S01]  /*124a0*/  UIADD3 UR4, UR38, UR4, URZ ;  /* 0x0000000426047290 */ /* 0x000fe2000fffe03f */
[----:B------:R-:W-:Y:S01]  /*124b0*/  ULDC UR6, c[0x0][0x9dc] ;  /* 0x0002770000067ab9 */ /* 0x000fe20000000800 */
[----:B------:R-:W-:Y:S02]  /*124c0*/  USEL UR44, UR39, UR8, UP1 ;  /* 0x00000008272c7287 */ /* 0x000fe40008800000 */
[----:B------:R-:W-:Y:S01]  /*124d0*/  UIADD3 UR8, UR4, -UR6, URZ ;  /* 0x8000000604087290 */ /* 0x000fe2000fffe03f */
[----:B------:R-:W-:Y:S11]  /*124e0*/  @P0 BRA `(.L_x_915) ;  /* 0x0000000000440947 */ /* 0x000ff60003800000 */
        /* <DEDUP_REMOVED lines=10> */
.L_x_916:
[----:B------:R-:W-:-:S11]  /*12590*/  UISETP.NE.AND UP0, UPT, UR5, 0x1, UPT ;  /* 0x000000010500788c */ /* 0x000fd6000bf05270 */
[----:B------:R-:W-:Y:S02]  /*125a0*/  @UP0 ULDC.64 UR10, c[0x0][0x9e8] ;  /* 0x00027a00000a0ab9 */ /* 0x000fe40000000a00 */
[----:B------:R-:W-:-:S04]  /*125b0*/  UIMAD.WIDE.U32 UR6, UR4, UR10, URZ ;  /* 0x0000000a040672a5 */ /* 0x000fc8000f8e003f */
[----:B------:R-:W-:-:S12]  /*125c0*/  @UP0 USHF.R.U32.HI UR4, URZ, UR11, UR7 ;  /* 0x0000000b3f040299 */ /* 0x000fd80008011607 */
.L_x_917:
[----:B------:R-:W-:-:S04]  /*125d0*/  UIMAD UR4, UR4, UR5, URZ ;  /* 0x00000005040472a4 */ /* 0x000fc8000f8e023f */
[----:B------:R-:W-:-:S04]  /*125e0*/  UISETP.LT.AND UP0, UPT, UR8, UR4, UPT ;  /* 0x000000040800728c */ /* 0x000fc8000bf01270 */
[----:B------:R-:W-:-:S12]  /*125f0*/  USEL UR8, UR8, UR4, !UP0 ;  /* 0x0000000408087287 */ /* 0x000fd8000c000000 */
.L_x_915:
[----:B------:R-:W-:Y:S01]  /*12600*/  USHF.R.S32.HI UR4, URZ, 0x1f, UR8 ;  /* 0x0000001f3f047899 */ /* 0x000fe20008011408 */
[----:B------:R-:W-:Y:S03]  /*12610*/  BSSY B7, `(.L_x_918) ;  /* 0x0000339000077945 */ /* 0x000fe60003800000 */
[----:B------:R-:W-:-:S04]  /*12620*/  ULEA.HI UR4, UR4, UR8, URZ, 0x7 ;  /* 0x0000000804047291 */ /* 0x000fc8000f8f383f */
[----:B------:R-:W-:-:S04]  /*12630*/  USHF.R.S32.HI UR4, URZ, 0x7, UR4 ;  /* 0x000000073f047899 */ /* 0x000fc80008011404 */
[----:B------:R-:W-:-:S04]  /*12640*/  UISETP.LT.AND UP0, UPT, URZ, UR4, UPT ;  /* 0x000000043f00728c */ /* 0x000fc8000bf01270 */
[----:B------:R-:W-:-:S04]  /*12650*/  USEL UR45, URZ, UR4, !UP0 ;  /* 0x000000043f2d7287 */ /* 0x000fc8000c000000 */
[----:B------:R-:W-:-:S06]  /*12660*/  UISETP.GT.AND UP0, UPT, UR44, UR45, UPT ;  /* 0x0000002d2c00728c */ /* 0x000fcc000bf04270 */
[----:B------:R-:W-:-:S13]  /*12670*/  PLOP3.LUT P0, PT, PT, PT, UP0, 0x80, 0x0 ;  /* 0x000000000000781c */ /* 0x000fda0003f0f008 */
        /* <DEDUP_REMOVED lines=8> */
[----:B------:R-:W1:Y:S08]  /*12700*/  FLO.U32 R0, UR4 ;  /* 0x0000000400007d00 */ /* 0x000e7000080e0000 */
[----:B------:R-:W2:Y:S01]  /*12710*/  POPC R5, UR4 ;  /* 0x0000000400057d09 */ /* 0x000ea20008000000 */
[----:B-1----:R-:W-:-:S13]  /*12720*/  ISETP.EQ.U32.AND P0, PT, R0, R7, PT ;  /* 0x000000070000720c */ /* 0x002fda0003f02070 */
[----:B--2---:R-:W2:Y:S01]  /*12730*/  @P0 ATOMG.E.ADD.STRONG.GPU PT, R3, desc[UR52][R2.64], R5 ;  /* 0x00000005020309a8 */ /* 0x004ea200081ee1f4 */
[----:B------:R-:W1:Y:S02]  /*12740*/  S2R R4, SR_LTMASK ;  /* 0x0000000000047919 */ /* 0x000e640000003900 */
[----:B-1----:R-:W-:-:S04]  /*12750*/  LOP3.LUT R4, R4, UR4, RZ, 0xc0, !PT ;  /* 0x0000000404047c12 */ /* 0x002fc8000f8ec0ff */
[----:B------:R-:W1:Y:S01]  /*12760*/  POPC R7, R4 ;  /* 0x0000000400077309 */ /* 0x000e620000000000 */
[----:B--2---:R-:W1:Y:S02]  /*12770*/  SHFL.IDX PT, R0, R3, R0, 0x1f ;  /* 0x00001f0003007589 */ /* 0x004e6400000e0000 */
[----:B-1----:R-:W-:-:S05]  /*12780*/  IADD3 R0, R0, UR46, R7 ;  /* 0x0000002e00007c10 */ /* 0x002fca000fffe007 */
[----:B------:R1:W-:Y:S01]  /*12790*/  STL [R1+0x10], R0 ;  /* 0x0000100001007387 */ /* 0x0003e20000100800 */
[----:B------:R-:W-:Y:S05]  /*127a0*/  BRA `(.L_x_920) ;  /* 0x00000030007c7947 */ /* 0x000fea0003800000 */
.L_x_919:
        /* <DEDUP_REMOVED lines=8> */
[----:B------:R-:W-:Y:S02]  /*12830*/  IMAD.U32 R4, RZ, RZ, UR6 ;  /* 0x00000006ff047e24 */ /* 0x000fe4000f8e00ff */
[----:B------:R-:W1:Y:S01]  /*12840*/  LDC.64 R2, c[0x4][R2] ;  /* 0x0100000002027b82 */ /* 0x000e620000000a00 */
[----:B------:R-:W-:Y:S02]  /*12850*/  IMAD.U32 R5, RZ, RZ, UR7 ;  /* 0x00000007ff057e24 */ /* 0x000fe4000f8e00ff */
[----:B------:R-:W-:Y:S02]  /*12860*/  IMAD.U32 R6, RZ, RZ, UR8 ;  /* 0x00000008ff067e24 */ /* 0x000fe4000f8e00ff */
[----:B------:R-:W-:-:S02]  /*12870*/  IMAD.U32 R7, RZ, RZ, UR9 ;  /* 0x00000009ff077e24 */ /* 0x000fc4000f8e00ff */
[----:B------:R-:W-:Y:S02]  /*12880*/  IMAD.U32 R10, RZ, RZ, UR4 ;  /* 0x00000004ff0a7e24 */ /* 0x000fe4000f8e00ff */
[----:B------:R-:W-:Y:S02]  /*12890*/  IMAD.U32 R11, RZ, RZ, UR5 ;  /* 0x00000005ff0b7e24 */ /* 0x000fe4000f8e00ff */
[----:B------:R-:W-:Y:S02]  /*128a0*/  IMAD.MOV.U32 R8, RZ, RZ, 0x70 ;  /* 0x00000070ff087424 */ /* 0x000fe400078e00ff */
[----:B------:R-:W-:Y:S02]  /*128b0*/  IMAD.MOV.U32 R12, RZ, RZ, 0x1 ;  /* 0x00000001ff0c7424 */ /* 0x000fe400078e00ff */
[----:B------:R-:W-:-:S07]  /*128c0*/  IMAD.MOV.U32 R13, RZ, RZ, RZ ;  /* 0x000000ffff0d7224 */ /* 0x000fce00078e00ff */
[----:B------:R-:W-:-:S07]  /*128d0*/  LEPC R20, `(.L_x_922) ;  /* 0x000000001014794e */ /* 0x000fce0000000000 */
[----:B01----:R-:W-:Y:S05]  /*128e0*/  CALL.ABS.NOINC R2 ;  /* 0x0000000002007343 */ /* 0x003fea0003c00000 */
.L_x_922:
[----:B------:R-:W-:Y:S05]  /*128f0*/  BSYNC B6 ;  /* 0x0000000000067941 */ /* 0x000fea0003800000 */
.L_x_921:
        /* <DEDUP_REMOVED lines=8> */
[----:B------:R1:W2:Y:S01]  /*12980*/  LDC.64 R2, c[0x4][R17] ;  /* 0x0100000011027b82 */ /* 0x0002a20000000a00 */
[----:B------:R-:W-:Y:S02]  /*12990*/  IMAD.U32 R4, RZ, RZ, UR6 ;  /* 0x00000006ff047e24 */ /* 0x000fe4000f8e00ff */
[----:B------:R-:W-:Y:S02]  /*129a0*/  IMAD.U32 R5, RZ, RZ, UR7 ;  /* 0x00000007ff057e24 */ /* 0x000fe4000f8e00ff */
[----:B------:R-:W-:Y:S02]  /*129b0*/  IMAD.U32 R6, RZ, RZ, UR8 ;  /* 0x00000008ff067e24 */ /* 0x000fe4000f8e00ff */
[----:B------:R-:W-:-:S02]  /*129c0*/  IMAD.U32 R7, RZ, RZ, UR9 ;  /* 0x00000009ff077e24 */ /* 0x000fc4000f8e00ff */
[----:B------:R-:W-:Y:S02]  /*129d0*/  IMAD.U32 R10, RZ, RZ, UR4 ;  /* 0x00000004ff0a7e24 */ /* 0x000fe4000f8e00ff */
[----:B------:R-:W-:Y:S02]  /*129e0*/  IMAD.U32 R11, RZ, RZ, UR5 ;  /* 0x00000005ff0b7e24 */ /* 0x000fe4000f8e00ff */
[----:B------:R-:W-:Y:S02]  /*129f0*/  IMAD.MOV.U32 R8, RZ, RZ, 0x70 ;  /* 0x00000070ff087424 */ /* 0x000fe400078e00ff */
[----:B------:R-:W-:Y:S02]  /*12a00*/  IMAD.MOV.U32 R12, RZ, RZ, 0x1 ;  /* 0x00000001ff0c7424 */ /* 0x000fe400078e00ff */
[----:B-1----:R-:W-:-:S07]  /*12a10*/  IMAD.MOV.U32 R13, RZ, RZ, RZ ;  /* 0x000000ffff0d7224 */ /* 0x002fce00078e00ff */
[----:B------:R-:W-:-:S07]  /*12a20*/  LEPC R20, `(.L_x_925) ;  /* 0x000000001014794e */ /* 0x000fce0000000000 */
[----:B0-2---:R-:W-:Y:S05]  /*12a30*/  CALL.ABS.NOINC R2 ;  /* 0x0000000002007343 */ /* 0x005fea0003c00000 */
.L_x_925:
[----:B------:R0:W1:Y:S01]  /*12a40*/  LDC.64 R2, c[0x4][R17] ;  /* 0x0100000011027b82 */ /* 0x0000620000000a00 */
[----:B------:R-:W-:Y:S01]  /*12a50*/  ULDC.64 UR6, c[0x4][0x88] ;  /* 0x0100220000067ab9 */ /* 0x000fe20000000a00 */
[----:B------:R-:W-:Y:S01]  /*12a60*/  ULDC.64 UR8, c[0x4][0x90] ;  /* 0x0100240000087ab9 */ /* 0x000fe20000000a00 */
[----:B------:R-:W-:Y:S01]  /*12a70*/  ULDC.64 UR4, c[0x4][0x18] ;  /* 0x0100060000047ab9 */ /* 0x000fe20000000a00 */
        /* <DEDUP_REMOVED lines=8> */
[----:B0-----:R-:W-:-:S07]  /*12b00*/  IMAD.MOV.U32 R13, RZ, RZ, RZ ;  /* 0x000000ffff0d7224 */ /* 0x001fce00078e00ff */
[----:B------:R-:W-:-:S07]  /*12b10*/  LEPC R20, `(.L_x_924) ;  /* 0x000000001014794e */ /* 0x000fce0000000000 */
[----:B-1----:R-:W-:Y:S05]  /*12b20*/  CALL.ABS.NOINC R2 ;  /* 0x0000000002007343 */ /* 0x002fea0003c00000 */
.L_x_924:
[----:B------:R-:W-:Y:S05]  /*12b30*/  BSYNC B6 ;  /* 0x0000000000067941 */ /* 0x000fea0003800000 */
.L_x_923:
[----:B------:R-:W-:Y:S01]  /*12b40*/  ULDC.64 UR4, c[0x0][0x9f8] ;  /* 0x00027e0000047ab9 */ /* 0x000fe20000000a00 */
[----:B------:R-:W-:Y:S01]  /*12b50*/  IMAD.U32 R17, RZ, RZ, UR41 ;  /* 0x00000029ff117e24 */ /* 0x000fe2000f8e00ff */
[----:B------:R-:W-:Y:S01]  /*12b60*/  UISETP.NE.U32.AND UP0, UPT, UR4, URZ, UPT ;  /* 0x0000003f0400728c */ /* 0x000fe2000bf05070 */
[----:B------:R-:W1:Y:S03]  /*12b70*/  LDC R10, c[0x0][0x430] ;  /* 0x00010c00ff0a7b82 */ /* 0x000e660000000800 */
[----:B------:R-:W-:-:S06]  /*12b80*/  UISETP.NE.AND.EX UP0, UPT, UR5, URZ, UPT, UP0 ;  /* 0x0000003f0500728c */ /* 0x000fcc000bf05300 */
[----:B------:R-:W-:-:S05]  /*12b90*/  PLOP3.LUT P0, PT, PT, PT, UP0, 0x80, 0x0 ;  /* 0x000000000000781c */ /* 0x000fca0003f0f008 */
[----:B------:R-:W-:Y:S02]  /*12ba0*/  @UP0 ULDC.64 UR4, c[0x0][0x9f8] ;  /* 0x00027e0000040ab9 */ /* 0x000fe40000000a00 */
[----:B------:R-:W-:-:S06]  /*12bb0*/  @UP0 UIMAD.WIDE UR4, UR41, 0x4, UR4 ;  /* 0x00000004290408a5 */ /* 0x000fcc000f8e0204 */
[----:B------:R-:W-:Y:S01]  /*12bc0*/  IMAD.U32 R2, RZ, RZ, UR4 ;  /* 0x00000004ff027e24 */ /* 0x000fe2000f8e00ff */
[----:B------:R-:W-:Y:S01]  /*12bd0*/  ULDC UR4, c[0x0][0xc48] ;  /* 0x0003120000047ab9 */ /* 0x000fe20000000800 */
[----:B------:R-:W-:-:S05]  /*12be0*/  IMAD.U32 R3, RZ, RZ, UR5 ;  /* 0x00000005ff037e24 */ /* 0x000fca000f8e00ff */
[----:B------:R-:W2:Y:S01]  /*12bf0*/  @P0 LDG.E R17, desc[UR52][R2.64] ;  /* 0x0000003402110981 */ /* 0x000ea2000c1e1900 */
[----:B------:R-:W-:Y:S01]  /*12c00*/  UMOV UR5, 0xffffffff ;  /* 0xffffffff00057882 */ /* 0x000fe20000000000 */
[----:B------:R-:W-:Y:S02]  /*12c10*/  IMAD.U32 R22, RZ, RZ, UR4 ;  /* 0x00000004ff167e24 */ /* 0x000fe4000f8e00ff */
[----:B--2---:R2:W-:Y:S01]  /*12c20*/  STL [R1], R17 ;  /* 0x0000001101007387 */ /* 0x0045e20000100800 */
[----:B-1----:R-:W-:Y:S05]  /*12c30*/  BRA.DIV UR5, `(.L_x_926) ;  /* 0x0000003605887947 */ /* 0x002fea000b800000 */
.L_x_980:
[----:B------:R-:W1:Y:S01]  /*12c40*/  S2R R3, SR_TID.X ;  /* 0x0000000000037919 */ /* 0x000e620000002100 */
[----:B------:R-:W-:Y:S01]  /*12c50*/  UIADD3 UR4, UR44, -0x1, URZ ;  /* 0xffffffff2c047890 */ /* 0x000fe2000fffe03f */
[----:B------:R-:W-:Y:S01]  /*12c60*/  ISETP.NE.AND P1, PT, R10, 0x1, PT ;  /* 0x000000010a00780c */ /* 0x000fe20003f25270 */
[----:B------:R-:W3:Y:S01]  /*12c70*/  S2R R0, SR_TID.X ;  /* 0x0000000000007919 */ /* 0x000ee20000002100 */
[----:B------:R-:W-:-:S03]  /*12c80*/  SHF.R.S32.HI R11, RZ, 0x1f, R17 ;  /* 0x0000001fff0b7819 */ /* 0x000fc60000011411 */
[----:B------:R-:W-:Y:S01]  /*12c90*/  IMAD.U32 R8, RZ, RZ, UR4 ;  /* 0x00000004ff087e24 */ /* 0x000fe2000f8e00ff */
[----:B------:R-:W-:Y:S01]  /*12ca0*/  LOP3.LUT R19, R19, 0xffffff7f, RZ, 0xc0, !PT ;  /* 0xffffff7f13137812 */ /* 0x000fe200078ec0ff */
[----:B------:R4:W-:Y:S02]  /*12cb0*/  STL [R1+0x4], R11 ;  /* 0x0000040b01007387 */ /* 0x0009e40000100800 */
[----:B------:R-:W-:-:S04]  /*12cc0*/  IMAD.SHL.U32 R8, R8, 0x80, RZ ;  /* 0x0000008008087824 */ /* 0x000fc800078e00ff */
[----:B------:R-:W0:Y:S01]  /*12cd0*/  @P1 LDC R9, c[0x0][0x438] ;  /* 0x00010e00ff091b82 */ /* 0x000e220000000800 */
[----:B------:R-:W-:Y:S01]  /*12ce0*/  @P1 LOP3.LUT R19, R19, 0x80, RZ, 0xfc, !PT ;  /* 0x0000008013131812 */ /* 0x000fe200078efcff */
[----:B-1----:R-:W-:Y:S01]  /*12cf0*/  IMAD.SHL.U32 R3, R3, 0x20, RZ ;  /* 0x0000002003037824 */ /* 0x002fe200078e00ff */
[----:B---3--:R-:W-:-:S04]  /*12d00*/  LOP3.LUT R0, R0, 0x7f, RZ, 0xc0, !PT ;  /* 0x0000007f00007812 */ /* 0x008fc800078ec0ff */
[----:B------:R-:W-:Y:S02]  /*12d10*/  LOP3.LUT R3, R3, 0x60, RZ, 0xc0, !PT ;  /* 0x0000006003037812 */ /* 0x000fe400078ec0ff */
[----:B------:R-:W-:-:S04]  /*12d20*/  SHF.R.U32.HI R0, RZ, 0x2, R0 ;  /* 0x00000002ff007819 */ /* 0x000fc80000011600 */
[----:B------:R-:W-:Y:S02]  /*12d30*/  LOP3.LUT R6, R8, R0, R3, 0xfe, !PT ;  /* 0x0000000008067212 */ /* 0x000fe400078efe03 */
[----:B------:R-:W1:Y:S02]  /*12d40*/  @P1 LDC R3, c[0x0][0x434] ;  /* 0x00010d00ff031b82 */ /* 0x000e640000000800 */
[C---:B------:R-:W-:Y:S01]  /*12d50*/  ISETP.GE.AND P0, PT, R6.reuse, UR36, PT ;  /* 0x0000002406007c0c */ /* 0x040fe2000bf06270 */
[----:B------:R-:W-:-:S04]  /*12d60*/  IMAD.IADD R6, R6, 0x1, R18 ;  /* 0x0000000106067824 */ /* 0x000fc800078e0212 */
[----:B------:R-:W-:-:S08]  /*12d70*/  IMAD.MOV.U32 R7, RZ, RZ, R6 ;  /* 0x000000ffff077224 */ /* 0x000fd000078e0006 */
[----:B------:R-:W3:Y:S01]  /*12d80*/  @!P0 LDC.64 R4, c[0x0][0x428] ;  /* 0x00010a00ff048b82 */ /* 0x000ee20000000a00 */
[----:B-1----:R-:W-:-:S05]  /*12d90*/  @P1 IMAD.HI.U32 R0, R6, R3, RZ ;  /* 0x0000000306001227 */ /* 0x002fca00078e00ff */
[----:B0-----:R-:W-:-:S04]  /*12da0*/  @P1 SHF.R.U32.HI R7, RZ, R9, R0 ;  /* 0x00000009ff071219 */ /* 0x001fc80000011600 */
[--C-:B------:R-:W-:Y:S01]  /*12db0*/  @!P0 SHF.R.S32.HI R3, RZ, 0x1f, R7.reuse ;  /* 0x0000001fff038819 */ /* 0x100fe20000011407 */
[----:B------:R-:W-:Y:S02]  /*12dc0*/  @!P0 IMAD.MOV.U32 R2, RZ, RZ, R7 ;  /* 0x000000ffff028224 */ /* 0x000fe400078e0007 */
[-C--:B---3--:R-:W-:Y:S02]  /*12dd0*/  @!P0 IMAD R0, R11, R4.reuse, RZ ;  /* 0x000000040b008224 */ /* 0x088fe400078e02ff */
[----:B------:R-:W-:-:S04]  /*12de0*/  @!P0 IMAD.WIDE.U32 R2, R17, R4, R2 ;  /* 0x0000000411028225 */ /* 0x000fc800078e0002 */
[----:B------:R-:W-:Y:S02]  /*12df0*/  @!P0 IMAD R0, R17, R5, R0 ;  /* 0x0000000511008224 */ /* 0x000fe400078e0200 */
[----:B------:R-:W0:Y:S02]  /*12e00*/  @!P0 LDC.64 R4, c[0x0][0x418] ;  /* 0x00010600ff048b82 */ /* 0x000e240000000a00 */
[----:B------:R-:W-:Y:S02]  /*12e10*/  @!P0 IMAD.IADD R0, R3, 0x1, R0 ;  /* 0x0000000103008824 */ /* 0x000fe400078e0200 */
[----:B------:R-:W-:Y:S01]  /*12e20*/  IMAD R3, RZ, RZ, -UR41 ;  /* 0x80000029ff037e24 */ /* 0x000fe2000f8e02ff */
[----:B0-----:R-:W-:-:S04]  /*12e30*/  @!P0 LEA R4, P1, R2, R4, 0x2 ;  /* 0x0000000402048211 */ /* 0x001fc800078210ff */
[----:B------:R-:W-:Y:S01]  /*12e40*/  @!P0 LEA.HI.X R5, R2, R5, R0, 0x2, P1 ;  /* 0x0000000502058211 */ /* 0x000fe200008f1400 */
[----:B------:R-:W-:Y:S02]  /*12e50*/  IMAD.U32 R2, RZ, RZ, UR47 ;  /* 0x0000002fff027e24 */ /* 0x000fe4000f8e00ff */
[----:B------:R-:W-:-:S03]  /*12e60*/  IMAD.MOV.U32 R0, RZ, RZ, RZ ;  /* 0x000000ffff007224 */ /* 0x000fc600078e00ff */
[----:B------:R-:W-:Y:S01]  /*12e70*/  ISETP.NE.AND P2, PT, R2, 0x3, PT ;  /* 0x000000030200780c */ /* 0x000fe20003f45270 */
[----:B------:R-:W-:Y:S01]  /*12e80*/  IMAD R22, R22, R3, UR40 ;  /* 0x0000002816167e24 */ /* 0x000fe2000f8e0203 */
[----:B------:R-:W-:Y:S01]  /*12e90*/  LOP3.LUT R19, R19, 0xffffffbf, RZ, 0xc0, !PT ;  /* 0xffffffbf13137812 */ /* 0x000fe200078ec0ff */
[----:B------:R-:W-:Y:S01]  /*12ea0*/  IMAD.MOV R3, RZ, RZ, -R7 ;  /* 0x000000ffff037224 */ /* 0x000fe200078e0a07 */
[----:B------:R0:W5:Y:S01]  /*12eb0*/  @!P0 LDG.E R0, desc[UR52][R4.64] ;  /* 0x0000003404008981 */ /* 0x000162000c1e1900 */
[----:B------:R-:W-:Y:S01]  /*12ec0*/  IMAD.U32 R24, RZ, RZ, UR4 ;  /* 0x00000004ff187e24 */ /* 0x000fe2000f8e00ff */
[----:B------:R-:W-:-:S07]  /*12ed0*/  SHF.R.S32.HI R29, RZ, 0x1f, R22 ;  /* 0x0000001fff1d7819 */ /* 0x000fce0000011416 */
[----:B------:R-:W-:Y:S01]  /*12ee0*/  @P2 LOP3.LUT R19, R19, 0x40, RZ, 0xfc, !PT ;  /* 0x0000004013132812 */ /* 0x000fe200078efcff */
[----:B0-----:R-:W-:Y:S01]  /*12ef0*/  IMAD R5, R10, R3, R6 ;  /* 0x000000030a057224 */ /* 0x001fe200078e0206 */
[----:B----4-:R-:W-:Y:S06]  /*12f00*/  @!P2 BRA `(.L_x_927) ;  /* 0x000000000004a947 */ /* 0x010fec0003800000 */
[----:B------:R-:W-:Y:S01]  /*12f10*/  BPT.TRAP 0x1 ;  /* 0x000000040000795c */ /* 0x000fe20000300000 */
.L_x_927:
[----:B------:R-:W-:Y:S01]  /*12f20*/  SHF.R.S32.HI R4, RZ, 0x1f, R5 ;  /* 0x0000001fff047819 */ /* 0x000fe20000011405 */
[----:B------:R-:W-:Y:S01]  /*12f30*/  ULDC.64 UR4, c[0x0][0x328] ;  /* 0x0000ca0000047ab9 */ /* 0x000fe20000000a00 */
[----:B------:R-:W-:Y:S03]  /*12f40*/  BSSY B0, `(.L_x_928) ;  /* 0x0000017000007945 */ /* 0x000fe60003800000 */
[----:B------:R-:W-:-:S04]  /*12f50*/  IMAD R2, R4, UR4, RZ ;  /* 0x0000000404027c24 */ /* 0x000fc8000f8e02ff */
[C---:B------:R-:W-:Y:S02]  /*12f60*/  IMAD R7, R5.reuse, UR5, R2 ;  /* 0x0000000505077c24 */ /* 0x040fe4000f8e0202 */
[----:B------:R-:W-:Y:S01]  /*12f70*/  IMAD.WIDE.U32 R2, R5, UR4, RZ ;  /* 0x0000000405027c25 */ /* 0x000fe2000f8e00ff */
[----:B------:R-:W-:-:S03]  /*12f80*/  ULDC.64 UR4, c[0x0][0x338] ;  /* 0x0000ce0000047ab9 */ /* 0x000fc60000000a00 */
[----:B------:R-:W-:Y:S01]  /*12f90*/  IMAD.IADD R3, R3, 0x1, R7 ;  /* 0x0000000103037824 */ /* 0x000fe200078e0207 */
        /* <DEDUP_REMOVED lines=10> */
[----:B--2---:R-:W-:Y:S01]  /*13040*/  LEA R17, P0, R2, UR4, 0x1 ;  /* 0x0000000402117c11 */ /* 0x004fe2000f8008ff */
[----:B------:R-:W-:-:S05]  /*13050*/  IMAD.IADD R6, R3, 0x1, R6 ;  /* 0x0000000103067824 */ /* 0x000fca00078e0206 */
[----:B------:R-:W-:Y:S01]  /*13060*/  LEA.HI.X R18, R2, UR5, R6, 0x1, P0 ;  /* 0x0000000502127c11 */ /* 0x000fe200080f0c06 */
[----:B------:R-:W-:Y:S01]  /*13070*/  IMAD R6, R23, 0x8, R16 ;  /* 0x0000000817067824 */ /* 0x000fe200078e0210 */
[----:B------:R-:W-:-:S04]  /*13080*/  SHF.L.U32 R2, R26, 0x1f, RZ ;  /* 0x0000001f1a027819 */ /* 0x000fc800000006ff */
[----:B------:R-:W0:Y:S02]  /*13090*/  SYNCS.PHASECHK.TRANS64.TRYWAIT P0, [R6+URZ+0x2d840], R2 ;  /* 0x02d84002060075a7 */ /* 0x000e24000800017f */
[----:B0-----:R-:W-:Y:S05]  /*130a0*/  @!P0 BRA `(.L_x_929) ;  /* 0x0000003000988947 */ /* 0x001fea0003800000 */
.L_x_981:
[----:B------:R-:W-:Y:S05]  /*130b0*/  BSYNC B0 ;  /* 0x0000000000007941 */ /* 0x000fea0003800000 */
.L_x_928:
[----:B------:R-:W1:Y:S01]  /*130c0*/  S2R R9, SR_TID.X ;  /* 0x0000000000097919 */ /* 0x000e620000002100 */
[----:B------:R-:W-:Y:S01]  /*130d0*/  ULDC.64 UR4, c[0x0][0x300] ;  /* 0x0000c00000047ab9 */ /* 0x000fe20000000a00 */
[C---:B------:R-:W-:Y:S01]  /*130e0*/  LOP3.LUT P4, RZ, R19.reuse, 0x4, RZ, 0xc0, !PT ;  /* 0x0000000413ff7812 */ /* 0x040fe2000788c0ff */
[----:B------:R-:W-:Y:S01]  /*130f0*/  IMAD R4, R4, UR4, RZ ;  /* 0x0000000404047c24 */ /* 0x000fe2000f8e02ff */
[----:B------:R-:W-:Y:S01]  /*13100*/  LOP3.LUT P3, RZ, R19, 0x2, RZ, 0xc0, !PT ;  /* 0x0000000213ff7812 */ /* 0x000fe2000786c0ff */
[----:B0-----:R-:W-:Y:S01]  /*13110*/  IMAD.WIDE.U32 R2, R5, UR4, RZ ;  /* 0x0000000405027c25 */ /* 0x001fe2000f8e00ff */
[----:B------:R-:W-:-:S03]  /*13120*/  LOP3.LUT P2, RZ, R19, 0x1, RZ, 0xc0, !PT ;  /* 0x0000000113ff7812 */ /* 0x000fc6000784c0ff */
[----:B------:R-:W-:Y:S01]  /*13130*/  IMAD R4, R5, UR5, R4 ;  /* 0x0000000505047c24 */ /* 0x000fe2000f8e0204 */
[----:B------:R-:W-:Y:S02]  /*13140*/  ULDC.64 UR4, c[0x0][0x310] ;  /* 0x0000c40000047ab9 */ /* 0x000fe40000000a00 */
[----:B------:R-:W-:Y:S02]  /*13150*/  IMAD R7, R7, UR4, RZ ;  /* 0x0000000407077c24 */ /* 0x000fe4000f8e02ff */
[----:B------:R-:W-:Y:S02]  /*13160*/  IMAD.IADD R3, R3, 0x1, R4 ;  /* 0x0000000103037824 */ /* 0x000fe400078e0204 */
[C---:B------:R-:W-:Y:S02]  /*13170*/  IMAD R7, R0.reuse, UR5, R7 ;  /* 0x0000000500077c24 */ /* 0x040fe4000f8e0207 */
[----:B------:R-:W-:Y:S01]  /*13180*/  IMAD.WIDE.U32 R2, R0, UR4, R2 ;  /* 0x0000000400027c25 */ /* 0x000fe2000f8e0002 */
[----:B------:R-:W-:-:S03]  /*13190*/  ULDC.64 UR4, c[0x0][0x308] ;  /* 0x0000c20000047ab9 */ /* 0x000fc60000000a00 */
[----:B------:R-:W-:Y:S02]  /*131a0*/  IMAD R5, R29, UR4, RZ ;  /* 0x000000041d057c24 */ /* 0x000fe4000f8e02ff */
[----:B------:R-:W-:Y:S02]  /*131b0*/  IMAD.IADD R3, R3, 0x1, R7 ;  /* 0x0000000103037824 */ /* 0x000fe400078e0207 */
[C---:B------:R-:W-:Y:S02]  /*131c0*/  IMAD R0, R22.reuse, UR5, R5 ;  /* 0x0000000516007c24 */ /* 0x040fe4000f8e0205 */
[----:B------:R-:W-:Y:S01]  /*131d0*/  IMAD.WIDE.U32 R2, R22, UR4, R2 ;  /* 0x0000000416027c25 */ /* 0x000fe2000f8e0002 */
[----:B------:R-:W-:Y:S01]  /*131e0*/  ULDC.64 UR4, c[0x0][0x2e8] ;  /* 0x0000ba0000047ab9 */ /* 0x000fe20000000a00 */
[----:B-1----:R-:W-:Y:S02]  /*131f0*/  LOP3.LUT R9, R9, 0x7f, RZ, 0xc0, !PT ;  /* 0x0000007f09097812 */ /* 0x002fe400078ec0ff */
[----:B------:R-:W-:Y:S01]  /*13200*/  IMAD.IADD R0, R3, 0x1, R0 ;  /* 0x0000000103007824 */ /* 0x000fe200078e0200 */
[----:B------:R-:W-:Y:S01]  /*13210*/  LEA R4, P0, R2, UR4, 0x1 ;  /* 0x0000000402047c11 */ /* 0x000fe2000f8008ff */
[----:B------:R-:W-:Y:S01]  /*13220*/  UMOV UR4, 0xffffffff ;  /* 0xffffffff00047882 */ /* 0x000fe20000000000 */
[----:B------:R-:W-:-:S02]  /*13230*/  SHF.R.U32.HI R10, RZ, 0x2, R9 ;  /* 0x00000002ff0a7819 */ /* 0x000fc40000011609 */
[----:B------:R-:W0:Y:S01]  /*13240*/  S2R R9, SR_TID.X ;  /* 0x0000000000097919 */ /* 0x000e220000002100 */
[----:B------:R-:W-:Y:S02]  /*13250*/  LEA.HI.X R0, R2, UR5, R0, 0x1, P0 ;  /* 0x0000000502007c11 */ /* 0x000fe400080f0c00 */
[----:B------:R-:W-:-:S04]  /*13260*/  IADD3 R5, -R10, UR36, -R8 ;  /* 0x000000240a057c10 */ /* 0x000fc8000fffe908 */
[----:B------:R-:W-:Y:S01]  /*13270*/  ISETP.GE.AND P0, PT, R5, 0x1, PT ;  /* 0x000000010500780c */ /* 0x000fe20003f06270 */
[C---:B0-----:R-:W-:Y:S02]  /*13280*/  IMAD.SHL.U32 R10, R9.reuse, 0x8, RZ ;  /* 0x00000008090a7824 */ /* 0x041fe400078e00ff */
[----:B------:R-:W-:-:S03]  /*13290*/  IMAD.SHL.U32 R11, R9, 0x8, RZ ;  /* 0x00000008090b7824 */ /* 0x000fc600078e00ff */
[----:B------:R-:W-:-:S04]  /*132a0*/  LOP3.LUT R10, R10, 0xd8, RZ, 0xc0, !PT ;  /* 0x000000d80a0a7812 */ /* 0x000fc800078ec0ff */
[----:B------:R-:W-:Y:S01]  /*132b0*/  LOP3.LUT R10, R10, 0x18, R9, 0x78, !PT ;  /* 0x000000180a0a7812 */ /* 0x000fe200078e7809 */
[----:B------:R-:W-:-:S03]  /*132c0*/  IMAD.SHL.U32 R9, R9, 0x8, RZ ;  /* 0x0000000809097824 */ /* 0x000fc600078e00ff */
[----:B------:R-:W-:Y:S02]  /*132d0*/  LOP3.LUT R10, R10, 0x320, R11, 0xf8, !PT ;  /* 0x000003200a0a7812 */ /* 0x000fe400078ef80b */
[----:B------:R-:W-:-:S03]  /*132e0*/  LOP3.LUT R9, R9, 0x18, RZ, 0xc0, !PT ;  /* 0x0000001809097812 */ /* 0x000fc600078ec0ff */
[----:B------:R-:W-:Y:S01]  /*132f0*/  IMAD R7, R23, 0x3000, R10 ;  /* 0x0000300017077824 */ /* 0x000fe200078e020a */
[----:B------:R-:W-:Y:S06]  /*13300*/  BRA.DIV UR4, `(.L_x_930) ;  /* 0x0000003204147947 */ /* 0x000fec000b800000 */
[----:B------:R-:W0:Y:S01]  /*13310*/  SHFL.IDX PT, R3, R4, RZ, 0x1c1f ;  /* 0x001c1fff04037589 */ /* 0x000e2200000e0000 */
[----:B------:R-:W-:-:S03]  /*13320*/  @P0 IMAD R8, R7, 0x2, R16 ;  /* 0x0000000207080824 */ /* 0x000fc600078e0210 */
[----:B------:R-:W1:Y:S04]  /*13330*/  SHFL.IDX PT, R2, R0, RZ, 0x1c1f ;  /* 0x001c1fff00027589 */ /* 0x000e6800000e0000 */
[----:B------:R-:W-:Y:S01]  /*13340*/  SHFL.IDX PT, R14, R4, 0x3, 0x1c1f ;  /* 0x007c1f00040e7f89 */ /* 0x000fe200000e0000 */
        /* <DEDUP_REMOVED lines=24> */
[----:B------:R-:W2:Y:S01]  /*134d0*/  SHFL.IDX PT, R0, R0, 0x3, 0x1c1f ;  /* 0x007c1f0000007f89 */ /* 0x000ea200000e0000 */
[----:B0-----:R-:W-:-:S05]  /*134e0*/  @P0 LEA R3, P1, R9, R3, 0x1 ;  /* 0x0000000309030211 */ /* 0x001fca00078208ff */
[----:B-1----:R-:W-:-:S05]  /*134f0*/  @P0 IMAD.X R2, RZ, RZ, R2, P1 ;  /* 0x000000ffff020224 */ /* 0x002fca00008e0602 */
[----:B------:R-:W-:-:S04]  /*13500*/  @P0 LOP3.LUT R3, R3, R2, RZ, 0x3c, !PT ;  /* 0x0000000203030212 */ /* 0x000fc800078e3cff */
[----:B------:R-:W-:-:S04]  /*13510*/  @P0 LOP3.LUT R2, R3, R2, RZ, 0x3c, !PT ;  /* 0x0000000203020212 */ /* 0x000fc800078e3cff */
[----:B------:R-:W-:-:S05]  /*13520*/  @P0 LOP3.LUT R3, R3, R2, RZ, 0x3c, !PT ;  /* 0x0000000203030212 */ /* 0x000fca00078e3cff */
[----:B------:R0:W-:Y:S04]  /*13530*/  @P0 LDGSTS.E.BYPASS.LTC128B.128 [R8+0x16400], desc[UR52][R2.64], !P4 ;  /* 0x1640000002080fae */ /* 0x0001e8000e101d74 */
[----:B------:R0:W-:Y:S04]  /*13540*/  @P0 LDGSTS.E.BYPASS.LTC128B.128 [R8+0x18400], desc[UR52][R2.64+0x40], !P3 ;  /* 0x1840004002080fae */ /* 0x0001e8000d901d74 */
[----:B--2---:R0:W-:Y:S02]  /*13550*/  @P0 LDGSTS.E.BYPASS.LTC128B.128 [R8+0x1a400], desc[UR52][R2.64+0x80], !P2 ;  /* 0x1a40008002080fae */ /* 0x0041e4000d101d74 */
.L_x_991:
[----:B------:R-:W-:-:S13]  /*13560*/  ISETP.GE.AND P0, PT, R5, 0x61, PT ;  /* 0x000000610500780c */ /* 0x000fda0003f06270 */
[----:B0-----:R-:W-:Y:S01]  /*13570*/  @P0 LEA R2, P1, R9, R14, 0x1 ;  /* 0x0000000e09020211 */ /* 0x001fe200078208ff */
        /* <DEDUP_REMOVED lines=10> */
.L_x_931:
        /* <DEDUP_REMOVED lines=11> */
.L_x_932:
[----:B------:R-:W-:Y:S01]  /*136d0*/  VIADD R0, R16, 0xc400 ;  /* 0x0000c40010007836 */ /* 0x000fe20000000000 */
[----:B------:R1:W-:Y:S06]  /*136e0*/  SYNCS.ARRIVE.TRANS64.A1T0 RZ, [R6+URZ+0x2d830], RZ ;  /* 0x02d830ff06ff79a7 */ /* 0x0003ec000810003f */
[----:B------:R-:W-:Y:S05]  /*136f0*/  WARPSYNC.ALL ;  /* 0x0000000000007948 */ /* 0x000fea0003800000 */
[----:B------:R-:W-:Y:S01]  /*13700*/  BAR.SYNC.DEFER_BLOCKING 0x8, 0x200 ;  /* 0x0208000000007b1d */ /* 0x000fe20000010000 */
[----:B------:R-:W-:-:S05]  /*13710*/  LOP3.LUT P0, RZ, R0, 0x1bf, RZ, 0xc0, !PT ;  /* 0x000001bf00ff7812 */ /* 0x000fca000780c0ff */
[----:B------:R-:W-:Y:S08]  /*13720*/  BSSY B6, `(.L_x_933) ;  /* 0x0000012000067945 */ /* 0x000ff00003800000 */
[----:B------:R-:W-:Y:S05]  /*13730*/  @!P0 BRA `(.L_x_934) ;  /* 0x0000000000408947 */ /* 0x000fea0003800000 */
[----:B0-----:R-:W-:Y:S01]  /*13740*/  MOV R2, 0x0 ;  /* 0x0000000000027802 */ /* 0x001fe20000000f00 */
[----:B------:R-:W-:Y:S01]  /*13750*/  ULDC.64 UR6, c[0x4][0x88] ;  /* 0x0100220000067ab9 */ /* 0x000fe20000000a00 */
[----:B------:R-:W-:Y:S01]  /*13760*/  ULDC.64 UR8, c[0x4][0x90] ;  /* 0x0100240000087ab9 */ /* 0x000fe20000000a00 */
[----:B------:R-:W-:Y:S01]  /*13770*/  ULDC.64 UR4, c[0x4][0x20] ;  /* 0x0100080000047ab9 */ /* 0x000fe20000000a00 */
[----:B------:R-:W-:Y:S02]  /*13780*/  IMAD.U32 R4, RZ, RZ, UR6 ;  /* 0x00000006ff047e24 */ /* 0x000fe4000f8e00ff */
[----:B------:R-:W0:Y:S01]  /*13790*/  LDC.64 R2, c[0x4][R2] ;  /* 0x0100000002027b82 */ /* 0x000e220000000a00 */
[----:B------:R-:W-:Y:S02]  /*137a0*/  IMAD.U32 R5, RZ, RZ, UR7 ;  /* 0x00000007ff057e24 */ /* 0x000fe4000f8e00ff */
[----:B-1----:R-:W-:Y:S02]  /*137b0*/  IMAD.U32 R6, RZ, RZ, UR8 ;  /* 0x00000008ff067e24 */ /* 0x002fe4000f8e00ff */
[----:B------:R-:W-:-:S02]  /*137c0*/  IMAD.U32 R7, RZ, RZ, UR9 ;  /* 0x00000009ff077e24 */ /* 0x000fc4000f8e00ff */
[----:B------:R-:W-:Y:S02]  /*137d0*/  IMAD.U32 R10, RZ, RZ, UR4 ;  /* 0x00000004ff0a7e24 */ /* 0x000fe4000f8e00ff */
[----:B------:R-:W-:Y:S02]  /*137e0*/  IMAD.U32 R11, RZ, RZ, UR5 ;  /* 0x00000005ff0b7e24 */ /* 0x000fe4000f8e00ff */
[----:B------:R-:W-:Y:S02]  /*137f0*/  IMAD.MOV.U32 R8, RZ, RZ, 0x70 ;  /* 0x00000070ff087424 */ /* 0x000fe400078e00ff */
[----:B------:R-:W-:Y:S02]  /*13800*/  IMAD.MOV.U32 R12, RZ, RZ, 0x1 ;  /* 0x00000001ff0c7424 */ /* 0x000fe400078e00ff */
[----:B------:R-:W-:-:S07]  /*13810*/  IMAD.MOV.U32 R13, RZ, RZ, RZ ;  /* 0x000000ffff0d7224 */ /* 0x000fce00078e00ff */
[----:B------:R-:W-:-:S07]  /*13820*/  LEPC R20, `(.L_x_934) ;  /* 0x000000001014794e */ /* 0x000fce0000000000 */
[----:B0-----:R-:W-:Y:S05]  /*13830*/  CALL.ABS.NOINC R2 ;  /* 0x0000000002007343 */ /* 0x001fea0003c00000 */
.L_x_934:
[----:B------:R-:W-:Y:S05]  /*13840*/  BSYNC B6 ;  /* 0x0000000000067941 */ /* 0x000fea0003800000 */
.L_x_933:
[----:B------:R2:W5:Y:S01]  /*13850*/  LDL R10, [R1+0xc] ;  /* 0x00000c00010a7983 */ /* 0x0005620000100800 */
[----:B------:R-:W-:Y:S01]  /*13860*/  UISETP.NE.AND UP0, UPT, UR49, URZ, UPT ;  /* 0x0000003f3100728c */ /* 0x000fe2000bf05270 */
[----:B------:R-:W0:Y:S01]  /*13870*/  S2R R20, SR_TID.X ;  /* 0x0000000000147919 */ /* 0x000e220000002100 */
[----:B------:R-:W-:Y:S01]  /*13880*/  R2UR UR6, R29 ;  /* 0x000000001d0672ca */ /* 0x000fe200000e0000 */
[----:B------:R-:W-:-:S03]  /*13890*/  ULDC.64 UR8, c[0x0][0x2d8] ;  /* 0x0000b60000087ab9 */ /* 0x000fc60000000a00 */
[----:B------:R-:W-:Y:S01]  /*138a0*/  PLOP3.LUT P0, PT, PT, PT, UP0, 0x80, 0x0 ;  /* 0x000000000000781c */ /* 0x000fe20003f0f008 */
[----:B------:R-:W-:Y:S01]  /*138b0*/  ULDC UR12, c[0x0][0x448] ;  /* 0x00011200000c7ab9 */ /* 0x000fe20000000800 */
[----:B------:R-:W-:Y:S01]  /*138c0*/  R2UR UR7, R22 ;  /* 0x00000000160772ca */ /* 0x000fe200000e0000 */
[----:B------:R-:W-:Y:S01]  /*138d0*/  ULDC.64 UR10, c[0x0][0x280] ;  /* 0x0000a000000a7ab9 */ /* 0x000fe20000000a00 */
[C---:B------:R-:W-:Y:S01]  /*138e0*/  LOP3.LUT P3, RZ, R19.reuse, 0x400, RZ, 0xc0, !PT ;  /* 0x0000040013ff7812 */ /* 0x040fe2000786c0ff */
[----:B------:R-:W-:Y:S01]  /*138f0*/  @UP0 ULDC UR4, c[0x0][0x44c] ;  /* 0x0001130000040ab9 */ /* 0x000fe20000000800 */
[----:B------:R-:W-:Y:S01]  /*13900*/  @UP0 ULDC UR13, c[0x0][0x44c] ;  /* 0x00011300000d0ab9 */ /* 0x000fe20000000800 */
[C---:B------:R-:W-:Y:S02]  /*13910*/  LOP3.LUT P4, RZ, R19.reuse, 0x200, RZ, 0xc0, !PT ;  /* 0x0000020013ff7812 */ /* 0x040fe4000788c0ff */
[----:B------:R-:W-:Y:S02]  /*13920*/  LOP3.LUT P5, RZ, R19, 0x100, RZ, 0xc0, !PT ;  /* 0x0000010013ff7812 */ /* 0x000fe400078ac0ff */
[C---:B0-----:R-:W-:Y:S01]  /*13930*/  LOP3.LUT R2, R20.reuse, 0x7f, RZ, 0xc0, !PT ;  /* 0x0000007f14027812 */ /* 0x041fe200078ec0ff */
[----:B------:R-:W-:-:S03]  /*13940*/  IMAD.SHL.U32 R20, R20, 0x20, RZ ;  /* 0x0000002014147824 */ /* 0x000fc600078e00ff */
[----:B------:R-:W-:Y:S02]  /*13950*/  SHF.R.U32.HI R2, RZ, 0x2, R2 ;  /* 0x00000002ff027819 */ /* 0x000fe40000011602 */
[----:B------:R-:W-:-:S04]  /*13960*/  LOP3.LUT R20, R20, 0x60, RZ, 0xc0, !PT ;  /* 0x0000006014147812 */ /* 0x000fc800078ec0ff */
[----:B------:R-:W-:-:S05]  /*13970*/  LOP3.LUT R2, R2, R20, RZ, 0xfc, !PT ;  /* 0x0000001402027212 */ /* 0x000fca00078efcff */
[----:B-1----:R-:W-:-:S04]  /*13980*/  VIADD R6, R2, UR43 ;  /* 0x0000002b02067c36 */ /* 0x002fc80008000000 */
[----:B------:R-:W-:Y:S01]  /*13990*/  @P0 IMAD.HI.U32 R0, R6, UR4, RZ ;  /* 0x0000000406000c27 */ /* 0x000fe2000f8e00ff */
[----:B------:R-:W-:Y:S01]  /*139a0*/  PLOP3.LUT P0, PT, PT, PT, UP0, 0x80, 0x0 ;  /* 0x000000000000781c */ /* 0x000fe20003f0f008 */
[----:B------:R-:W-:Y:S02]  /*139b0*/  @UP0 ULDC UR4, c[0x0][0x450] ;  /* 0x0001140000040ab9 */ /* 0x000fe40000000800 */
[----:B------:R-:W-:Y:S01]  /*139c0*/  IMAD.MOV.U32 R3, RZ, RZ, R6 ;  /* 0x000000ffff037224 */ /* 0x000fe200078e0006 */
[----:B------:R-:W-:-:S09]  /*139d0*/  UIMAD UR6, UR6, UR8, URZ ;  /* 0x00000008060672a4 */ /* 0x000fd2000f8e023f */
[----:B------:R-:W-:Y:S02]  /*139e0*/  @P0 SHF.R.U32.HI R3, RZ, UR4, R0 ;  /* 0x00000004ff030c19 */ /* 0x000fe40008011600 */
[----:B------:R-:W-:Y:S01]  /*139f0*/  R2UR UR4, R22 ;  /* 0x00000000160472ca */ /* 0x000fe200000e0000 */
[----:B------:R-:W-:Y:S02]  /*13a00*/  UIMAD UR7, UR7, UR9, UR6 ;  /* 0x00000009070772a4 */ /* 0x000fe4000f8e0206 */
[----:B------:R-:W-:Y:S01]  /*13a10*/  USHF.R.S32.HI UR6, URZ, 0x1f, UR41 ;  /* 0x0000001f3f067899 */ /* 0x000fe20008011429 */
[----:B------:R-:W-:-:S09]  /*13a20*/  SHF.R.S32.HI R0, RZ, 0x1f, R3 ;  /* 0x0000001fff007819 */ /* 0x000fd20000011403 */
[----:B------:R-:W-:-:S03]  /*13a30*/  UIMAD.WIDE.U32 UR4, UR4, UR8, URZ ;  /* 0x00000008040472a5 */ /* 0x000fc6000f8e003f */
[----:B------:R-:W-:Y:S01]  /*13a40*/  ULDC.64 UR8, c[0x0][0x2e0] ;  /* 0x0000b80000087ab9 */ /* 0x000fe20000000a00 */
[----:B------:R-:W-:Y:S02]  /*13a50*/  UIADD3 UR5, UR5, UR7, URZ ;  /* 0x0000000705057290 */ /* 0x000fe4000fffe03f */
[----:B------:R-:W-:Y:S02]  /*13a60*/  UIMAD UR6, UR6, UR8, URZ ;  /* 0x00000008060672a4 */ /* 0x000fe4000f8e023f */
[----:B------:R-:W-:Y:S02]  /*13a70*/  UIMAD.WIDE.U32 UR4, UR41, UR8, UR4 ;  /* 0x00000008290472a5 */ /* 0x000fe4000f8e0004 */
[----:B------:R-:W-:-:S03]  /*13a80*/  UIMAD UR6, UR41, UR9, UR6 ;  /* 0x00000009290672a4 */ /* 0x000fc6000f8e0206 */
[----:B------:R-:W-:Y:S02]  /*13a90*/  ULDC.64 UR8, c[0x0][0x2d0] ;  /* 0x0000b40000087ab9 */ /* 0x000fe40000000a00 */
[----:B------:R-:W-:Y:S01]  /*13aa0*/  IMAD R0, R0, UR8, RZ ;  /* 0x0000000800007c24 */ /* 0x000fe2000f8e02ff */
[----:B------:R-:W-:Y:S01]  /*13ab0*/  UIADD3 UR5, UR5, UR6, URZ ;  /* 0x0000000605057290 */ /* 0x000fe2000fffe03f */
[----:B------:R-:W-:Y:S02]  /*13ac0*/  IMAD.U32 R4, RZ, RZ, UR8 ;  /* 0x00000008ff047e24 */ /* 0x000fe4000f8e00ff */
[C---:B------:R-:W-:Y:S01]  /*13ad0*/  IMAD R5, R3.reuse, UR9, R0 ;  /* 0x0000000903057c24 */ /* 0x040fe2000f8e0200 */
[----:B------:R-:W-:Y:S01]  /*13ae0*/  ULDC.64 UR6, c[0x0][0x2c8] ;  /* 0x0000b20000067ab9 */ /* 0x000fe20000000a00 */
[----:B------:R-:W-:Y:S02]  /*13af0*/  IMAD.MOV R0, RZ, RZ, -R3 ;  /* 0x000000ffff007224 */ /* 0x000fe400078e0a03 */
[----:B------:R-:W-:-:S04]  /*13b00*/  IMAD.WIDE.U32 R2, R3, R4, UR4 ;  /* 0x0000000403027e25 */ /* 0x000fc8000f8e0004 */
[----:B------:R-:W-:Y:S02]  /*13b10*/  IMAD R0, R0, UR12, R6 ;  /* 0x0000000c00007c24 */ /* 0x000fe4000f8e0206 */
[----:B------:R-:W-:-:S03]  /*13b20*/  IMAD.IADD R3, R3, 0x1, R5 ;  /* 0x0000000103037824 */ /* 0x000fc600078e0205 */
[----:B------:R-:W-:Y:S01]  /*13b30*/  SHF.R.S32.HI R5, RZ, 0x1f, R0 ;  /* 0x0000001fff057819 */ /* 0x000fe20000011400 */
[----:B------:R-:W-:-:S04]  /*13b40*/  IMAD.WIDE.U32 R2, R0, UR6, R2 ;  /* 0x0000000600027c25 */ /* 0x000fc8000f8e0002 */
[----:B------:R-:W-:-:S04]  /*13b50*/  IMAD R5, R5, UR6, RZ ;  /* 0x0000000605057c24 */ /* 0x000fc8000f8e02ff */
[----:B------:R-:W-:Y:S01]  /*13b60*/  IMAD R5, R0, UR7, R5 ;  /* 0x0000000700057c24 */ /* 0x000fe2000f8e0205 */
[----:B------:R-:W-:-:S03]  /*13b70*/  LEA R0, P0, R2, UR10, 0x1 ;  /* 0x0000000a02007c11 */ /* 0x000fc6000f8008ff */
[----:B------:R-:W-:-:S05]  /*13b80*/  IMAD.IADD R5, R3, 0x1, R5 ;  /* 0x0000000103057824 */ /* 0x000fca00078e0205 */
[----:B------:R-:W-:Y:S02]  /*13b90*/  LEA.HI.X R5, R2, UR11, R5, 0x1, P0 ;  /* 0x0000000b02057c11 */ /* 0x000fe400080f0c05 */
[----:B------:R-:W-:Y:S01]  /*13ba0*/  PLOP3.LUT P0, PT, PT, PT, UP0, 0x80, 0x0 ;  /* 0x000000000000781c */ /* 0x000fe20003f0f008 */
[----:B------:R-:W-:-:S12]  /*13bb0*/  VIADD R6, R6, 0x80 ;  /* 0x0000008006067836 */ /* 0x000fd80000000000 */
[----:B------:R-:W-:Y:S01]  /*13bc0*/  @P0 IMAD.HI.U32 R3, R6, UR13, RZ ;  /* 0x0000000d06030c27 */ /* 0x000fe2000f8e00ff */
[----:B------:R-:W-:Y:S01]  /*13bd0*/  PLOP3.LUT P0, PT, PT, PT, UP0, 0x80, 0x0 ;  /* 0x000000000000781c */ /* 0x000fe20003f0f008 */
[----:B------:R-:W-:Y:S02]  /*13be0*/  @UP0 ULDC UR13, c[0x0][0x450] ;  /* 0x00011400000d0ab9 */ /* 0x000fe40000000800 */
[----:B------:R-:W-:Y:S01]  /*13bf0*/  IMAD.MOV.U32 R2, RZ, RZ, R6 ;  /* 0x000000ffff027224 */ /* 0x000fe200078e0006 */
[----:B------:R-:W0:Y:S09]  /*13c00*/  S2R R20, SR_TID.X ;  /* 0x0000000000147919 */ /* 0x000e320000002100 */
[----:B------:R-:W-:-:S05]  /*13c10*/  @P0 SHF.R.U32.HI R2, RZ, UR13, R3 ;  /* 0x0000000dff020c19 */ /* 0x000fca0008011603 */
[----:B------:R-:W-:-:S04]  /*13c20*/  IMAD.MOV R3, RZ, RZ, -R2 ;  /* 0x000000ffff037224 */ /* 0x000fc800078e0a02 */
[----:B------:R-:W-:Y:S01]  /*13c30*/  IMAD R6, R3, UR12, R6 ;  /* 0x0000000c03067c24 */ /* 0x000fe2000f8e0206 */
[----:B------:R-:W-:-:S05]  /*13c40*/  SHF.R.S32.HI R3, RZ, 0x1f, R2 ;  /* 0x0000001fff037819 */ /* 0x000fca0000011402 */
[----:B------:R-:W-:-:S04]  /*13c50*/  IMAD R3, R3, UR8, RZ ;  /* 0x0000000803037c24 */ /* 0x000fc8000f8e02ff */
[C---:B------:R-:W-:Y:S02]  /*13c60*/  IMAD R7, R2.reuse, UR9, R3 ;  /* 0x0000000902077c24 */ /* 0x040fe4000f8e0203 */
[----:B------:R-:W-:Y:S01]  /*13c70*/  IMAD.WIDE.U32 R2, R2, R4, UR4 ;  /* 0x0000000402027e25 */ /* 0x000fe2000f8e0004 */
[----:B------:R-:W-:-:S03]  /*13c80*/  SHF.R.S32.HI R4, RZ, 0x1f, R6 ;  /* 0x0000001fff047819 */ /* 0x000fc60000011406 */
[----:B------:R-:W-:Y:S02]  /*13c90*/  IMAD.IADD R3, R3, 0x1, R7 ;  /* 0x0000000103037824 */ /* 0x000fe400078e0207 */
[----:B------:R-:W-:Y:S02]  /*13ca0*/  IMAD R4, R4, UR6, RZ ;  /* 0x0000000604047c24 */ /* 0x000fe4000f8e02ff */
[----:B------:R-:W-:-:S04]  /*13cb0*/  IMAD.WIDE.U32 R2, R6, UR6, R2 ;  /* 0x0000000606027c25 */ /* 0x000fc8000f8e0002 */
[----:B------:R-:W-:Y:S01]  /*13cc0*/  IMAD R7, R6, UR7, R4 ;  /* 0x0000000706077c24 */ /* 0x000fe2000f8e0204 */
[----:B0-----:R-:W-:-:S03]  /*13cd0*/  LOP3.LUT R21, R20, 0x7f, RZ, 0xc0, !PT ;  /* 0x0000007f14157812 */ /* 0x001fc600078ec0ff */
[----:B------:R-:W-:Y:S01]  /*13ce0*/  IMAD.IADD R6, R3, 0x1, R7 ;  /* 0x0000000103067824 */ /* 0x000fe200078e0207 */
[----:B------:R-:W-:Y:S01]  /*13cf0*/  LEA R7, P0, R2, UR10, 0x1 ;  /* 0x0000000a02077c11 */ /* 0x000fe2000f8008ff */
[----:B------:R-:W-:Y:S01]  /*13d00*/  IMAD.SHL.U32 R20, R20, 0x8, RZ ;  /* 0x0000000814147824 */ /* 0x000fe200078e00ff */
[----:B------:R-:W-:Y:S02]  /*13d10*/  UMOV UR4, 0xffffffff ;  /* 0xffffffff00047882 */ /* 0x000fe40000000000 */
[----:B------:R-:W-:Y:S02]  /*13d20*/  LEA.HI.X R6, R2, UR11, R6, 0x1, P0 ;  /* 0x0000000b02067c11 */ /* 0x000fe400080f0c06 */
[----:B------:R-:W-:Y:S02]  /*13d30*/  LOP3.LUT R20, R20, 0x18, RZ, 0xc0, !PT ;  /* 0x0000001814147812 */ /* 0x000fe400078ec0ff */
[----:B------:R-:W-:Y:S01]  /*13d40*/  SHF.R.U32.HI R21, RZ, 0x2, R21 ;  /* 0x00000002ff157819 */ /* 0x000fe20000011615 */
[----:B--2---:R-:W-:Y:S06]  /*13d50*/  BRA.DIV UR4, `(.L_x_935) ;  /* 0x0000002a04e47947 */ /* 0x004fec000b800000 */
[----:B------:R-:W0:Y:S01]  /*13d60*/  SHFL.IDX PT, R3, R0, RZ, 0x1c1f ;  /* 0x001c1fff00037589 */ /* 0x000e2200000e0000 */
[----:B------:R-:W-:-:S03]  /*13d70*/  VIADD R4, R21, UR43 ;  /* 0x0000002b15047c36 */ /* 0x000fc60008000000 */
        /* <DEDUP_REMOVED lines=9> */
[----:B-----5:R-:W-:Y:S04]  /*13e10*/  @!P0 LDGSTS.E.BYPASS.LTC128B.128 [R10+0xc400], desc[UR52][R2.64], !P3 ;  /* 0x0c400000020a8fae */ /* 0x020fe8000d901d74 */
[----:B------:R-:W-:Y:S04]  /*13e20*/  @!P0 LDGSTS.E.BYPASS.LTC128B.128 [R10+0xf400], desc[UR52][R2.64+0x40], !P4 ;  /* 0x0f400040020a8fae */ /* 0x000fe8000e101d74 */
[----:B------:R0:W-:Y:S01]  /*13e30*/  @!P0 LDGSTS.E.BYPASS.LTC128B.128 [R10+0x12400], desc[UR52][R2.64+0x80], !P5 ;  /* 0x12400080020a8fae */ /* 0x0001e2000e901d74 */
[----:B------:R-:W-:Y:S01]  /*13e40*/  ISETP.GE.AND P0, PT, R8, UR37, PT ;  /* 0x0000002508007c0c */ /* 0x000fe2000bf06270 */
[----:B------:R-:W-:-:S02]  /*13e50*/  VIADD R8, R4, 0x40 ;  /* 0x0000004004087836 */ /* 0x000fc40000000000 */
[----:B0-----:R-:W0:Y:S04]  /*13e60*/  SHFL.IDX PT, R3, R0, 0x1, 0x1c1f ;  /* 0x003c1f0000037f89 */ /* 0x001e2800000e0000 */
[----:B------:R-:W1:Y:S06]  /*13e70*/  SHFL.IDX PT, R2, R5, 0x1, 0x1c1f ;  /* 0x003c1f0005027f89 */ /* 0x000e6c00000e0000 */
        /* <DEDUP_REMOVED lines=8> */
[----:B------:R-:W-:-:S03]  /*13f00*/  ISETP.GE.AND P0, PT, R8, UR37, PT ;  /* 0x0000002508007c0c */ /* 0x000fc6000bf06270 */
[----:B0-----:R-:W0:Y:S04]  /*13f10*/  SHFL.IDX PT, R3, R0, 0x2, 0x1c1f ;  /* 0x005c1f0000037f89 */ /* 0x001e2800000e0000 */
[----:B------:R-:W1:Y:S04]  /*13f20*/  SHFL.IDX PT, R2, R5, 0x2, 0x1c1f ;  /* 0x005c1f0005027f89 */ /* 0x000e6800000e0000 */
[----:B------:R-:W2:Y:S04]  /*13f30*/  SHFL.IDX PT, R0, R0, 0x3, 0x1c1f ;  /* 0x007c1f0000007f89 */ /* 0x000ea800000e0000 */
[----:B------:R-:W3:Y:S01]  /*13f40*/  SHFL.IDX PT, R5, R5, 0x3, 0x1c1f ;  /* 0x007c1f0005057f89 */ /* 0x000ee200000e0000 */
        /* <DEDUP_REMOVED lines=8> */
[----:B0-----:R-:W-:-:S05]  /*13fd0*/  VIADD R2, R4, 0x60 ;  /* 0x0000006004027836 */ /* 0x001fca0000000000 */
[----:B------:R-:W-:-:S13]  /*13fe0*/  ISETP.GE.AND P0, PT, R2, UR37, PT ;  /* 0x0000002502007c0c */ /* 0x000fda000bf06270 */
[----:B--2---:R-:W-:Y:S02]  /*13ff0*/  @!P0 LEA R8, P1, R20, R0, 0x1 ;  /* 0x0000000014088211 */ /* 0x004fe400078208ff */
[----:B------:R-:W-:Y:S03]  /*14000*/  SHFL.IDX PT, R0, R6, RZ, 0x1c1f ;  /* 0x001c1fff06007589 */ /* 0x000fe600000e0000 */
[----:B---3--:R-:W-:Y:S01]  /*14010*/  @!P0 IMAD.X R9, RZ, RZ, R5, P1 ;  /* 0x000000ffff098224 */ /* 0x008fe200008e0605 */
[----:B------:R-:W-:Y:S01]  /*14020*/  SHFL.IDX PT, R6, R6, 0x1, 0x1c1f ;  /* 0x003c1f0006067f89 */ /* 0x000fe200000e0000 */
[----:B------:R-:W-:Y:S02]  /*14030*/  @!P0 IMAD.MOV.U32 R2, RZ, RZ, R8 ;  /* 0x000000ffff028224 */ /* 0x000fe400078e0008 */
[----:B------:R-:W-:-:S05]  /*14040*/  @!P0 IMAD.MOV.U32 R3, RZ, RZ, R9 ;  /* 0x000000ffff038224 */ /* 0x000fca00078e0009 */
[----:B------:R-:W-:Y:S04]  /*14050*/  @!P0 LDGSTS.E.BYPASS.LTC128B.128 [R10+0xdc00], desc[UR52][R2.64], !P3 ;  /* 0x0dc00000020a8fae */ /* 0x000fe8000d901d74 */
[----:B------:R-:W-:Y:S04]  /*14060*/  @!P0 LDGSTS.E.BYPASS.LTC128B.128 [R10+0x10c00], desc[UR52][R2.64+0x40], !P4 ;  /* 0x10c00040020a8fae */ /* 0x000fe8000e101d74 */
[----:B------:R0:W-:Y:S04]  /*14070*/  @!P0 LDGSTS.E.BYPASS.LTC128B.128 [R10+0x13c00], desc[UR52][R2.64+0x80], !P5 ;  /* 0x13c00080020a8fae */ /* 0x0001e8000e901d74 */
[----:B0-----:R-:W0:Y:S01]  /*14080*/  SHFL.IDX PT, R2, R7, RZ, 0x1c1f ;  /* 0x001c1fff07027589 */ /* 0x001e2200000e0000 */
[----:B------:R-:W-:-:S05]  /*14090*/  VIADD R3, R4, 0x80 ;  /* 0x0000008004037836 */ /* 0x000fca0000000000 */
[----:B------:R-:W-:-:S13]  /*140a0*/  ISETP.GE.AND P0, PT, R3, UR37, PT ;  /* 0x0000002503007c0c */ /* 0x000fda000bf06270 */
[----:B0-----:R-:W-:-:S05]  /*140b0*/  @!P0 LEA R5, P1, R20, R2, 0x1 ;  /* 0x0000000214058211 */ /* 0x001fca00078208ff */
[----:B------:R-:W-:Y:S02]  /*140c0*/  @!P0 IMAD.X R0, RZ, RZ, R0, P1 ;  /* 0x000000ffff008224 */ /* 0x000fe400008e0600 */
[----:B------:R-:W-:Y:S02]  /*140d0*/  @!P0 IMAD.MOV.U32 R2, RZ, RZ, R5 ;  /* 0x000000ffff028224 */ /* 0x000fe400078e0005 */
[----:B------:R-:W-:-:S05]  /*140e0*/  @!P0 IMAD.MOV.U32 R3, RZ, RZ, R0 ;  /* 0x000000ffff038224 */ /* 0x000fca00078e0000 */
[----:B------:R0:W-:Y:S04]  /*140f0*/  @!P0 LDGSTS.E.BYPASS.LTC128B.128 [R10+0xe400], desc[UR52][R2.64], !P3 ;  /* 0x0e400000020a8fae */ /* 0x0001e8000d901d74 */
[----:B------:R0:W-:Y:S04]  /*14100*/  @!P0 LDGSTS.E.BYPASS.LTC128B.128 [R10+0x11400], desc[UR52][R2.64+0x40], !P4 ;  /* 0x11400040020a8fae */ /* 0x0001e8000e101d74 */
[----:B------:R0:W-:Y:S02]  /*14110*/  @!P0 LDGSTS.E.BYPASS.LTC128B.128 [R10+0x14400], desc[UR52][R2.64+0x80], !P5 ;  /* 0x14400080020a8fae */ /* 0x0001e4000e901d74 */
.L_x_1004:
[----:B------:R-:W-:-:S05]  /*14120*/  VIADD R4, R4, 0xa0 ;  /* 0x000000a004047836 */ /* 0x000fca0000000000 */
[----:B------:R-:W-:-:S13]  /*14130*/  ISETP.GE.AND P0, PT, R4, UR37, PT ;  /* 0x0000002504007c0c */ /* 0x000fda000bf06270 */
[----:B0-----:R-:W-:-:S05]  /*14140*/  @!P0 LEA R2, P1, R20, R14, 0x1 ;  /* 0x0000000e14028211 */ /* 0x001fca00078208ff */
[----:B------:R-:W-:-:S05]  /*14150*/  @!P0 IMAD.X R3, RZ, RZ, R6, P1 ;  /* 0x000000ffff038224 */ /* 0x000fca00008e0606 */
[----:B------:R-:W-:Y:S01]  /*14160*/  @!PT LDS RZ, [RZ] ;  /* 0x00000000fffff984 */ /* 0x000fe20000000800 */
[----:B------:R-:W-:Y:S01]  /*14170*/  @!PT LDS RZ, [RZ] ;  /* 0x00000000fffff984 */ /* 0x000fe20000000800 */
[----:B------:R-:W-:Y:S01]  /*14180*/  @!PT LDS RZ, [RZ] ;  /* 0x00000000fffff984 */ /* 0x000fe20000000800 */
[----:B------:R0:W-:Y:S04]  /*14190*/  @!P0 LDGSTS.E.BYPASS.LTC128B.128 [R10+0xec00], desc[UR52][R2.64], !P3 ;  /* 0x0ec00000020a8fae */ /* 0x0001e8000d901d74 */
[----:B------:R0:W-:Y:S04]  /*141a0*/  @!P0 LDGSTS.E.BYPASS.LTC128B.128 [R10+0x11c00], desc[UR52][R2.64+0x40], !P4 ;  /* 0x11c00040020a8fae */ /* 0x0001e8000e101d74 */
[----:B------:R0:W-:Y:S01]  /*141b0*/  @!P0 LDGSTS.E.BYPASS.LTC128B.128 [R10+0x14c00], desc[UR52][R2.64+0x80], !P5 ;  /* 0x14c00080020a8fae */ /* 0x0001e2000e901d74 */
[----:B------:R-:W-:Y:S01]  /*141c0*/  PLOP3.LUT P0, PT, PT, PT, PT, 0x80, 0x0 ;  /* 0x000000000000781c */ /* 0x000fe20003f0f070 */
[----:B------:R-:W-:-:S12]  /*141d0*/  NOP ;  /* 0x0000000000007918 */ /* 0x000fd80000000000 */
.L_x_936:
[----:B------:R-:W-:Y:S02]  /*141e0*/  PLOP3.LUT P1, PT, P1, P0, PT, 0xa2, 0x0 ;  /* 0x000000000000781c */ /* 0x000fe40000f21472 */
[----:B------:R-:W-:-:S08]  /*141f0*/  @P0 R2UR P1, UR4, R16 ;  /* 0x00000000100402ca */ /* 0x000fd00000020000 */
[----:B------:R-:W-:-:S05]  /*14200*/  @P0 PLOP3.LUT P0, PT, P1, PT, PT, 0x80, 0x0 ;  /* 0x000000000000081c */ /* 0x000fca0000f0f070 */
[----:B------:R-:W-:Y:S01]  /*14210*/  @!P1 SYNCS.ARRIVE.TRANS64.RED.A0T1 RZ, [UR4+0x2d800], RZ ;  /* 0x02d800ffffff99a7 */ /* 0x000fe20008200404 */
[----:B------:R-:W-:Y:S07]  /*14220*/  @!P1 ARRIVES.LDGSTSBAR.64.TRANSCNT [UR4+0x2d800] ;  /* 0x02d80000ff0099b0 */ /* 0x000fee0008000a84 */
[----:B------:R-:W-:Y:S05]  /*14230*/  @P0 BRA.U.ANY `(.L_x_936) ;  /* 0xfffffffd00e80947 */ /* 0x000fea000393ffff */
[----:B0-----:R-:W2:Y:S02]  /*14240*/  LDL.LU R2, [R1+0x14] ;  /* 0x0000140001027983 */ /* 0x001ea40000300800 */
        /* <DEDUP_REMOVED lines=9> */
[----:B------:R-:W1:Y:S03]  /*142e0*/  SYNCS.PHASECHK.TRANS64.TRYWAIT P0, [R16+URZ+0x2d820], R3 ;  /* 0x02d82003100075a7 */ /* 0x000e66000800017f */
[----:B01----:R-:W-:Y:S05]  /*142f0*/  @!P0 BRA `(.L_x_938) ;  /* 0x0000002c00888947 */ /* 0x003fea0003800000 */
.L_x_1005:
[----:B------:R-:W-:Y:S05]  /*14300*/  BSYNC B0 ;  /* 0x0000000000007941 */ /* 0x000fea0003800000 */
.L_x_937:
[----:B------:R-:W-:-:S04]  /*14310*/  UIADD3 UR4, UR44, -0x2, URZ ;  /* 0xfffffffe2c047890 */ /* 0x000fc8000fffe03f */
[----:B------:R-:W-:-:S06]  /*14320*/  UISETP.GE.AND UP0, UPT, UR4, UR45, UPT ;  /* 0x0000002d0400728c */ /* 0x000fcc000bf06270 */
[----:B------:R-:W-:-:S13]  /*14330*/  PLOP3.LUT P0, PT, PT, PT, UP0, 0x40, 0x0 ;  /* 0x000000000000781c */ /* 0x000fda0003f0e808 */
[----:B------:R-:W-:Y:S05]  /*14340*/  @P0 BRA `(.L_x_939) ;  /* 0x0000000c00d00947 */ /* 0x000fea0003800000 */
[----:B------:R-:W-:Y:S01]  /*14350*/  BSSY B0, `(.L_x_939) ;  /* 0x00000f3000007945 */ /* 0x000fe20003800000 */
[----:B------:R-:W-:Y:S02]  /*14360*/  IMAD.MOV.U32 R9, RZ, RZ, R23 ;  /* 0x000000ffff097224 */ /* 0x000fe400078e0017 */
[----:B------:R-:W-:Y:S02]  /*14370*/  IMAD.MOV.U32 R20, RZ, RZ, R26 ;  /* 0x000000ffff147224 */ /* 0x000fe400078e001a */
[----:B------:R-:W-:Y:S02]  /*14380*/  IMAD.MOV.U32 R28, RZ, RZ, R24 ;  /* 0x000000ffff1c7224 */ /* 0x000fe400078e0018 */
[----:B------:R-:W-:-:S07]  /*14390*/  IMAD.U32 R0, RZ, RZ, UR4 ;  /* 0x00000004ff007e24 */ /* 0x000fce000f8e00ff */
.L_x_952:
[----:B------:R-:W2:Y:S01]  /*143a0*/  LDL R8, [R1+0x8] ;  /* 0x0000080001087983 */ /* 0x000ea20000100800 */
[----:B------:R-:W1:Y:S03]  /*143b0*/  LDC R4, c[0x0][0x430] ;  /* 0x00010c00ff047b82 */ /* 0x000e660000000800 */
[----:B------:R-:W3:Y:S04]  /*143c0*/  LDL R6, [R1+0x4] ;  /* 0x0000040001067983 */ /* 0x000ee80000100800 */
[----:B------:R-:W4:Y:S01]  /*143d0*/  LDL R7, [R1] ;  /* 0x0000000001077983 */ /* 0x000f220000100800 */
[----:B0-----:R-:W0:Y:S01]  /*143e0*/  S2R R3, SR_TID.X ;  /* 0x0000000000037919 */ /* 0x001e220000002100 */
        /* <DEDUP_REMOVED lines=11> */
[----:B-1----:R-:W-:-:S04]  /*144a0*/  @P0 IMAD.HI.U32 R3, R5, R4, RZ ;  /* 0x0000000405030227 */ /* 0x002fc800078e00ff */
[----:B------:R-:W-:Y:S01]  /*144b0*/  IMAD.MOV.U32 R4, RZ, RZ, R5 ;  /* 0x000000ffff047224 */ /* 0x000fe200078e0005 */
[----:B0-----:R-:W-:Y:S01]  /*144c0*/  @P0 SHF.R.U32.HI R4, RZ, R2, R3 ;  /* 0x00000002ff040219 */ /* 0x001fe20000011603 */
        /* <DEDUP_REMOVED lines=9> */
[----:B------:R-:W-:Y:S02]  /*14560*/  ULDC UR4, c[0x0][0x430] ;  /* 0x00010c0000047ab9 */ /* 0x000fe40000000800 */
[----:B------:R-:W-:Y:S01]  /*14570*/  LEA.HI.X R7, R2, UR5, R3, 0x2, P0 ;  /* 0x0000000502077c11 */ /* 0x000fe200080f1403 */
[----:B------:R-:W-:-:S04]  /*14580*/  IMAD.MOV R2, RZ, RZ, -R4 ;  /* 0x000000ffff027224 */ /* 0x000fc800078e0a04 */
[----:B------:R-:W2:Y:S01]  /*14590*/  LDG.E R4, desc[UR52][R6.64] ;  /* 0x0000003406047981 */ /* 0x000ea2000c1e1900 */
[----:B------:R-:W-:Y:S01]  /*145a0*/  ISETP.NE.AND P1, PT, R8, 0x3, PT ;  /* 0x000000030800780c */ /* 0x000fe20003f25270 */
[----:B------:R-:W-:-:S05]  /*145b0*/  VIADD R23, R9, 0x1 ;  /* 0x0000000109177836 */ /* 0x000fca0000000000 */
        /* <DEDUP_REMOVED lines=9> */
.L_x_940:
[----:B------:R-:W-:Y:S01]  /*14650*/  IMAD R6, R23, 0x8, R16 ;  /* 0x0000000817067824 */ /* 0x000fe200078e0210 */
[----:B------:R-:W-:Y:S01]  /*14660*/  SHF.L.U32 R0, R26, 0x1f, RZ ;  /* 0x0000001f1a007819 */ /* 0x000fe200000006ff */
[----:B------:R-:W-:Y:S03]  /*14670*/  BSSY B1, `(.L_x_941) ;  /* 0x0000003000017945 */ /* 0x000fe60003800000 */
[----:B------:R-:W0:Y:S02]  /*14680*/  SYNCS.PHASECHK.TRANS64.TRYWAIT P0, [R6+URZ+0x2d840], R0 ;  /* 0x02d84000060075a7 */ /* 0x000e24000800017f */
[----:B0-----:R-:W-:Y:S05]  /*14690*/  @!P0 BRA `(.L_x_942) ;  /* 0x0000002800b48947 */ /* 0x001fea0003800000 */
.L_x_1006:
[----:B------:R-:W-:Y:S05]  /*146a0*/  BSYNC B1 ;  /* 0x0000000000017941 */ /* 0x000fea0003800000 */
.L_x_941:
[----:B------:R-:W1:Y:S01]  /*146b0*/  S2R R12, SR_TID.X ;  /* 0x00000000000c7919 */ /* 0x000e620000002100 */
[----:B------:R-:W-:Y:S01]  /*146c0*/  SHF.R.S32.HI R21, RZ, 0x1f, R5 ;  /* 0x0000001fff157819 */ /* 0x000fe20000011405 */
[----:B------:R-:W-:Y:S01]  /*146d0*/  ULDC.64 UR4, c[0x0][0x300] ;  /* 0x0000c00000047ab9 */ /* 0x000fe20000000a00 */
[----:B------:R-:W-:Y:S01]  /*146e0*/  LOP3.LUT P3, RZ, R19, 0x4, RZ, 0xc0, !PT ;  /* 0x0000000413ff7812 */ /* 0x000fe2000786c0ff */
[----:B------:R-:W-:Y:S01]  /*146f0*/  IMAD.WIDE.U32 R2, R5, UR4, RZ ;  /* 0x0000000405027c25 */ /* 0x000fe2000f8e00ff */
[C---:B------:R-:W-:Y:S02]  /*14700*/  LOP3.LUT P2, RZ, R19.reuse, 0x2, RZ, 0xc0, !PT ;  /* 0x0000000213ff7812 */ /* 0x040fe4000784c0ff */
[----:B------:R-:W-:Y:S01]  /*14710*/  LOP3.LUT P1, RZ, R19, 0x1, RZ, 0xc0, !PT ;  /* 0x0000000113ff7812 */ /* 0x000fe2000782c0ff */
[----:B0-----:R-:W-:-:S04]  /*14720*/  IMAD R0, R21, UR4, RZ ;  /* 0x0000000415007c24 */ /* 0x001fc8000f8e02ff */
        /* <DEDUP_REMOVED lines=9> */
[----:B-1----:R-:W-:Y:S02]  /*147c0*/  IMAD.SHL.U32 R8, R12, 0x8, RZ ;  /* 0x000000080c087824 */ /* 0x002fe400078e00ff */
[C---:B------:R-:W-:Y:S02]  /*147d0*/  IMAD R0, R22.reuse, UR5, R0 ;  /* 0x0000000516007c24 */ /* 0x040fe4000f8e0200 */
[----:B------:R-:W-:Y:S01]  /*147e0*/  IMAD.WIDE.U32 R2, R22, UR4, R2 ;  /* 0x0000000416027c25 */ /* 0x000fe2000f8e0002 */
[----:B------:R-:W-:Y:S01]  /*147f0*/  LOP3.LUT R8, R8, 0xd8, RZ, 0xc0, !PT ;  /* 0x000000d808087812 */ /* 0x000fe200078ec0ff */
[----:B------:R-:W-:-:S02]  /*14800*/  ULDC.64 UR4, c[0x0][0x2e8] ;  /* 0x0000ba0000047ab9 */ /* 0x000fc40000000a00 */
[----:B------:R-:W-:Y:S01]  /*14810*/  IMAD.SHL.U32 R11, R12, 0x8, RZ ;  /* 0x000000080c0b7824 */ /* 0x000fe200078e00ff */
[----:B------:R-:W-:Y:S01]  /*14820*/  LOP3.LUT R8, R8, 0x18, R12, 0x78, !PT ;  /* 0x0000001808087812 */ /* 0x000fe200078e780c */
[----:B------:R-:W-:Y:S01]  /*14830*/  IMAD.IADD R0, R0, 0x1, R3 ;  /* 0x0000000100007824 */ /* 0x000fe200078e0203 */
[----:B------:R-:W-:Y:S01]  /*14840*/  LEA R7, P0, R2, UR4, 0x1 ;  /* 0x0000000402077c11 */ /* 0x000fe2000f8008ff */
[----:B------:R-:W-:Y:S01]  /*14850*/  UMOV UR4, 0xffffffff ;  /* 0xffffffff00047882 */ /* 0x000fe20000000000 */
[----:B------:R-:W-:Y:S02]  /*14860*/  LOP3.LUT R8, R8, 0x320, R11, 0xf8, !PT ;  /* 0x0000032008087812 */ /* 0x000fe400078ef80b */
[----:B------:R-:W-:-:S03]  /*14870*/  LEA.HI.X R10, R2, UR5, R0, 0x1, P0 ;  /* 0x00000005020a7c11 */ /* 0x000fc600080f0c00 */
[----:B------:R-:W-:Y:S01]  /*14880*/  IMAD R8, R23, 0x3000, R8 ;  /* 0x0000300017087824 */ /* 0x000fe200078e0208 */
[----:B------:R-:W-:Y:S06]  /*14890*/  BRA.DIV UR4, `(.L_x_943) ;  /* 0x0000002a04487947 */ /* 0x000fec000b800000 */
[----:B------:R-:W0:Y:S01]  /*148a0*/  S2R R3, SR_TID.X ;  /* 0x0000000000037919 */ /* 0x000e220000002100 */
[----:B------:R-:W-:Y:S01]  /*148b0*/  IMAD R8, R8, 0x2, R16 ;  /* 0x0000000208087824 */ /* 0x000fe200078e0210 */
[----:B------:R-:W1:Y:S04]  /*148c0*/  SHFL.IDX PT, R2, R7, RZ, 0x1c1f ;  /* 0x001c1fff07027589 */ /* 0x000e6800000e0000 */
[----:B------:R-:W-:Y:S01]  /*148d0*/  SHFL.IDX PT, R27, R10, 0x2, 0x1c1f ;  /* 0x005c1f000a1b7f89 */ /* 0x000fe200000e0000 */
[----:B0-----:R-:W-:-:S03]  /*148e0*/  IMAD.SHL.U32 R11, R3, 0x8, RZ ;  /* 0x00000008030b7824 */ /* 0x001fc600078e00ff */
[----:B------:R-:W0:Y:S02]  /*148f0*/  SHFL.IDX PT, R3, R10, RZ, 0x1c1f ;  /* 0x001c1fff0a037589 */ /* 0x000e2400000e0000 */
[----:B------:R-:W-:-:S05]  /*14900*/  LOP3.LUT R11, R11, 0x18, RZ, 0xc0, !PT ;  /* 0x000000180b0b7812 */ /* 0x000fca00078ec0ff */
[----:B------:R-:W-:-:S05]  /*14910*/  IMAD.SHL.U32 R0, R11, 0x2, RZ ;  /* 0x000000020b007824 */ /* 0x000fca00078e00ff */
        /* <DEDUP_REMOVED lines=20> */
.L_x_1016:
        /* <DEDUP_REMOVED lines=10> */
.L_x_944:
        /* <DEDUP_REMOVED lines=11> */
.L_x_945:
[----:B------:R1:W-:Y:S01]  /*14bb0*/  SYNCS.ARRIVE.TRANS64.A1T0 RZ, [R6+URZ+0x2d830], RZ ;  /* 0x02d830ff06ff79a7 */ /* 0x0003e2000810003f */
[----:B------:R-:W-:Y:S05]  /*14bc0*/  @!P2 BRA `(.L_x_946) ;  /* 0x000000000004a947 */ /* 0x000fea0003800000 */
[----:B------:R-:W-:Y:S01]  /*14bd0*/  BPT.TRAP 0x1 ;  /* 0x000000040000795c */ /* 0x000fe20000300000 */
.L_x_946:
[----:B------:R-:W-:Y:S01]  /*14be0*/  SHF.L.U32 R2, R20, 0x1f, RZ ;  /* 0x0000001f14027819 */ /* 0x000fe200000006ff */
[----:B-1----:R-:W-:Y:S01]  /*14bf0*/  IMAD R6, R9, 0x8, R16 ;  /* 0x0000000809067824 */ /* 0x002fe200078e0210 */
[----:B------:R-:W-:Y:S03]  /*14c00*/  BSSY B1, `(.L_x_947) ;  /* 0x0000003000017945 */ /* 0x000fe60003800000 */
[----:B------:R-:W1:Y:S02]  /*14c10*/  SYNCS.PHASECHK.TRANS64.TRYWAIT P0, [R6+URZ+0x2d860], R2 ;  /* 0x02d86002060075a7 */ /* 0x000e64000800017f */
[----:B-1----:R-:W-:Y:S05]  /*14c20*/  @!P0 BRA `(.L_x_948) ;  /* 0x0000002800a88947 */ /* 0x002fea0003800000 */
.L_x_1017:
[----:B------:R-:W-:Y:S05]  /*14c30*/  BSYNC B1 ;  /* 0x0000000000017941 */ /* 0x000fea0003800000 */
.L_x_947:
[----:B------:R-:W0:Y:S01]  /*14c40*/  S2R R3, SR_TID.X ;  /* 0x0000000000037919 */ /* 0x000e220000002100 */
[----:B-1----:R-:W-:Y:S01]  /*14c50*/  IMAD.MOV.U32 R2, RZ, RZ, -0x80 ;  /* 0xffffff80ff027424 */ /* 0x002fe200078e00ff */
[----:B------:R-:W-:Y:S01]  /*14c60*/  UMOV UR4, 0xffffffff ;  /* 0xffffffff00047882 */ /* 0x000fe20000000000 */
[C---:B------:R-:W-:Y:S02]  /*14c70*/  LOP3.LUT P3, RZ, R19.reuse, 0x20, RZ, 0xc0, !PT ;  /* 0x0000002013ff7812 */ /* 0x040fe4000786c0ff */
[----:B------:R-:W-:Y:S01]  /*14c80*/  IMAD R2, R28, R2, UR36 ;  /* 0x000000241c027e24 */ /* 0x000fe2000f8e0202 */
[C---:B------:R-:W-:Y:S02]  /*14c90*/  LOP3.LUT P2, RZ, R19.reuse, 0x10, RZ, 0xc0, !PT ;  /* 0x0000001013ff7812 */ /* 0x040fe4000784c0ff */
[----:B------:R-:W-:Y:S01]  /*14ca0*/  LOP3.LUT P1, RZ, R19, 0x8, RZ, 0xc0, !PT ;  /* 0x0000000813ff7812 */ /* 0x000fe2000782c0ff */
[C---:B0-----:R-:W-:Y:S02]  /*14cb0*/  IMAD.SHL.U32 R7, R3.reuse, 0x8, RZ ;  /* 0x0000000803077824 */ /* 0x041fe400078e00ff */
[----:B------:R-:W-:-:S03]  /*14cc0*/  IMAD.SHL.U32 R8, R3, 0x8, RZ ;  /* 0x0000000803087824 */ /* 0x000fc600078e00ff */
[----:B------:R-:W-:-:S04]  /*14cd0*/  LOP3.LUT R7, R7, 0xd8, RZ, 0xc0, !PT ;  /* 0x000000d807077812 */ /* 0x000fc800078ec0ff */
[----:B------:R-:W-:Y:S02]  /*14ce0*/  LOP3.LUT R7, R7, 0x18, R3, 0x78, !PT ;  /* 0x0000001807077812 */ /* 0x000fe400078e7803 */
[----:B------:R-:W-:Y:S02]  /*14cf0*/  LOP3.LUT R3, R3, 0x7f, RZ, 0xc0, !PT ;  /* 0x0000007f03037812 */ /* 0x000fe400078ec0ff */
[----:B------:R-:W-:Y:S02]  /*14d00*/  LOP3.LUT R7, R7, 0x320, R8, 0xf8, !PT ;  /* 0x0000032007077812 */ /* 0x000fe400078ef808 */
[----:B------:R-:W-:-:S03]  /*14d10*/  SHF.R.U32.HI R3, RZ, 0x2, R3 ;  /* 0x00000002ff037819 */ /* 0x000fc60000011603 */
[----:B------:R-:W-:Y:S02]  /*14d20*/  IMAD R7, R9, 0x3000, R7 ;  /* 0x0000300009077824 */ /* 0x000fe400078e0207 */
[----:B------:R-:W-:Y:S01]  /*14d30*/  IMAD.IADD R8, R2, 0x1, -R3 ;  /* 0x0000000102087824 */ /* 0x000fe200078e0a03 */
[----:B------:R-:W-:Y:S06]  /*14d40*/  BRA.DIV UR4, `(.L_x_949) ;  /* 0x0000002a04747947 */ /* 0x000fec000b800000 */
[----:B------:R-:W0:Y:S01]  /*14d50*/  SHFL.IDX PT, R2, R17, RZ, 0x1c1f ;  /* 0x001c1fff11027589 */ /* 0x000e2200000e0000 */
[----:B------:R-:W-:-:S03]  /*14d60*/  IMAD R7, R7, 0x2, R16 ;  /* 0x0000000207077824 */ /* 0x000fc600078e0210 */
        /* <DEDUP_REMOVED lines=32> */
.L_x_1027:
        /* <DEDUP_REMOVED lines=21> */
[----:B------:R-:W-:Y:S02]  /*150c0*/  ULDC.64 UR4, c[0x0][0x330] ;  /* 0x0000cc0000047ab9 */ /* 0x000fe40000000a00 */
[----:B------:R-:W-:Y:S02]  /*150d0*/  IMAD R5, R29, UR4, RZ ;  /* 0x000000041d057c24 */ /* 0x000fe4000f8e02ff */
[----:B------:R-:W-:Y:S02]  /*150e0*/  IMAD.IADD R3, R3, 0x1, R25 ;  /* 0x0000000103037824 */ /* 0x000fe400078e0219 */
[C---:B------:R-:W-:Y:S02]  /*150f0*/  IMAD R5, R22.reuse, UR5, R5 ;  /* 0x0000000516057c24 */ /* 0x040fe4000f8e0205 */
[----:B------:R-:W-:Y:S01]  /*15100*/  IMAD.WIDE.U32 R2, R22, UR4, R2 ;  /* 0x0000000416027c25 */ /* 0x000fe2000f8e0002 */
[----:B------:R-:W-:-:S03]  /*15110*/  ULDC.64 UR4, c[0x0][0x318] ;  /* 0x0000c60000047ab9 */ /* 0x000fc60000000a00 */
[----:B------:R-:W-:Y:S01]  /*15120*/  IMAD.IADD R3, R5, 0x1, R3 ;  /* 0x0000000105037824 */ /* 0x000fe200078e0203 */
[----:B0-----:R-:W-:-:S04]  /*15130*/  LEA R17, P0, R2, UR4, 0x1 ;  /* 0x0000000402117c11 */ /* 0x001fc8000f8008ff */
[----:B------:R-:W-:Y:S02]  /*15140*/  LEA.HI.X R18, R2, UR5, R3, 0x1, P0 ;  /* 0x0000000502127c11 */ /* 0x000fe400080f0c03 */
[----:B------:R-:W-:-:S13]  /*15150*/  PLOP3.LUT P0, PT, PT, PT, PT, 0x80, 0x0 ;  /* 0x000000000000781c */ /* 0x000fda0003f0f070 */
.L_x_950:
        /* <DEDUP_REMOVED lines=11> */
.L_x_951:
[C---:B------:R-:W-:Y:S01]  /*15210*/  ISETP.GT.AND P0, PT, R24.reuse, UR45, PT ;  /* 0x0000002d18007c0c */ /* 0x040fe2000bf04270 */
[----:B------:R1:W-:Y:S01]  /*15220*/  SYNCS.ARRIVE.TRANS64.A1T0 RZ, [R6+URZ+0x2d850], RZ ;  /* 0x02d850ff06ff79a7 */ /* 0x0003e2000810003f */
[----:B------:R-:W-:Y:S02]  /*15230*/  VIADD R0, R24, 0xffffffff ;  /* 0xffffffff18007836 */ /* 0x000fe40000000000 */
[----:B------:R-:W-:Y:S02]  /*15240*/  IMAD.MOV.U32 R9, RZ, RZ, R23 ;  /* 0x000000ffff097224 */ /* 0x000fe400078e0017 */
[----:B------:R-:W-:Y:S02]  /*15250*/  IMAD.MOV.U32 R20, RZ, RZ, R26 ;  /* 0x000000ffff147224 */ /* 0x000fe400078e001a */
[----:B------:R-:W-:-:S05]  /*15260*/  IMAD.MOV.U32 R28, RZ, RZ, R24 ;  /* 0x000000ffff1c7224 */ /* 0x000fca00078e0018 */
[----:B-1----:R-:W-:Y:S05]  /*15270*/  @P0 BRA `(.L_x_952) ;  /* 0xfffffff000480947 */ /* 0x002fea000383ffff */
[----:B------:R-:W-:Y:S05]  /*15280*/  BSYNC B0 ;  /* 0x0000000000007941 */ /* 0x000fea0003800000 */
.L_x_939:
[----:B------:R-:W1:Y:S01]  /*15290*/  S2R R0, SR_TID.X ;  /* 0x0000000000007919 */ /* 0x000e620000002100 */
[----:B------:R-:W-:Y:S01]  /*152a0*/  BSSY B0, `(.L_x_953) ;  /* 0x0000011000007945 */ /* 0x000fe20003800000 */
[----:B-1----:R-:W-:-:S04]  /*152b0*/  LOP3.LUT R0, R0, 0x7f, RZ, 0xc0, !PT ;  /* 0x0000007f00007812 */ /* 0x002fc800078ec0ff */
[----:B------:R-:W-:-:S13]  /*152c0*/  ISETP.NE.AND P2, PT, R0, RZ, PT ;  /* 0x000000ff0000720c */ /* 0x000fda0003f45270 */
[----:B------:R-:W-:Y:S05]  /*152d0*/  @P2 BRA `(.L_x_954) ;  /* 0x0000000000342947 */ /* 0x000fea0003800000 */
[----:B------:R-:W1:Y:S01]  /*152e0*/  S2R R7, SR_LANEID ;  /* 0x0000000000077919 */ /* 0x000e620000000000 */
[----:B------:R-:W-:Y:S01]  /*152f0*/  VOTEU.ANY UR4, UPT, PT ;  /* 0x0000000000047886 */ /* 0x000fe200038e0100 */
[----:B0-----:R-:W0:Y:S01]  /*15300*/  LDC.64 R2, c[0x0][0xc80] ;  /* 0x00032000ff027b82 */ /* 0x001e220000000a00 */
[----:B------:R-:W1:Y:S08]  /*15310*/  FLO.U32 R0, UR4 ;  /* 0x0000000400007d00 */ /* 0x000e7000080e0000 */
[----:B------:R-:W0:Y:S01]  /*15320*/  POPC R5, UR4 ;  /* 0x0000000400057d09 */ /* 0x000e220008000000 */
[----:B-1----:R-:W-:-:S13]  /*15330*/  ISETP.EQ.U32.AND P0, PT, R0, R7, PT ;  /* 0x000000070000720c */ /* 0x002fda0003f02070 */
[----:B0-----:R-:W2:Y:S01]  /*15340*/  @P0 ATOMG.E.ADD.STRONG.GPU PT, R3, desc[UR52][R2.64], R5 ;  /* 0x00000005020309a8 */ /* 0x001ea200081ee1f4 */
[----:B------:R-:W0:Y:S02]  /*15350*/  S2R R4, SR_LTMASK ;  /* 0x0000000000047919 */ /* 0x000e240000003900 */
[----:B0-----:R-:W-:-:S04]  /*15360*/  LOP3.LUT R4, R4, UR4, RZ, 0xc0, !PT ;  /* 0x0000000404047c12 */ /* 0x001fc8000f8ec0ff */
[----:B------:R-:W0:Y:S01]  /*15370*/  POPC R7, R4 ;  /* 0x0000000400077309 */ /* 0x000e220000000000 */
[----:B--2---:R-:W0:Y:S02]  /*15380*/  SHFL.IDX PT, R0, R3, R0, 0x1f ;  /* 0x00001f0003007589 */ /* 0x004e2400000e0000 */
[----:B0-----:R-:W-:-:S05]  /*15390*/  IADD3 R0, R0, UR46, R7 ;  /* 0x0000002e00007c10 */ /* 0x001fca000fffe007 */
[----:B------:R1:W-:Y:S02]  /*153a0*/  STL [R1+0x10], R0 ;  /* 0x0000100001007387 */ /* 0x0003e40000100800 */
.L_x_954:
[----:B------:R-:W-:Y:S05]  /*153b0*/  BSYNC B0 ;  /* 0x0000000000007941 */ /* 0x000fea0003800000 */
.L_x_953:
[----:B-1----:R-:W-:-:S05]  /*153c0*/  IMAD.U32 R0, RZ, RZ, UR47 ;  /* 0x0000002fff007e24 */ /* 0x002fca000f8e00ff */
[----:B------:R-:W-:-:S13]  /*153d0*/  ISETP.NE.AND P0, PT, R0, 0x3, PT ;  /* 0x000000030000780c */ /* 0x000fda0003f05270 */
[----:B------:R-:W-:Y:S05]  /*153e0*/  @!P0 BRA `(.L_x_955) ;  /* 0x0000000000048947 */ /* 0x000fea0003800000 */
[----:B------:R-:W-:Y:S01]  /*153f0*/  BPT.TRAP 0x1 ;  /* 0x000000040000795c */ /* 0x000fe20000300000 */
.L_x_955:
[----:B------:R-:W-:Y:S01]  /*15400*/  IMAD R4, R23, 0x8, R16 ;  /* 0x0000000817047824 */ /* 0x000fe200078e0210 */
[----:B0-----:R-:W-:Y:S01]  /*15410*/  SHF.L.U32 R3, R26, 0x1f, RZ ;  /* 0x0000001f1a037819 */ /* 0x001fe200000006ff */
[----:B------:R-:W-:Y:S03]  /*15420*/  BSSY B0, `(.L_x_956) ;  /* 0x0000003000007945 */ /* 0x000fe60003800000 */
[----:B------:R-:W0:Y:S02]  /*15430*/  SYNCS.PHASECHK.TRANS64.TRYWAIT P0, [R4+URZ+0x2d860], R3 ;  /* 0x02d86003040075a7 */ /* 0x000e24000800017f */
[----:B0-----:R-:W-:Y:S05]  /*15440*/  @!P0 BRA `(.L_x_957) ;  /* 0x0000002800188947 */ /* 0x001fea0003800000 */
.L_x_1028:
[----:B------:R-:W-:Y:S05]  /*15450*/  BSYNC B0 ;  /* 0x0000000000007941 */ /* 0x000fea0003800000 */
.L_x_956:
[----:B------:R-:W1:Y:S01]  /*15460*/  S2R R7, SR_TID.X ;  /* 0x0000000000077919 */ /* 0x000e620000002100 */
[----:B------:R-:W-:Y:S01]  /*15470*/  IMAD.MOV.U32 R5, RZ, RZ, -0x80 ;  /* 0xffffff80ff057424 */ /* 0x000fe200078e00ff */
[----:B------:R-:W-:Y:S01]  /*15480*/  UMOV UR4, 0xffffffff ;  /* 0xffffffff00047882 */ /* 0x000fe20000000000 */
[C---:B------:R-:W-:Y:S02]  /*15490*/  LOP3.LUT P4, RZ, R19.reuse, 0x20, RZ, 0xc0, !PT ;  /* 0x0000002013ff7812 */ /* 0x040fe4000788c0ff */
[----:B------:R-:W-:Y:S01]  /*154a0*/  IMAD R5, R24, R5, UR36 ;  /* 0x0000002418057e24 */ /* 0x000fe2000f8e0205 */
[C---:B------:R-:W-:Y:S02]  /*154b0*/  LOP3.LUT P3, RZ, R19.reuse, 0x10, RZ, 0xc0, !PT ;  /* 0x0000001013ff7812 */ /* 0x040fe4000786c0ff */
[----:B------:R-:W-:Y:S01]  /*154c0*/  LOP3.LUT P1, RZ, R19, 0x8, RZ, 0xc0, !PT ;  /* 0x0000000813ff7812 */ /* 0x000fe2000782c0ff */
[C---:B-1----:R-:W-:Y:S01]  /*154d0*/  IMAD.SHL.U32 R0, R7.reuse, 0x8, RZ ;  /* 0x0000000807007824 */ /* 0x042fe200078e00ff */
[C---:B------:R-:W-:Y:S01]  /*154e0*/  LOP3.LUT R6, R7.reuse, 0x7f, RZ, 0xc0, !PT ;  /* 0x0000007f07067812 */ /* 0x040fe200078ec0ff */
[----:B------:R-:W-:-:S03]  /*154f0*/  IMAD.SHL.U32 R2, R7, 0x8, RZ ;  /* 0x0000000807027824 */ /* 0x000fc600078e00ff */
[----:B------:R-:W-:Y:S02]  /*15500*/  LOP3.LUT R0, R0, 0xd8, RZ, 0xc0, !PT ;  /* 0x000000d800007812 */ /* 0x000fe400078ec0ff */
[----:B------:R-:W-:Y:S02]  /*15510*/  SHF.R.U32.HI R6, RZ, 0x2, R6 ;  /* 0x00000002ff067819 */ /* 0x000fe40000011606 */
[----:B------:R-:W-:-:S03]  /*15520*/  LOP3.LUT R0, R0, 0x18, R7, 0x78, !PT ;  /* 0x0000001800007812 */ /* 0x000fc600078e7807 */
[----:B------:R-:W-:Y:S01]  /*15530*/  IMAD.IADD R5, R5, 0x1, -R6 ;  /* 0x0000000105057824 */ /* 0x000fe200078e0a06 */
[----:B------:R-:W-:-:S05]  /*15540*/  LOP3.LUT R0, R0, 0x320, R2, 0xf8, !PT ;  /* 0x0000032000007812 */ /* 0x000fca00078ef802 */
[----:B------:R-:W-:Y:S01]  /*15550*/  IMAD R7, R23, 0x3000, R0 ;  /* 0x0000300017077824 */ /* 0x000fe200078e0200 */
        /* <DEDUP_REMOVED lines=8> */
[----:B------:R-:W1:Y:S03]  /*155e0*/  SHFL.IDX PT, R14, R17, 0x1, 0x1c1f ;  /* 0x003c1f00110e7f89 */ /* 0x000e6600000e0000 */
[----:B0-----:R-:W-:Y:S01]  /*155f0*/  IMAD.X R3, RZ, RZ, R0, P0 ;  /* 0x000000ffff037224 */ /* 0x001fe200000e0600 */
[----:B------:R-:W-:Y:S01]  /*15600*/  ISETP.LT.OR P0, PT, R5, 0x1, P4 ;  /* 0x000000010500780c */ /* 0x000fe20002701670 */
[----:B------:R-:W-:Y:S02]  /*15610*/  IMAD R0, R7, 0x2, R16 ;  /* 0x0000000207007824 */ /* 0x000fe400078e0210 */
[----:B------:R-:W-:Y:S10]  /*15620*/  SHFL.IDX PT, R7, R18, 0x3, 0x1c1f ;  /* 0x007c1f0012077f89 */ /* 0x000ff400000e0000 */
        /* <DEDUP_REMOVED lines=25> */
.L_x_1038:
        /* <DEDUP_REMOVED lines=13> */
.L_x_959:
        /* <DEDUP_REMOVED lines=11> */
.L_x_960:
[----:B------:R0:W-:Y:S01]  /*15940*/  SYNCS.ARRIVE.TRANS64.A1T0 RZ, [R4+URZ+0x2d850], RZ ;  /* 0x02d850ff04ff79a7 */ /* 0x0001e2000810003f */
[----:B------:R-:W-:-:S05]  /*15950*/  VIADD R23, R23, 0x1 ;  /* 0x0000000117177836 */ /* 0x000fca0000000000 */
[----:B------:R-:W-:-:S04]  /*15960*/  ISETP.NE.AND P0, PT, R23, 0x2, PT ;  /* 0x000000021700780c */ /* 0x000fc80003f05270 */
[----:B------:R-:W-:Y:S02]  /*15970*/  SEL R3, RZ, 0x1, P0 ;  /* 0x00000001ff037807 */ /* 0x000fe40000000000 */
[----:B------:R-:W-:Y:S02]  /*15980*/  SEL R23, R23, RZ, P0 ;  /* 0x000000ff17177207 */ /* 0x000fe40000000000 */
[----:B0-----:R-:W-:-:S07]  /*15990*/  LOP3.LUT R26, R26, R3, RZ, 0x3c, !PT ;  /* 0x000000031a1a7212 */ /* 0x001fce00078e3cff */
.L_x_920:
[----:B------:R-:W-:Y:S05]  /*159a0*/  BSYNC B7 ;  /* 0x0000000000077941 */ /* 0x000fea0003800000 */
.L_x_918:
[----:B------:R2:W5:Y:S01]  /*159b0*/  LDL R2, [R1+0x10] ;  /* 0x0000100001027983 */ /* 0x0005620000100800 */
[----:B------:R-:W-:-:S13]  /*159c0*/  LOP3.LUT P0, RZ, R19, 0x800, RZ, 0xc0, !PT ;  /* 0x0000080013ff7812 */ /* 0x000fda000780c0ff */
[----:B--2---:R-:W-:Y:S05]  /*159d0*/  @!P0 BRA `(.L_x_961) ;  /* 0x0000000000288947 */ /* 0x004fea0003800000 */
[----:B------:R-:W-:Y:S05]  /*159e0*/  WARPSYNC.ALL ;  /* 0x0000000000007948 */ /* 0x000fea0003800000 */
[----:B------:R-:W2:Y:S08]  /*159f0*/  S2UR UR5, SR_CgaCtaId ;  /* 0x00000000000579c3 */ /* 0x000eb00000008800 */
[----:B------:R-:W-:Y:S06]  /*15a00*/  BAR.SYNC.DEFER_BLOCKING 0x5, 0x200 ;  /* 0x0148000000007b1d */ /* 0x000fec0000010000 */
[----:B------:R-:W-:-:S02]  /*15a10*/  UMOV UR4, 0x400 ;  /* 0x0000040000047882 */ /* 0x000fc40000000000 */
[----:B--2---:R-:W-:-:S06]  /*15a20*/  ULEA UR4, UR5, UR4, 0x18 ;  /* 0x0000000405047291 */ /* 0x004fcc000f8ec03f */
[----:B------:R-:W-:-:S05]  /*15a30*/  IMAD.U32 R16, RZ, RZ, UR4 ;  /* 0x00000004ff107e24 */ /* 0x000fca000f8e00ff */
[----:B-----5:R-:W2:Y:S04]  /*15a40*/  LDS R2, [R16+0x2d8d0] ;  /* 0x02d8d00010027984 */ /* 0x020ea80000000800 */
[----:B--2---:R2:W-:Y:S01]  /*15a50*/  STL [R1+0x10], R2 ;  /* 0x0000100201007387 */ /* 0x0045e20000100800 */
[----:B------:R-:W-:Y:S06]  /*15a60*/  BAR.ARV 0x4, 0x200 ;  /* 0x0108000000007b1d */ /* 0x000fec0000002000 */
[----:B------:R-:W-:Y:S05]  /*15a70*/  BRA `(.L_x_962) ;  /* 0x00000000002c7947 */ /* 0x000fea0003800000 */
.L_x_961:
[----:B------:R-:W-:-:S03]  /*15a80*/  UMOV UR4, 0xffffffff ;  /* 0xffffffff00047882 */ /* 0x000fc60000000000 */
[----:B------:R-:W-:Y:S05]  /*15a90*/  BRA.DIV UR4, `(.L_x_963) ;  /* 0x0000002604fc7947 */ /* 0x000fea000b800000 */
[----:B-----5:R2:W3:Y:S02]  /*15aa0*/  SHFL.IDX PT, R14, R2, RZ, 0x1f ;  /* 0x00001fff020e7589 */ /* 0x0204e400000e0000 */
.L_x_1041:
[----:B------:R-:W4:Y:S01]  /*15ab0*/  @!P2 S2R R3, SR_CgaCtaId ;  /* 0x000000000003a919 */ /* 0x000f220000008800 */
[----:B------:R-:W-:Y:S05]  /*15ac0*/  WARPSYNC.ALL ;  /* 0x0000000000007948 */ /* 0x000fea0003800000 */
[----:B------:R-:W-:Y:S01]  /*15ad0*/  BAR.SYNC.DEFER_BLOCKING 0x4, 0x200 ;  /* 0x0108000000007b1d */ /* 0x000fe20000010000 */
[----:B-1----:R-:W-:-:S05]  /*15ae0*/  @!P2 MOV R0, 0x400 ;  /* 0x000004000000a802 */ /* 0x002fca0000000f00 */
[----:B---3--:R3:W-:Y:S01]  /*15af0*/  STL [R1+0x10], R14 ;  /* 0x0000100e01007387 */ /* 0x0087e20000100800 */
[----:B----4-:R-:W-:-:S05]  /*15b00*/  @!P2 LEA R16, R3, R0, 0x18 ;  /* 0x000000000310a211 */ /* 0x010fca00078ec0ff */
[----:B------:R3:W-:Y:S01]  /*15b10*/  @!P2 STS [R16+0x2d8d0], R2 ;  /* 0x02d8d0021000a388 */ /* 0x0007e20000000800 */
[----:B------:R-:W-:Y:S06]  /*15b20*/  BAR.ARV 0x5, 0x200 ;  /* 0x0148000000007b1d */ /* 0x000fec0000002000 */
.L_x_962:
[----:B-1----:R-:W4:Y:S01]  /*15b30*/  LDL R0, [R1+0x10] ;  /* 0x0000100001007983 */ /* 0x002f220000100800 */
[----:B------:R-:W-:Y:S02]  /*15b40*/  ULDC UR4, c[0x0][0xc38] ;  /* 0x00030e0000047ab9 */ /* 0x000fe40000000800 */
[----:B----4-:R-:W-:-:S13]  /*15b50*/  ISETP.GE.AND P0, PT, R0, UR4, PT ;  /* 0x0000000400007c0c */ /* 0x010fda000bf06270 */
[----:B------:R-:W-:Y:S05]  /*15b60*/  @!P0 BRA `(.L_x_964) ;  /* 0xffffffc000c48947 */ /* 0x000fea000383ffff */
.L_x_909:
[----:B------:R-:W4:Y:S01]  /*15b70*/  LDL.LU R0, [R1+0x14] ;  /* 0x0000140001007983 */ /* 0x000f220000300800 */
[----:B------:R-:W-:Y:S01]  /*15b80*/  BSSY B0, `(.L_x_965) ;  /* 0x000000b000007945 */ /* 0x000fe20003800000 */
[----:B------:R-:W1:Y:S01]  /*15b90*/  S2R R5, SR_CgaCtaId ;  /* 0x0000000000057919 */ /* 0x000e620000008800 */
[----:B----4-:R-:W-:-:S05]  /*15ba0*/  VIADD R0, R0, 0x1 ;  /* 0x0000000100007836 */ /* 0x010fca0000000000 */
[----:B--23--:R-:W-:-:S04]  /*15bb0*/  LEA.HI R2, R0, R0, RZ, 0x1 ;  /* 0x0000000000027211 */ /* 0x00cfc800078f08ff */
[----:B------:R-:W-:Y:S02]  /*15bc0*/  LOP3.LUT R3, R2, 0xfffffffe, RZ, 0xc0, !PT ;  /* 0xfffffffe02037812 */ /* 0x000fe400078ec0ff */
[----:B------:R-:W-:-:S03]  /*15bd0*/  MOV R2, 0x400 ;  /* 0x0000040000027802 */ /* 0x000fc60000000f00 */
[----:B------:R-:W-:Y:S01]  /*15be0*/  IMAD.IADD R0, R0, 0x1, -R3 ;  /* 0x0000000100007824 */ /* 0x000fe200078e0a03 */
[----:B-1----:R-:W-:-:S04]  /*15bf0*/  LEA R4, R5, R2, 0x18 ;  /* 0x0000000205047211 */ /* 0x002fc800078ec0ff */
[----:B------:R-:W-:-:S04]  /*15c00*/  SHF.L.U32 R0, R0, 0x1f, RZ ;  /* 0x0000001f00007819 */ /* 0x000fc800000006ff */
[----:B------:R-:W1:Y:S02]  /*15c10*/  SYNCS.PHASECHK.TRANS64.TRYWAIT P0, [R4+URZ+0x2d820], R0 ;  /* 0x02d82000040075a7 */ /* 0x000e64000800017f */
[----:B-1----:R-:W-:Y:S05]  /*15c20*/  @!P0 BRA `(.L_x_966) ;  /* 0x0000002400c08947 */ /* 0x002fea0003800000 */
.L_x_1042:
[----:B------:R-:W-:Y:S05]  /*15c30*/  BSYNC B0 ;  /* 0x0000000000007941 */ /* 0x000fea0003800000 */
.L_x_965:
[----:B------:R-:W-:-:S03]  /*15c40*/  UMOV UR4, 0xffffffff ;  /* 0xffffffff00047882 */ /* 0x000fc60000000000 */
[----:B------:R-:W-:Y:S05]  /*15c50*/  BRA.DIV UR4, `(.L_x_967) ;  /* 0x0000002604c87947 */ /* 0x000fea000b800000 */
[----:B-1----:R-:W1:Y:S02]  /*15c60*/  S2R R0, SR_TID.X ;  /* 0x0000000000007919 */ /* 0x002e640000002100 */
[----:B-1----:R-:W-:-:S04]  /*15c70*/  SHF.R.U32.HI R0, RZ, 0x5, R0 ;  /* 0x00000005ff007819 */ /* 0x002fc80000011600 */
[----:B------:R-:W-:-:S05]  /*15c80*/  LOP3.LUT R0, R0, 0x3, RZ, 0xc0, !PT ;  /* 0x0000000300007812 */ /* 0x000fca00078ec0ff */
[----:B------:R1:W2:Y:S02]  /*15c90*/  SHFL.IDX PT, R14, R0, RZ, 0x1f ;  /* 0x00001fff000e7589 */ /* 0x0002a400000e0000 */
.L_x_1045:
[----:B--2---:R-:W-:Y:S01]  /*15ca0*/  ISETP.NE.AND P0, PT, R14, RZ, PT ;  /* 0x000000ff0e00720c */ /* 0x004fe20003f05270 */
[----:B------:R-:W-:-:S12]  /*15cb0*/  BSSY B0, `(.L_x_968) ;  /* 0x0000024000007945 */ /* 0x000fd80003800000 */
[----:B------:R-:W-:Y:S05]  /*15cc0*/  @P0 BRA `(.L_x_969) ;  /* 0x0000000000880947 */ /* 0x000fea0003800000 */
[----:B------:R-:W-:-:S03]  /*15cd0*/  UMOV UR4, 0xffffffff ;  /* 0xffffffff00047882 */ /* 0x000fc60000000000 */
[----:B------:R-:W-:Y:S05]  /*15ce0*/  BRA.DIV UR4, `(.L_x_970) ;  /* 0x0000002604d87947 */ /* 0x000fea000b800000 */
[----:B------:R-:W-:-:S13]  /*15cf0*/  ELECT P6, URZ, PT ;  /* 0x00000000003f782f */ /* 0x000fda00038c0000 */
.L_x_1048:
[----:B------:R-:W-:Y:S05]  /*15d00*/  @!P6 BRA `(.L_x_969) ;  /* 0x000000000078e947 */ /* 0x000fea0003800000 */
[----:B------:R-:W-:-:S06]  /*15d10*/  ULOP3.LUT UR4, UR42, 0x2, URZ, 0xfc, !UPT ;  /* 0x000000022a047892 */ /* 0x000fcc000f8efc3f */
[----:B-1----:R-:W-:-:S05]  /*15d20*/  IMAD.U32 R0, RZ, RZ, UR4 ;  /* 0x00000004ff007e24 */ /* 0x002fca000f8e00ff */
[----:B------:R-:W-:-:S13]  /*15d30*/  ISETP.NE.AND P0, PT, R0, 0x3, PT ;  /* 0x000000030000780c */ /* 0x000fda0003f05270 */
[----:B------:R-:W-:Y:S05]  /*15d40*/  @!P0 BRA `(.L_x_971) ;  /* 0x0000000000048947 */ /* 0x000fea0003800000 */
[----:B------:R-:W-:Y:S01]  /*15d50*/  BPT.TRAP 0x1 ;  /* 0x000000040000795c */ /* 0x000fe20000300000 */
.L_x_971:
[C---:B------:R-:W-:Y:S01]  /*15d60*/  IMAD R5, R23.reuse, 0x8, R4 ;  /* 0x0000000817057824 */ /* 0x040fe200078e0204 */
[----:B------:R-:W-:Y:S01]  /*15d70*/  SHF.L.U32 R0, R26, 0x1f, RZ ;  /* 0x0000001f1a007819 */ /* 0x000fe200000006ff */
[----:B------:R-:W-:-:S03]  /*15d80*/  VIADD R23, R23, 0x1 ;  /* 0x0000000117177836 */ /* 0x000fc60000000000 */
[----:B------:R-:W1:Y:S02]  /*15d90*/  SYNCS.PHASECHK.TRANS64.TRYWAIT P1, [R5+URZ+0x2d840], R0 ;  /* 0x02d84000050075a7 */ /* 0x000e64000802017f */
[----:B------:R-:W-:-:S04]  /*15da0*/  ISETP.NE.AND P2, PT, R23, 0x2, PT ;  /* 0x000000021700780c */ /* 0x000fc80003f45270 */
[----:B------:R-:W-:Y:S01]  /*15db0*/  SEL R3, RZ, 0x1, P2 ;  /* 0x00000001ff037807 */ /* 0x000fe20001000000 */
[----:B-1----:R-:W-:Y:S08]  /*15dc0*/  @!P1 BRA `(.L_x_972) ;  /* 0x0000002400c09947 */ /* 0x002ff00003800000 */
.L_x_1049:
[----:B------:R-:W-:Y:S02]  /*15dd0*/  SEL R23, R23, RZ, P2 ;  /* 0x000000ff17177207 */ /* 0x000fe40001000000 */
[----:B------:R-:W-:Y:S01]  /*15de0*/  LOP3.LUT R2, R26, R3, RZ, 0x3c, !PT ;  /* 0x000000031a027212 */ /* 0x000fe200078e3cff */
[----:B------:R-:W-:Y:S06]  /*15df0*/  @!P0 BRA `(.L_x_973) ;  /* 0x0000000000048947 */ /* 0x000fec0003800000 */
[----:B------:R-:W-:Y:S01]  /*15e00*/  BPT.TRAP 0x1 ;  /* 0x000000040000795c */ /* 0x000fe20000300000 */
.L_x_973:
[----:B------:R-:W-:Y:S01]  /*15e10*/  IMAD R23, R23, 0x8, R4 ;  /* 0x0000000817177824 */ /* 0x000fe200078e0204 */
[----:B------:R-:W-:-:S04]  /*15e20*/  SHF.L.U32 R2, R2, 0x1f, RZ ;  /* 0x0000001f02027819 */ /* 0x000fc800000006ff */
[----:B------:R-:W2:Y:S02]  /*15e30*/  SYNCS.PHASECHK.TRANS64.TRYWAIT P1, [R23+URZ+0x2d840], R2 ;  /* 0x02d84002170075a7 */ /* 0x000ea4000802017f */
[----:B--2---:R-:W-:Y:S05]  /*15e40*/  @!P1 BRA `(.L_x_974) ;  /* 0x0000002400b49947 */ /* 0x004fea0003800000 */
.L_x_1050:
[----:B------:R-:W-:Y:S05]  /*15e50*/  @!P0 BRA `(.L_x_975) ;  /* 0x0000000000048947 */ /* 0x000fea0003800000 */
[----:B------:R-:W-:Y:S01]  /*15e60*/  BPT.TRAP 0x1 ;  /* 0x000000040000795c */ /* 0x000fe20000300000 */
.L_x_975:
[----:B------:R-:W3:Y:S02]  /*15e70*/  SYNCS.PHASECHK.TRANS64.TRYWAIT P1, [R5+URZ+0x2d860], R0 ;  /* 0x02d86000050075a7 */ /* 0x000ee4000802017f */
[----:B---3--:R-:W-:Y:S05]  /*15e80*/  @!P1 BRA `(.L_x_976) ;  /* 0x0000002400b89947 */ /* 0x008fea0003800000 */
.L_x_1051:
[----:B------:R-:W-:Y:S05]  /*15e90*/  @!P0 BRA `(.L_x_977) ;  /* 0x0000000000048947 */ /* 0x000fea0003800000 */
[----:B------:R-:W-:Y:S01]  /*15ea0*/  BPT.TRAP 0x1 ;  /* 0x000000040000795c */ /* 0x000fe20000300000 */
.L_x_977:
[----:B----4-:R4:W0:Y:S02]  /*15eb0*/  SYNCS.PHASECHK.TRANS64.TRYWAIT P0, [R23+URZ+0x2d860], R2 ;  /* 0x02d86002170075a7 */ /* 0x010824000800017f */
[----:B0-----:R-:W-:Y:S05]  /*15ec0*/  @!P0 NANOSLEEP.SYNCS 0x989680 ;  /* 0x009896800000895d */ /* 0x001fea0003900000 */
[----:B------:R-:W0:Y:S02]  /*15ed0*/  @!P0 SYNCS.PHASECHK.TRANS64 P0, [R23+URZ+0x2d860], R2 ;  /* 0x02d86002170085a7 */ /* 0x000e24000800007f */
[----:B0-----:R-:W-:Y:S05]  /*15ee0*/  @!P0 BRA `(.L_x_977) ;  /* 0xfffffffc00f08947 */ /* 0x001fea000383ffff */
.L_x_969:
[----:B------:R-:W-:Y:S05]  /*15ef0*/  BSYNC B0 ;  /* 0x0000000000007941 */ /* 0x000fea0003800000 */
.L_x_968:
[----:B------:R-:W-:Y:S05]  /*15f00*/  EXIT ;  /* 0x000000000000794d */ /* 0x000fea0003800000 */
.L_x_822:
[----:B0-----:R-:W-:-:S04]  /*15f10*/  IMAD.U32 R3, RZ, RZ, UR40 ;  /* 0x00000028ff037e24 */ /* 0x001fc8000f8e00ff */
[----:B------:R0:W1:Y:S03]  /*15f20*/  SYNCS.PHASECHK.TRANS64.TRYWAIT P1, [R3+URZ+0x2d800], R0 ;  /* 0x02d80000030075a7 */ /* 0x000066000802017f */
[----:B-1----:R-:W-:Y:S05]  /*15f30*/  @!P1 NANOSLEEP.SYNCS 0x989680 ;  /* 0x009896800000995d */ /* 0x002fea0003900000 */
[----:B------:R-:W1:Y:S02]  /*15f40*/  @!P1 SYNCS.PHASECHK.TRANS64 P1, [R3+URZ+0x2d800], R0 ;  /* 0x02d80000030095a7 */ /* 0x000e64000802007f */
[----:B-1----:R-:W-:Y:S05]  /*15f50*/  @!P1 BRA `(.L_x_822) ;  /* 0xfffffffc00ec9947 */ /* 0x002fea000383ffff */
[----:B------:R-:W-:Y:S05]  /*15f60*/  BRA `(.L_x_978) ;  /* 0xfffffeb800e47947 */ /* 0x000fea000383ffff */
.L_x_826:
[----:B-1----:R1:W2:Y:S02]  /*15f70*/  SYNCS.PHASECHK.TRANS64.TRYWAIT P1, [R6+URZ+0x2d830], R3 ;  /* 0x02d83003060075a7 */ /* 0x0022a4000802017f */
[----:B--2---:R-:W-:Y:S05]  /*15f80*/  @!P1 NANOSLEEP.SYNCS 0x989680 ;  /* 0x009896800000995d */ /* 0x004fea0003900000 */
[----:B------:R-:W2:Y:S02]  /*15f90*/  @!P1 SYNCS.PHASECHK.TRANS64 P1, [R6+URZ+0x2d830], R3 ;  /* 0x02d83003060095a7 */ /* 0x000ea4000802007f */
[----:B--2---:R-:W-:Y:S05]  /*15fa0*/  @!P1 BRA `(.L_x_826) ;  /* 0xfffffffc00f09947 */ /* 0x004fea000383ffff */
[----:B------:R-:W-:Y:S05]  /*15fb0*/  BRA `(.L_x_825) ;  /* 0xfffffebc00007947 */ /* 0x000fea000383ffff */
.L_x_843:
[----:B-1----:R-:W-:-:S04]  /*15fc0*/  IMAD.U32 R7, RZ, RZ, UR6 ;  /* 0x00000006ff077e24 */ /* 0x002fc8000f8e00ff */
[----:B------:R1:W2:Y:S03]  /*15fd0*/  SYNCS.PHASECHK.TRANS64.TRYWAIT P1, [R7+URZ+0x2d830], R6 ;  /* 0x02d83006070075a7 */ /* 0x0002a6000802017f */
[----:B--2---:R-:W-:Y:S05]  /*15fe0*/  @!P1 NANOSLEEP.SYNCS 0x989680 ;  /* 0x009896800000995d */ /* 0x004fea0003900000 */
[----:B------:R-:W2:Y:S02]  /*15ff0*/  @!P1 SYNCS.PHASECHK.TRANS64 P1, [R7+URZ+0x2d830], R6 ;  /* 0x02d83006070095a7 */ /* 0x000ea4000802007f */
[----:B--2---:R-:W-:Y:S05]  /*16000*/  @!P1 BRA `(.L_x_843) ;  /* 0xfffffffc00ec9947 */ /* 0x004fea000383ffff */
[----:B------:R-:W-:Y:S05]  /*16010*/  BRA `(.L_x_840) ;  /* 0xfffffef800247947 */ /* 0x000fea000383ffff */
.L_x_847:
[----:B-1----:R-:W-:-:S04]  /*16020*/  IMAD.U32 R7, RZ, RZ, UR6 ;  /* 0x00000006ff077e24 */ /* 0x002fc8000f8e00ff */
[----:B------:R1:W2:Y:S03]  /*16030*/  SYNCS.PHASECHK.TRANS64.TRYWAIT P1, [R7+URZ+0x2d850], R6 ;  /* 0x02d85006070075a7 */ /* 0x0002a6000802017f */
[----:B--2---:R-:W-:Y:S05]  /*16040*/  @!P1 NANOSLEEP.SYNCS 0x989680 ;  /* 0x009896800000995d */ /* 0x004fea0003900000 */
[----:B------:R-:W2:Y:S02]  /*16050*/  @!P1 SYNCS.PHASECHK.TRANS64 P1, [R7+URZ+0x2d850], R6 ;  /* 0x02d85006070095a7 */ /* 0x000ea4000802007f */
[----:B--2---:R-:W-:Y:S05]  /*16060*/  @!P1 BRA `(.L_x_847) ;  /* 0xfffffffc00ec9947 */ /* 0x004fea000383ffff */
[----:B------:R-:W-:Y:S05]  /*16070*/  BRA `(.L_x_844) ;  /* 0xfffffef800d07947 */ /* 0x000fea000383ffff */
.L_x_866:
[----:B-1----:R-:W-:-:S04]  /*16080*/  IMAD.U32 R8, RZ, RZ, UR6 ;  /* 0x00000006ff087e24 */ /* 0x002fc8000f8e00ff */
[----:B------:R1:W2:Y:S03]  /*16090*/  SYNCS.PHASECHK.TRANS64.TRYWAIT P1, [R8+URZ+0x2d830], R7 ;  /* 0x02d83007080075a7 */ /* 0x0002a6000802017f */
[----:B--2---:R-:W-:Y:S05]  /*160a0*/  @!P1 NANOSLEEP.SYNCS 0x989680 ;  /* 0x009896800000995d */ /* 0x004fea0003900000 */
[----:B------:R-:W2:Y:S02]  /*160b0*/  @!P1 SYNCS.PHASECHK.TRANS64 P1, [R8+URZ+0x2d830], R7 ;  /* 0x02d83007080095a7 */ /* 0x000ea4000802007f */
[----:B--2---:R-:W-:Y:S05]  /*160c0*/  @!P1 BRA `(.L_x_866) ;  /* 0xfffffffc00ec9947 */ /* 0x004fea000383ffff */
[----:B------:R-:W-:Y:S05]  /*160d0*/  BRA `(.L_x_863) ;  /* 0xffffff34002c7947 */ /* 0x000fea000383ffff */
.L_x_870:
[----:B-1----:R-:W-:-:S04]  /*160e0*/  IMAD.U32 R8, RZ, RZ, UR6 ;  /* 0x00000006ff087e24 */ /* 0x002fc8000f8e00ff */
[----:B------:R1:W2:Y:S03]  /*160f0*/  SYNCS.PHASECHK.TRANS64.TRYWAIT P1, [R8+URZ+0x2d850], R7 ;  /* 0x02d85007080075a7 */ /* 0x0002a6000802017f */
[----:B--2---:R-:W-:Y:S05]  /*16100*/  @!P1 NANOSLEEP.SYNCS 0x989680 ;  /* 0x009896800000995d */ /* 0x004fea0003900000 */
[----:B------:R-:W2:Y:S02]  /*16110*/  @!P1 SYNCS.PHASECHK.TRANS64 P1, [R8+URZ+0x2d850], R7 ;  /* 0x02d85007080095a7 */ /* 0x000ea4000802007f */
[----:B--2---:R-:W-:Y:S05]  /*16120*/  @!P1 BRA `(.L_x_870) ;  /* 0xfffffffc00ec9947 */ /* 0x004fea000383ffff */
[----:B------:R-:W-:Y:S05]  /*16130*/  BRA `(.L_x_867) ;  /* 0xffffff3400d87947 */ /* 0x000fea000383ffff */
.L_x_878:
[----:B-1----:R-:W-:-:S04]  /*16140*/  IMAD.U32 R6, RZ, RZ, UR6 ;  /* 0x00000006ff067e24 */ /* 0x002fc8000f8e00ff */
[----:B------:R1:W2:Y:S03]  /*16150*/  SYNCS.PHASECHK.TRANS64.TRYWAIT P1, [R6+URZ+0x2d830], R5 ;  /* 0x02d83005060075a7 */ /* 0x0002a6000802017f */
[----:B--2---:R-:W-:Y:S05]  /*16160*/  @!P1 NANOSLEEP.SYNCS 0x989680 ;  /* 0x009896800000995d */ /* 0x004fea0003900000 */
[----:B------:R-:W2:Y:S02]  /*16170*/  @!P1 SYNCS.PHASECHK.TRANS64 P1, [R6+URZ+0x2d830], R5 ;  /* 0x02d83005060095a7 */ /* 0x000ea4000802007f */
[----:B--2---:R-:W-:Y:S05]  /*16180*/  @!P1 BRA `(.L_x_878) ;  /* 0xfffffffc00ec9947 */ /* 0x004fea000383ffff */
[----:B------:R-:W-:Y:S05]  /*16190*/  BRA `(.L_x_875) ;  /* 0xffffff5c00587947 */ /* 0x000fea000383ffff */
.L_x_882:
[----:B-1----:R-:W-:-:S04]  /*161a0*/  IMAD.U32 R6, RZ, RZ, UR6 ;  /* 0x00000006ff067e24 */ /* 0x002fc8000f8e00ff */
[----:B------:R1:W2:Y:S03]  /*161b0*/  SYNCS.PHASECHK.TRANS64.TRYWAIT P1, [R6+URZ+0x2d850], R5 ;  /* 0x02d85005060075a7 */ /* 0x0002a6000802017f */
[----:B--2---:R-:W-:Y:S05]  /*161c0*/  @!P1 NANOSLEEP.SYNCS 0x989680 ;  /* 0x009896800000995d */ /* 0x004fea0003900000 */
[----:B------:R-:W2:Y:S02]  /*161d0*/  @!P1 SYNCS.PHASECHK.TRANS64 P1, [R6+URZ+0x2d850], R5 ;  /* 0x02d85005060095a7 */ /* 0x000ea4000802007f */
[----:B--2---:R-:W-:Y:S05]  /*161e0*/  @!P1 BRA `(.L_x_882) ;  /* 0xfffffffc00ec9947 */ /* 0x004fea000383ffff */
[----:B------:R-:W-:Y:S05]  /*161f0*/  BRA `(.L_x_879) ;  /* 0xffffff6000047947 */ /* 0x000fea000383ffff */
.L_x_897:
[----:B-1----:R-:W-:-:S04]  /*16200*/  IMAD.U32 R4, RZ, RZ, UR8 ;  /* 0x00000008ff047e24 */ /* 0x002fc8000f8e00ff */
[----:B------:R1:W2:Y:S03]  /*16210*/  SYNCS.PHASECHK.TRANS64.TRYWAIT P1, [R4+URZ+0x2d850], R3 ;  /* 0x02d85003040075a7 */ /* 0x0002a6000802017f */
[----:B--2---:R-:W-:Y:S05]  /*16220*/  @!P1 NANOSLEEP.SYNCS 0x989680 ;  /* 0x009896800000995d */ /* 0x004fea0003900000 */
[----:B------:R-:W2:Y:S02]  /*16230*/  @!P1 SYNCS.PHASECHK.TRANS64 P1, [R4+URZ+0x2d850], R3 ;  /* 0x02d85003040095a7 */ /* 0x000ea4000802007f */
[----:B--2---:R-:W-:Y:S05]  /*16240*/  @!P1 BRA `(.L_x_897) ;  /* 0xfffffffc00ec9947 */ /* 0x004fea000383ffff */
[----:B------:R-:W-:Y:S05]  /*16250*/  BRA `(.L_x_896) ;  /* 0xffffff9400807947 */ /* 0x000fea000383ffff */
.L_x_926:
[----:B------:R-:W1:Y:S01]  /*16260*/  S2R R20, SR_TID.X ;  /* 0x0000000000147919 */ /* 0x000e620000002100 */
[----:B------:R-:W-:Y:S02]  /*16270*/  IMAD.MOV.U32 R12, RZ, RZ, RZ ;  /* 0x000000ffff0c7224 */ /* 0x000fe400078e00ff */
[----:B------:R-:W-:Y:S02]  /*16280*/  IMAD.MOV.U32 R11, RZ, RZ, 0x1f ;  /* 0x0000001fff0b7424 */ /* 0x000fe400078e00ff */
[----:B------:R-:W-:Y:S01]  /*16290*/  IMAD.MOV.U32 R15, RZ, RZ, -0x1 ;  /* 0xffffffffff0f7424 */ /* 0x000fe200078e00ff */
[----:B-1----:R-:W-:-:S04]  /*162a0*/  SHF.R.U32.HI R20, RZ, 0x5, R20 ;  /* 0x00000005ff147819 */ /* 0x002fc80000011614 */
[----:B------:R-:W-:-:S05]  /*162b0*/  LOP3.LUT R20, R20, 0x3, RZ, 0xc0, !PT ;  /* 0x0000000314147812 */ /* 0x000fca00078ec0ff */
[----:B------:R-:W-:-:S07]  /*162c0*/  IMAD.MOV.U32 R13, RZ, RZ, R20 ;  /* 0x000000ffff0d7224 */ /* 0x000fce00078e0014 */
[----:B0-2---:R-:W-:Y:S05]  /*162d0*/  WARPSYNC.COLLECTIVE R15, `(.L_x_979) ;  /* 0x000000000f087348 */ /* 0x005fea0003c00000 */
[----:B------:R1:W3:Y:S02]  /*162e0*/  SHFL.IDX P6, R14, R13, R12, R11 ;  /* 0x0000000c0d0e7389 */ /* 0x0002e400000c000b */
[----:B0123--:R-:W-:Y:S01]  /*162f0*/  ENDCOLLECTIVE ;  /* 0x000000000000791b */ /* 0x00ffe20003800000 */
.L_x_979:
[----:B------:R-:W-:Y:S05]  /*16300*/  BRA `(.L_x_980) ;  /* 0xffffffc8004c7947 */ /* 0x000fea000383ffff */
.L_x_929:
[----:B0-----:R0:W1:Y:S02]  /*16310*/  SYNCS.PHASECHK.TRANS64.TRYWAIT P0, [R6+URZ+0x2d840], R2 ;  /* 0x02d84002060075a7 */ /* 0x001064000800017f */
[----:B-1----:R-:W-:Y:S05]  /*16320*/  @!P0 NANOSLEEP.SYNCS 0x989680 ;  /* 0x009896800000895d */ /* 0x002fea0003900000 */
[----:B------:R-:W1:Y:S02]  /*16330*/  @!P0 SYNCS.PHASECHK.TRANS64 P0, [R6+URZ+0x2d840], R2 ;  /* 0x02d84002060085a7 */ /* 0x000e64000800007f */
[----:B-1----:R-:W-:Y:S05]  /*16340*/  @!P0 BRA `(.L_x_929) ;  /* 0xfffffffc00f08947 */ /* 0x002fea000383ffff */
[----:B------:R-:W-:Y:S05]  /*16350*/  BRA `(.L_x_981) ;  /* 0xffffffcc00547947 */ /* 0x000fea000383ffff */
.L_x_930:
[----:B------:R-:W-:Y:S01]  /*16360*/  BSSY B0, `(.L_x_982) ;  /* 0x0000008000007945 */ /* 0x000fe20003800000 */
[----:B------:R-:W-:Y:S02]  /*16370*/  IMAD.MOV.U32 R13, RZ, RZ, R0 ;  /* 0x000000ffff0d7224 */ /* 0x000fe400078e0000 */
[----:B------:R-:W-:Y:S02]  /*16380*/  IMAD.MOV.U32 R12, RZ, RZ, RZ ;  /* 0x000000ffff0c7224 */ /* 0x000fe400078e00ff */
[----:B------:R-:W-:Y:S02]  /*16390*/  IMAD.MOV.U32 R11, RZ, RZ, 0x1c1f ;  /* 0x00001c1fff0b7424 */ /* 0x000fe400078e00ff */
[----:B------:R-:W-:-:S07]  /*163a0*/  IMAD.MOV.U32 R15, RZ, RZ, -0x1 ;  /* 0xffffffffff0f7424 */ /* 0x000fce00078e00ff */
[----:B------:R-:W-:Y:S05]  /*163b0*/  WARPSYNC.COLLECTIVE R15, `(.L_x_983) ;  /* 0x000000000f087348 */ /* 0x000fea0003c00000 */
[----:B------:R0:W1:Y:S02]  /*163c0*/  SHFL.IDX P6, R14, R13, R12, R11 ;  /* 0x0000000c0d0e7389 */ /* 0x00006400000c000b */
[----:B01----:R-:W-:Y:S01]  /*163d0*/  ENDCOLLECTIVE ;  /* 0x000000000000791b */ /* 0x003fe20003800000 */
.L_x_983:
[----:B------:R-:W-:Y:S05]  /*163e0*/  BSYNC B0 ;  /* 0x0000000000007941 */ /* 0x000fea0003800000 */
.L_x_982:
[----:B------:R-:W-:Y:S02]  /*163f0*/  IMAD.MOV.U32 R13, RZ, RZ, R4 ;  /* 0x000000ffff0d7224 */ /* 0x000fe400078e0004 */
[----:B------:R-:W-:Y:S02]  /*16400*/  IMAD.MOV.U32 R12, RZ, RZ, RZ ;  /* 0x000000ffff0c7224 */ /* 0x000fe400078e00ff */
[----:B------:R-:W-:Y:S02]  /*16410*/  IMAD.MOV.U32 R11, RZ, RZ, 0x1c1f ;  /* 0x00001c1fff0b7424 */ /* 0x000fe400078e00ff */
[----:B------:R-:W-:Y:S02]  /*16420*/  IMAD.MOV.U32 R15, RZ, RZ, -0x1 ;  /* 0xffffffffff0f7424 */ /* 0x000fe400078e00ff */
[----:B------:R-:W-:Y:S02]  /*16430*/  IMAD.MOV.U32 R2, RZ, RZ, R14 ;  /* 0x000000ffff027224 */ /* 0x000fe400078e000e */
[----:B------:R-:W-:-:S07]  /*16440*/  @P0 IMAD R8, R7, 0x2, R16 ;  /* 0x0000000207080824 */ /* 0x000fce00078e0210 */
[----:B------:R-:W-:Y:S05]  /*16450*/  WARPSYNC.COLLECTIVE R15, `(.L_x_984) ;  /* 0x000000000f087348 */ /* 0x000fea0003c00000 */
[----:B------:R0:W1:Y:S02]  /*16460*/  SHFL.IDX P6, R14, R13, R12, R11 ;  /* 0x0000000c0d0e7389 */ /* 0x00006400000c000b */
[----:B01----:R-:W-:Y:S01]  /*16470*/  ENDCOLLECTIVE ;  /* 0x000000000000791b */ /* 0x003fe20003800000 */
.L_x_984:
[----:B------:R-:W-:Y:S02]  /*16480*/  IMAD.MOV.U32 R13, RZ, RZ, R0 ;  /* 0x000000ffff0d7224 */ /* 0x000fe400078e0000 */
[----:B------:R-:W-:Y:S02]  /*16490*/  IMAD.MOV.U32 R12, RZ, RZ, 0x1 ;  /* 0x00000001ff0c7424 */ /* 0x000fe400078e00ff */
[----:B------:R-:W-:-:S07]  /*164a0*/  IMAD.MOV.U32 R3, RZ, RZ, R14 ;  /* 0x000000ffff037224 */ /* 0x000fce00078e000e */
[----:B------:R-:W-:Y:S05]  /*164b0*/  WARPSYNC.COLLECTIVE R15, `(.L_x_985) ;  /* 0x000000000f087348 */ /* 0x000fea0003c00000 */
[----:B------:R0:W1:Y:S02]  /*164c0*/  SHFL.IDX P6, R14, R13, R12, R11 ;  /* 0x0000000c0d0e7389 */ /* 0x00006400000c000b */
[----:B01----:R-:W-:Y:S01]  /*164d0*/  ENDCOLLECTIVE ;  /* 0x000000000000791b */ /* 0x003fe20003800000 */
.L_x_985:
        /* <DEDUP_REMOVED lines=17> */
.L_x_986:
[----:B------:R-:W-:Y:S02]  /*165f0*/  @P0 IMAD R8, R7, 0x2, R16 ;  /* 0x0000000207080824 */ /* 0x000fe400078e0210 */
[----:B------:R-:W-:Y:S02]  /*16600*/  IMAD.MOV.U32 R13, RZ, RZ, R0 ;  /* 0x000000ffff0d7224 */ /* 0x000fe400078e0000 */
[----:B------:R-:W-:Y:S02]  /*16610*/  IMAD.MOV.U32 R12, RZ, RZ, 0x2 ;  /* 0x00000002ff0c7424 */ /* 0x000fe400078e00ff */
[----:B------:R-:W-:-:S07]  /*16620*/  IMAD.MOV.U32 R3, RZ, RZ, R14 ;  /* 0x000000ffff037224 */ /* 0x000fce00078e000e */
[----:B------:R-:W-:Y:S05]  /*16630*/  WARPSYNC.COLLECTIVE R15, `(.L_x_987) ;  /* 0x000000000f087348 */ /* 0x000fea0003c00000 */
[----:B------:R0:W1:Y:S02]  /*16640*/  SHFL.IDX P6, R14, R13, R12, R11 ;  /* 0x0000000c0d0e7389 */ /* 0x00006400000c000b */
[----:B01----:R-:W-:Y:S01]  /*16650*/  ENDCOLLECTIVE ;  /* 0x000000000000791b */ /* 0x003fe20003800000 */
.L_x_987:
        /* <DEDUP_REMOVED lines=17> */
.L_x_988:
[----:B------:R-:W-:Y:S02]  /*16770*/  @P0 IMAD R8, R7, 0x2, R16 ;  /* 0x0000000207080824 */ /* 0x000fe400078e0210 */
[----:B------:R-:W-:Y:S02]  /*16780*/  IMAD.MOV.U32 R13, RZ, RZ, R0 ;  /* 0x000000ffff0d7224 */ /* 0x000fe400078e0000 */
[----:B------:R-:W-:Y:S02]  /*16790*/  IMAD.MOV.U32 R12, RZ, RZ, 0x3 ;  /* 0x00000003ff0c7424 */ /* 0x000fe400078e00ff */
[----:B------:R-:W-:-:S07]  /*167a0*/  IMAD.MOV.U32 R3, RZ, RZ, R14 ;  /* 0x000000ffff037224 */ /* 0x000fce00078e000e */
[----:B------:R-:W-:Y:S05]  /*167b0*/  WARPSYNC.COLLECTIVE R15, `(.L_x_989) ;  /* 0x000000000f087348 */ /* 0x000fea0003c00000 */
[----:B------:R0:W1:Y:S02]  /*167c0*/  SHFL.IDX P6, R14, R13, R12, R11 ;  /* 0x0000000c0d0e7389 */ /* 0x00006400000c000b */
[----:B01----:R-:W-:Y:S01]  /*167d0*/  ENDCOLLECTIVE ;  /* 0x000000000000791b */ /* 0x003fe20003800000 */
.L_x_989:
        /* <DEDUP_REMOVED lines=16> */
.L_x_990:
[----:B------:R-:W-:Y:S05]  /*168e0*/  BRA `(.L_x_991) ;  /* 0xffffffcc001c7947 */ /* 0x000fea000383ffff */
.L_x_935:
[----:B------:R-:W-:Y:S02]  /*168f0*/  IMAD.MOV.U32 R13, RZ, RZ, R5 ;  /* 0x000000ffff0d7224 */ /* 0x000fe400078e0005 */
[----:B------:R-:W-:Y:S02]  /*16900*/  IMAD.MOV.U32 R12, RZ, RZ, RZ ;  /* 0x000000ffff0c7224 */ /* 0x000fe400078e00ff */
[----:B------:R-:W-:Y:S02]  /*16910*/  IMAD.MOV.U32 R11, RZ, RZ, 0x1c1f ;  /* 0x00001c1fff0b7424 */ /* 0x000fe400078e00ff */
[----:B------:R-:W-:Y:S02]  /*16920*/  IMAD.MOV.U32 R15, RZ, RZ, -0x1 ;  /* 0xffffffffff0f7424 */ /* 0x000fe400078e00ff */
[----:B------:R-:W-:-:S07]  /*16930*/  VIADD R4, R21, UR43 ;  /* 0x0000002b15047c36 */ /* 0x000fce0008000000 */
[----:B-----5:R-:W-:Y:S05]  /*16940*/  WARPSYNC.COLLECTIVE R15, `(.L_x_992) ;  /* 0x000000000f087348 */ /* 0x020fea0003c00000 */
[----:B------:R0:W1:Y:S02]  /*16950*/  SHFL.IDX P6, R14, R13, R12, R11 ;  /* 0x0000000c0d0e7389 */ /* 0x00006400000c000b */
[----:B01---5:R-:W-:Y:S01]  /*16960*/  ENDCOLLECTIVE ;  /* 0x000000000000791b */ /* 0x023fe20003800000 */
.L_x_992:
[C---:B------:R-:W-:Y:S01]  /*16970*/  VIADD R8, R4.reuse, 0x20 ;  /* 0x0000002004087836 */ /* 0x040fe20000000000 */
[----:B------:R-:W-:Y:S01]  /*16980*/  ISETP.GE.AND P0, PT, R4, UR37, PT ;  /* 0x0000002504007c0c */ /* 0x000fe2000bf06270 */
[----:B------:R-:W-:Y:S02]  /*16990*/  IMAD.MOV.U32 R13, RZ, RZ, R0 ;  /* 0x000000ffff0d7224 */ /* 0x000fe400078e0000 */
[----:B------:R-:W-:-:S10]  /*169a0*/  IMAD.MOV.U32 R2, RZ, RZ, R14 ;  /* 0x000000ffff027224 */ /* 0x000fd400078e000e */
[----:B------:R-:W-:Y:S05]  /*169b0*/  WARPSYNC.COLLECTIVE R15, `(.L_x_993) ;  /* 0x000000000f087348 */ /* 0x000fea0003c00000 */
[----:B------:R0:W1:Y:S02]  /*169c0*/  SHFL.IDX P6, R14, R13, R12, R11 ;  /* 0x0000000c0d0e7389 */ /* 0x00006400000c000b */
[----:B01----:R-:W-:Y:S01]  /*169d0*/  ENDCOLLECTIVE ;  /* 0x000000000000791b */ /* 0x003fe20003800000 */
.L_x_993:
[----:B------:R-:W-:Y:S02]  /*169e0*/  IMAD.MOV.U32 R13, RZ, RZ, R5 ;  /* 0x000000ffff0d7224 */ /* 0x000fe400078e0005 */
[----:B------:R-:W-:Y:S02]  /*169f0*/  IMAD.MOV.U32 R12, RZ, RZ, 0x1 ;  /* 0x00000001ff0c7424 */ /* 0x000fe400078e00ff */
[----:B------:R-:W-:-:S07]  /*16a00*/  IMAD.MOV.U32 R3, RZ, RZ, R14 ;  /* 0x000000ffff037224 */ /* 0x000fce00078e000e */
[----:B------:R-:W-:Y:S05]  /*16a10*/  WARPSYNC.COLLECTIVE R15, `(.L_x_994) ;  /* 0x000000000f087348 */ /* 0x000fea0003c00000 */
[----:B------:R0:W1:Y:S02]  /*16a20*/  SHFL.IDX P6, R14, R13, R12, R11 ;  /* 0x0000000c0d0e7389 */ /* 0x00006400000c000b */
[----:B01----:R-:W-:Y:S01]  /*16a30*/  ENDCOLLECTIVE ;  /* 0x000000000000791b */ /* 0x003fe20003800000 */
.L_x_994:
        /* <DEDUP_REMOVED lines=17> */
.L_x_995:
[----:B------:R-:W-:Y:S02]  /*16b50*/  IMAD.MOV.U32 R13, RZ, RZ, R5 ;  /* 0x000000ffff0d7224 */ /* 0x000fe400078e0005 */
[----:B------:R-:W-:Y:S02]  /*16b60*/  IMAD.MOV.U32 R12, RZ, RZ, 0x2 ;  /* 0x00000002ff0c7424 */ /* 0x000fe400078e00ff */
[----:B------:R-:W-:-:S07]  /*16b70*/  IMAD.MOV.U32 R3, RZ, RZ, R14 ;  /* 0x000000ffff037224 */ /* 0x000fce00078e000e */
[----:B------:R-:W-:Y:S05]  /*16b80*/  WARPSYNC.COLLECTIVE R15, `(.L_x_996) ;  /* 0x000000000f087348 */ /* 0x000fea0003c00000 */
[----:B------:R0:W1:Y:S02]  /*16b90*/  SHFL.IDX P6, R14, R13, R12, R11 ;  /* 0x0000000c0d0e7389 */ /* 0x00006400000c000b */
[----:B01----:R-:W-:Y:S01]  /*16ba0*/  ENDCOLLECTIVE ;  /* 0x000000000000791b */ /* 0x003fe20003800000 */
.L_x_996:
        /* <DEDUP_REMOVED lines=13> */
[----:B------:R-:W-:Y:S01]  /*16c80*/  ISETP.GE.AND P0, PT, R2, UR37, PT ;  /* 0x0000002502007c0c */ /* 0x000fe2000bf06270 */
[----:B------:R-:W-:-:S12]  /*16c90*/  IMAD.MOV.U32 R2, RZ, RZ, R14 ;  /* 0x000000ffff027224 */ /* 0x000fd800078e000e */
[----:B------:R-:W-:Y:S05]  /*16ca0*/  WARPSYNC.COLLECTIVE R15, `(.L_x_997) ;  /* 0x000000000f087348 */ /* 0x000fea0003c00000 */
[----:B------:R0:W1:Y:S02]  /*16cb0*/  SHFL.IDX P6, R14, R13, R12, R11 ;  /* 0x0000000c0d0e7389 */ /* 0x00006400000c000b */
[----:B01----:R-:W-:Y:S01]  /*16cc0*/  ENDCOLLECTIVE ;  /* 0x000000000000791b */ /* 0x003fe20003800000 */
.L_x_997:
[----:B------:R-:W-:Y:S02]  /*16cd0*/  IMAD.MOV.U32 R13, RZ, RZ, R5 ;  /* 0x000000ffff0d7224 */ /* 0x000fe400078e0005 */
[----:B------:R-:W-:Y:S02]  /*16ce0*/  IMAD.MOV.U32 R12, RZ, RZ, 0x3 ;  /* 0x00000003ff0c7424 */ /* 0x000fe400078e00ff */
[----:B------:R-:W-:-:S07]  /*16cf0*/  IMAD.MOV.U32 R3, RZ, RZ, R14 ;  /* 0x000000ffff037224 */ /* 0x000fce00078e000e */
[----:B------:R-:W-:Y:S05]  /*16d00*/  WARPSYNC.COLLECTIVE R15, `(.L_x_998) ;  /* 0x000000000f087348 */ /* 0x000fea0003c00000 */
[----:B------:R0:W1:Y:S02]  /*16d10*/  SHFL.IDX P6, R14, R13, R12, R11 ;  /* 0x0000000c0d0e7389 */ /* 0x00006400000c000b */
[----:B01----:R-:W-:Y:S01]  /*16d20*/  ENDCOLLECTIVE ;  /* 0x000000000000791b */ /* 0x003fe20003800000 */
.L_x_998:
        /* <DEDUP_REMOVED lines=10> */
.L_x_999:
[----:B------:R-:W-:Y:S01]  /*16dd0*/  @!PT LDS RZ, [RZ] ;  /* 0x00000000fffff984 */ /* 0x000fe20000000800 */
[----:B------:R-:W-:Y:S01]  /*16de0*/  @!PT LDS RZ, [RZ] ;  /* 0x00000000fffff984 */ /* 0x000fe20000000800 */
[----:B------:R-:W-:Y:S01]  /*16df0*/  @!PT LDS RZ, [RZ] ;  /* 0x00000000fffff984 */ /* 0x000fe20000000800 */
[----:B------:R-:W-:Y:S04]  /*16e00*/  @!P0 LDGSTS.E.BYPASS.LTC128B.128 [R10+0xd400], desc[UR52][R2.64], !P3 ;  /* 0x0d400000020a8fae */ /* 0x000fe8000d901d74 */
[----:B------:R-:W-:Y:S04]  /*16e10*/  @!P0 LDGSTS.E.BYPASS.LTC128B.128 [R10+0x10400], desc[UR52][R2.64+0x40], !P4 ;  /* 0x10400040020a8fae */ /* 0x000fe8000e101d74 */
[----:B------:R0:W-:Y:S01]  /*16e20*/  @!P0 LDGSTS.E.BYPASS.LTC128B.128 [R10+0x13400], desc[UR52][R2.64+0x80], !P5 ;  /* 0x13400080020a8fae */ /* 0x0001e2000e901d74 */
[----:B------:R-:W-:Y:S02]  /*16e30*/  IMAD.MOV.U32 R13, RZ, RZ, R6 ;  /* 0x000000ffff0d7224 */ /* 0x000fe400078e0006 */
[----:B------:R-:W-:-:S02]  /*16e40*/  IMAD.MOV.U32 R12, RZ, RZ, RZ ;  /* 0x000000ffff0c7224 */ /* 0x000fc400078e00ff */
[----:B0-----:R-:W-:Y:S02]  /*16e50*/  VIADD R2, R4, 0x60 ;  /* 0x0000006004027836 */ /* 0x001fe40000000000 */
[----:B------:R-:W-:-:S07]  /*16e60*/  IMAD.MOV.U32 R0, RZ, RZ, R14 ;  /* 0x000000ffff007224 */ /* 0x000fce00078e000e */
[----:B------:R-:W-:Y:S05]  /*16e70*/  WARPSYNC.COLLECTIVE R15, `(.L_x_1000) ;  /* 0x000000000f087348 */ /* 0x000fea0003c00000 */
[----:B------:R0:W1:Y:S02]  /*16e80*/  SHFL.IDX P6, R14, R13, R12, R11 ;  /* 0x0000000c0d0e7389 */ /* 0x00006400000c000b */
[----:B01----:R-:W-:Y:S01]  /*16e90*/  ENDCOLLECTIVE ;  /* 0x000000000000791b */ /* 0x003fe20003800000 */
.L_x_1000:
[----:B------:R-:W-:-:S13]  /*16ea0*/  ISETP.GE.AND P0, PT, R2, UR37, PT ;  /* 0x0000002502007c0c */ /* 0x000fda000bf06270 */
[----:B------:R-:W-:Y:S01]  /*16eb0*/  @!P0 LEA R8, P1, R20, R0, 0x1 ;  /* 0x0000000014088211 */ /* 0x000fe200078208ff */
[----:B------:R-:W-:Y:S02]  /*16ec0*/  VIADD R0, R4, 0x80 ;  /* 0x0000008004007836 */ /* 0x000fe40000000000 */
[----:B------:R-:W-:Y:S02]  /*16ed0*/  IMAD.MOV.U32 R13, RZ, RZ, R7 ;  /* 0x000000ffff0d7224 */ /* 0x000fe400078e0007 */
[----:B------:R-:W-:Y:S02]  /*16ee0*/  @!P0 IMAD.X R9, RZ, RZ, R5, P1 ;  /* 0x000000ffff098224 */ /* 0x000fe400008e0605 */
[----:B------:R-:W-:Y:S02]  /*16ef0*/  @!P0 IMAD.MOV.U32 R2, RZ, RZ, R8 ;  /* 0x000000ffff028224 */ /* 0x000fe400078e0008 */
[----:B------:R-:W-:-:S05]  /*16f00*/  @!P0 IMAD.MOV.U32 R3, RZ, RZ, R9 ;  /* 0x000000ffff038224 */ /* 0x000fca00078e0009 */
[----:B------:R-:W-:Y:S01]  /*16f10*/  @!PT LDS RZ, [RZ] ;  /* 0x00000000fffff984 */ /* 0x000fe20000000800 */
[----:B------:R-:W-:Y:S01]  /*16f20*/  @!PT LDS RZ, [RZ] ;  /* 0x00000000fffff984 */ /* 0x000fe20000000800 */
[----:B------:R-:W-:Y:S01]  /*16f30*/  @!PT LDS RZ, [RZ] ;  /* 0x00000000fffff984 */ /* 0x000fe20000000800 */
[----:B------:R0:W-:Y:S04]  /*16f40*/  @!P0 LDGSTS.E.BYPASS.LTC128B.128 [R10+0xdc00], desc[UR52][R2.64], !P3 ;  /* 0x0dc00000020a8fae */ /* 0x0001e8000d901d74 */
[----:B------:R0:W-:Y:S04]  /*16f50*/  @!P0 LDGSTS.E.BYPASS.LTC128B.128 [R10+0x10c00], desc[UR52][R2.64+0x40], !P4 ;  /* 0x10c00040020a8fae */ /* 0x0001e8000e101d74 */
[----:B------:R0:W-:Y:S01]  /*16f60*/  @!P0 LDGSTS.E.BYPASS.LTC128B.128 [R10+0x13c00], desc[UR52][R2.64+0x80], !P5 ;  /* 0x13c00080020a8fae */ /* 0x0001e2000e901d74 */
[----:B------:R-:W-:Y:S01]  /*16f70*/  ISETP.GE.AND P0, PT, R0, UR37, PT ;  /* 0x0000002500007c0c */ /* 0x000fe2000bf06270 */
[----:B------:R-:W-:-:S12]  /*16f80*/  IMAD.MOV.U32 R0, RZ, RZ, R14 ;  /* 0x000000ffff007224 */ /* 0x000fd800078e000e */
[----:B0-----:R-:W-:Y:S05]  /*16f90*/  WARPSYNC.COLLECTIVE R15, `(.L_x_1001) ;  /* 0x000000000f087348 */ /* 0x001fea0003c00000 */
[----:B------:R1:W2:Y:S02]  /*16fa0*/  SHFL.IDX P6, R14, R13, R12, R11 ;  /* 0x0000000c0d0e7389 */ /* 0x0002a400000c000b */
[----:B012---:R-:W-:Y:S01]  /*16fb0*/  ENDCOLLECTIVE ;  /* 0x000000000000791b */ /* 0x007fe20003800000 */
.L_x_1001:
[----:B------:R-:W-:Y:S02]  /*16fc0*/  IMAD.MOV.U32 R13, RZ, RZ, R6 ;  /* 0x000000ffff0d7224 */ /* 0x000fe400078e0006 */
[----:B------:R-:W-:Y:S02]  /*16fd0*/  IMAD.MOV.U32 R12, RZ, RZ, 0x1 ;  /* 0x00000001ff0c7424 */ /* 0x000fe400078e00ff */
[----:B------:R-:W-:-:S07]  /*16fe0*/  IMAD.MOV.U32 R2, RZ, RZ, R14 ;  /* 0x000000ffff027224 */ /* 0x000fce00078e000e */
[----:B------:R-:W-:Y:S05]  /*16ff0*/  WARPSYNC.COLLECTIVE R15, `(.L_x_1002) ;  /* 0x000000000f087348 */ /* 0x000fea0003c00000 */
[----:B------:R0:W1:Y:S02]  /*17000*/  SHFL.IDX P6, R14, R13, R12, R11 ;  /* 0x0000000c0d0e7389 */ /* 0x00006400000c000b */
[----:B01----:R-:W-:Y:S01]  /*17010*/  ENDCOLLECTIVE ;  /* 0x000000000000791b */ /* 0x003fe20003800000 */
.L_x_1002:
[----:B------:R-:W-:-:S05]  /*17020*/  @!P0 LEA R5, P1, R20, R2, 0x1 ;  /* 0x0000000214058211 */ /* 0x000fca00078208ff */
[----:B------:R-:W-:Y:S02]  /*17030*/  @!P0 IMAD.X R0, RZ, RZ, R0, P1 ;  /* 0x000000ffff008224 */ /* 0x000fe400008e0600 */
[----:B------:R-:W-:Y:S02]  /*17040*/  @!P0 IMAD.MOV.U32 R2, RZ, RZ, R5 ;  /* 0x000000ffff028224 */ /* 0x000fe400078e0005 */
        /* <DEDUP_REMOVED lines=12> */
.L_x_1003:
[----:B------:R-:W-:Y:S05]  /*17110*/  BRA `(.L_x_1004) ;  /* 0xffffffd000007947 */ /* 0x000fea000383ffff */
.L_x_938:
[----:B0-----:R0:W1:Y:S02]  /*17120*/  SYNCS.PHASECHK.TRANS64.TRYWAIT P0, [R16+URZ+0x2d820], R3 ;  /* 0x02d82003100075a7 */ /* 0x001064000800017f */
[----:B-1----:R-:W-:Y:S05]  /*17130*/  @!P0 NANOSLEEP.SYNCS 0x989680 ;  /* 0x009896800000895d */ /* 0x002fea0003900000 */
[----:B------:R-:W1:Y:S02]  /*17140*/  @!P0 SYNCS.PHASECHK.TRANS64 P0, [R16+URZ+0x2d820], R3 ;  /* 0x02d82003100085a7 */ /* 0x000e64000800007f */
[----:B-1----:R-:W-:Y:S05]  /*17150*/  @!P0 BRA `(.L_x_938) ;  /* 0xfffffffc00f08947 */ /* 0x002fea000383ffff */
[----:B------:R-:W-:Y:S05]  /*17160*/  BRA `(.L_x_1005) ;  /* 0xffffffd000647947 */ /* 0x000fea000383ffff */
.L_x_942:
[----:B0-----:R0:W1:Y:S02]  /*17170*/  SYNCS.PHASECHK.TRANS64.TRYWAIT P0, [R6+URZ+0x2d840], R0 ;  /* 0x02d84000060075a7 */ /* 0x001064000800017f */
[----:B-1----:R-:W-:Y:S05]  /*17180*/  @!P0 NANOSLEEP.SYNCS 0x989680 ;  /* 0x009896800000895d */ /* 0x002fea0003900000 */
[----:B------:R-:W1:Y:S02]  /*17190*/  @!P0 SYNCS.PHASECHK.TRANS64 P0, [R6+URZ+0x2d840], R0 ;  /* 0x02d84000060085a7 */ /* 0x000e64000800007f */
[----:B-1----:R-:W-:Y:S05]  /*171a0*/  @!P0 BRA `(.L_x_942) ;  /* 0xfffffffc00f08947 */ /* 0x002fea000383ffff */
[----:B------:R-:W-:Y:S05]  /*171b0*/  BRA `(.L_x_1006) ;  /* 0xffffffd400387947 */ /* 0x000fea000383ffff */
.L_x_943:
        /* <DEDUP_REMOVED lines=8> */
.L_x_1008:
[----:B------:R-:W-:Y:S05]  /*17240*/  BSYNC B1 ;  /* 0x0000000000017941 */ /* 0x000fea0003800000 */
.L_x_1007:
[----:B------:R-:W0:Y:S01]  /*17250*/  S2R R27, SR_TID.X ;  /* 0x00000000001b7919 */ /* 0x000e220000002100 */
[----:B------:R-:W-:Y:S02]  /*17260*/  IMAD.MOV.U32 R13, RZ, RZ, R7 ;  /* 0x000000ffff0d7224 */ /* 0x000fe400078e0007 */
[----:B------:R-:W-:Y:S02]  /*17270*/  IMAD.MOV.U32 R12, RZ, RZ, RZ ;  /* 0x000000ffff0c7224 */ /* 0x000fe400078e00ff */
[----:B------:R-:W-:Y:S02]  /*17280*/  IMAD.MOV.U32 R11, RZ, RZ, 0x1c1f ;  /* 0x00001c1fff0b7424 */ /* 0x000fe400078e00ff */
[----:B------:R-:W-:Y:S02]  /*17290*/  IMAD.MOV.U32 R15, RZ, RZ, -0x1 ;  /* 0xffffffffff0f7424 */ /* 0x000fe400078e00ff */
[----:B------:R-:W-:Y:S02]  /*172a0*/  IMAD.MOV.U32 R3, RZ, RZ, R14 ;  /* 0x000000ffff037224 */ /* 0x000fe400078e000e */
[----:B------:R-:W-:-:S07]  /*172b0*/  IMAD R8, R8, 0x2, R16 ;  /* 0x0000000208087824 */ /* 0x000fce00078e0210 */
[----:B0-----:R-:W-:Y:S05]  /*172c0*/  WARPSYNC.COLLECTIVE R15, `(.L_x_1009) ;  /* 0x000000000f087348 */ /* 0x001fea0003c00000 */
[----:B------:R1:W2:Y:S02]  /*172d0*/  SHFL.IDX P6, R14, R13, R12, R11 ;  /* 0x0000000c0d0e7389 */ /* 0x0002a400000c000b */
[----:B012---:R-:W-:Y:S01]  /*172e0*/  ENDCOLLECTIVE ;  /* 0x000000000000791b */ /* 0x007fe20003800000 */
.L_x_1009:
[----:B------:R-:W-:Y:S02]  /*172f0*/  IMAD.MOV.U32 R13, RZ, RZ, R10 ;  /* 0x000000ffff0d7224 */ /* 0x000fe400078e000a */
[----:B------:R-:W-:Y:S02]  /*17300*/  IMAD.MOV.U32 R12, RZ, RZ, 0x1 ;  /* 0x00000001ff0c7424 */ /* 0x000fe400078e00ff */
[----:B------:R-:W-:Y:S02]  /*17310*/  IMAD.SHL.U32 R27, R27, 0x8, RZ ;  /* 0x000000081b1b7824 */ /* 0x000fe400078e00ff */
[----:B------:R-:W-:-:S03]  /*17320*/  IMAD.MOV.U32 R2, RZ, RZ, R14 ;  /* 0x000000ffff027224 */ /* 0x000fc600078e000e */
[----:B------:R-:W-:-:S07]  /*17330*/  LOP3.LUT R27, R27, 0x18, RZ, 0xc0, !PT ;  /* 0x000000181b1b7812 */ /* 0x000fce00078ec0ff */
[----:B------:R-:W-:Y:S05]  /*17340*/  WARPSYNC.COLLECTIVE R15, `(.L_x_1010) ;  /* 0x000000000f087348 */ /* 0x000fea0003c00000 */
[----:B------:R0:W1:Y:S02]  /*17350*/  SHFL.IDX P6, R14, R13, R12, R11 ;  /* 0x0000000c0d0e7389 */ /* 0x00006400000c000b */
[----:B01----:R-:W-:Y:S01]  /*17360*/  ENDCOLLECTIVE ;  /* 0x000000000000791b */ /* 0x003fe20003800000 */
.L_x_1010:
[----:B------:R-:W-:-:S05]  /*17370*/  IMAD.SHL.U32 R0, R27, 0x2, RZ ;  /* 0x000000021b007824 */ /* 0x000fca00078e00ff */
[----:B------:R-:W-:-:S05]  /*17380*/  IADD3 R2, P0, R2, R0, RZ ;  /* 0x0000000002027210 */ /* 0x000fca0007f1e0ff */
[----:B------:R-:W-:Y:S02]  /*17390*/  IMAD.X R3, RZ, RZ, R3, P0 ;  /* 0x000000ffff037224 */ /* 0x000fe400000e0603 */
[----:B------:R-:W-:-:S03]  /*173a0*/  IMAD.MOV.U32 R13, RZ, RZ, R7 ;  /* 0x000000ffff0d7224 */ /* 0x000fc600078e0007 */
        /* <DEDUP_REMOVED lines=10> */
.L_x_1011:
[----:B------:R-:W-:Y:S02]  /*17450*/  IMAD.MOV.U32 R13, RZ, RZ, R10 ;  /* 0x000000ffff0d7224 */ /* 0x000fe400078e000a */
[----:B------:R-:W-:Y:S02]  /*17460*/  IMAD.MOV.U32 R12, RZ, RZ, 0x2 ;  /* 0x00000002ff0c7424 */ /* 0x000fe400078e00ff */
[----:B------:R-:W-:-:S07]  /*17470*/  IMAD.MOV.U32 R2, RZ, RZ, R14 ;  /* 0x000000ffff027224 */ /* 0x000fce00078e000e */
[----:B------:R-:W-:Y:S05]  /*17480*/  WARPSYNC.COLLECTIVE R15, `(.L_x_1012) ;  /* 0x000000000f087348 */ /* 0x000fea0003c00000 */
[----:B------:R0:W1:Y:S02]  /*17490*/  SHFL.IDX P6, R14, R13, R12, R11 ;  /* 0x0000000c0d0e7389 */ /* 0x00006400000c000b */
[----:B01----:R-:W-:Y:S01]  /*174a0*/  ENDCOLLECTIVE ;  /* 0x000000000000791b */ /* 0x003fe20003800000 */
.L_x_1012:
        /* <DEDUP_REMOVED lines=13> */
.L_x_1013:
[----:B------:R-:W-:Y:S02]  /*17580*/  IMAD.MOV.U32 R13, RZ, RZ, R10 ;  /* 0x000000ffff0d7224 */ /* 0x000fe400078e000a */
[----:B------:R-:W-:Y:S02]  /*17590*/  IMAD.MOV.U32 R12, RZ, RZ, 0x3 ;  /* 0x00000003ff0c7424 */ /* 0x000fe400078e00ff */
[----:B------:R-:W-:-:S07]  /*175a0*/  IMAD.MOV.U32 R2, RZ, RZ, R14 ;  /* 0x000000ffff027224 */ /* 0x000fce00078e000e */
[----:B------:R-:W-:Y:S05]  /*175b0*/  WARPSYNC.COLLECTIVE R15, `(.L_x_1014) ;  /* 0x000000000f087348 */ /* 0x000fea0003c00000 */
[----:B------:R0:W1:Y:S02]  /*175c0*/  SHFL.IDX P6, R14, R13, R12, R11 ;  /* 0x0000000c0d0e7389 */ /* 0x00006400000c000b */
[----:B01----:R-:W-:Y:S01]  /*175d0*/  ENDCOLLECTIVE ;  /* 0x000000000000791b */ /* 0x003fe20003800000 */
.L_x_1014:
        /* <DEDUP_REMOVED lines=13> */
.L_x_1015:
[----:B------:R-:W-:Y:S01]  /*176b0*/  IMAD.MOV.U32 R2, RZ, RZ, R14 ;  /* 0x000000ffff027224 */ /* 0x000fe200078e000e */
[----:B------:R-:W-:Y:S06]  /*176c0*/  BRA `(.L_x_1016) ;  /* 0xffffffd000e47947 */ /* 0x000fec000383ffff */
.L_x_948:
[----:B-1----:R1:W2:Y:S02]  /*176d0*/  SYNCS.PHASECHK.TRANS64.TRYWAIT P0, [R6+URZ+0x2d860], R2 ;  /* 0x02d86002060075a7 */ /* 0x0022a4000800017f */
[----:B--2---:R-:W-:Y:S05]  /*176e0*/  @!P0 NANOSLEEP.SYNCS 0x989680 ;  /* 0x009896800000895d */ /* 0x004fea0003900000 */
[----:B------:R-:W2:Y:S02]  /*176f0*/  @!P0 SYNCS.PHASECHK.TRANS64 P0, [R6+URZ+0x2d860], R2 ;  /* 0x02d86002060085a7 */ /* 0x000ea4000800007f */
[----:B--2---:R-:W-:Y:S05]  /*17700*/  @!P0 BRA `(.L_x_948) ;  /* 0xfffffffc00f08947 */ /* 0x004fea000383ffff */
[----:B------:R-:W-:Y:S05]  /*17710*/  BRA `(.L_x_1017) ;  /* 0xffffffd400447947 */ /* 0x000fea000383ffff */
.L_x_949:
        /* <DEDUP_REMOVED lines=8> */
.L_x_1019:
[----:B------:R-:W-:Y:S05]  /*177a0*/  BSYNC B1 ;  /* 0x0000000000017941 */ /* 0x000fea0003800000 */
.L_x_1018:
[----:B------:R-:W-:Y:S02]  /*177b0*/  IMAD.MOV.U32 R13, RZ, RZ, R17 ;  /* 0x000000ffff0d7224 */ /* 0x000fe400078e0011 */
        /* <DEDUP_REMOVED lines=8> */
.L_x_1020:
[----:B------:R-:W-:Y:S02]  /*17840*/  IMAD.MOV.U32 R13, RZ, RZ, R18 ;  /* 0x000000ffff0d7224 */ /* 0x000fe400078e0012 */
[----:B------:R-:W-:Y:S02]  /*17850*/  IMAD.MOV.U32 R12, RZ, RZ, 0x1 ;  /* 0x00000001ff0c7424 */ /* 0x000fe400078e00ff */
[----:B------:R-:W-:-:S07]  /*17860*/  IMAD.MOV.U32 R2, RZ, RZ, R14 ;  /* 0x000000ffff027224 */ /* 0x000fce00078e000e */
[----:B------:R-:W-:Y:S05]  /*17870*/  WARPSYNC.COLLECTIVE R15, `(.L_x_1021) ;  /* 0x000000000f087348 */ /* 0x000fea0003c00000 */
[----:B------:R0:W1:Y:S02]  /*17880*/  SHFL.IDX P6, R14, R13, R12, R11 ;  /* 0x0000000c0d0e7389 */ /* 0x00006400000c000b */
[----:B01----:R-:W-:Y:S01]  /*17890*/  ENDCOLLECTIVE ;  /* 0x000000000000791b */ /* 0x003fe20003800000 */
.L_x_1021:
        /* <DEDUP_REMOVED lines=16> */
.L_x_1022:
[----:B------:R-:W-:Y:S02]  /*179a0*/  IMAD.MOV.U32 R13, RZ, RZ, R18 ;  /* 0x000000ffff0d7224 */ /* 0x000fe400078e0012 */
[----:B------:R-:W-:Y:S02]  /*179b0*/  IMAD.MOV.U32 R12, RZ, RZ, 0x2 ;  /* 0x00000002ff0c7424 */ /* 0x000fe400078e00ff */
[----:B------:R-:W-:-:S07]  /*179c0*/  IMAD.MOV.U32 R2, RZ, RZ, R14 ;  /* 0x000000ffff027224 */ /* 0x000fce00078e000e */
[----:B------:R-:W-:Y:S05]  /*179d0*/  WARPSYNC.COLLECTIVE R15, `(.L_x_1023) ;  /* 0x000000000f087348 */ /* 0x000fea0003c00000 */
[----:B------:R0:W1:Y:S02]  /*179e0*/  SHFL.IDX P6, R14, R13, R12, R11 ;  /* 0x0000000c0d0e7389 */ /* 0x00006400000c000b */
[----:B01----:R-:W-:Y:S01]  /*179f0*/  ENDCOLLECTIVE ;  /* 0x000000000000791b */ /* 0x003fe20003800000 */
.L_x_1023:
        /* <DEDUP_REMOVED lines=16> */
.L_x_1024:
[----:B------:R-:W-:Y:S02]  /*17b00*/  IMAD.MOV.U32 R13, RZ, RZ, R18 ;  /* 0x000000ffff0d7224 */ /* 0x000fe400078e0012 */
[----:B------:R-:W-:Y:S02]  /*17b10*/  IMAD.MOV.U32 R12, RZ, RZ, 0x3 ;  /* 0x00000003ff0c7424 */ /* 0x000fe400078e00ff */
[----:B------:R-:W-:-:S07]  /*17b20*/  IMAD.MOV.U32 R2, RZ, RZ, R14 ;  /* 0x000000ffff027224 */ /* 0x000fce00078e000e */
[----:B------:R-:W-:Y:S05]  /*17b30*/  WARPSYNC.COLLECTIVE R15, `(.L_x_1025) ;  /* 0x000000000f087348 */ /* 0x000fea0003c00000 */
[----:B------:R0:W1:Y:S02]  /*17b40*/  SHFL.IDX P6, R14, R13, R12, R11 ;  /* 0x0000000c0d0e7389 */ /* 0x00006400000c000b */
[----:B01----:R-:W-:Y:S01]  /*17b50*/  ENDCOLLECTIVE ;  /* 0x000000000000791b */ /* 0x003fe20003800000 */
.L_x_1025:
        /* <DEDUP_REMOVED lines=13> */
.L_x_1026:
        /* <DEDUP_REMOVED lines=8> */
.L_x_957:
[----:B0-----:R0:W1:Y:S02]  /*17cb0*/  SYNCS.PHASECHK.TRANS64.TRYWAIT P0, [R4+URZ+0x2d860], R3 ;  /* 0x02d86003040075a7 */ /* 0x001064000800017f */
[----:B-1----:R-:W-:Y:S05]  /*17cc0*/  @!P0 NANOSLEEP.SYNCS 0x989680 ;  /* 0x009896800000895d */ /* 0x002fea0003900000 */
[----:B------:R-:W1:Y:S02]  /*17cd0*/  @!P0 SYNCS.PHASECHK.TRANS64 P0, [R4+URZ+0x2d860], R3 ;  /* 0x02d86003040085a7 */ /* 0x000e64000800007f */
[----:B-1----:R-:W-:Y:S05]  /*17ce0*/  @!P0 BRA `(.L_x_957) ;  /* 0xfffffffc00f08947 */ /* 0x002fea000383ffff */
[----:B------:R-:W-:Y:S05]  /*17cf0*/  BRA `(.L_x_1028) ;  /* 0xffffffd400d47947 */ /* 0x000fea000383ffff */
.L_x_958:
[----:B------:R-:W-:Y:S01]  /*17d00*/  BSSY B0, `(.L_x_1029) ;  /* 0x0000008000007945 */ /* 0x000fe20003800000 */
[----:B------:R-:W-:Y:S02]  /*17d10*/  IMAD.MOV.U32 R13, RZ, RZ, R18 ;  /* 0x000000ffff0d7224 */ /* 0x000fe400078e0012 */
[----:B------:R-:W-:Y:S02]  /*17d20*/  IMAD.MOV.U32 R12, RZ, RZ, RZ ;  /* 0x000000ffff0c7224 */ /* 0x000fe400078e00ff */
[----:B------:R-:W-:Y:S02]  /*17d30*/  IMAD.MOV.U32 R11, RZ, RZ, 0x1c1f ;  /* 0x00001c1fff0b7424 */ /* 0x000fe400078e00ff */
[----:B------:R-:W-:-:S07]  /*17d40*/  IMAD.MOV.U32 R15, RZ, RZ, -0x1 ;  /* 0xffffffffff0f7424 */ /* 0x000fce00078e00ff */
[----:B0-----:R-:W-:Y:S05]  /*17d50*/  WARPSYNC.COLLECTIVE R15, `(.L_x_1030) ;  /* 0x000000000f087348 */ /* 0x001fea0003c00000 */
[----:B------:R1:W2:Y:S02]  /*17d60*/  SHFL.IDX P6, R14, R13, R12, R11 ;  /* 0x0000000c0d0e7389 */ /* 0x0002a400000c000b */
[----:B012---:R-:W-:Y:S01]  /*17d70*/  ENDCOLLECTIVE ;  /* 0x000000000000791b */ /* 0x007fe20003800000 */
.L_x_1030:
[----:B------:R-:W-:Y:S05]  /*17d80*/  BSYNC B0 ;  /* 0x0000000000007941 */ /* 0x000fea0003800000 */
.L_x_1029:
[----:B------:R-:W0:Y:S01]  /*17d90*/  S2R R2, SR_TID.X ;  /* 0x0000000000027919 */ /* 0x000e220000002100 */
[----:B------:R-:W-:Y:S02]  /*17da0*/  IMAD.MOV.U32 R13, RZ, RZ, R17 ;  /* 0x000000ffff0d7224 */ /* 0x000fe400078e0011 */
[----:B------:R-:W-:Y:S02]  /*17db0*/  IMAD.MOV.U32 R12, RZ, RZ, RZ ;  /* 0x000000ffff0c7224 */ /* 0x000fe400078e00ff */
[----:B------:R-:W-:Y:S02]  /*17dc0*/  IMAD.MOV.U32 R11, RZ, RZ, 0x1c1f ;  /* 0x00001c1fff0b7424 */ /* 0x000fe400078e00ff */
[----:B------:R-:W-:Y:S02]  /*17dd0*/  IMAD.MOV.U32 R15, RZ, RZ, -0x1 ;  /* 0xffffffffff0f7424 */ /* 0x000fe400078e00ff */
[----:B------:R-:W-:-:S07]  /*17de0*/  IMAD.MOV.U32 R0, RZ, RZ, R14 ;  /* 0x000000ffff007224 */ /* 0x000fce00078e000e */
[----:B0-----:R-:W-:Y:S05]  /*17df0*/  WARPSYNC.COLLECTIVE R15, `(.L_x_1031) ;  /* 0x000000000f087348 */ /* 0x001fea0003c00000 */
[----:B------:R1:W2:Y:S02]  /*17e00*/  SHFL.IDX P6, R14, R13, R12, R11 ;  /* 0x0000000c0d0e7389 */ /* 0x0002a400000c000b */
[----:B012---:R-:W-:Y:S01]  /*17e10*/  ENDCOLLECTIVE ;  /* 0x000000000000791b */ /* 0x007fe20003800000 */
.L_x_1031:
[----:B------:R-:W-:Y:S02]  /*17e20*/  IMAD.MOV.U32 R13, RZ, RZ, R18 ;  /* 0x000000ffff0d7224 */ /* 0x000fe400078e0012 */
[----:B------:R-:W-:Y:S02]  /*17e30*/  IMAD.MOV.U32 R12, RZ, RZ, 0x1 ;  /* 0x00000001ff0c7424 */ /* 0x000fe400078e00ff */
[----:B------:R-:W-:-:S05]  /*17e40*/  IMAD.SHL.U32 R2, R2, 0x8, RZ ;  /* 0x0000000802027824 */ /* 0x000fca00078e00ff */
[----:B------:R-:W-:-:S05]  /*17e50*/  LOP3.LUT R2, R2, 0x18, RZ, 0xc0, !PT ;  /* 0x0000001802027812 */ /* 0x000fca00078ec0ff */
[----:B------:R-:W-:-:S05]  /*17e60*/  IMAD.SHL.U32 R6, R2, 0x2, RZ ;  /* 0x0000000202067824 */ /* 0x000fca00078e00ff */
[----:B------:R-:W-:-:S13]  /*17e70*/  IADD3 R2, P0, R14, R6, RZ ;  /* 0x000000060e027210 */ /* 0x000fda0007f1e0ff */
[----:B------:R-:W-:Y:S05]  /*17e80*/  WARPSYNC.COLLECTIVE R15, `(.L_x_1032) ;  /* 0x000000000f087348 */ /* 0x000fea0003c00000 */
[----:B------:R0:W1:Y:S02]  /*17e90*/  SHFL.IDX P6, R14, R13, R12, R11 ;  /* 0x0000000c0d0e7389 */ /* 0x00006400000c000b */
[----:B01----:R-:W-:Y:S01]  /*17ea0*/  ENDCOLLECTIVE ;  /* 0x000000000000791b */ /* 0x003fe20003800000 */
.L_x_1032:
[----:B------:R-:W-:Y:S01]  /*17eb0*/  IMAD.X R3, RZ, RZ, R0, P0 ;  /* 0x000000ffff037224 */ /* 0x000fe200000e0600 */
[----:B------:R-:W-:Y:S01]  /*17ec0*/  ISETP.LT.OR P0, PT, R5, 0x1, P4 ;  /* 0x000000010500780c */ /* 0x000fe20002701670 */
[----:B------:R-:W-:Y:S02]  /*17ed0*/  IMAD R0, R7, 0x2, R16 ;  /* 0x0000000207007824 */ /* 0x000fe400078e0210 */
        /* <DEDUP_REMOVED lines=13> */
.L_x_1033:
[----:B------:R-:W-:Y:S02]  /*17fb0*/  IMAD.MOV.U32 R13, RZ, RZ, R18 ;  /* 0x000000ffff0d7224 */ /* 0x000fe400078e0012 */
[----:B------:R-:W-:Y:S01]  /*17fc0*/  IMAD.MOV.U32 R12, RZ, RZ, 0x2 ;  /* 0x00000002ff0c7424 */ /* 0x000fe200078e00ff */
[----:B------:R-:W-:-:S13]  /*17fd0*/  IADD3 R2, P0, R14, R6, RZ ;  /* 0x000000060e027210 */ /* 0x000fda0007f1e0ff */
[----:B------:R-:W-:Y:S05]  /*17fe0*/  WARPSYNC.COLLECTIVE R15, `(.L_x_1034) ;  /* 0x000000000f087348 */ /* 0x000fea0003c00000 */
[----:B------:R0:W1:Y:S02]  /*17ff0*/  SHFL.IDX P6, R14, R13, R12, R11 ;  /* 0x0000000c0d0e7389 */ /* 0x00006400000c000b */
[----:B01----:R-:W-:Y:S01]  /*18000*/  ENDCOLLECTIVE ;  /* 0x000000000000791b */ /* 0x003fe20003800000 */
.L_x_1034:
        /* <DEDUP_REMOVED lines=15> */
.L_x_1035:
[----:B------:R-:W-:Y:S02]  /*18100*/  IMAD.MOV.U32 R13, RZ, RZ, R18 ;  /* 0x000000ffff0d7224 */ /* 0x000fe400078e0012 */
[----:B------:R-:W-:Y:S01]  /*18110*/  IMAD.MOV.U32 R12, RZ, RZ, 0x3 ;  /* 0x00000003ff0c7424 */ /* 0x000fe200078e00ff */
[----:B------:R-:W-:-:S13]  /*18120*/  IADD3 R2, P0, R14, R6, RZ ;  /* 0x000000060e027210 */ /* 0x000fda0007f1e0ff */
[----:B------:R-:W-:Y:S05]  /*18130*/  WARPSYNC.COLLECTIVE R15, `(.L_x_1036) ;  /* 0x000000000f087348 */ /* 0x000fea0003c00000 */
[----:B------:R0:W1:Y:S02]  /*18140*/  SHFL.IDX P6, R14, R13, R12, R11 ;  /* 0x0000000c0d0e7389 */ /* 0x00006400000c000b */
[----:B01----:R-:W-:Y:S01]  /*18150*/  ENDCOLLECTIVE ;  /* 0x000000000000791b */ /* 0x003fe20003800000 */
.L_x_1036:
        /* <DEDUP_REMOVED lines=12> */
.L_x_1037:
[----:B------:R-:W-:Y:S01]  /*18220*/  @!PT LDS RZ, [RZ] ;  /* 0x00000000fffff984 */ /* 0x000fe20000000800 */
[----:B------:R-:W-:Y:S01]  /*18230*/  @!PT LDS RZ, [RZ] ;  /* 0x00000000fffff984 */ /* 0x000fe20000000800 */
[----:B------:R-:W-:Y:S01]  /*18240*/  @!PT LDS RZ, [RZ] ;  /* 0x00000000fffff984 */ /* 0x000fe20000000800 */
[----:B------:R0:W-:Y:S01]  /*18250*/  LDGSTS.E.BYPASS.LTC128B.128 [R0+0x3400], desc[UR52][R2.64+0x40], !P0 ;  /* 0x0340004002007fae */ /* 0x0001e2000c101d74 */
[----:B------:R-:W-:-:S13]  /*18260*/  ISETP.LT.OR P0, PT, R5, 0x41, P1 ;  /* 0x000000410500780c */ /* 0x000fda0000f01670 */
[----:B------:R0:W-:Y:S01]  /*18270*/  LDGSTS.E.BYPASS.LTC128B.128 [R0+0x5400], desc[UR52][R2.64+0x80], !P0 ;  /* 0x0540008002007fae */ /* 0x0001e2000c101d74 */
[----:B------:R-:W-:Y:S05]  /*18280*/  BRA `(.L_x_1038) ;  /* 0xffffffd4004c7947 */ /* 0x000fea000383ffff */
.L_x_963:
[----:B------:R-:W-:Y:S01]  /*18290*/  BSSY B0, `(.L_x_1039) ;  /* 0x0000008000007945 */ /* 0x000fe20003800000 */
[----:B-----5:R-:W-:Y:S02]  /*182a0*/  IMAD.MOV.U32 R13, RZ, RZ, R2 ;  /* 0x000000ffff0d7224 */ /* 0x020fe400078e0002 */
[----:B------:R-:W-:Y:S02]  /*182b0*/  IMAD.MOV.U32 R12, RZ, RZ, RZ ;  /* 0x000000ffff0c7224 */ /* 0x000fe400078e00ff */
[----:B------:R-:W-:Y:S02]  /*182c0*/  IMAD.MOV.U32 R11, RZ, RZ, 0x1f ;  /* 0x0000001fff0b7424 */ /* 0x000fe400078e00ff */
[----:B------:R-:W-:-:S07]  /*182d0*/  IMAD.MOV.U32 R15, RZ, RZ, -0x1 ;  /* 0xffffffffff0f7424 */ /* 0x000fce00078e00ff */
[----:B01----:R-:W-:Y:S05]  /*182e0*/  WARPSYNC.COLLECTIVE R15, `(.L_x_1040) ;  /* 0x000000000f087348 */ /* 0x003fea0003c00000 */
[----:B------:R2:W3:Y:S02]  /*182f0*/  SHFL.IDX P6, R14, R13, R12, R11 ;  /* 0x0000000c0d0e7389 */ /* 0x0004e400000c000b */
[----:B0123--:R-:W-:Y:S01]  /*18300*/  ENDCOLLECTIVE ;  /* 0x000000000000791b */ /* 0x00ffe20003800000 */
.L_x_1040:
[----:B------:R-:W-:Y:S05]  /*18310*/  BSYNC B0 ;  /* 0x0000000000007941 */ /* 0x000fea0003800000 */
.L_x_1039:
[----:B------:R-:W-:Y:S05]  /*18320*/  BRA `(.L_x_1041) ;  /* 0xffffffd400e07947 */ /* 0x000fea000383ffff */
.L_x_966:
[----:B-1----:R1:W2:Y:S02]  /*18330*/  SYNCS.PHASECHK.TRANS64.TRYWAIT P0, [R4+URZ+0x2d820], R0 ;  /* 0x02d82000040075a7 */ /* 0x0022a4000800017f */
[----:B--2---:R-:W-:Y:S05]  /*18340*/  @!P0 NANOSLEEP.SYNCS 0x989680 ;  /* 0x009896800000895d */ /* 0x004fea0003900000 */
[----:B------:R-:W2:Y:S02]  /*18350*/  @!P0 SYNCS.PHASECHK.TRANS64 P0, [R4+URZ+0x2d820], R0 ;  /* 0x02d82000040085a7 */ /* 0x000ea4000800007f */
[----:B--2---:R-:W-:Y:S05]  /*18360*/  @!P0 BRA `(.L_x_966) ;  /* 0xfffffffc00f08947 */ /* 0x004fea000383ffff */
[----:B------:R-:W-:Y:S05]  /*18370*/  BRA `(.L_x_1042) ;  /* 0xffffffd8002c7947 */ /* 0x000fea000383ffff */
.L_x_967:
[----:B------:R-:W2:Y:S01]  /*18380*/  S2R R2, SR_TID.X ;  /* 0x0000000000027919 */ /* 0x000ea20000002100 */
[----:B------:R-:W-:Y:S01]  /*18390*/  BSSY B0, `(.L_x_1043) ;  /* 0x000000a000007945 */ /* 0x000fe20003800000 */
[----:B------:R-:W-:Y:S02]  /*183a0*/  IMAD.MOV.U32 R12, RZ, RZ, RZ ;  /* 0x000000ffff0c7224 */ /* 0x000fe400078e00ff */
[----:B------:R-:W-:Y:S02]  /*183b0*/  IMAD.MOV.U32 R11, RZ, RZ, 0x1f ;  /* 0x0000001fff0b7424 */ /* 0x000fe400078e00ff */
[----:B------:R-:W-:Y:S01]  /*183c0*/  IMAD.MOV.U32 R15, RZ, RZ, -0x1 ;  /* 0xffffffffff0f7424 */ /* 0x000fe200078e00ff */
[----:B--2---:R-:W-:-:S04]  /*183d0*/  SHF.R.U32.HI R2, RZ, 0x5, R2 ;  /* 0x00000005ff027819 */ /* 0x004fc80000011602 */
[----:B------:R-:W-:-:S05]  /*183e0*/  LOP3.LUT R2, R2, 0x3, RZ, 0xc0, !PT ;  /* 0x0000000302027812 */ /* 0x000fca00078ec0ff */
[----:B------:R-:W-:-:S07]  /*183f0*/  IMAD.MOV.U32 R13, RZ, RZ, R2 ;  /* 0x000000ffff0d7224 */ /* 0x000fce00078e0002 */
[----:B01----:R-:W-:Y:S05]  /*18400*/  WARPSYNC.COLLECTIVE R15, `(.L_x_1044) ;  /* 0x000000000f087348 */ /* 0x003fea0003c00000 */
[----:B------:R2:W3:Y:S02]  /*18410*/  SHFL.IDX P6, R14, R13, R12, R11 ;  /* 0x0000000c0d0e7389 */ /* 0x0004e400000c000b */
[----:B0123--:R-:W-:Y:S01]  /*18420*/  ENDCOLLECTIVE ;  /* 0x000000000000791b */ /* 0x00ffe20003800000 */
.L_x_1044:
[----:B------:R-:W-:Y:S05]  /*18430*/  BSYNC B0 ;  /* 0x0000000000007941 */ /* 0x000fea0003800000 */
.L_x_1043:
[----:B------:R-:W-:Y:S05]  /*18440*/  BRA `(.L_x_1045) ;  /* 0xffffffd800147947 */ /* 0x000fea000383ffff */
.L_x_970:
[----:B------:R-:W-:Y:S01]  /*18450*/  BSSY B1, `(.L_x_1046) ;  /* 0x0000006000017945 */ /* 0x000fe20003800000 */
[----:B------:R-:W-:-:S07]  /*18460*/  IMAD.MOV.U32 R15, RZ, RZ, -0x1 ;  /* 0xffffffffff0f7424 */ /* 0x000fce00078e00ff */
[----:B01----:R-:W-:Y:S05]  /*18470*/  WARPSYNC.COLLECTIVE R15, `(.L_x_1047) ;  /* 0x000000000f0c7348 */ /* 0x003fea0003c00000 */
[----:B------:R-:W-:Y:S02]  /*18480*/  ELECT P6, UR62, PT ;  /* 0x00000000003e782f */ /* 0x000fe400038c0000 */
[----:B------:R-:W-:Y:S01]  /*18490*/  MOV R14, UR62 ;  /* 0x0000003e000e7c02 */ /* 0x000fe20008000f00 */
[----:B01----:R-:W-:Y:S10]  /*184a0*/  ENDCOLLECTIVE ;  /* 0x000000000000791b */ /* 0x003ff40003800000 */
.L_x_1047:
[----:B------:R-:W-:Y:S05]  /*184b0*/  BSYNC B1 ;  /* 0x0000000000017941 */ /* 0x000fea0003800000 */
.L_x_1046:
[----:B------:R-:W-:Y:S05]  /*184c0*/  BRA `(.L_x_1048) ;  /* 0xffffffd8000c7947 */ /* 0x000fea000383ffff */
.L_x_972:
[----:B-1----:R1:W2:Y:S02]  /*184d0*/  SYNCS.PHASECHK.TRANS64.TRYWAIT P1, [R5+URZ+0x2d840], R0 ;  /* 0x02d84000050075a7 */ /* 0x0022a4000802017f */
[----:B--2---:R-:W-:Y:S05]  /*184e0*/  @!P1 NANOSLEEP.SYNCS 0x989680 ;  /* 0x009896800000995d */ /* 0x004fea0003900000 */
[----:B------:R-:W2:Y:S02]  /*184f0*/  @!P1 SYNCS.PHASECHK.TRANS64 P1, [R5+URZ+0x2d840], R0 ;  /* 0x02d84000050095a7 */ /* 0x000ea4000802007f */
[----:B--2---:R-:W-:Y:S05]  /*18500*/  @!P1 BRA `(.L_x_972) ;  /* 0xfffffffc00f09947 */ /* 0x004fea000383ffff */
[----:B------:R-:W-:Y:S05]  /*18510*/  BRA `(.L_x_1049) ;  /* 0xffffffd8002c7947 */ /* 0x000fea000383ffff */
.L_x_974:
[----:B--2---:R2:W3:Y:S02]  /*18520*/  SYNCS.PHASECHK.TRANS64.TRYWAIT P1, [R23+URZ+0x2d840], R2 ;  /* 0x02d84002170075a7 */ /* 0x0044e4000802017f */
[----:B---3--:R-:W-:Y:S05]  /*18530*/  @!P1 NANOSLEEP.SYNCS 0x989680 ;  /* 0x009896800000995d */ /* 0x008fea0003900000 */
[----:B------:R-:W3:Y:S02]  /*18540*/  @!P1 SYNCS.PHASECHK.TRANS64 P1, [R23+URZ+0x2d840], R2 ;  /* 0x02d84002170095a7 */ /* 0x000ee4000802007f */
[----:B---3--:R-:W-:Y:S05]  /*18550*/  @!P1 BRA `(.L_x_974) ;  /* 0xfffffffc00f09947 */ /* 0x008fea000383ffff */
[----:B------:R-:W-:Y:S05]  /*18560*/  BRA `(.L_x_1050) ;  /* 0xffffffd800387947 */ /* 0x000fea000383ffff */
.L_x_976:
[----:B---3--:R3:W4:Y:S02]  /*18570*/  SYNCS.PHASECHK.TRANS64.TRYWAIT P1, [R5+URZ+0x2d860], R0 ;  /* 0x02d86000050075a7 */ /* 0x008724000802017f */
[----:B----4-:R-:W-:Y:S05]  /*18580*/  @!P1 NANOSLEEP.SYNCS 0x989680 ;  /* 0x009896800000995d */ /* 0x010fea0003900000 */
[----:B------:R-:W4:Y:S02]  /*18590*/  @!P1 SYNCS.PHASECHK.TRANS64 P1, [R5+URZ+0x2d860], R0 ;  /* 0x02d86000050095a7 */ /* 0x000f24000802007f */
[----:B----4-:R-:W-:Y:S05]  /*185a0*/  @!P1 BRA `(.L_x_976) ;  /* 0xfffffffc00f09947 */ /* 0x010fea000383ffff */
[----:B------:R-:W-:Y:S05]  /*185b0*/  BRA `(.L_x_1051) ;  /* 0xffffffd800347947 */ /* 0x000fea000383ffff */
.L_x_1052:
        /* <DEDUP_REMOVED lines=12> */
.L_x_2731:


//--------------------- .text._ZN7cutlass13device_kernelIN5flash11enable_sm90INS1_16FlashAttnFwdSm90INS1_25CollectiveMainloopFwdSm90ILi2EN4cute5tupleIJNS5_1CILi1EEES8_S8_EEENS6_IJNS7_ILi192EEENS7_ILi128EEENS7_ILi96EEEEEELi96ENS_6half_tEfNS_4arch4Sm90ELb0ELb1ELb1ELb1ELb1ELb0ELb0ELb0ELb1ELb1ELb0ELb0EEENS1_21CollectiveEpilogueFwdINS6_IJSA_SC_SB_EEES9_SE_SG_Li384ELb1ELb1ELb0ELb0EEENS1_36VarlenDynamicPersistentTileSchedulerILi192ELi128ELi384ELi128ELb0ELb1ELb1ELb1ELb0ELb1EEEEEEEEEvNT_6ParamsE --------------------------
	.section	.text._ZN7cutlass13device_kernelIN5flash11enable_sm90INS1_16FlashAttnFwdSm90INS1_25CollectiveMainloopFwdSm90ILi2EN4cute5tupleIJNS5_1CILi1EEES8_S8_EEENS6_IJNS7_ILi192EEENS7_ILi128EEENS7_ILi96EEEEEELi96ENS_6half_tEfNS_4arch4Sm90ELb0ELb1ELb1ELb1ELb1ELb0ELb0ELb0ELb1ELb1ELb0ELb0EEENS1_21CollectiveEpilogueFwdINS6_IJSA_SC_SB_EEES9_SE_SG_Li384ELb1ELb1ELb0ELb0EEENS1_36VarlenDynamicPersistentTileSchedulerILi192ELi128ELi384ELi128ELb0ELb1ELb1ELb1ELb0ELb1EEEEEEEEEvNT_6ParamsE,"ax",@progbits
	.align	128
.text._ZN7cutlass13device_kernelIN5flash11enable_sm90INS1_16FlashAttnFwdSm90INS1_25CollectiveMainloopFwdSm90ILi2EN4cute5tupleIJNS5_1CILi1EEES8_S8_EEENS6_IJNS7_ILi192EEENS7_ILi128EEENS7_ILi96EEEEEELi96ENS_6half_tEfNS_4arch4Sm90ELb0ELb1ELb1ELb1ELb1ELb0ELb0ELb0ELb1ELb1ELb0ELb0EEENS1_21CollectiveEpilogueFwdINS6_IJSA_SC_SB_EEES9_SE_SG_Li384ELb1ELb1ELb0ELb0EEENS1_36VarlenDynamicPersistentTileSchedulerILi192ELi128ELi384ELi128ELb0ELb1ELb1ELb1ELb0ELb1EEEEEEEEEvNT_6ParamsE:
        .type           _ZN7cutlass13device_kernelIN5flash11enable_sm90INS1_16FlashAttnFwdSm90INS1_25CollectiveMainloopFwdSm90ILi2EN4cute5tupleIJNS5_1CILi1EEES8_S8_EEENS6_IJNS7_ILi192EEENS7_ILi128EEENS7_ILi96EEEEEELi96ENS_6half_tEfNS_4arch4Sm90ELb0ELb1ELb1ELb1ELb1ELb0ELb0ELb0ELb1ELb1ELb0ELb0EEENS1_21CollectiveEpilogueFwdINS6_IJSA_SC_SB_EEES9_SE_SG_Li384ELb1ELb1ELb0ELb0EEENS1_36VarlenDynamicPersistentTileSchedulerILi192ELi128ELi384ELi128ELb0ELb1ELb1ELb1ELb0ELb1EEEEEEEEEvNT_6ParamsE,@function
        .size           _ZN7cutlass13device_kernelIN5flash11enable_sm90INS1_16FlashAttnFwdSm90INS1_25CollectiveMainloopFwdSm90ILi2EN4cute5tupleIJNS5_1CILi1EEES8_S8_EEENS6_IJNS7_ILi192EEENS7_ILi128EEENS7_ILi96EEEEEELi96ENS_6half_tEfNS_4arch4Sm90ELb0ELb1ELb1ELb1ELb1ELb0ELb0ELb0ELb1ELb1ELb0ELb0EEENS1_21CollectiveEpilogueFwdINS6_IJSA_SC_SB_EEES9_SE_SG_Li384ELb1ELb1ELb0ELb0EEENS1_36VarlenDynamicPersistentTileSchedulerILi192ELi128ELi384ELi128ELb0ELb1ELb1ELb1ELb0ELb1EEEEEEEEEvNT_6ParamsE,(.L_x_2732 - _ZN7cutlass13device_kernelIN5flash11enable_sm90INS1_16FlashAttnFwdSm90INS1_25CollectiveMainloopFwdSm90ILi2EN4cute5tupleIJNS5_1CILi1EEES8_S8_EEENS6_IJNS7_ILi192EEENS7_ILi128EEENS7_ILi96EEEEEELi96ENS_6half_tEfNS_4arch4Sm90ELb0ELb1ELb1ELb1ELb1ELb0ELb0ELb0ELb1ELb1ELb0ELb0EEENS1_21CollectiveEpilogueFwdINS6_IJSA_SC_SB_EEES9_SE_SG_Li384ELb1ELb1ELb0ELb0EEENS1_36VarlenDynamicPersistentTileSchedulerILi192ELi128ELi384ELi128ELb0ELb1ELb1ELb1ELb0ELb1EEEEEEEEEvNT_6ParamsE)
        .other          _ZN7cutlass13device_kernelIN5flash11enable_sm90INS1_16FlashAttnFwdSm90INS1_25CollectiveMainloopFwdSm90ILi2EN4cute5tupleIJNS5_1CILi1EEES8_S8_EEENS6_IJNS7_ILi192EEENS7_ILi128EEENS7_ILi96EEEEEELi96ENS_6half_tEfNS_4arch4Sm90ELb0ELb1ELb1ELb1ELb1ELb0ELb0ELb0ELb1ELb1ELb0ELb0EEENS1_21CollectiveEpilogueFwdINS6_IJSA_SC_SB_EEES9_SE_SG_Li384ELb1ELb1ELb0ELb0EEENS1_36VarlenDynamicPersistentTileSchedulerILi192ELi128ELi384ELi128ELb0ELb1ELb1ELb1ELb0ELb1EEEEEEEEEvNT_6ParamsE,@"STO_CUDA_ENTRY STV_DEFAULT"
_ZN7cutlass13device_kernelIN5flash11enable_sm90INS1_16FlashAttnFwdSm90INS1_25CollectiveMainloopFwdSm90ILi2EN4cute5tupleIJNS5_1CILi1EEES8_S8_EEENS6_IJNS7_ILi192EEENS7_ILi128EEENS7_ILi96EEEEEELi96ENS_6half_tEfNS_4arch4Sm90ELb0ELb1ELb1ELb1ELb1ELb0ELb0ELb0ELb1ELb1ELb0ELb0EEENS1_21CollectiveEpilogueFwdINS6_IJSA_SC_SB_EEES9_SE_SG_Li384ELb1ELb1ELb0ELb0EEENS1_36VarlenDynamicPersistentTileSchedulerILi192ELi128ELi384ELi128ELb0ELb1ELb1ELb1ELb0ELb1EEEEEEEEEvNT_6ParamsE:
        /* <DEDUP_REMOVED lines=45> */
.L_x_1053:
        /* <DEDUP_REMOVED lines=22> */
.L_x_1054:
        /* <DEDUP_REMOVED lines=18> */
.L_x_1055:
        /* <DEDUP_REMOVED lines=22> */
.L_x_1056:
        /* <DEDUP_REMOVED lines=23> */
.L_x_1057:
        /* <DEDUP_REMOVED lines=8> */
.L_x_1059:
        /* <DEDUP_REMOVED lines=18> */
[----:B------:R-:W-:Y:S01]  /*09c0*/  VIADD R149, R2, 0xffffff80 ;  /* 0xffffff8002957836 */ /* 0x000fe20000000000 */
[----:B------:R-:W-:Y:S01]  /*09d0*/  R2UR UR5, R9 ;  /* 0x00000000090572ca */ /* 0x000fe200000e0000 */
[----:B------:R-:W-:Y:S01]  /*09e0*/  IMAD.MOV.U32 R18, RZ, RZ, 0x40 ;  /* 0x00000040ff127424 */ /* 0x000fe200078e00ff */
[----:B------:R-:W-:Y:S01]  /*09f0*/  R2UR UR7, R10 ;  /* 0x000000000a0772ca */ /* 0x000fe200000e0000 */
[----:B------:R-:W-:Y:S01]  /*0a00*/  ULOP3.LUT UR50, UR43, 0x1, URZ, 0xfc, !UPT ;  /* 0x000000012b327892 */ /* 0x000fe2000f8efc3f */
[----:B------:R-:W-:Y:S01]  /*0a10*/  SHF.R.S32.HI R0, RZ, 0x1f, R149 ;  /* 0x0000001fff007819 */ /* 0x000fe20000011495 */
[----:B------:R-:W-:Y:S01]  /*0a20*/  UMOV UR49, URZ ;  /* 0x0000003f00317c82 */ /* 0x000fe20008000000 */
[----:B------:R-:W-:Y:S01]  /*0a30*/  R2UR UR6, R11 ;  /* 0x000000000b0672ca */ /* 0x000fe200000e0000 */
[----:B------:R-:W-:Y:S01]  /*0a40*/  UMOV UR48, URZ ;  /* 0x0000003f00307c82 */ /* 0x000fe20008000000 */
[CC--:B------:R-:W-:Y:S01]  /*0a50*/  LEA.HI R2, R0.reuse, R149.reuse, RZ, 0x4 ;  /* 0x0000009500027211 */ /* 0x0c0fe200078f20ff */
[----:B------:R-:W-:Y:S01]  /*0a60*/  UMOV UR47, URZ ;  /* 0x0000003f002f7c82 */ /* 0x000fe20008000000 */
        /* <DEDUP_REMOVED lines=9> */
[----:B------:R-:W-:Y:S02]  /*0b00*/  LOP3.LUT R2, R2, 0x1ffffffe, RZ, 0xc0, !PT ;  /* 0x1ffffffe02027812 */ /* 0x000fe400078ec0ff */
[----:B------:R-:W-:Y:S02]  /*0b10*/  LEA.HI R3, R3, R4, RZ, 0x3 ;  /* 0x0000000403037211 */ /* 0x000fe400078f18ff */
[----:B------:R-:W-:Y:S01]  /*0b20*/  LEA.HI R6, R0, R149, RZ, 0x5 ;  /* 0x0000009500067211 */ /* 0x000fe200078f28ff */
[----:B------:R-:W-:Y:S01]  /*0b30*/  IMAD.IADD R2, R5, 0x1, -R2 ;  /* 0x0000000105027824 */ /* 0x000fe200078e0a02 */
[----:B------:R-:W-:Y:S01]  /*0b40*/  SHF.R.S32.HI R8, RZ, 0x1f, R143 ;  /* 0x0000001fff087819 */ /* 0x000fe2000001148f */
[C---:B------:R-:W-:Y:S01]  /*0b50*/  IMAD.SHL.U32 R5, R3.reuse, 0x40, RZ ;  /* 0x0000004003057824 */ /* 0x040fe200078e00ff */
[----:B------:R-:W-:Y:S02]  /*0b60*/  LOP3.LUT R3, R3, 0xfffffff8, RZ, 0xc0, !PT ;  /* 0xfffffff803037812 */ /* 0x000fe400078ec0ff */
[----:B------:R-:W-:-:S02]  /*0b70*/  SHF.R.S32.HI R6, RZ, 0x5, R6 ;  /* 0x00000005ff067819 */ /* 0x000fc40000011406 */
[----:B------:R-:W-:Y:S01]  /*0b80*/  LOP3.LUT R5, R5, 0x7ffffe00, RZ, 0xc0, !PT ;  /* 0x7ffffe0005057812 */ /* 0x000fe200078ec0ff */
[----:B------:R-:W-:Y:S01]  /*0b90*/  IMAD.IADD R3, R4, 0x1, -R3 ;  /* 0x0000000104037824 */ /* 0x000fe200078e0a03 */
[----:B------:R-:W-:Y:S01]  /*0ba0*/  LEA.HI R9, R8, R143, RZ, 0x2 ;  /* 0x0000008f08097211 */ /* 0x000fe200078f10ff */
[----:B------:R-:W-:Y:S01]  /*0bb0*/  IMAD R146, R6, 0x10, R4 ;  /* 0x0000001006927824 */ /* 0x000fe200078e0204 */
[----:B------:R-:W-:Y:S01]  /*0bc0*/  LEA.HI R0, R0, R149, RZ, 0x2 ;  /* 0x0000009500007211 */ /* 0x000fe200078f10ff */
[----:B------:R-:W-:Y:S01]  /*0bd0*/  IMAD.SHL.U32 R4, R3, 0x40, RZ ;  /* 0x0000004003047824 */ /* 0x000fe200078e00ff */
[----:B------:R-:W-:Y:S01]  /*0be0*/  SHF.R.S32.HI R7, RZ, 0x2, R9 ;  /* 0x00000002ff077819 */ /* 0x000fe20000011409 */
[----:B------:R-:W-:Y:S01]  /*0bf0*/  IMAD R6, R6, 0x400, R5 ;  /* 0x0000040006067824 */ /* 0x000fe200078e0205 */
[----:B------:R-:W-:Y:S01]  /*0c00*/  SHF.R.S32.HI R10, RZ, 0x1f, R9 ;  /* 0x0000001fff0a7819 */ /* 0x000fe20000011409 */
[----:B------:R-:W-:Y:S01]  /*0c10*/  IMAD.SHL.U32 R5, R2, 0x8, RZ ;  /* 0x0000000802057824 */ /* 0x000fe200078e00ff */
[----:B------:R-:W-:-:S02]  /*0c20*/  LOP3.LUT R4, R4, 0x1c0, RZ, 0xc0, !PT ;  /* 0x000001c004047812 */ /* 0x000fc400078ec0ff */
[----:B------:R-:W-:Y:S01]  /*0c30*/  LEA.HI R10, R10, R7, RZ, 0x3 ;  /* 0x000000070a0a7211 */ /* 0x000fe200078f18ff */
[--C-:B------:R-:W-:Y:S01]  /*0c40*/  IMAD.U32 R146, R146, 0x20, R5.reuse ;  /* 0x0000002092927824 */ /* 0x100fe200078e0005 */
[----:B------:R-:W-:Y:S02]  /*0c50*/  LOP3.LUT R5, R4, 0x8, R5, 0xf8, !PT ;  /* 0x0000000804057812 */ /* 0x000fe400078ef805 */
[----:B------:R-:W-:Y:S02]  /*0c60*/  SHF.R.U32.HI R4, RZ, 0x3, R4 ;  /* 0x00000003ff047819 */ /* 0x000fe40000011604 */
[----:B------:R-:W-:Y:S02]  /*0c70*/  LOP3.LUT R10, R10, 0xfffffff8, RZ, 0xc0, !PT ;  /* 0xfffffff80a0a7812 */ /* 0x000fe400078ec0ff */
[----:B------:R-:W-:Y:S02]  /*0c80*/  LOP3.LUT R2, R0, 0xfffffffc, RZ, 0xc0, !PT ;  /* 0xfffffffc00027812 */ /* 0x000fe400078ec0ff */
[----:B------:R-:W-:Y:S01]  /*0c90*/  LOP3.LUT R5, R5, R4, RZ, 0x3c, !PT ;  /* 0x0000000405057212 */ /* 0x000fe200078e3cff */
[----:B------:R-:W-:Y:S01]  /*0ca0*/  IMAD.IADD R11, R7, 0x1, -R10 ;  /* 0x00000001070b7824 */ /* 0x000fe200078e0a0a */
[----:B------:R-:W-:Y:S01]  /*0cb0*/  LEA.HI R8, R8, R143, RZ, 0x5 ;  /* 0x0000008f08087211 */ /* 0x000fe200078f28ff */
[----:B------:R-:W-:Y:S01]  /*0cc0*/  IMAD.HI R7, R144, 0x55555556, RZ ;  /* 0x5555555690077827 */ /* 0x000fe200078e02ff */
[----:B------:R-:W-:-:S02]  /*0cd0*/  R2P PR, R3, 0x6 ;  /* 0x0000000603007804 */ /* 0x000fc40000000000 */
[----:B------:R-:W-:Y:S01]  /*0ce0*/  SHF.R.S32.HI R8, RZ, 0x5, R8 ;  /* 0x00000005ff087819 */ /* 0x000fe20000011408 */
[----:B------:R-:W-:Y:S01]  /*0cf0*/  IMAD.IADD R141, R149, 0x1, -R2 ;  /* 0x00000001958d7824 */ /* 0x000fe200078e0a02 */
[----:B------:R-:W-:Y:S01]  /*0d00*/  LEA.HI R7, R7, R7, RZ, 0x1 ;  /* 0x0000000707077211 */ /* 0x000fe200078f08ff */
[----:B------:R-:W-:Y:S01]  /*0d10*/  IMAD.IADD R5, R6, 0x1, R5 ;  /* 0x0000000106057824 */ /* 0x000fe200078e0205 */
[----:B------:R-:W-:Y:S01]  /*0d20*/  SEL R18, R18, 0xffffffc0, !P2 ;  /* 0xffffffc012127807 */ /* 0x000fe20005000000 */
[C---:B------:R-:W-:Y:S01]  /*0d30*/  IMAD.SHL.U32 R138, R141.reuse, 0x8, RZ ;  /* 0x000000088d8a7824 */ /* 0x040fe200078e00ff */
[----:B------:R-:W-:Y:S01]  /*0d40*/  LEA.HI R2, R141, R141, RZ, 0x1 ;  /* 0x0000008d8d027211 */ /* 0x000fe200078f08ff */
[----:B------:R-:W-:Y:S01]  /*0d50*/  IMAD R7, R7, -0x3, R144 ;  /* 0xfffffffd07077824 */ /* 0x000fe200078e0290 */
[----:B------:R-:W-:Y:S01]  /*0d60*/  LEA R17, R5, UR41, 0x1 ;  /* 0x0000002905117c11 */ /* 0x000fe2000f8e08ff */
[----:B------:R-:W-:Y:S01]  /*0d70*/  IMAD R8, R8, 0x10, R11 ;  /* 0x0000001008087824 */ /* 0x000fe200078e020b */
[----:B------:R-:W-:Y:S01]  /*0d80*/  LOP3.LUT R2, R2, 0x1ffffffe, RZ, 0xc0, !PT ;  /* 0x1ffffffe02027812 */ /* 0x000fe200078ec0ff */
[C---:B------:R-:W-:Y:S01]  /*0d90*/  VIADD R139, R138.reuse, 0x20 ;  /* 0x000000208a8b7836 */ /* 0x040fe20000000000 */
[----:B------:R-:W-:Y:S01]  /*0da0*/  LOP3.LUT R16, R9, 0x7ffffffc, RZ, 0xc0, !PT ;  /* 0x7ffffffc09107812 */ /* 0x000fe200078ec0ff */
[C---:B------:R-:W-:Y:S01]  /*0db0*/  VIADD R19, R17.reuse, 0x21800 ;  /* 0x0002180011137836 */ /* 0x040fe20000000000 */
[----:B------:R-:W-:Y:S01]  /*0dc0*/  SHF.R.S32.HI R142, RZ, 0x2, R0 ;  /* 0x00000002ff8e7819 */ /* 0x000fe20000011400 */
        /* <DEDUP_REMOVED lines=12> */
.L_x_1159:
[----:B------:R-:W-:Y:S01]  /*0e90*/  ULDC.64 UR8, c[0x0][0xa28] ;  /* 0x00028a0000087ab9 */ /* 0x000fe20000000a00 */
[----:B------:R-:W-:Y:S01]  /*0ea0*/  ULDC UR4, c[0x0][0x424] ;  /* 0x0001090000047ab9 */ /* 0x000fe20000000800 */
[----:B------:R-:W-:-:S04]  /*0eb0*/  UISETP.NE.U32.AND UP0, UPT, UR8, URZ, UPT ;  /* 0x0000003f0800728c */ /* 0x000fc8000bf05070 */
[----:B------:R-:W-:-:S03]  /*0ec0*/  UISETP.NE.AND.EX UP0, UPT, UR9, URZ, UPT, UP0 ;  /* 0x0000003f0900728c */ /* 0x000fc6000bf05300 */
[----:B------:R-:W-:Y:S02]  /*0ed0*/  ULDC.64 UR8, c[0x0][0xa18] ;  /* 0x0002860000087ab9 */ /* 0x000fe40000000a00 */
[----:B------:R-:W-:Y:S01]  /*0ee0*/  UISETP.NE.U32.AND UP1, UPT, UR8, URZ, UPT ;  /* 0x0000003f0800728c */ /* 0x000fe2000bf25070 */
[----:B------:R-:W-:-:S03]  /*0ef0*/  PLOP3.LUT P0, PT, PT, PT, UP0, 0x80, 0x0 ;  /* 0x000000000000781c */ /* 0x000fc60003f0f008 */
[----:B------:R-:W-:-:S03]  /*0f00*/  UISETP.NE.AND.EX UP1, UPT, UR9, URZ, UPT, UP1 ;  /* 0x0000003f0900728c */ /* 0x000fc6000bf25310 */
[----:B------:R-:W-:Y:S02]  /*0f10*/  @UP0 ULDC.64 UR8, c[0x0][0xa28] ;  /* 0x00028a0000080ab9 */ /* 0x000fe40000000a00 */
[----:B------:R-:W-:Y:S01]  /*0f20*/  @UP0 UIMAD.WIDE UR8, UR6, 0x4, UR8 ;  /* 0x00000004060808a5 */ /* 0x000fe2000f8e0208 */
[----:B------:R-:W-:-:S05]  /*0f30*/  PLOP3.LUT P2, PT, PT, PT, UP1, 0x80, 0x0 ;  /* 0x000000000000781c */ /* 0x000fca0003f4f018 */
[----:B------:R-:W-:Y:S01]  /*0f40*/  @UP1 ULDC.64 UR10, c[0x0][0xa18] ;  /* 0x00028600000a1ab9 */ /* 0x000fe20000000a00 */
[----:B01-3--:R-:W-:Y:S02]  /*0f50*/  IMAD.U32 R2, RZ, RZ, UR8 ;  /* 0x00000008ff027e24 */ /* 0x00bfe4000f8e00ff */
[----:B----4-:R-:W-:Y:S01]  /*0f60*/  IMAD.U32 R3, RZ, RZ, UR9 ;  /* 0x00000009ff037e24 */ /* 0x010fe2000f8e00ff */
[----:B------:R-:W-:-:S04]  /*0f70*/  @UP1 UIMAD.WIDE UR8, UR6, 0x4, UR10 ;  /* 0x00000004060818a5 */ /* 0x000fc8000f8e020a */
[----:B--2---:R-:W2:Y:S02]  /*0f80*/  @P0 LDG.E R2, desc[UR54][R2.64] ;  /* 0x0000003602020981 */ /* 0x004ea4000c1e1900 */
[----:B------:R-:W-:Y:S02]  /*0f90*/  IMAD.U32 R4, RZ, RZ, UR8 ;  /* 0x00000008ff047e24 */ /* 0x000fe4000f8e00ff */
[----:B------:R-:W-:Y:S01]  /*0fa0*/  IMAD.U32 R5, RZ, RZ, UR9 ;  /* 0x00000009ff057e24 */ /* 0x000fe2000f8e00ff */
[----:B------:R-:W-:-:S04]  /*0fb0*/  ULDC.64 UR8, c[0x0][0x418] ;  /* 0x0001060000087ab9 */ /* 0x000fc80000000a00 */
[----:B------:R-:W3:Y:S01]  /*0fc0*/  @P2 LDG.E R4, desc[UR54][R4.64] ;  /* 0x0000003604042981 */ /* 0x000ee2000c1e1900 */
[----:B------:R-:W-:Y:S01]  /*0fd0*/  UISETP.NE.U32.AND UP0, UPT, UR8, URZ, UPT ;  /* 0x0000003f0800728c */ /* 0x000fe2000bf05070 */
[----:B------:R-:W-:Y:S01]  /*0fe0*/  UMOV UR37, URZ ;  /* 0x0000003f00257c82 */ /* 0x000fe20008000000 */
[----:B------:R-:W-:Y:S02]  /*0ff0*/  UMOV UR40, UR7 ;  /* 0x0000000700287c82 */ /* 0x000fe40008000000 */
[----:B------:R-:W-:-:S03]  /*1000*/  UISETP.NE.AND.EX UP0, UPT, UR9, URZ, UPT, UP0 ;  /* 0x0000003f0900728c */ /* 0x000fc6000bf05300 */
[----:B------:R-:W-:Y:S01]  /*1010*/  ULDC.64 UR8, c[0x0][0xa20] ;  /* 0x0002880000087ab9 */ /* 0x000fe20000000a00 */
[----:B------:R-:W-:Y:S01]  /*1020*/  USEL UR4, UR4, 0x1, UP0 ;  /* 0x0000000104047887 */ /* 0x000fe20008000000 */
[----:B------:R-:W-:Y:S01]  /*1030*/  ISETP.NE.U32.AND P1, PT, RZ, UR8, PT ;  /* 0x00000008ff007c0c */ /* 0x000fe2000bf25070 */
[----:B------:R-:W-:Y:S02]  /*1040*/  ULDC UR8, c[0x0][0x2f0] ;  /* 0x0000bc0000087ab9 */ /* 0x000fe40000000800 */
[----:B------:R-:W-:Y:S01]  /*1050*/  UIMAD UR4, UR4, UR8, URZ ;  /* 0x00000008040472a4 */ /* 0x000fe2000f8e023f */
[----:B------:R-:W-:Y:S02]  /*1060*/  ISETP.NE.AND.EX P1, PT, RZ, UR9, PT, P1 ;  /* 0x00000009ff007c0c */ /* 0x000fe4000bf25310 */
[----:B--2---:R-:W-:Y:S02]  /*1070*/  @P0 R2UR UR37, R2 ;  /* 0x00000000022502ca */ /* 0x004fe400000e0000 */
[----:B---3--:R-:W-:Y:S01]  /*1080*/  @P2 R2UR UR46, R4 ;  /* 0x00000000042e22ca */ /* 0x008fe200000e0000 */
[----:B------:R-:W-:-:S14]  /*1090*/  @P2 BRA `(.L_x_1060) ;  /* 0x0000000000382947 */ /* 0x000fdc0003800000 */
[----:B------:R-:W-:Y:S01]  /*10a0*/  ULDC.64 UR8, c[0x0][0xa00] ;  /* 0x0002800000087ab9 */ /* 0x000fe20000000a00 */
[----:B------:R-:W-:Y:S01]  /*10b0*/  ULDC UR46, c[0x0][0x288] ;  /* 0x0000a200002e7ab9 */ /* 0x000fe20000000800 */
[----:B------:R-:W-:-:S04]  /*10c0*/  ISETP.NE.U32.AND P0, PT, RZ, UR8, PT ;  /* 0x00000008ff007c0c */ /* 0x000fc8000bf05070 */
[----:B------:R-:W-:-:S13]  /*10d0*/  ISETP.NE.AND.EX P0, PT, RZ, UR9, PT, P0 ;  /* 0x00000009ff007c0c */ /* 0x000fda000bf05300 */
[----:B------:R-:W-:Y:S05]  /*10e0*/  @!P0 BRA `(.L_x_1060) ;  /* 0x0000000000248947 */ /* 0x000fea0003800000 */
[----:B------:R-:W-:Y:S02]  /*10f0*/  ULDC.64 UR8, c[0x0][0xa00] ;  /* 0x0002800000087ab9 */ /* 0x000fe40000000a00 */
[----:B------:R-:W-:-:S06]  /*1100*/  UIMAD.WIDE UR8, UR6, 0x4, UR8 ;  /* 0x00000004060878a5 */ /* 0x000fcc000f8e0208 */
[----:B------:R-:W-:Y:S02]  /*1110*/  IMAD.U32 R2, RZ, RZ, UR8 ;  /* 0x00000008ff027e24 */ /* 0x000fe4000f8e00ff */
[----:B------:R-:W-:-:S05]  /*1120*/  IMAD.U32 R3, RZ, RZ, UR9 ;  /* 0x00000009ff037e24 */ /* 0x000fca000f8e00ff */
[----:B------:R-:W2:Y:S04]  /*1130*/  LDG.E R4, desc[UR54][R2.64] ;  /* 0x0000003602047981 */ /* 0x000ea8000c1e1900 */
[----:B------:R-:W3:Y:S01]  /*1140*/  LDG.E R0, desc[UR54][R2.64+0x4] ;  /* 0x0000043602007981 */ /* 0x000ee2000c1e1900 */
[----:B--2---:R-:W-:Y:S02]  /*1150*/  R2UR UR46, R4 ;  /* 0x00000000042e72ca */ /* 0x004fe400000e0000 */
[----:B---3--:R-:W-:-:S13]  /*1160*/  R2UR UR7, R0 ;  /* 0x00000000000772ca */ /* 0x008fda00000e0000 */
[----:B------:R-:W-:-:S12]  /*1170*/  UIADD3 UR46, -UR46, UR7, URZ ;  /* 0x000000072e2e7290 */ /* 0x000fd8000fffe13f */
.L_x_1060:
[----:B------:R-:W-:Y:S01]  /*1180*/  UMOV UR39, UR6 ;  /* 0x0000000600277c82 */ /* 0x000fe20008000000 */
[----:B------:R-:W-:Y:S05]  /*1190*/  @!P1 BRA `(.L_x_1061) ;  /* 0x00000000001c9947 */ /* 0x000fea0003800000 */
[----:B------:R-:W-:Y:S02]  /*11a0*/  ULDC.64 UR8, c[0x0][0xa20] ;  /* 0x0002880000087ab9 */ /* 0x000fe40000000a00 */
[----:B------:R-:W-:-:S06]  /*11b0*/  UIMAD.WIDE UR6, UR6, 0x4, UR8 ;  /* 0x00000004060678a5 */ /* 0x000fcc000f8e0208 */
[----:B------:R-:W-:Y:S02]  /*11c0*/  IMAD.U32 R2, RZ, RZ, UR6 ;  /* 0x00000006ff027e24 */ /* 0x000fe4000f8e00ff */
[----:B------:R-:W-:-:S05]  /*11d0*/  IMAD.U32 R3, RZ, RZ, UR7 ;  /* 0x00000007ff037e24 */ /* 0x000fca000f8e00ff */
[----:B------:R-:W2:Y:S02]  /*11e0*/  LDG.E R2, desc[UR54][R2.64] ;  /* 0x0000003602027981 */ /* 0x000ea4000c1e1900 */
[----:B--2---:R-:W-:Y:S01]  /*11f0*/  R2UR UR4, R2 ;  /* 0x00000000020472ca */ /* 0x004fe200000e0000 */
[----:B------:R-:W-:-:S14]  /*1200*/  BRA `(.L_x_1062) ;  /* 0x0000000000347947 */ /* 0x000fdc0003800000 */
.L_x_1061:
[----:B------:R-:W-:Y:S02]  /*1210*/  ULDC.64 UR8, c[0x0][0xa08] ;  /* 0x0002820000087ab9 */ /* 0x000fe40000000a00 */
        /* <DEDUP_REMOVED lines=12> */
.L_x_1062:
[----:B------:R-:W-:Y:S01]  /*12e0*/  ULDC UR6, c[0x0][0x448] ;  /* 0x0001120000067ab9 */ /* 0x000fe20000000800 */
[----:B------:R-:W-:Y:S02]  /*12f0*/  UIMAD UR38, UR5, 0xc0, URZ ;  /* 0x000000c0052678a4 */ /* 0x000fe4000f8e023f */
[----:B------:R-:W-:Y:S02]  /*1300*/  UISETP.NE.AND UP0, UPT, UR6, 0x1, UPT ;  /* 0x000000010600788c */ /* 0x000fe4000bf05270 */
[----:B------:R-:W-:Y:S02]  /*1310*/  UIADD3 UR8, UR38, 0xbf, URZ ;  /* 0x000000bf26087890 */ /* 0x000fe4000fffe03f */
[----:B------:R-:W-:Y:S02]  /*1320*/  UIADD3 UR37, -UR37, UR4, URZ ;  /* 0x0000000425257290 */ /* 0x000fe4000fffe13f */
[----:B------:R-:W-:Y:S01]  /*1330*/  UP2UR UR52, UPR, URZ, 0x1 ;  /* 0x000000013f347883 */ /* 0x000fe20008000000 */
[----:B------:R-:W-:Y:S01]  /*1340*/  ULDC.64 UR4, c[0x0][0x9e0] ;  /* 0x0002780000047ab9 */ /* 0x000fe20000000a00 */
[----:B------:R-:W-:-:S03]  /*1350*/  UIADD3 UR9, UR37, 0x1, -UR46 ;  /* 0x0000000125097890 */ /* 0x000fc6000fffe82e */
[----:B------:R-:W-:Y:S01]  /*1360*/  @UP0 ULDC UR6, c[0x0][0x44c] ;  /* 0x0001130000060ab9 */ /* 0x000fe20000000800 */
[----:B------:R-:W-:Y:S01]  /*1370*/  @UP0 ULDC UR10, c[0x0][0x450] ;  /* 0x00011400000a0ab9 */ /* 0x000fe20000000800 */
[----:B------:R-:W-:-:S04]  /*1380*/  UIMAD.WIDE.U32 UR6, UR8, UR6, URZ ;  /* 0x00000006080672a5 */ /* 0x000fc8000f8e003f */
[----:B------:R-:W-:Y:S02]  /*1390*/  @UP0 USHF.R.U32.HI UR8, URZ, UR10, UR7 ;  /* 0x0000000a3f080299 */ /* 0x000fe40008011607 */
[----:B------:R-:W-:Y:S02]  /*13a0*/  UISETP.GE.AND UP0, UPT, UR5, 0x1, UPT ;  /* 0x000000010500788c */ /* 0x000fe4000bf06270 */
[----:B------:R-:W-:Y:S02]  /*13b0*/  UIADD3 UR8, UR9, UR8, URZ ;  /* 0x0000000809087290 */ /* 0x000fe4000fffe03f */
[----:B------:R-:W-:Y:S02]  /*13c0*/  UP2UR UR51, UPR, URZ, 0x1 ;  /* 0x000000013f337883 */ /* 0x000fe40008000000 */
[----:B------:R-:W-:Y:S01]  /*13d0*/  PLOP3.LUT P0, PT, PT, PT, UP0, 0x40, 0x0 ;  /* 0x000000000000781c */ /* 0x000fe20003f0e808 */
[----:B------:R-:W-:-:S06]  /*13e0*/  UIADD3 UR4, UR8, UR4, URZ ;  /* 0x0000000408047290 */ /* 0x000fcc000fffe03f */
[----:B------:R-:W-:-:S06]  /*13f0*/  IMAD.U32 R0, RZ, RZ, UR4 ;  /* 0x00000004ff007e24 */ /* 0x000fcc000f8e00ff */
        /* <DEDUP_REMOVED lines=11> */
.L_x_1064:
[----:B------:R-:W-:-:S11]  /*14b0*/  UISETP.NE.AND UP0, UPT, UR5, 0x1, UPT ;  /* 0x000000010500788c */ /* 0x000fd6000bf05270 */
[----:B------:R-:W-:Y:S02]  /*14c0*/  @UP0 ULDC.64 UR8, c[0x0][0x9e8] ;  /* 0x00027a0000080ab9 */ /* 0x000fe40000000a00 */
[----:B------:R-:W-:-:S04]  /*14d0*/  UIMAD.WIDE.U32 UR6, UR4, UR8, URZ ;  /* 0x00000008040672a5 */ /* 0x000fc8000f8e003f */
[----:B------:R-:W-:-:S12]  /*14e0*/  @UP0 USHF.R.U32.HI UR4, URZ, UR9, UR7 ;  /* 0x000000093f040299 */ /* 0x000fd80008011607 */
.L_x_1065:
[----:B------:R-:W-:-:S06]  /*14f0*/  UIMAD UR4, UR4, UR5, UR5 ;  /* 0x00000005040472a4 */ /* 0x000fcc000f8e0205 */
[----:B------:R-:W-:-:S07]  /*1500*/  VIMNMX R0, R0, UR4, PT ;  /* 0x0000000400007c48 */ /* 0x000fce000bfe0100 */
.L_x_1063:
[----:B------:R-:W-:Y:S01]  /*1510*/  UISETP.NE.AND UP0, UPT, UR52, URZ, UPT ;  /* 0x0000003f3400728c */ /* 0x000fe2000bf05270 */
[----:B------:R-:W-:Y:S01]  /*1520*/  VIADD R0, R0, 0x7f ;  /* 0x0000007f00007836 */ /* 0x000fe20000000000 */
[----:B------:R-:W-:Y:S01]  /*1530*/  UMOV UR9, UR38 ;  /* 0x0000002600097c82 */ /* 0x000fe20008000000 */
[----:B------:R-:W-:Y:S02]  /*1540*/  UIADD3 UR4, UR37, 0x7f, URZ ;  /* 0x0000007f25047890 */ /* 0x000fe4000fffe03f */
[----:B------:R-:W-:Y:S01]  /*1550*/  UIADD3 UR56, UR37, -UR46, URZ ;  /* 0x8000002e25387290 */ /* 0x000fe2000fffe03f */
        /* <DEDUP_REMOVED lines=27> */
.L_x_1067:
[----:B------:R-:W-:-:S11]  /*1710*/  UISETP.NE.AND UP0, UPT, UR5, 0x1, UPT ;  /* 0x000000010500788c */ /* 0x000fd6000bf05270 */
[----:B------:R-:W-:Y:S02]  /*1720*/  @UP0 ULDC.64 UR10, c[0x0][0x9e8] ;  /* 0x00027a00000a0ab9 */ /* 0x000fe40000000a00 */
[----:B------:R-:W-:-:S04]  /*1730*/  UIMAD.WIDE.U32 UR6, UR4, UR10, URZ ;  /* 0x0000000a040672a5 */ /* 0x000fc8000f8e003f */
[----:B------:R-:W-:-:S12]  /*1740*/  @UP0 USHF.R.U32.HI UR4, URZ, UR11, UR7 ;  /* 0x0000000b3f040299 */ /* 0x000fd80008011607 */
.L_x_1068:
[----:B------:R-:W-:-:S04]  /*1750*/  UIMAD UR4, UR4, UR5, URZ ;  /* 0x00000005040472a4 */ /* 0x000fc8000f8e023f */
[----:B------:R-:W-:-:S04]  /*1760*/  UISETP.LT.AND UP0, UPT, UR9, UR4, UPT ;  /* 0x000000040900728c */ /* 0x000fc8000bf01270 */
[----:B------:R-:W-:-:S12]  /*1770*/  USEL UR9, UR9, UR4, !UP0 ;  /* 0x0000000409097287 */ /* 0x000fd8000c000000 */
.L_x_1066:
[----:B------:R-:W-:Y:S01]  /*1780*/  USHF.R.S32.HI UR4, URZ, 0x1f, UR9 ;  /* 0x0000001f3f047899 */ /* 0x000fe20008011409 */
[----:B------:R-:W-:Y:S01]  /*1790*/  PLOP3.LUT P0, PT, PT, PT, PT, 0x80, 0x0 ;  /* 0x000000000000781c */ /* 0x000fe20003f0f070 */
[----:B------:R-:W-:Y:S01]  /*17a0*/  IMAD.MOV.U32 R0, RZ, RZ, RZ ;  /* 0x000000ffff007224 */ /* 0x000fe200078e00ff */
[----:B------:R-:W-:Y:S01]  /*17b0*/  CS2R R134, SRZ ;  /* 0x0000000000867805 */ /* 0x000fe2000001ff00 */
[----:B------:R-:W-:Y:S01]  /*17c0*/  ULEA.HI UR4, UR4, UR9, URZ, 0x7 ;  /* 0x0000000904047291 */ /* 0x000fe2000f8f383f */
[----:B------:R-:W-:Y:S01]  /*17d0*/  IMAD.MOV.U32 R2, RZ, RZ, RZ ;  /* 0x000000ffff027224 */ /* 0x000fe200078e00ff */
[----:B------:R-:W-:Y:S02]  /*17e0*/  CS2R R132, SRZ ;  /* 0x0000000000847805 */ /* 0x000fe4000001ff00 */
[----:B------:R-:W-:Y:S01]  /*17f0*/  CS2R R130, SRZ ;  /* 0x0000000000827805 */ /* 0x000fe2000001ff00 */
[----:B------:R-:W-:Y:S01]  /*1800*/  USHF.R.S32.HI UR4, URZ, 0x7, UR4 ;  /* 0x000000073f047899 */ /* 0x000fe20008011404 */
[----:B------:R-:W-:-:S02]  /*1810*/  CS2R R128, SRZ ;  /* 0x0000000000807805 */ /* 0x000fc4000001ff00 */
[----:B------:R-:W-:Y:S01]  /*1820*/  CS2R R26, SRZ ;  /* 0x00000000001a7805 */ /* 0x000fe2000001ff00 */
[----:B------:R-:W-:Y:S01]  /*1830*/  IMAD.MOV.U32 R126, RZ, RZ, RZ ;  /* 0x000000ffff7e7224 */ /* 0x000fe200078e00ff */
[----:B------:R-:W-:Y:S01]  /*1840*/  UISETP.LT.AND UP0, UPT, URZ, UR4, UPT ;  /* 0x000000043f00728c */ /* 0x000fe2000bf01270 */
[----:B------:R-:W-:Y:S01]  /*1850*/  IMAD.MOV.U32 R125, RZ, RZ, RZ ;  /* 0x000000ffff7d7224 */ /* 0x000fe200078e00ff */
[----:B------:R-:W-:Y:S02]  /*1860*/  CS2R R122, SRZ ;  /* 0x00000000007a7805 */ /* 0x000fe4000001ff00 */
[----:B------:R-:W-:Y:S01]  /*1870*/  CS2R R120, SRZ ;  /* 0x0000000000787805 */ /* 0x000fe2000001ff00 */
[----:B------:R-:W-:Y:S01]  /*1880*/  USEL UR36, URZ, UR4, !UP0 ;  /* 0x000000043f247287 */ /* 0x000fe2000c000000 */
[----:B------:R-:W-:Y:S02]  /*1890*/  CS2R R118, SRZ ;  /* 0x0000000000767805 */ /* 0x000fe4000001ff00 */
        /* <DEDUP_REMOVED lines=15> */
[----:B------:R-:W-:Y:S02]  /*1990*/  IMAD.MOV.U32 R89, RZ, RZ, RZ ;  /* 0x000000ffff597224 */ /* 0x000fe400078e00ff */
        /* <DEDUP_REMOVED lines=34> */
.L_x_1070:
        /* <DEDUP_REMOVED lines=9> */
.L_x_1252:
[----:B------:R-:W-:Y:S05]  /*1c50*/  @!P0 BRA `(.L_x_1072) ;  /* 0x0000000000048947 */ /* 0x000fea0003800000 */
[----:B------:R-:W-:Y:S01]  /*1c60*/  BPT.TRAP 0x1 ;  /* 0x000000040000795c */ /* 0x000fe20000300000 */
.L_x_1072:
[----:B------:R-:W-:Y:S02]  /*1c70*/  IMAD.U32 R6, RZ, RZ, UR47 ;  /* 0x0000002fff067e24 */ /* 0x000fe4000f8e00ff */
[----:B0-----:R-:W-:-:S03]  /*1c80*/  IMAD.U32 R3, RZ, RZ, UR48 ;  /* 0x00000030ff037e24 */ /* 0x001fc6000f8e00ff */
[----:B------:R-:W-:Y:S02]  /*1c90*/  LEA R6, R6, UR41, 0x3 ;  /* 0x0000002906067c11 */ /* 0x000fe4000f8e18ff */
[----:B------:R-:W-:-:S04]  /*1ca0*/  SHF.L.U32 R3, R3, 0x1f, RZ ;  /* 0x0000001f03037819 */ /* 0x000fc800000006ff */
[----:B------:R0:W1:Y:S01]  /*1cb0*/  SYNCS.PHASECHK.TRANS64.TRYWAIT P1, [R6+URZ+0x2d830], R3 ;  /* 0x02d83003060075a7 */ /* 0x000062000802017f */
[----:B------:R-:W-:Y:S05]  /*1cc0*/  @!P0 BRA `(.L_x_1073) ;  /* 0x0000000000048947 */ /* 0x000fea0003800000 */
[----:B------:R-:W-:Y:S01]  /*1cd0*/  BPT.TRAP 0x1 ;  /* 0x000000040000795c */ /* 0x000fe20000300000 */
.L_x_1073:
[----:B-1----:R-:W-:Y:S05]  /*1ce0*/  @P1 BRA `(.L_x_1074) ;  /* 0x0000000000081947 */ /* 0x002fea0003800000 */
[----:B------:R-:W1:Y:S02]  /*1cf0*/  SYNCS.PHASECHK.TRANS64.TRYWAIT P1, [R6+URZ+0x2d830], R3 ;  /* 0x02d83003060075a7 */ /* 0x000e64000802017f */
[----:B-1----:R-:W-:Y:S05]  /*1d00*/  @!P1 BRA `(.L_x_1075) ;  /* 0x0000015c002c9947 */ /* 0x002fea0003800000 */
.L_x_1074:
        /* <DEDUP_REMOVED lines=49> */
.L_x_1076:
[----:B------:R-:W-:Y:S01]  /*2020*/  UISETP.NE.AND UP1, UPT, UR52, URZ, UPT ;  /* 0x0000003f3400728c */ /* 0x000fe2000bf25270 */
[----:B------:R-:W-:Y:S01]  /*2030*/  R2UR UR6, R6 ;  /* 0x00000000060672ca */ /* 0x000fe200000e0000 */
[----:B------:R-:W-:Y:S01]  /*2040*/  ULDC UR7, c[0x0][0x9d8] ;  /* 0x0002760000077ab9 */ /* 0x000fe20000000800 */
[----:B------:R-:W-:Y:S02]  /*2050*/  IMAD.MOV.U32 R7, RZ, RZ, -0x80 ;  /* 0xffffff80ff077424 */ /* 0x000fe400078e00ff */
[----:B------:R-:W-:Y:S01]  /*2060*/  FMUL.FTZ R89, R25, UR7 ;  /* 0x0000000719597c20 */ /* 0x000fe20008410000 */
[----:B------:R-:W-:Y:S01]  /*2070*/  FMUL.FTZ R25, R54, UR7 ;  /* 0x0000000736197c20 */ /* 0x000fe20008410000 */
[----:B------:R-:W-:Y:S01]  /*2080*/  PLOP3.LUT P1, PT, PT, PT, UP1, 0x80, 0x0 ;  /* 0x000000000000781c */ /* 0x000fe20003f2f018 */
[----:B------:R-:W-:Y:S01]  /*2090*/  FMUL.FTZ R54, R68, UR7 ;  /* 0x0000000744367c20 */ /* 0x000fe20008410000 */
[----:B------:R-:W-:Y:S01]  /*20a0*/  PLOP3.LUT P2, PT, PT, PT, UP1, 0x80, 0x0 ;  /* 0x000000000000781c */ /* 0x000fe20003f4f018 */
[----:B------:R-:W-:-:S02]  /*20b0*/  VIADD R68, R137, UR38 ;  /* 0x0000002689447c36 */ /* 0x000fc40008000000 */
[----:B------:R-:W-:Y:S01]  /*20c0*/  FMUL.FTZ R12, R42, UR7 ;  /* 0x000000072a0c7c20 */ /* 0x000fe20008410000 */
[----:B------:R-:W-:Y:S01]  /*20d0*/  @UP1 ULDC UR10, c[0x0][0x44c] ;  /* 0x00011300000a1ab9 */ /* 0x000fe20000000800 */
[----:B------:R-:W-:Y:S01]  /*20e0*/  FMUL.FTZ R42, R44, UR7 ;  /* 0x000000072c2a7c20 */ /* 0x000fe20008410000 */
[----:B------:R-:W-:Y:S01]  /*20f0*/  FMUL.FTZ R44, R48, UR7 ;  /* 0x00000007302c7c20 */ /* 0x000fe20008410000 */
[----:B------:R-:W-:Y:S01]  /*2100*/  FMUL.FTZ R92, R32, UR7 ;  /* 0x00000007205c7c20 */ /* 0x000fe20008410000 */
[----:B------:R-:W-:Y:S01]  /*2110*/  FMUL.FTZ R48, R56, UR7 ;  /* 0x0000000738307c20 */ /* 0x000fe20008410000 */
[----:B------:R-:W-:Y:S01]  /*2120*/  FMUL.FTZ R32, R71, UR7 ;  /* 0x0000000747207c20 */ /* 0x000fe20008410000 */
[----:B------:R-:W-:Y:S01]  /*2130*/  UIADD3 UR6, UR6, 0x2d840, URZ ;  /* 0x0002d84006067890 */ /* 0x000fe2000fffe03f */
[----:B------:R-:W-:Y:S01]  /*2140*/  IMAD R71, R88, R7, 0x80 ;  /* 0x0000008058477424 */ /* 0x000fe200078e0207 */
[----:B------:R-:W-:Y:S01]  /*2150*/  UISETP.NE.AND UP0, UPT, UR51, URZ, UPT ;  /* 0x0000003f3300728c */ /* 0x000fe2000bf05270 */
[----:B01----:R-:W-:Y:S01]  /*2160*/  @P1 IMAD.HI.U32 R6, R68, UR10, RZ ;  /* 0x0000000a44061c27 */ /* 0x003fe2000f8e00ff */
[----:B------:R-:W-:-:S03]  /*2170*/  @UP1 ULDC UR10, c[0x0][0x450] ;  /* 0x00011400000a1ab9 */ /* 0x000fc60000000800 */
[----:B------:R-:W-:Y:S01]  /*2180*/  FMUL.FTZ R13, R43, UR7 ;  /* 0x000000072b0d7c20 */ /* 0x000fe20008410000 */
[----:B------:R-:W-:Y:S01]  /*2190*/  FMUL.FTZ R14, R46, UR7 ;  /* 0x000000072e0e7c20 */ /* 0x000fe20008410000 */
[----:B------:R-:W-:Y:S01]  /*21a0*/  FMUL.FTZ R15, R47, UR7 ;  /* 0x000000072f0f7c20 */ /* 0x000fe20008410000 */
[----:B------:R-:W-:Y:S01]  /*21b0*/  @P2 SHF.R.U32.HI R68, RZ, UR10, R6 ;  /* 0x0000000aff442c19 */ /* 0x000fe20008011606 */
[----:B------:R-:W-:Y:S01]  /*21c0*/  FMUL.FTZ R3, R24, UR7 ;  /* 0x0000000718037c20 */ /* 0x000fe20008410000 */
[----:B------:R-:W-:Y:S01]  /*21d0*/  FMUL.FTZ R4, R30, UR7 ;  /* 0x000000071e047c20 */ /* 0x000fe20008410000 */
[----:B------:R-:W-:Y:S01]  /*21e0*/  FMUL.FTZ R5, R31, UR7 ;  /* 0x000000071f057c20 */ /* 0x000fe20008410000 */
[----:B------:R-:W-:Y:S01]  /*21f0*/  FMUL.FTZ R43, R45, UR7 ;  /* 0x000000072d2b7c20 */ /* 0x000fe20008410000 */
[----:B------:R-:W0:Y:S01]  /*2200*/  SHFL.IDX PT, R56, R68, RZ, 0x1c1f ;  /* 0x001c1fff44387589 */ /* 0x000e2200000e0000 */
        /* <DEDUP_REMOVED lines=24> */
[----:B------:R-:W-:-:S02]  /*2390*/  VIADD R7, R71, 0x1 ;  /* 0x0000000147077836 */ /* 0x000fc40000000000 */
        /* <DEDUP_REMOVED lines=27> */
[----:B------:R-:W-:Y:S01]  /*2550*/  IMAD.U32 R57, RZ, RZ, UR46 ;  /* 0x0000002eff397e24 */ /* 0x000fe2000f8e00ff */
[----:B------:R-:W1:Y:S01]  /*2560*/  MUFU.TANH R3, R3 ;  /* 0x0000000300037308 */ /* 0x000e620000002400 */
[----:B------:R-:W-:Y:S01]  /*2570*/  ULDC UR35, c[0x0][0x9dc] ;  /* 0x0002770000237ab9 */ /* 0x000fe20000000800 */
[----:B------:R-:W-:Y:S01]  /*2580*/  SYNCS.ARRIVE.TRANS64.RED.A1T0 RZ, [UR6], RZ ;  /* 0x000000ffffff79a7 */ /* 0x000fe20008100406 */
[----:B------:R-:W-:Y:S01]  /*2590*/  ULOP3.LUT UR6, URZ, UR35, URZ, 0x33, !UPT ;  /* 0x000000233f067292 */ /* 0x000fe2000f8e333f */
[----:B------:R-:W-:Y:S01]  /*25a0*/  IADD3 R6, -R57, UR37, R6 ;  /* 0x0000002539067c10 */ /* 0x000fe2000fffe106 */
[----:B------:R-:W-:Y:S01]  /*25b0*/  VIADD R7, R71, UR37 ;  /* 0x0000002547077c36 */ /* 0x000fe20008000000 */
[----:B------:R-:W-:Y:S01]  /*25c0*/  ULDC UR14, c[0x0][0x9e0] ;  /* 0x00027800000e7ab9 */ /* 0x000fe20000000800 */
[----:B------:R-:W-:Y:S01]  /*25d0*/  LEA R72, R88, 0xffffff80, 0x7 ;  /* 0xffffff8058487811 */ /* 0x000fe200078e38ff */
[----:B------:R-:W2:Y:S01]  /*25e0*/  MUFU.TANH R89, R89 ;  /* 0x0000005900597308 */ /* 0x000ea20000002400 */
[----:B------:R-:W-:-:S02]  /*25f0*/  IMAD R73, R16, -0x2, R7 ;  /* 0xfffffffe10497824 */ /* 0x000fc400078e0207 */
[C---:B------:R-:W-:Y:S02]  /*2600*/  VIADD R74, R6.reuse, UR14 ;  /* 0x0000000e064a7c36 */ /* 0x040fe40008000000 */
[----:B------:R-:W-:-:S03]  /*2610*/  VIADD R75, R6, UR6 ;  /* 0x00000006064b7c36 */ /* 0x000fc60008000000 */
[----:B------:R-:W3:Y:S01]  /*2620*/  MUFU.TANH R0, R0 ;  /* 0x0000000000007308 */ /* 0x000ee20000002400 */
[----:B0-----:R-:W-:Y:S01]  /*2630*/  VIADDMNMX R69, R56, R74, R73, PT ;  /* 0x0000004a38457246 */ /* 0x001fe20003800149 */
[----:B------:R-:W-:-:S06]  /*2640*/  IMAD.IADD R70, R75, 0x1, R56 ;  /* 0x000000014b467824 */ /* 0x000fcc00078e0238 */
[----:B------:R-:W0:Y:S08]  /*2650*/  MUFU.TANH R2, R2 ;  /* 0x0000000200027308 */ /* 0x000e300000002400 */
        /* <DEDUP_REMOVED lines=61> */
[----:B------:R-:W-:Y:S01]  /*2a30*/  IMAD.U32 R57, RZ, RZ, UR46 ;  /* 0x0000002eff397e24 */ /* 0x000fe2000f8e00ff */
[----:B------:R-:W-:Y:S04]  /*2a40*/  BSSY B0, `(.L_x_1078) ;  /* 0x0000013000007945 */ /* 0x000fe80003800000 */
[----:B------:R-:W-:-:S04]  /*2a50*/  IADD3 R57, -R57, UR37, R56 ;  /* 0x0000002539397c10 */ /* 0x000fc8000fffe138 */
        /* <DEDUP_REMOVED lines=11> */
.L_x_1079:
[----:B------:R-:W-:Y:S02]  /*2b10*/  ULDC UR6, c[0x0][0x9e4] ;  /* 0x0002790000067ab9 */ /* 0x000fe40000000800 */
[----:B------:R-:W-:-:S05]  /*2b20*/  IMAD.U32 R56, RZ, RZ, UR6 ;  /* 0x00000006ff387e24 */ /* 0x000fca000f8e00ff */
[----:B------:R-:W-:-:S13]  /*2b30*/  ISETP.NE.AND P1, PT, R56, 0x1, PT ;  /* 0x000000013800780c */ /* 0x000fda0003f25270 */
[----:B------:R-:W1:Y:S02]  /*2b40*/  @P1 LDC.64 R6, c[0x0][0x9e8] ;  /* 0x00027a00ff061b82 */ /* 0x000e640000000a00 */
[----:B-1----:R-:W-:-:S05]  /*2b50*/  @P1 IMAD.HI.U32 R6, R57, R6, RZ ;  /* 0x0000000639061227 */ /* 0x002fca00078e00ff */
[----:B------:R-:W-:-:S07]  /*2b60*/  @P1 SHF.R.U32.HI R57, RZ, R7, R6 ;  /* 0x00000007ff391219 */ /* 0x000fce0000011606 */
.L_x_1080:
[----:B------:R-:W-:Y:S05]  /*2b70*/  BSYNC B0 ;  /* 0x0000000000007941 */ /* 0x000fea0003800000 */
.L_x_1078:
[----:B------:R-:W-:-:S04]  /*2b80*/  IMAD R57, R57, R56, -R72 ;  /* 0x0000003839397224 */ /* 0x000fc800078e0a48 */
[----:B------:R-:W-:-:S05]  /*2b90*/  IMAD R57, R16, -0x2, R57 ;  /* 0xfffffffe10397824 */ /* 0x000fca00078e0239 */
[----:B------:R-:W-:Y:S02]  /*2ba0*/  VIADDMNMX R69, R57, R56, R69, PT ;  /* 0x0000003839457246 */ /* 0x000fe40003800145 */
[----:B------:R-:W-:-:S07]  /*2bb0*/  VIMNMX R70, R70, R57, !PT ;  /* 0x0000003946467248 */ /* 0x000fce0007fe0100 */
.L_x_1077:
        /* <DEDUP_REMOVED lines=13> */
[----:B------:R-:W-:-:S02]  /*2c90*/  FSEL R89, R89, -INF , !P4 ;  /* 0xff80000059597808 */ /* 0x000fc40006000000 */
[----:B------:R-:W-:Y:S02]  /*2ca0*/  FSEL R90, R90, -INF , !P3 ;  /* 0xff8000005a5a7808 */ /* 0x000fe40005800000 */
[C---:B------:R-:W-:Y:S02]  /*2cb0*/  ISETP.GT.AND P4, PT, R70.reuse, 0x9, !P6 ;  /* 0x000000094600780c */ /* 0x040fe40007784270 */
[----:B------:R-:W-:Y:S02]  /*2cc0*/  @P5 LOP3.LUT R23, R23, 0x8, RZ, 0xfc, !PT ;  /* 0x0000000817175812 */ /* 0x000fe400078efcff */
[----:B------:R-:W-:Y:S02]  /*2cd0*/  ISETP.GT.AND P3, PT, R70, 0x10, !P5 ;  /* 0x000000104600780c */ /* 0x000fe40006f64270 */
[----:B------:R-:W-:Y:S02]  /*2ce0*/  ISETP.GE.AND P5, PT, R71, 0x12, PT ;  /* 0x000000124700780c */ /* 0x000fe40003fa6270 */
[----:B------:R-:W-:-:S02]  /*2cf0*/  ISETP.LT.OR P4, PT, R69, 0xa, P4 ;  /* 0x0000000a4500780c */ /* 0x000fc40002781670 */
[----:B------:R-:W-:Y:S02]  /*2d00*/  ISETP.LT.OR P3, PT, R69, 0x11, P3 ;  /* 0x000000114500780c */ /* 0x000fe40001f61670 */
[----:B0-----:R-:W-:Y:S02]  /*2d10*/  FSEL R91, R91, -INF , !P4 ;  /* 0xff8000005b5b7808 */ /* 0x001fe40006000000 */
        /* <DEDUP_REMOVED lines=180> */
.L_x_1083:
[----:B------:R-:W-:Y:S02]  /*3860*/  ULDC UR6, c[0x0][0x9e4] ;  /* 0x0002790000067ab9 */ /* 0x000fe40000000800 */
[----:B------:R-:W-:-:S05]  /*3870*/  IMAD.U32 R68, RZ, RZ, UR6 ;  /* 0x00000006ff447e24 */ /* 0x000fca000f8e00ff */
[----:B------:R-:W-:-:S13]  /*3880*/  ISETP.NE.AND P6, PT, R68, 0x1, PT ;  /* 0x000000014400780c */ /* 0x000fda0003fc5270 */
[----:B------:R-:W0:Y:S02]  /*3890*/  @P6 LDC.64 R6, c[0x0][0x9e8] ;  /* 0x00027a00ff066b82 */ /* 0x000e240000000a00 */
[----:B0-----:R-:W-:-:S05]  /*38a0*/  @P6 IMAD.HI.U32 R6, R65, R6, RZ ;  /* 0x0000000641066227 */ /* 0x001fca00078e00ff */
[----:B------:R-:W-:-:S07]  /*38b0*/  @P6 SHF.R.U32.HI R65, RZ, R7, R6 ;  /* 0x00000007ff416219 */ /* 0x000fce0000011606 */
.L_x_1084:
[----:B------:R-:W-:Y:S05]  /*38c0*/  BSYNC B0 ;  /* 0x0000000000007941 */ /* 0x000fea0003800000 */
.L_x_1082:
[----:B------:R-:W-:-:S04]  /*38d0*/  IMAD R65, R65, R68, -R72 ;  /* 0x0000004441417224 */ /* 0x000fc800078e0a48 */
[----:B------:R-:W-:-:S05]  /*38e0*/  IMAD R65, R16, -0x2, R65 ;  /* 0xfffffffe10417824 */ /* 0x000fca00078e0241 */
[----:B------:R-:W-:Y:S02]  /*38f0*/  VIADDMNMX R55, R65, R68, R55, PT ;  /* 0x0000004441377246 */ /* 0x000fe40003800137 */
[----:B------:R-:W-:-:S07]  /*3900*/  VIMNMX R64, R64, R65, !PT ;  /* 0x0000004140407248 */ /* 0x000fce0007fe0100 */
.L_x_1081:
[C---:B------:R-:W-:Y:S01]  /*3910*/  ISETP.GT.AND P1, PT, R64.reuse, 0x1, !P1 ;  /* 0x000000014000780c */ /* 0x040fe20004f24270 */
[----:B------:R-:W-:Y:S01]  /*3920*/  ULDC UR33, c[0x0][0x988] ;  /* 0x0002620000217ab9 */ /* 0x000fe20000000800 */
[----:B------:R-:W-:Y:S01]  /*3930*/  LOP3.LUT P6, RZ, R23, 0x4, RZ, 0xc0, !PT ;  /* 0x0000000417ff7812 */ /* 0x000fe200078cc0ff */
[----:B------:R-:W-:Y:S01]  /*3940*/  UISETP.NE.AND UP1, UPT, UR52, URZ, UPT ;  /* 0x0000003f3400728c */ /* 0x000fe2000bf25270 */
[----:B------:R-:W-:Y:S01]  /*3950*/  ISETP.LT.OR P1, PT, R55, 0x2, P1 ;  /* 0x000000023700780c */ /* 0x000fe20000f21670 */
[----:B------:R-:W-:Y:S01]  /*3960*/  UISETP.NE.AND UP0, UPT, UR51, URZ, UPT ;  /* 0x0000003f3300728c */ /* 0x000fe2000bf05270 */
[----:B------:R-:W-:Y:S01]  /*3970*/  ISETP.GT.AND P2, PT, R64, 0x8, !P2 ;  /* 0x000000084000780c */ /* 0x000fe20005744270 */
[----:B------:R-:W-:Y:S01]  /*3980*/  UMOV UR10, UR38 ;  /* 0x00000026000a7c82 */ /* 0x000fe20008000000 */
[----:B------:R-:W-:Y:S02]  /*3990*/  FSEL R2, R2, -INF , !P1 ;  /* 0xff80000002027808 */ /* 0x000fe40004800000 */
[----:B------:R-:W-:-:S02]  /*39a0*/  ISETP.GT.AND P1, PT, R64, 0x9, !P6 ;  /* 0x000000094000780c */ /* 0x000fc40007724270 */
[C---:B------:R-:W-:Y:S02]  /*39b0*/  ISETP.LT.OR P2, PT, R55.reuse, 0x9, P2 ;  /* 0x000000093700780c */ /* 0x040fe40001741670 */
[----:B------:R-:W-:Y:S01]  /*39c0*/  ISETP.LT.OR P1, PT, R55, 0xa, P1 ;  /* 0x0000000a3700780c */ /* 0x000fe20000f21670 */
[----:B------:R-:W-:Y:S01]  /*39d0*/  @UP1 ULDC UR6, c[0x0][0x44c] ;  /* 0x0001130000061ab9 */ /* 0x000fe20000000800 */
[----:B------:R-:W-:Y:S01]  /*39e0*/  FSEL R4, R4, -INF , !P2 ;  /* 0xff80000004047808 */ /* 0x000fe20005000000 */
[----:B------:R-:W-:Y:S01]  /*39f0*/  UIMAD.WIDE.U32 UR6, UR38, UR6, URZ ;  /* 0x00000006260672a5 */ /* 0x000fe2000f8e003f */
[----:B------:R-:W-:Y:S01]  /*3a00*/  FSEL R5, R5, -INF , !P1 ;  /* 0xff80000005057808 */ /* 0x000fe20004800000 */
[----:B------:R-:W-:Y:S01]  /*3a10*/  @UP1 ULDC UR11, c[0x0][0x450] ;  /* 0x00011400000b1ab9 */ /* 0x000fe20000000800 */
[C---:B------:R-:W-:Y:S01]  /*3a20*/  LOP3.LUT P1, RZ, R23.reuse, 0x8, RZ, 0xc0, !PT ;  /* 0x0000000817ff7812 */ /* 0x040fe2000782c0ff */
[----:B------:R-:W-:Y:S01]  /*3a30*/  @UP1 USHF.R.U32.HI UR10, URZ, UR11, UR7 ;  /* 0x0000000b3f0a1299 */ /* 0x000fe20008011607 */
[----:B------:R-:W-:-:S02]  /*3a40*/  LOP3.LUT P2, RZ, R23, 0x40000, RZ, 0xc0, !PT ;  /* 0x0004000017ff7812 */ /* 0x000fc4000784c0ff */
[----:B------:R-:W-:Y:S01]  /*3a50*/  ISETP.GT.AND P1, PT, R64, 0x10, !P1 ;  /* 0x000000104000780c */ /* 0x000fe20004f24270 */
[----:B------:R-:W-:Y:S01]  /*3a60*/  UIADD3 UR56, UR56, UR10, URZ ;  /* 0x0000000a38387290 */ /* 0x000fe2000fffe03f */
[----:B------:R-:W-:Y:S02]  /*3a70*/  LOP3.LUT P6, RZ, R23, 0x20000, RZ, 0xc0, !PT ;  /* 0x0002000017ff7812 */ /* 0x000fe400078cc0ff */
[----:B------:R-:W-:Y:S01]  /*3a80*/  ISETP.LT.OR P1, PT, R55, 0x11, P1 ;  /* 0x000000113700780c */ /* 0x000fe20000f21670 */
[----:B------:R-:W-:Y:S01]  /*3a90*/  UIADD3 UR14, UR56, UR14, URZ ;  /* 0x0000000e380e7290 */ /* 0x000fe2000fffe03f */
[----:B------:R-:W-:Y:S02]  /*3aa0*/  FMNMX.FTZ R7, R66, R89, !PT ;  /* 0x0000005942077209 */ /* 0x000fe40007810000 */
[----:B------:R-:W-:Y:S02]  /*3ab0*/  FSEL R8, R8, -INF , !P1 ;  /* 0xff80000008087808 */ /* 0x000fe40004800000 */
[----:B------:R-:W-:-:S02]  /*3ac0*/  LOP3.LUT P1, RZ, R23, 0x10, RZ, 0xc0, !PT ;  /* 0x0000001017ff7812 */ /* 0x000fc4000782c0ff */
[C---:B------:R-:W-:Y:S02]  /*3ad0*/  ISETP.GT.AND P3, PT, R64.reuse, 0x70, !P3 ;  /* 0x000000704000780c */ /* 0x040fe40005f64270 */
[C---:B------:R-:W-:Y:S02]  /*3ae0*/  ISETP.GT.AND P1, PT, R64.reuse, 0x11, !P1 ;  /* 0x000000114000780c */ /* 0x040fe40004f24270 */
[C---:B------:R-:W-:Y:S02]  /*3af0*/  ISETP.GT.AND P4, PT, R64.reuse, 0x71, !P4 ;  /* 0x000000714000780c */ /* 0x040fe40006784270 */
[----:B------:R-:W-:Y:S02]  /*3b00*/  ISETP.LT.OR P1, PT, R55, 0x12, P1 ;  /* 0x000000123700780c */ /* 0x000fe40000f21670 */
[----:B------:R-:W-:Y:S02]  /*3b10*/  ISETP.GT.AND P5, PT, R64, 0x78, !P5 ;  /* 0x000000784000780c */ /* 0x000fe40006fa4270 */
[----:B------:R-:W-:-:S02]  /*3b20*/  FSEL R9, R9, -INF , !P1 ;  /* 0xff80000009097808 */ /* 0x000fc40004800000 */
[----:B------:R-:W-:Y:S02]  /*3b30*/  LOP3.LUT P1, RZ, R23, 0x2000000, RZ, 0xc0, !PT ;  /* 0x0200000017ff7812 */ /* 0x000fe4000782c0ff */
[C---:B------:R-:W-:Y:S02]  /*3b40*/  ISETP.LT.OR P3, PT, R55.reuse, 0x71, P3 ;  /* 0x000000713700780c */ /* 0x040fe40001f61670 */
[----:B------:R-:W-:Y:S02]  /*3b50*/  ISETP.GT.AND P1, PT, R64, 0x18, !P1 ;  /* 0x000000184000780c */ /* 0x000fe40004f24270 */
[C---:B------:R-:W-:Y:S02]  /*3b60*/  ISETP.LT.OR P4, PT, R55.reuse, 0x72, P4 ;  /* 0x000000723700780c */ /* 0x040fe40002781670 */
[C---:B------:R-:W-:Y:S02]  /*3b70*/  ISETP.LT.OR P1, PT, R55.reuse, 0x19, P1 ;  /* 0x000000193700780c */ /* 0x040fe40000f21670 */
[----:B------:R-:W-:-:S02]  /*3b80*/  ISETP.LT.OR P5, PT, R55, 0x79, P5 ;  /* 0x000000793700780c */ /* 0x000fc40002fa1670 */
        /* <DEDUP_REMOVED lines=27> */
[----:B------:R-:W-:-:S04]  /*3d40*/  ISETP.LT.OR P1, PT, R55, 0x32, P1 ;  /* 0x000000323700780c */ /* 0x000fc80000f21670 */
[----:B------:R-:W-:Y:S02]  /*3d50*/  FSEL R21, R21, -INF , !P1 ;  /* 0xff80000015157808 */ /* 0x000fe40004800000 */
[----:B------:R-:W-:Y:S02]  /*3d60*/  ISETP.GT.AND P1, PT, R64, 0x38, !P6 ;  /* 0x000000384000780c */ /* 0x000fe40007724270 */
[----:B------:R-:W-:Y:S02]  /*3d70*/  LOP3.LUT P6, RZ, R23, 0x40, RZ, 0xc0, !PT ;  /* 0x0000004017ff7812 */ /* 0x000fe400078cc0ff */
[----:B------:R-:W-:-:S04]  /*3d80*/  ISETP.LT.OR P1, PT, R55, 0x39, P1 ;  /* 0x000000393700780c */ /* 0x000fc80000f21670 */
[----:B------:R-:W-:Y:S02]  /*3d90*/  FSEL R25, R25, -INF , !P1 ;  /* 0xff80000019197808 */ /* 0x000fe40004800000 */
[----:B------:R-:W-:-:S04]  /*3da0*/  LOP3.LUT P1, RZ, R23, 0x10000, RZ, 0xc0, !PT ;  /* 0x0001000017ff7812 */ /* 0x000fc8000782c0ff */
[----:B------:R-:W-:-:S04]  /*3db0*/  ISETP.GT.AND P1, PT, R64, 0x39, !P1 ;  /* 0x000000394000780c */ /* 0x000fc80004f24270 */
[----:B------:R-:W-:-:S04]  /*3dc0*/  ISETP.LT.OR P1, PT, R55, 0x3a, P1 ;  /* 0x0000003a3700780c */ /* 0x000fc80000f21670 */
[----:B------:R-:W-:Y:S02]  /*3dd0*/  FSEL R6, R24, -INF , !P1 ;  /* 0xff80000018067808 */ /* 0x000fe40004800000 */
[----:B------:R-:W-:Y:S02]  /*3de0*/  FMNMX.FTZ R24, R90, R7, !PT ;  /* 0x000000075a187209 */ /* 0x000fe40007810000 */
[----:B------:R-:W-:Y:S02]  /*3df0*/  LOP3.LUT P1, RZ, R23, 0x8000, RZ, 0xc0, !PT ;  /* 0x0000800017ff7812 */ /* 0x000fe4000782c0ff */
[----:B------:R-:W-:Y:S02]  /*3e00*/  FMNMX.FTZ R7, R91, R24, !PT ;  /* 0x000000185b077209 */ /* 0x000fe40007810000 */
[----:B------:R-:W-:Y:S02]  /*3e10*/  ISETP.GT.AND P1, PT, R64, 0x40, !P1 ;  /* 0x000000404000780c */ /* 0x000fe40004f24270 */
[----:B------:R-:W-:-:S02]  /*3e20*/  FMNMX.FTZ R24, R92, R7, !PT ;  /* 0x000000075c187209 */ /* 0x000fc40007810000 */
[----:B------:R-:W-:Y:S02]  /*3e30*/  ISETP.LT.OR P1, PT, R55, 0x41, P1 ;  /* 0x000000413700780c */ /* 0x000fe40000f21670 */
[----:B------:R-:W-:Y:S02]  /*3e40*/  FMNMX.FTZ R7, R93, R24, !PT ;  /* 0x000000185d077209 */ /* 0x000fe40007810000 */
[----:B------:R-:W-:Y:S02]  /*3e50*/  FSEL R27, R27, -INF , !P1 ;  /* 0xff8000001b1b7808 */ /* 0x000fe40004800000 */
[----:B------:R-:W-:Y:S02]  /*3e60*/  FMNMX.FTZ R24, R94, R7, !PT ;  /* 0x000000075e187209 */ /* 0x000fe40007810000 */
[----:B------:R-:W-:Y:S02]  /*3e70*/  LOP3.LUT P1, RZ, R23, 0x4000, RZ, 0xc0, !PT ;  /* 0x0000400017ff7812 */ /* 0x000fe4000782c0ff */
[----:B------:R-:W-:-:S02]  /*3e80*/  FMNMX.FTZ R7, R95, R24, !PT ;  /* 0x000000185f077209 */ /* 0x000fc40007810000 */
[----:B------:R-:W-:Y:S02]  /*3e90*/  ISETP.GT.AND P1, PT, R64, 0x41, !P1 ;  /* 0x000000414000780c */ /* 0x000fe40004f24270 */
[----:B------:R-:W-:Y:S02]  /*3ea0*/  FMNMX.FTZ R24, R96, R7, !PT ;  /* 0x0000000760187209 */ /* 0x000fe40007810000 */
[----:B------:R-:W-:Y:S02]  /*3eb0*/  ISETP.LT.OR P1, PT, R55, 0x42, P1 ;  /* 0x000000423700780c */ /* 0x000fe40000f21670 */
[----:B------:R-:W-:Y:S02]  /*3ec0*/  FMNMX.FTZ R7, R97, R24, !PT ;  /* 0x0000001861077209 */ /* 0x000fe40007810000 */
[----:B------:R-:W-:Y:S02]  /*3ed0*/  FSEL R26, R26, -INF , !P1 ;  /* 0xff8000001a1a7808 */ /* 0x000fe40004800000 */
[----:B------:R-:W-:-:S02]  /*3ee0*/  FMNMX.FTZ R24, R58, R7, !PT ;  /* 0x000000073a187209 */ /* 0x000fc40007810000 */
[----:B------:R-:W-:Y:S02]  /*3ef0*/  LOP3.LUT P1, RZ, R23, 0x2000, RZ, 0xc0, !PT ;  /* 0x0000200017ff7812 */ /* 0x000fe4000782c0ff */
[----:B------:R-:W-:Y:S02]  /*3f00*/  FMNMX.FTZ R7, R59, R24, !PT ;  /* 0x000000183b077209 */ /* 0x000fe40007810000 */
[----:B------:R-:W-:Y:S02]  /*3f10*/  ISETP.GT.AND P1, PT, R64, 0x48, !P1 ;  /* 0x000000484000780c */ /* 0x000fe40004f24270 */
[----:B------:R-:W-:Y:S02]  /*3f20*/  FMNMX.FTZ R24, R60, R7, !PT ;  /* 0x000000073c187209 */ /* 0x000fe40007810000 */
[----:B------:R-:W-:Y:S02]  /*3f30*/  ISETP.LT.OR P1, PT, R55, 0x49, P1 ;  /* 0x000000493700780c */ /* 0x000fe40000f21670 */
[----:B------:R-:W-:-:S02]  /*3f40*/  FMNMX.FTZ R7, R61, R24, !PT ;  /* 0x000000183d077209 */ /* 0x000fc40007810000 */
        /* <DEDUP_REMOVED lines=36> */
[----:B------:R-:W-:-:S03]  /*4190*/  ISETP.GT.AND P1, PT, R64, 0x59, !P1 ;  /* 0x000000594000780c */ /* 0x000fc60004f24270 */
[----:B------:R-:W0:Y:S01]  /*41a0*/  SHFL.BFLY PT, R24, R7, 0x2, 0x1f ;  /* 0x0c401f0007187f89 */ /* 0x000e2200000e0000 */
[----:B------:R-:W-:-:S04]  /*41b0*/  ISETP.LT.OR P1, PT, R55, 0x5a, P1 ;  /* 0x0000005a3700780c */ /* 0x000fc80000f21670 */
[----:B------:R-:W-:Y:S02]  /*41c0*/  FSEL R32, R32, -INF , !P1 ;  /* 0xff80000020207808 */ /* 0x000fe40004800000 */
[C---:B------:R-:W-:Y:S02]  /*41d0*/  ISETP.GT.AND P1, PT, R64.reuse, 0x60, !P2 ;  /* 0x000000604000780c */ /* 0x040fe40005724270 */
        /* <DEDUP_REMOVED lines=8> */
[----:B0-----:R-:W-:Y:S02]  /*4260*/  FMNMX.FTZ R65, R7, R24, !PT ;  /* 0x0000001807417209 */ /* 0x001fe40007810000 */
[----:B------:R-:W-:-:S03]  /*4270*/  FSEL R40, R40, -INF , !P1 ;  /* 0xff80000028287808 */ /* 0x000fc60004800000 */
[----:B------:R-:W0:Y:S02]  /*4280*/  SHFL.BFLY PT, R24, R65, 0x1, 0x1f ;  /* 0x0c201f0041187f89 */ /* 0x000e2400000e0000 */
[----:B0-----:R-:W-:-:S04]  /*4290*/  FMNMX.FTZ R24, R65, R24, !PT ;  /* 0x0000001841187209 */ /* 0x001fc80007810000 */
[C---:B------:R-:W-:Y:S01]  /*42a0*/  FSETP.NEU.FTZ.AND P1, PT, R24.reuse, -INF , PT ;  /* 0xff8000001800780b */ /* 0x040fe20003f3d000 */
[----:B------:R-:W-:-:S05]  /*42b0*/  FMUL.FTZ R74, R24, UR33 ;  /* 0x00000021184a7c20 */ /* 0x000fca0008410000 */
        /* <DEDUP_REMOVED lines=9> */
[----:B------:R-:W-:Y:S01]  /*4350*/  MUFU.EX2 R7, R7 ;  /* 0x0000000700077308 */ /* 0x000fe20000000800 */
[----:B------:R-:W-:Y:S01]  /*4360*/  LOP3.LUT P1, RZ, R23, 0x4000000, RZ, 0xc0, !PT ;  /* 0x0400000017ff7812 */ /* 0x000fe2000782c0ff */
[--C-:B------:R-:W-:Y:S01]  /*4370*/  FFMA.FTZ R68, R91, UR33, -R74.reuse ;  /* 0x000000215b447c23 */ /* 0x100fe2000801084a */
[----:B------:R-:W-:Y:S01]  /*4380*/  FMNMX.FTZ R67, R73, R2, !PT ;  /* 0x0000000249437209 */ /* 0x000fe20007810000 */
[--C-:B------:R-:W-:Y:S01]  /*4390*/  FFMA.FTZ R0, R92, UR33, -R74.reuse ;  /* 0x000000215c007c23 */ /* 0x100fe2000801084a */
[----:B------:R-:W-:Y:S01]  /*43a0*/  ISETP.GT.AND P1, PT, R64, 0x68, !P1 ;  /* 0x000000684000780c */ /* 0x000fe20004f24270 */
[--C-:B------:R-:W-:Y:S01]  /*43b0*/  FFMA.FTZ R93, R93, UR33, -R74.reuse ;  /* 0x000000215d5d7c23 */ /* 0x100fe2000801084a */
[----:B------:R-:W-:Y:S01]  /*43c0*/  FMNMX.FTZ R70, R4, R67, !PT ;  /* 0x0000004304467209 */ /* 0x000fe20007810000 */
[----:B------:R-:W-:Y:S01]  /*43d0*/  MUFU.EX2 R66, R66 ;  /* 0x0000004200427308 */ /* 0x000fe20000000800 */
[----:B------:R-:W-:Y:S01]  /*43e0*/  ISETP.LT.OR P1, PT, R55, 0x69, P1 ;  /* 0x000000693700780c */ /* 0x000fe20000f21670 */
        /* <DEDUP_REMOVED lines=14> */
[----:B------:R-:W0:Y:S03]  /*44d0*/  MUFU.EX2 R68, R68 ;  /* 0x0000004400447308 */ /* 0x000e260000000800 */
[----:B------:R-:W-:Y:S01]  /*44e0*/  FMNMX.FTZ R71, R11, R70, !PT ;  /* 0x000000460b477209 */ /* 0x000fe20007810000 */
[----:B------:R-:W-:-:S03]  /*44f0*/  FFMA.FTZ R70, R95, UR33, -R74 ;  /* 0x000000215f467c23 */ /* 0x000fc6000801084a */
[----:B------:R-:W-:Y:S01]  /*4500*/  FMNMX.FTZ R72, R12, R71, !PT ;  /* 0x000000470c487209 */ /* 0x000fe20007810000 */
[----:B------:R-:W-:Y:S03]  /*4510*/  MUFU.EX2 R0, R0 ;  /* 0x0000000000007308 */ /* 0x000fe60000000800 */
[----:B------:R-:W-:-:S04]  /*4520*/  FMNMX.FTZ R71, R13, R72, !PT ;  /* 0x000000480d477209 */ /* 0x000fc80007810000 */
[----:B------:R-:W-:Y:S01]  /*4530*/  FMNMX.FTZ R72, R14, R71, !PT ;  /* 0x000000470e487209 */ /* 0x000fe20007810000 */
[----:B------:R-:W-:Y:S03]  /*4540*/  MUFU.EX2 R67, R93 ;  /* 0x0000005d00437308 */ /* 0x000fe60000000800 */
        /* <DEDUP_REMOVED lines=11> */
[----:B------:R-:W-:Y:S01]  /*4600*/  FMNMX.FTZ R76, R26, R59, !PT ;  /* 0x0000003b1a4c7209 */ /* 0x000fe20007810000 */
[--C-:B------:R-:W-:Y:S01]  /*4610*/  FFMA.FTZ R59, R60, UR33, -R74.reuse ;  /* 0x000000213c3b7c23 */ /* 0x100fe2000801084a */
[--C-:B------:R-:W-:Y:S01]  /*4620*/  FFMA.FTZ R60, R61, UR33, -R74.reuse ;  /* 0x000000213d3c7c23 */ /* 0x100fe2000801084a */
[----:B------:R-:W-:Y:S01]  /*4630*/  FFMA.FTZ R61, R62, UR33, -R74 ;  /* 0x000000213e3d7c23 */ /* 0x000fe2000801084a */
[----:B------:R-:W-:Y:S01]  /*4640*/  FMNMX.FTZ R77, R29, R76, !PT ;  /* 0x0000004c1d4d7209 */ /* 0x000fe20007810000 */
[----:B------:R-:W-:Y:S03]  /*4650*/  MUFU.EX2 R72, R72 ;  /* 0x0000004800487308 */ /* 0x000fe60000000800 */
[----:B------:R-:W-:-:S04]  /*4660*/  FMNMX.FTZ R77, R28, R77, !PT ;  /* 0x0000004d1c4d7209 */ /* 0x000fc80007810000 */
[----:B------:R-:W-:Y:S01]  /*4670*/  FMNMX.FTZ R76, R30, R77, !PT ;  /* 0x0000004d1e4c7209 */ /* 0x000fe20007810000 */
[----:B------:R-:W-:Y:S03]  /*4680*/  MUFU.EX2 R58, R58 ;  /* 0x0000003a003a7308 */ /* 0x000fe60000000800 */
[----:B------:R-:W-:-:S04]  /*4690*/  FMNMX.FTZ R76, R31, R76, !PT ;  /* 0x0000004c1f4c7209 */ /* 0x000fc80007810000 */
[----:B------:R-:W-:Y:S01]  /*46a0*/  FMNMX.FTZ R77, R33, R76, !PT ;  /* 0x0000004c214d7209 */ /* 0x000fe20007810000 */
[----:B------:R-:W-:Y:S01]  /*46b0*/  FFMA.FTZ R76, R63, UR33, -R74 ;  /* 0x000000213f4c7c23 */ /* 0x000fe2000801084a */
[----:B------:R-:W-:Y:S02]  /*46c0*/  MUFU.EX2 R75, R75 ;  /* 0x0000004b004b7308 */ /* 0x000fe40000000800 */
[----:B------:R-:W-:-:S04]  /*46d0*/  FMNMX.FTZ R62, R32, R77, !PT ;  /* 0x0000004d203e7209 */ /* 0x000fc80007810000 */
[----:B------:R-:W-:Y:S02]  /*46e0*/  FMNMX.FTZ R63, R41, R62, !PT ;  /* 0x0000003e293f7209 */ /* 0x000fe40007810000 */
[----:B------:R-:W-:Y:S01]  /*46f0*/  FSEL R62, R34, -INF , !P1 ;  /* 0xff800000223e7808 */ /* 0x000fe20004800000 */
[----:B------:R-:W-:Y:S01]  /*4700*/  MUFU.EX2 R59, R59 ;  /* 0x0000003b003b7308 */ /* 0x000fe20000000800 */
[----:B------:R-:W-:Y:S02]  /*4710*/  FMNMX.FTZ R77, R40, R63, !PT ;  /* 0x0000003f284d7209 */ /* 0x000fe40007810000 */
[----:B------:R-:W-:Y:S01]  /*4720*/  FSEL R63, R35, -INF , !P2 ;  /* 0xff800000233f7808 */ /* 0x000fe20005000000 */
[----:B------:R-:W-:Y:S01]  /*4730*/  FFMA.FTZ R35, R57, UR33, -R74 ;  /* 0x0000002139237c23 */ /* 0x000fe2000801084a */
[----:B------:R-:W-:Y:S02]  /*4740*/  FMNMX.FTZ R64, R62, R77, !PT ;  /* 0x0000004d3e407209 */ /* 0x000fe40007810000 */
[----:B------:R-:W-:Y:S01]  /*4750*/  FSEL R57, R36, -INF , !P3 ;  /* 0xff80000024397808 */ /* 0x000fe20005800000 */
[----:B------:R1:W-:Y:S01]  /*4760*/  MUFU.EX2 R34, R76 ;  /* 0x0000004c00227308 */ /* 0x0003e20000000800 */
[----:B------:R-:W-:-:S02]  /*4770*/  FMNMX.FTZ R36, R63, R64, !PT ;  /* 0x000000403f247209 */ /* 0x000fc40007810000 */
[----:B------:R-:W-:Y:S02]  /*4780*/  FSEL R64, R37, -INF , !P4 ;  /* 0xff80000025407808 */ /* 0x000fe40006000000 */
[----:B------:R-:W-:-:S03]  /*4790*/  FMNMX.FTZ R37, R57, R36, !PT ;  /* 0x0000002439257209 */ /* 0x000fc60007810000 */
[----:B------:R-:W-:Y:S01]  /*47a0*/  MUFU.EX2 R60, R60 ;  /* 0x0000003c003c7308 */ /* 0x000fe20000000800 */
[----:B------:R-:W-:Y:S01]  /*47b0*/  FMNMX.FTZ R38, R64, R37, !PT ;  /* 0x0000002540267209 */ /* 0x000fe20007810000 */
[--C-:B-1----:R-:W-:Y:S01]  /*47c0*/  FFMA.FTZ R76, R56, UR33, -R74.reuse ;  /* 0x00000021384c7c23 */ /* 0x102fe2000801084a */
[----:B------:R-:W-:Y:S01]  /*47d0*/  FSEL R56, R39, -INF , !P6 ;  /* 0xff80000027387808 */ /* 0x000fe20007000000 */
        /* <DEDUP_REMOVED lines=9> */
[----:B------:R1:W-:Y:S01]  /*4870*/  MUFU.EX2 R36, R76 ;  /* 0x0000004c00247308 */ /* 0x0003e20000000800 */
[----:B------:R-:W2:Y:S07]  /*4880*/  SHFL.BFLY PT, R78, R77, 0x2, 0x1f ;  /* 0x0c401f004d4e7f89 */ /* 0x000eae00000e0000 */
[----:B------:R-:W-:Y:S01]  /*4890*/  MUFU.EX2 R61, R61 ;  /* 0x0000003d003d7308 */ /* 0x000fe20000000800 */
[--C-:B-1----:R-:W-:Y:S01]  /*48a0*/  FFMA.FTZ R76, R46, UR33, -R74.reuse ;  /* 0x000000212e4c7c23 */ /* 0x102fe2000801084a */
[--C-:B------:R-:W-:Y:S01]  /*48b0*/  FFMA.FTZ R46, R48, UR33, -R74.reuse ;  /* 0x00000021302e7c23 */ /* 0x100fe2000801084a */
[----:B------:R-:W-:-:S05]  /*48c0*/  FFMA.FTZ R48, R54, UR33, -R74 ;  /* 0x0000002136307c23 */ /* 0x000fca000801084a */
[----:B------:R-:W-:Y:S08]  /*48d0*/  MUFU.EX2 R35, R35 ;  /* 0x0000002300237308 */ /* 0x000ff00000000800 */
[----:B------:R-:W-:Y:S01]  /*48e0*/  MUFU.EX2 R37, R37 ;  /* 0x0000002500257308 */ /* 0x000fe20000000800 */
[----:B--2---:R-:W-:-:S05]  /*48f0*/  FMNMX.FTZ R78, R77, R78, !PT ;  /* 0x0000004e4d4e7209 */ /* 0x004fca0007810000 */
[----:B------:R-:W1:Y:S02]  /*4900*/  SHFL.BFLY PT, R53, R78, 0x1, 0x1f ;  /* 0x0c201f004e357f89 */ /* 0x000e6400000e0000 */
[----:B------:R-:W-:Y:S08]  /*4910*/  MUFU.EX2 R38, R38 ;  /* 0x0000002600267308 */ /* 0x000ff00000000800 */
[----:B------:R-:W-:Y:S08]  /*4920*/  MUFU.EX2 R39, R39 ;  /* 0x0000002700277308 */ /* 0x000ff00000000800 */
[----:B------:R-:W-:Y:S01]  /*4930*/  MUFU.EX2 R50, R50 ;  /* 0x0000003200327308 */ /* 0x000fe20000000800 */
[----:B-1----:R-:W-:-:S07]  /*4940*/  FMNMX.FTZ R52, R78, R53, !PT ;  /* 0x000000354e347209 */ /* 0x002fce0007810000 */
[----:B------:R-:W-:Y:S01]  /*4950*/  MUFU.EX2 R51, R51 ;  /* 0x0000003300337308 */ /* 0x000fe20000000800 */
[C---:B------:R-:W-:Y:S01]  /*4960*/  FSETP.NEU.FTZ.AND P1, PT, R52.reuse, -INF , PT ;  /* 0xff8000003400780b */ /* 0x040fe20003f3d000 */
[----:B------:R-:W-:-:S05]  /*4970*/  FMUL.FTZ R49, R52, UR33 ;  /* 0x0000002134317c20 */ /* 0x000fca0008410000 */
[----:B------:R-:W-:Y:S01]  /*4980*/  FSEL R49, R49, RZ, P1 ;  /* 0x000000ff31317208 */ /* 0x000fe20000800000 */
[----:B------:R-:W-:Y:S01]  /*4990*/  MUFU.EX2 R76, R76 ;  /* 0x0000004c004c7308 */ /* 0x000fe20000000800 */
[----:B------:R-:W-:-:S03]  /*49a0*/  PLOP3.LUT P1, PT, PT, PT, UP0, 0x40, 0x0 ;  /* 0x000000000000781c */ /* 0x000fc60003f2e808 */
        /* <DEDUP_REMOVED lines=13> */
[--C-:B-1----:R-:W-:Y:S01]  /*4a80*/  FFMA.FTZ R73, R12, UR33, -R49.reuse ;  /* 0x000000210c497c23 */ /* 0x102fe20008010831 */
[--C-:B------:R-:W-:Y:S01]  /*4a90*/  FFMA.FTZ R21, R21, UR33, -R49.reuse ;  /* 0x0000002115157c23 */ /* 0x100fe20008010831 */
[--C-:B------:R-:W-:Y:S01]  /*4aa0*/  FFMA.FTZ R25, R25, UR33, -R49.reuse ;  /* 0x0000002119197c23 */ /* 0x100fe20008010831 */
[--C-:B------:R-:W-:Y:S01]  /*4ab0*/  FFMA.FTZ R78, R6, UR33, -R49.reuse ;  /* 0x00000021064e7c23 */ /* 0x100fe20008010831 */
[--C-:B------:R-:W-:Y:S01]  /*4ac0*/  FFMA.FTZ R27, R27, UR33, -R49.reuse ;  /* 0x000000211b1b7c23 */ /* 0x100fe20008010831 */
[--C-:B------:R-:W-:Y:S01]  /*4ad0*/  FFMA.FTZ R26, R26, UR33, -R49.reuse ;  /* 0x000000211a1a7c23 */ /* 0x100fe20008010831 */
[--C-:B------:R-:W-:Y:S01]  /*4ae0*/  FFMA.FTZ R79, R29, UR33, -R49.reuse ;  /* 0x000000211d4f7c23 */ /* 0x100fe20008010831 */
[----:B------:R1:W4:Y:S01]  /*4af0*/  MUFU.EX2 R83, R4 ;  /* 0x0000000400537308 */ /* 0x0003220000000800 */
[--C-:B--2---:R-:W-:Y:S01]  /*4b00*/  FFMA.FTZ R54, R11, UR33, -R49.reuse ;  /* 0x000000210b367c23 */ /* 0x104fe20008010831 */
[----:B0-----:R-:W-:Y:S01]  /*4b10*/  F2FP.F16.F32.PACK_AB R6, R68, R65 ;  /* 0x000000414406723e */ /* 0x001fe200000000ff */
[--C-:B------:R-:W-:Y:S01]  /*4b20*/  FFMA.FTZ R82, R28, UR33, -R49.reuse ;  /* 0x000000211c527c23 */ /* 0x100fe20008010831 */
[--C-:B------:R-:W-:Y:S01]  /*4b30*/  FFMA.FTZ R30, R30, UR33, -R49.reuse ;  /* 0x000000211e1e7c23 */ /* 0x100fe20008010831 */
[--C-:B------:R-:W-:Y:S01]  /*4b40*/  FFMA.FTZ R33, R33, UR33, -R49.reuse ;  /* 0x0000002121217c23 */ /* 0x100fe20008010831 */
[--C-:B------:R-:W-:Y:S01]  /*4b50*/  FFMA.FTZ R32, R32, UR33, -R49.reuse ;  /* 0x0000002120207c23 */ /* 0x100fe20008010831 */
[--C-:B------:R-:W-:Y:S01]  /*4b60*/  FFMA.FTZ R41, R41, UR33, -R49.reuse ;  /* 0x0000002129297c23 */ /* 0x100fe20008010831 */
[----:B------:R0:W2:Y:S01]  /*4b70*/  MUFU.EX2 R86, R5 ;  /* 0x0000000500567308 */ /* 0x0000a20000000800 */
[----:B-1----:R-:W-:Y:S01]  /*4b80*/  FADD.FTZ R4, R7, R66 ;  /* 0x0000004207047221 */ /* 0x002fe20000010000 */
[----:B---3--:R-:W-:Y:S01]  /*4b90*/  FADD.FTZ R8, R81, R84 ;  /* 0x0000005451087221 */ /* 0x008fe20000010000 */
[--C-:B------:R-:W-:Y:S01]  /*4ba0*/  FFMA.FTZ R40, R40, UR33, -R49.reuse ;  /* 0x0000002128287c23 */ /* 0x100fe20008010831 */
[--C-:B------:R-:W-:Y:S01]  /*4bb0*/  FFMA.FTZ R62, R62, UR33, -R49.reuse ;  /* 0x000000213e3e7c23 */ /* 0x100fe20008010831 */
[--C-:B------:R-:W-:Y:S01]  /*4bc0*/  FFMA.FTZ R63, R63, UR33, -R49.reuse ;  /* 0x000000213f3f7c23 */ /* 0x100fe20008010831 */
[--C-:B------:R-:W-:Y:S01]  /*4bd0*/  FFMA.FTZ R57, R57, UR33, -R49.reuse ;  /* 0x0000002139397c23 */ /* 0x100fe20008010831 */
[--C-:B------:R-:W-:Y:S01]  /*4be0*/  FFMA.FTZ R64, R64, UR33, -R49.reuse ;  /* 0x0000002140407c23 */ /* 0x100fe20008010831 */
[----:B------:R-:W1:Y:S01]  /*4bf0*/  MUFU.EX2 R2, R2 ;  /* 0x0000000200027308 */ /* 0x000e620000000800 */
[----:B0-----:R-:W-:Y:S01]  /*4c00*/  FADD.FTZ R5, R65, R4 ;  /* 0x0000000441057221 */ /* 0x001fe20000010000 */
[----:B------:R-:W-:Y:S01]  /*4c10*/  F2FP.F16.F32.PACK_AB R4, R66, R7 ;  /* 0x000000074204723e */ /* 0x000fe200000000ff */
[----:B----4-:R-:W-:Y:S01]  /*4c20*/  FADD.FTZ R7, R83, R8 ;  /* 0x0000000853077221 */ /* 0x010fe20000010000 */
[----:B------:R-:W-:Y:S01]  /*4c30*/  FFMA.FTZ R66, R31, UR33, -R49 ;  /* 0x000000211f427c23 */ /* 0x000fe20008010831 */
[----:B------:R-:W-:Y:S01]  /*4c40*/  FADD.FTZ R5, R68, R5 ;  /* 0x0000000544057221 */ /* 0x000fe20000010000 */
[--C-:B------:R-:W-:Y:S01]  /*4c50*/  FFMA.FTZ R55, R55, UR33, -R49.reuse ;  /* 0x0000002137377c23 */ /* 0x100fe20008010831 */
[----:B------:R-:W-:Y:S01]  /*4c60*/  FFMA.FTZ R49, R56, UR33, -R49 ;  /* 0x0000002138317c23 */ /* 0x000fe20008010831 */
[----:B------:R-:W0:Y:S01]  /*4c70*/  MUFU.EX2 R9, R9 ;  /* 0x0000000900097308 */ /* 0x000e220000000800 */
[----:B--2---:R-:W-:Y:S01]  /*4c80*/  FADD.FTZ R11, R86, R7 ;  /* 0x00000007560b7221 */ /* 0x004fe20000010000 */
[----:B------:R-:W-:Y:S01]  /*4c90*/  FADD.FTZ R10, R0, R5 ;  /* 0x00000005000a7221 */ /* 0x000fe20000010000 */
[----:B------:R-:W-:-:S02]  /*4ca0*/  F2FP.F16.F32.PACK_AB R5, R84, R81 ;  /* 0x000000515405723e */ /* 0x000fc400000000ff */
[----:B------:R-:W-:Y:S01]  /*4cb0*/  F2FP.F16.F32.PACK_AB R7, R86, R83 ;  /* 0x000000535607723e */ /* 0x000fe200000000ff */
[----:B------:R-:W-:Y:S01]  /*4cc0*/  FADD.FTZ R10, R67, R10 ;  /* 0x0000000a430a7221 */ /* 0x000fe20000010000 */
[----:B------:R-:W-:Y:S01]  /*4cd0*/  F2FP.F16.F32.PACK_AB R14, R75, R58 ;  /* 0x0000003a4b0e723e */ /* 0x000fe200000000ff */
[----:B------:R-:W2:Y:S01]  /*4ce0*/  MUFU.EX2 R53, R53 ;  /* 0x0000003500357308 */ /* 0x000ea20000000800 */
[----:B-1----:R-:W-:Y:S01]  /*4cf0*/  FADD.FTZ R8, R2, R11 ;  /* 0x0000000b02087221 */ /* 0x002fe20000010000 */
[----:B------:R-:W-:Y:S01]  /*4d00*/  FADD.FTZ R13, R69, R10 ;  /* 0x0000000a450d7221 */ /* 0x000fe20000010000 */
[----:B------:R1:W-:Y:S03]  /*4d10*/  STSM.16.M88.4 [R17+0x21800], R4 ;  /* 0x0218000411007844 */ /* 0x0003e60000000200 */
[----:B------:R-:W-:Y:S02]  /*4d20*/  FADD.FTZ R10, R70, R13 ;  /* 0x0000000d460a7221 */ /* 0x000fe40000010000 */
[----:B------:R-:W3:Y:S01]  /*4d30*/  MUFU.EX2 R54, R54 ;  /* 0x0000003600367308 */ /* 0x000ee20000000800 */
[----:B0-----:R-:W-:Y:S01]  /*4d40*/  FADD.FTZ R8, R9, R8 ;  /* 0x0000000809087221 */ /* 0x001fe20000010000 */
        /* <DEDUP_REMOVED lines=12> */
[----:B------:R-:W-:-:S03]  /*4e10*/  F2FP.F16.F32.PACK_AB R10, R70, R69 ;  /* 0x00000045460a723e */ /* 0x000fc600000000ff */
[----:B------:R-:W-:Y:S02]  /*4e20*/  FADD.FTZ R12, R60, R13 ;  /* 0x0000000d3c0c7221 */ /* 0x000fe40000010000 */
[----:B------:R-:W2:Y:S01]  /*4e30*/  MUFU.EX2 R77, R77 ;  /* 0x0000004d004d7308 */ /* 0x000ea20000000800 */
[----:B0-----:R-:W-:Y:S01]  /*4e40*/  FADD.FTZ R11, R73, R8 ;  /* 0x00000008490b7221 */ /* 0x001fe20000010000 */
[----:B------:R-:W-:Y:S01]  /*4e50*/  FADD.FTZ R13, R61, R12 ;  /* 0x0000000c3d0d7221 */ /* 0x000fe20000010000 */
[----:B------:R-:W-:-:S03]  /*4e60*/  F2FP.F16.F32.PACK_AB R12, R72, R71 ;  /* 0x00000047480c723e */ /* 0x000fc600000000ff */
[----:B------:R-:W-:Y:S02]  /*4e70*/  FADD.FTZ R28, R34, R13 ;  /* 0x0000000d221c7221 */ /* 0x000fe40000010000 */
[----:B------:R-:W0:Y:S01]  /*4e80*/  MUFU.EX2 R80, R80 ;  /* 0x0000005000507308 */ /* 0x000e220000000800 */
[C---:B-1----:R-:W-:Y:S01]  /*4e90*/  FADD.FTZ R8, R74.reuse, R11 ;  /* 0x0000000b4a087221 */ /* 0x042fe20000010000 */
        /* <DEDUP_REMOVED lines=10> */
[C---:B0-----:R-:W-:Y:S01]  /*4f40*/  FADD.FTZ R11, R80.reuse, R11 ;  /* 0x0000000b500b7221 */ /* 0x041fe20000010000 */
[----:B------:R-:W-:Y:S01]  /*4f50*/  F2FP.F16.F32.PACK_AB R15, R80, R77 ;  /* 0x0000004d500f723e */ /* 0x000fe200000000ff */
[----:B------:R-:W-:-:S04]  /*4f60*/  FADD.FTZ R7, R39, R2 ;  /* 0x0000000227077221 */ /* 0x000fc80000010000 */
[----:B------:R-:W-:Y:S01]  /*4f70*/  FADD.FTZ R2, R50, R7 ;  /* 0x0000000732027221 */ /* 0x000fe20000010000 */
[----:B------:R-:W0:Y:S01]  /*4f80*/  MUFU.EX2 R25, R25 ;  /* 0x0000001900197308 */ /* 0x000e220000000800 */
[----:B-1----:R-:W-:Y:S01]  /*4f90*/  FADD.FTZ R0, R20, R11 ;  /* 0x0000000b14007221 */ /* 0x002fe20000010000 */
[----:B------:R-:W-:Y:S01]  /*4fa0*/  F2FP.F16.F32.PACK_AB R11, R54, R53 ;  /* 0x00000035360b723e */ /* 0x000fe200000000ff */
[----:B------:R-:W-:-:S04]  /*4fb0*/  FADD.FTZ R7, R51, R2 ;  /* 0x0000000233077221 */ /* 0x000fc80000010000 */
[----:B------:R1:W-:Y:S01]  /*4fc0*/  STSM.16.M88.4 [R22], R8 ;  /* 0x0000000816007844 */ /* 0x0003e20000000200 */
[----:B------:R-:W3:Y:S01]  /*4fd0*/  MUFU.EX2 R78, R78 ;  /* 0x0000004e004e7308 */ /* 0x000ee20000000800 */
[----:B--2---:R-:W-:Y:S01]  /*4fe0*/  FADD.FTZ R0, R21, R0 ;  /* 0x0000000015007221 */ /* 0x004fe20000010000 */
[----:B------:R-:W-:Y:S01]  /*4ff0*/  FADD.FTZ R2, R76, R7 ;  /* 0x000000074c027221 */ /* 0x000fe20000010000 */
[----:B------:R2:W-:Y:S05]  /*5000*/  STSM.16.M88.4 [R19], R12 ;  /* 0x0000000c13007844 */ /* 0x0005ea0000000200 */
[----:B------:R-:W4:Y:S01]  /*5010*/  MUFU.EX2 R27, R27 ;  /* 0x0000001b001b7308 */ /* 0x000f220000000800 */
[----:B0-----:R-:W-:Y:S01]  /*5020*/  FADD.FTZ R5, R25, R0 ;  /* 0x0000000019057221 */ /* 0x001fe20000010000 */
[----:B-1----:R-:W-:-:S06]  /*5030*/  F2FP.F16.F32.PACK_AB R8, R50, R39 ;  /* 0x000000273208723e */ /* 0x002fcc00000000ff */
[----:B------:R-:W0:Y:S01]  /*5040*/  MUFU.EX2 R26, R26 ;  /* 0x0000001a001a7308 */ /* 0x000e220000000800 */
[C---:B---3--:R-:W-:Y:S01]  /*5050*/  FADD.FTZ R0, R78.reuse, R5 ;  /* 0x000000054e007221 */ /* 0x048fe20000010000 */
[----:B------:R-:W-:Y:S02]  /*5060*/  F2FP.F16.F32.PACK_AB R7, R78, R25 ;  /* 0x000000194e07723e */ /* 0x000fe400000000ff */
[----:B------:R-:W-:-:S04]  /*5070*/  F2FP.F16.F32.PACK_AB R10, R76, R51 ;  /* 0x000000334c0a723e */ /* 0x000fc800000000ff */
[----:B------:R-:W1:Y:S01]  /*5080*/  MUFU.EX2 R79, R79 ;  /* 0x0000004f004f7308 */ /* 0x000e620000000800 */
[----:B----4-:R-:W-:-:S07]  /*5090*/  FADD.FTZ R5, R27, R0 ;  /* 0x000000001b057221 */ /* 0x010fce0000010000 */
[----:B------:R-:W3:Y:S01]  /*50a0*/  MUFU.EX2 R82, R82 ;  /* 0x0000005200527308 */ /* 0x000ee20000000800 */
[C---:B0-----:R-:W-:Y:S01]  /*50b0*/  FADD.FTZ R0, R26.reuse, R5 ;  /* 0x000000051a007221 */ /* 0x041fe20000010000 */
[----:B------:R-:W-:-:S06]  /*50c0*/  F2FP.F16.F32.PACK_AB R29, R26, R27 ;  /* 0x0000001b1a1d723e */ /* 0x000fcc00000000ff */
[----:B------:R0:W4:Y:S01]  /*50d0*/  MUFU.EX2 R65, R30 ;  /* 0x0000001e00417308 */ /* 0x0001220000000800 */
[----:B-1----:R-:W-:-:S07]  /*50e0*/  FADD.FTZ R5, R79, R0 ;  /* 0x000000004f057221 */ /* 0x002fce0000010000 */
[----:B------:R-:W1:Y:S01]  /*50f0*/  MUFU.EX2 R66, R66 ;  /* 0x0000004200427308 */ /* 0x000e620000000800 */
[----:B---3--:R-:W-:Y:S01]  /*5100*/  FADD.FTZ R0, R82, R5 ;  /* 0x0000000552007221 */ /* 0x008fe20000010000 */
[----:B0-----:R-:W-:Y:S02]  /*5110*/  F2FP.F16.F32.PACK_AB R30, R38, R37 ;  /* 0x00000025261e723e */ /* 0x001fe400000000ff */
[----:B------:R-:W-:-:S04]  /*5120*/  F2FP.F16.F32.PACK_AB R31, R82, R79 ;  /* 0x0000004f521f723e */ /* 0x000fc800000000ff */
[----:B------:R-:W0:Y:S01]  /*5130*/  MUFU.EX2 R33, R33 ;  /* 0x0000002100217308 */ /* 0x000e220000000800 */
[----:B----4-:R-:W-:-:S07]  /*5140*/  FADD.FTZ R5, R65, R0 ;  /* 0x0000000041057221 */ /* 0x010fce0000010000 */
[----:B------:R-:W2:Y:S01]  /*5150*/  MUFU.EX2 R45, R45 ;  /* 0x0000002d002d7308 */ /* 0x000ea20000000800 */
[C---:B-1----:R-:W-:Y:S01]  /*5160*/  FADD.FTZ R0, R66.reuse, R5 ;  /* 0x0000000542007221 */ /* 0x042fe20000010000 */
[----:B------:R-:W-:Y:S02]  /*5170*/  F2FP.F16.F32.PACK_AB R5, R21, R20 ;  /* 0x000000141505723e */ /* 0x000fe400000000ff */
[----:B------:R-:W-:-:S03]  /*5180*/  F2FP.F16.F32.PACK_AB R9, R66, R65 ;  /* 0x000000414209723e */ /* 0x000fc600000000ff */
[----:B------:R1:W-:Y:S01]  /*5190*/  STSM.16.M88.4 [R18], R4 ;  /* 0x0000000412007844 */ /* 0x0003e20000000200 */
[----:B------:R-:W3:Y:S01]  /*51a0*/  MUFU.EX2 R32, R32 ;  /* 0x0000002000207308 */ /* 0x000ee20000000800 */
[----:B0-----:R-:W-:Y:S02]  /*51b0*/  FADD.FTZ R11, R33, R0 ;  /* 0x00000000210b7221 */ /* 0x001fe40000010000 */
[----:B------:R-:W-:Y:S05]  /*51c0*/  STSM.16.M88.4 [R17+0x27800], R28 ;  /* 0x0278001c11007844 */ /* 0x000fea0000000200 */
[----:B------:R-:W0:Y:S01]  /*51d0*/  MUFU.EX2 R46, R46 ;  /* 0x0000002e002e7308 */ /* 0x000e220000000800 */
[----:B--2---:R-:W-:-:S07]  /*51e0*/  FADD.FTZ R13, R45, R2 ;  /* 0x000000022d0d7221 */ /* 0x004fce0000010000 */
[----:B------:R-:W2:Y:S01]  /*51f0*/  MUFU.EX2 R41, R41 ;  /* 0x0000002900297308 */ /* 0x000ea20000000800 */
[C---:B---3--:R-:W-:Y:S01]  /*5200*/  FADD.FTZ R12, R32.reuse, R11 ;  /* 0x0000000b200c7221 */ /* 0x048fe20000010000 */
[----:B------:R-:W-:-:S05]  /*5210*/  F2FP.F16.F32.PACK_AB R11, R32, R33 ;  /* 0x00000021200b723e */ /* 0x000fca00000000ff */
[----:B------:R-:W-:Y:S01]  /*5220*/  STSM.16.M88.4 [R136], R8 ;  /* 0x0000000888007844 */ /* 0x000fe20000000200 */
[----:B------:R-:W3:Y:S01]  /*5230*/  MUFU.EX2 R47, R47 ;  /* 0x0000002f002f7308 */ /* 0x000ee20000000800 */
[----:B0-----:R-:W-:-:S07]  /*5240*/  FADD.FTZ R2, R46, R13 ;  /* 0x0000000d2e027221 */ /* 0x001fce0000010000 */
[----:B------:R-:W0:Y:S01]  /*5250*/  MUFU.EX2 R40, R40 ;  /* 0x0000002800287308 */ /* 0x000e220000000800 */
[----:B--2---:R-:W-:Y:S01]  /*5260*/  FADD.FTZ R15, R41, R12 ;  /* 0x0000000c290f7221 */ /* 0x004fe20000010000 */
[----:B------:R-:W-:-:S06]  /*5270*/  F2FP.F16.F32.PACK_AB R12, R46, R45 ;  /* 0x0000002d2e0c723e */ /* 0x000fcc00000000ff */
[----:B------:R-:W2:Y:S01]  /*5280*/  MUFU.EX2 R48, R48 ;  /* 0x0000003000307308 */ /* 0x000ea20000000800 */
[----:B---3--:R-:W-:-:S07]  /*5290*/  FADD.FTZ R13, R47, R2 ;  /* 0x000000022f0d7221 */ /* 0x008fce0000010000 */
[----:B------:R-:W3:Y:S01]  /*52a0*/  MUFU.EX2 R62, R62 ;  /* 0x0000003e003e7308 */ /* 0x000ee20000000800 */
[----:B0-----:R-:W-:-:S07]  /*52b0*/  FADD.FTZ R15, R40, R15 ;  /* 0x0000000f280f7221 */ /* 0x001fce0000010000 */
[----:B------:R-:W0:Y:S01]  /*52c0*/  MUFU.EX2 R63, R63 ;  /* 0x0000003f003f7308 */ /* 0x000e220000000800 */
[C---:B--2---:R-:W-:Y:S01]  /*52d0*/  FADD.FTZ R21, R48.reuse, R13 ;  /* 0x0000000d30157221 */ /* 0x044fe20000010000 */
[----:B------:R-:W-:Y:S02]  /*52e0*/  F2FP.F16.F32.PACK_AB R14, R48, R47 ;  /* 0x0000002f300e723e */ /* 0x000fe400000000ff */
[----:B------:R-:W-:-:S04]  /*52f0*/  F2FP.F16.F32.PACK_AB R13, R40, R41 ;  /* 0x00000029280d723e */ /* 0x000fc800000000ff */
[----:B------:R-:W-:Y:S01]  /*5300*/  MUFU.EX2 R44, R44 ;  /* 0x0000002c002c7308 */ /* 0x000fe20000000800 */
[----:B---3--:R-:W-:-:S07]  /*5310*/  FADD.FTZ R2, R62, R15 ;  /* 0x0000000f3e027221 */ /* 0x008fce0000010000 */
[----:B------:R-:W1:Y:S01]  /*5320*/  MUFU.EX2 R43, R43 ;  /* 0x0000002b002b7308 */ /* 0x000e620000000800 */
[C---:B0-----:R-:W-:Y:S01]  /*5330*/  F2FP.F16.F32.PACK_AB R15, R63.reuse, R62 ;  /* 0x0000003e3f0f723e */ /* 0x041fe200000000ff */
[----:B------:R-:W-:-:S04]  /*5340*/  FADD.FTZ R2, R63, R2 ;  /* 0x000000023f027221 */ /* 0x000fc80000010000 */
[----:B------:R-:W-:Y:S02]  /*5350*/  STSM.16.M88.4 [R19+0x6000], R12 ;  /* 0x0060000c13007844 */ /* 0x000fe40000000200 */
[----:B------:R-:W-:Y:S08]  /*5360*/  MUFU.EX2 R42, R42 ;  /* 0x0000002a002a7308 */ /* 0x000ff00000000800 */
[----:B------:R-:W0:Y:S01]  /*5370*/  MUFU.EX2 R3, R3 ;  /* 0x0000000300037308 */ /* 0x000e220000000800 */
[----:B-1----:R-:W-:Y:S01]  /*5380*/  F2FP.F16.F32.PACK_AB R4, R43, R44 ;  /* 0x0000002c2b04723e */ /* 0x002fe200000000ff */
        /* <DEDUP_REMOVED lines=32> */
.L_x_1086:
[----:B------:R-:W-:Y:S02]  /*5590*/  ULDC UR18, c[0x0][0x9e4] ;  /* 0x0002790000127ab9 */ /* 0x000fe40000000800 */
[----:B------:R-:W-:-:S11]  /*55a0*/  UISETP.NE.AND UP0, UPT, UR18, 0x1, UPT ;  /* 0x000000011200788c */ /* 0x000fd6000bf05270 */
[----:B------:R-:W-:Y:S02]  /*55b0*/  @UP0 ULDC.64 UR6, c[0x0][0x9e8] ;  /* 0x00027a0000060ab9 */ /* 0x000fe40000000a00 */
[----:B------:R-:W-:-:S04]  /*55c0*/  UIMAD.WIDE.U32 UR10, UR15, UR6, URZ ;  /* 0x000000060f0a72a5 */ /* 0x000fc8000f8e003f */
[----:B------:R-:W-:-:S12]  /*55d0*/  @UP0 USHF.R.U32.HI UR15, URZ, UR7, UR11 ;  /* 0x000000073f0f0299 */ /* 0x000fd8000801160b */
.L_x_1087:
[----:B------:R-:W-:-:S04]  /*55e0*/  UIMAD UR15, UR15, UR18, UR18 ;  /* 0x000000120f0f72a4 */ /* 0x000fc8000f8e0212 */
[----:B------:R-:W-:-:S04]  /*55f0*/  UISETP.LT.AND UP0, UPT, UR14, UR15, UPT ;  /* 0x0000000f0e00728c */ /* 0x000fc8000bf01270 */
[----:B------:R-:W-:-:S12]  /*5600*/  USEL UR14, UR14, UR15, UP0 ;  /* 0x0000000f0e0e7287 */ /* 0x000fd80008000000 */
.L_x_1085:
        /* <DEDUP_REMOVED lines=42> */
.L_x_1107:
[----:B------:R-:W-:Y:S01]  /*58b0*/  ISETP.NE.AND P2, PT, RZ, UR45, PT ;  /* 0x0000002dff007c0c */ /* 0x000fe2000bf45270 */
[----:B------:R-:W-:-:S04]  /*58c0*/  UISETP.NE.AND UP0, UPT, UR59, 0x1, UPT ;  /* 0x000000013b00788c */ /* 0x000fc8000bf05270 */
[----:B------:R-:W-:-:S04]  /*58d0*/  USEL UR48, URZ, 0x1, UP0 ;  /* 0x000000013f307887 */ /* 0x000fc80008000000 */
[----:B------:R-:W-:-:S04]  /*58e0*/  ULOP3.LUT UR48, UR28, UR48, URZ, 0x3c, !UPT ;  /* 0x000000301c307292 */ /* 0x000fc8000f8e3c3f */
[----:B------:R-:W-:Y:S08]  /*58f0*/  @P2 BRA `(.L_x_1089) ;  /* 0x0000000000382947 */ /* 0x000ff00003800000 */
[----:B------:R-:W-:Y:S05]  /*5900*/  @!P0 BRA `(.L_x_1090) ;  /* 0x0000000000048947 */ /* 0x000fea0003800000 */
[----:B------:R-:W-:Y:S01]  /*5910*/  BPT.TRAP 0x1 ;  /* 0x000000040000795c */ /* 0x000fe20000300000 */
.L_x_1090:
        /* <DEDUP_REMOVED lines=9> */
.L_x_1091:
[----:B-1----:R-:W-:Y:S05]  /*59b0*/  @P1 BRA `(.L_x_1089) ;  /* 0x0000000000081947 */ /* 0x002fea0003800000 */
[----:B------:R-:W1:Y:S02]  /*59c0*/  SYNCS.PHASECHK.TRANS64.TRYWAIT P1, [UR6+0x2d830], R6 ;  /* 0x02d83006ff0075a7 */ /* 0x000e640008020146 */
[----:B-1----:R-:W-:Y:S05]  /*59d0*/  @!P1 BRA `(.L_x_1092) ;  /* 0x00000120000c9947 */ /* 0x002fea0003800000 */
.L_x_1089:
        /* <DEDUP_REMOVED lines=40> */
.L_x_1094:
[----:B------:R-:W-:Y:S01]  /*5c60*/  ULEA UR6, UR59, UR41, 0x3 ;  /* 0x000000293b067291 */ /* 0x000fe2000f8e183f */
[----:B------:R-:W-:-:S05]  /*5c70*/  IMAD.U32 R6, RZ, RZ, UR28 ;  /* 0x0000001cff067e24 */ /* 0x000fca000f8e00ff */
[----:B------:R-:W-:-:S04]  /*5c80*/  SHF.L.U32 R6, R6, 0x1f, RZ ;  /* 0x0000001f06067819 */ /* 0x000fc800000006ff */
[----:B------:R0:W1:Y:S01]  /*5c90*/  SYNCS.PHASECHK.TRANS64.TRYWAIT P1, [UR6+0x2d850], R6 ;  /* 0x02d85006ff0075a7 */ /* 0x0000620008020146 */
[----:B------:R-:W-:Y:S05]  /*5ca0*/  @!P0 BRA `(.L_x_1095) ;  /* 0x0000000000048947 */ /* 0x000fea0003800000 */
[----:B------:R-:W-:Y:S01]  /*5cb0*/  BPT.TRAP 0x1 ;  /* 0x000000040000795c */ /* 0x000fe20000300000 */
.L_x_1095:
[----:B-1----:R-:W-:Y:S05]  /*5cc0*/  @P1 BRA `(.L_x_1093) ;  /* 0x0000000000081947 */ /* 0x002fea0003800000 */
[----:B------:R-:W1:Y:S02]  /*5cd0*/  SYNCS.PHASECHK.TRANS64.TRYWAIT P1, [UR6+0x2d850], R6 ;  /* 0x02d85006ff0075a7 */ /* 0x000e640008020146 */
[----:B-1----:R-:W-:Y:S05]  /*5ce0*/  @!P1 BRA `(.L_x_1096) ;  /* 0x0000011c00609947 */ /* 0x002fea0003800000 */
.L_x_1093:
        /* <DEDUP_REMOVED lines=74> */
.L_x_1097:
        /* <DEDUP_REMOVED lines=13> */
[----:B------:R-:W-:Y:S01]  /*6260*/  FMUL.FTZ R40, R52, UR57 ;  /* 0x0000003934287c20 */ /* 0x000fe20008410000 */
[----:B------:R-:W-:Y:S01]  /*6270*/  FMUL.FTZ R12, R30, UR57 ;  /* 0x000000391e0c7c20 */ /* 0x000fe20008410000 */
[----:B------:R-:W-:Y:S01]  /*6280*/  FMUL.FTZ R15, R33, UR57 ;  /* 0x00000039210f7c20 */ /* 0x000fe20008410000 */
[----:B------:R-:W-:Y:S01]  /*6290*/  FMUL.FTZ R30, R42, UR57 ;  /* 0x000000392a1e7c20 */ /* 0x000fe20008410000 */
[----:B------:R-:W-:Y:S01]  /*62a0*/  FMUL.FTZ R33, R45, UR57 ;  /* 0x000000392d217c20 */ /* 0x000fe20008410000 */
[----:B------:R-:W-:Y:S01]  /*62b0*/  FMUL.FTZ R42, R54, UR57 ;  /* 0x00000039362a7c20 */ /* 0x000fe20008410000 */
[----:B------:R-:W-:Y:S01]  /*62c0*/  @P1 IMAD.HI.U32 R52, R83, UR7, RZ ;  /* 0x0000000753341c27 */ /* 0x000fe2000f8e00ff */
[----:B------:R-:W-:Y:S01]  /*62d0*/  @UP1 ULDC UR7, c[0x0][0x450] ;  /* 0x0001140000071ab9 */ /* 0x000fe20000000800 */
[----:B------:R-:W-:-:S02]  /*62e0*/  ULEA UR6, UR47, UR41, 0x3 ;  /* 0x000000292f067291 */ /* 0x000fc4000f8e183f */
[----:B------:R-:W-:Y:S01]  /*62f0*/  FMUL.FTZ R45, R57, UR57 ;  /* 0x00000039392d7c20 */ /* 0x000fe20008410000 */
[----:B------:R-:W-:Y:S01]  /*6300*/  FMUL.FTZ R54, R64, UR57 ;  /* 0x0000003940367c20 */ /* 0x000fe20008410000 */
[----:B------:R-:W-:Y:S01]  /*6310*/  @P2 SHF.R.U32.HI R83, RZ, UR7, R52 ;  /* 0x00000007ff532c19 */ /* 0x000fe20008011634 */
[----:B------:R-:W-:Y:S01]  /*6320*/  FMUL.FTZ R57, R67, UR57 ;  /* 0x0000003943397c20 */ /* 0x000fe20008410000 */
[----:B------:R-:W-:Y:S01]  /*6330*/  FMUL.FTZ R64, R74, UR57 ;  /* 0x000000394a407c20 */ /* 0x000fe20008410000 */
[----:B------:R-:W-:Y:S01]  /*6340*/  FMUL.FTZ R67, R77, UR57 ;  /* 0x000000394d437c20 */ /* 0x000fe20008410000 */
[----:B------:R-:W-:Y:S01]  /*6350*/  FMUL.FTZ R74, R84, UR57 ;  /* 0x00000039544a7c20 */ /* 0x000fe20008410000 */
[----:B------:R-:W-:Y:S01]  /*6360*/  UIADD3 UR6, UR6, 0x2d840, URZ ;  /* 0x0002d84006067890 */ /* 0x000fe2000fffe03f */
[----:B------:R-:W1:Y:S01]  /*6370*/  SHFL.IDX PT, R84, R83, RZ, 0x1c1f ;  /* 0x001c1fff53547589 */ /* 0x000e6200000e0000 */
[----:B------:R-:W-:Y:S02]  /*6380*/  IMAD.SHL.U32 R77, R3, 0x80, RZ ;  /* 0x00000080034d7824 */ /* 0x000fe400078e00ff */
        /* <DEDUP_REMOVED lines=47> */
[----:B------:R-:W-:Y:S01]  /*6680*/  PLOP3.LUT P1, PT, PT, PT, UP0, 0x40, 0x0 ;  /* 0x000000000000781c */ /* 0x000fe20003f2e808 */
[----:B------:R-:W-:Y:S01]  /*6690*/  IMAD R53, R16, -0x2, R53 ;  /* 0xfffffffe10357824 */ /* 0x000fe200078e0235 */
[----:B------:R-:W0:Y:S01]  /*66a0*/  MUFU.TANH R6, R6 ;  /* 0x0000000600067308 */ /* 0x000e220000002400 */
[----:B------:R-:W-:Y:S01]  /*66b0*/  IMAD.U32 R52, RZ, RZ, UR46 ;  /* 0x0000002eff347e24 */ /* 0x000fe2000f8e00ff */
[----:B------:R-:W-:Y:S01]  /*66c0*/  SYNCS.ARRIVE.TRANS64.RED.A1T0 RZ, [UR6], RZ ;  /* 0x000000ffffff79a7 */ /* 0x000fe20008100406 */
[----:B------:R-:W-:-:S03]  /*66d0*/  ULOP3.LUT UR6, URZ, UR35, URZ, 0x33, !UPT ;  /* 0x000000233f067292 */ /* 0x000fc6000f8e333f */
[----:B------:R-:W-:Y:S02]  /*66e0*/  IADD3 R53, -R52, UR37, R53 ;  /* 0x0000002534357c10 */ /* 0x000fe4000fffe135 */
[----:B------:R-:W2:Y:S03]  /*66f0*/  MUFU.TANH R7, R7 ;  /* 0x0000000700077308 */ /* 0x000ea60000002400 */
[C---:B------:R-:W-:Y:S02]  /*6700*/  VIADD R82, R53.reuse, UR56 ;  /* 0x0000003835527c36 */ /* 0x040fe40008000000 */
[----:B------:R-:W-:Y:S02]  /*6710*/  VIADD R81, R53, UR6 ;  /* 0x0000000635517c36 */ /* 0x000fe40008000000 */
[----:B-1----:R-:W-:Y:S01]  /*6720*/  IMAD.IADD R80, R82, 0x1, R84 ;  /* 0x0000000152507824 */ /* 0x002fe200078e0254 */
[----:B------:R-:W1:Y:S01]  /*6730*/  MUFU.TANH R8, R8 ;  /* 0x0000000800087308 */ /* 0x000e620000002400 */
        /* <DEDUP_REMOVED lines=76> */
.L_x_1100:
[----:B------:R-:W-:-:S05]  /*6c00*/  IMAD.U32 R86, RZ, RZ, UR34 ;  /* 0x00000022ff567e24 */ /* 0x000fca000f8e00ff */
[----:B------:R-:W-:-:S13]  /*6c10*/  ISETP.NE.AND P1, PT, R86, 0x1, PT ;  /* 0x000000015600780c */ /* 0x000fda0003f25270 */
[----:B------:R-:W1:Y:S02]  /*6c20*/  @P1 LDC.64 R52, c[0x0][0x9e8] ;  /* 0x00027a00ff341b82 */ /* 0x000e640000000a00 */
[----:B-1----:R-:W-:-:S05]  /*6c30*/  @P1 IMAD.HI.U32 R52, R84, R52, RZ ;  /* 0x0000003454341227 */ /* 0x002fca00078e00ff */
[----:B------:R-:W-:-:S07]  /*6c40*/  @P1 SHF.R.U32.HI R84, RZ, R53, R52 ;  /* 0x00000035ff541219 */ /* 0x000fce0000011634 */
.L_x_1101:
[----:B------:R-:W-:Y:S05]  /*6c50*/  BSYNC B0 ;  /* 0x0000000000007941 */ /* 0x000fea0003800000 */
.L_x_1099:
[----:B------:R-:W-:-:S04]  /*6c60*/  IMAD R53, R84, R86, -R77 ;  /* 0x0000005654357224 */ /* 0x000fc800078e0a4d */
[----:B------:R-:W-:-:S05]  /*6c70*/  IMAD R53, R16, -0x2, R53 ;  /* 0xfffffffe10357824 */ /* 0x000fca00078e0235 */
[----:B------:R-:W-:Y:S02]  /*6c80*/  VIADDMNMX R80, R53, R86, R80, PT ;  /* 0x0000005635507246 */ /* 0x000fe40003800150 */
[----:B------:R-:W-:-:S07]  /*6c90*/  VIMNMX R79, R79, R53, !PT ;  /* 0x000000354f4f7248 */ /* 0x000fce0007fe0100 */
.L_x_1098:
        /* <DEDUP_REMOVED lines=116> */
.L_x_1104:
[----:B------:R-:W-:-:S05]  /*73e0*/  IMAD.U32 R80, RZ, RZ, UR34 ;  /* 0x00000022ff507e24 */ /* 0x000fca000f8e00ff */
[----:B------:R-:W-:-:S13]  /*73f0*/  ISETP.NE.AND P2, PT, R80, 0x1, PT ;  /* 0x000000015000780c */ /* 0x000fda0003f45270 */
[----:B------:R-:W0:Y:S02]  /*7400*/  @P2 LDC.64 R24, c[0x0][0x9e8] ;  /* 0x00027a00ff182b82 */ /* 0x000e240000000a00 */
[----:B0-----:R-:W-:-:S05]  /*7410*/  @P2 IMAD.HI.U32 R24, R52, R24, RZ ;  /* 0x0000001834182227 */ /* 0x001fca00078e00ff */
[----:B------:R-:W-:-:S07]  /*7420*/  @P2 SHF.R.U32.HI R52, RZ, R25, R24 ;  /* 0x00000019ff342219 */ /* 0x000fce0000011618 */
.L_x_1105:
[----:B------:R-:W-:Y:S05]  /*7430*/  BSYNC B0 ;  /* 0x0000000000007941 */ /* 0x000fea0003800000 */
.L_x_1103:
[----:B------:R-:W-:-:S04]  /*7440*/  IMAD R77, R52, R80, -R77 ;  /* 0x00000050344d7224 */ /* 0x000fc800078e0a4d */
[----:B------:R-:W-:-:S05]  /*7450*/  IMAD R77, R16, -0x2, R77 ;  /* 0xfffffffe104d7824 */ /* 0x000fca00078e024d */
[----:B------:R-:W-:Y:S02]  /*7460*/  VIADDMNMX R82, R77, R80, R82, PT ;  /* 0x000000504d527246 */ /* 0x000fe40003800152 */
[----:B------:R-:W-:-:S07]  /*7470*/  VIMNMX R81, R81, R77, !PT ;  /* 0x0000004d51517248 */ /* 0x000fce0007fe0100 */
.L_x_1102:
        /* <DEDUP_REMOVED lines=101> */
[C---:B------:R-:W-:Y:S02]  /*7ad0*/  ISETP.GT.AND P3, PT, R81.reuse, 0x61, P1 ;  /* 0x000000615100780c */ /* 0x040fe40000f64270 */
        /* <DEDUP_REMOVED lines=26> */
[----:B0-----:R-:W-:Y:S01]  /*7c80*/  FMNMX.FTZ R77, R21, R80, !PT ;  /* 0x00000050154d7209 */ /* 0x001fe20007810000 */
        /* <DEDUP_REMOVED lines=38> */
[----:B------:R-:W-:Y:S02]  /*7ef0*/  ISETP.GT.AND P2, PT, R81, 0x70, P1 ;  /* 0x000000705100780c */ /* 0x000fe40000f44270 */
[----:B------:R-:W-:Y:S02]  /*7f00*/  FMNMX.FTZ R80, R46, R77, !PT ;  /* 0x0000004d2e507209 */ /* 0x000fe40007810000 */
[----:B------:R-:W-:-:S02]  /*7f10*/  ISETP.LT.OR P4, PT, R82, 0x6a, P4 ;  /* 0x0000006a5200780c */ /* 0x000fc40002781670 */
[----:B------:R-:W-:Y:S01]  /*7f20*/  FMNMX.FTZ R77, R47, R80, !PT ;  /* 0x000000502f4d7209 */ /* 0x000fe20007810000 */
[----:B------:R-:W-:Y:S01]  /*7f30*/  MUFU.EX2 R42, R83 ;  /* 0x00000053002a7308 */ /* 0x000fe20000000800 */
[----:B------:R-:W-:Y:S02]  /*7f40*/  ISETP.GT.AND P3, PT, R81, 0x71, P1 ;  /* 0x000000715100780c */ /* 0x000fe40000f64270 */
[----:B------:R-:W-:Y:S02]  /*7f50*/  FMNMX.FTZ R80, R50, R77, !PT ;  /* 0x0000004d32507209 */ /* 0x000fe40007810000 */
[C---:B------:R-:W-:Y:S02]  /*7f60*/  ISETP.LT.OR P2, PT, R82.reuse, 0x71, P2 ;  /* 0x000000715200780c */ /* 0x040fe40001741670 */
[----:B------:R-:W-:Y:S01]  /*7f70*/  FMNMX.FTZ R77, R51, R80, !PT ;  /* 0x00000050334d7209 */ /* 0x000fe20007810000 */
[----:B------:R-:W-:Y:S01]  /*7f80*/  MUFU.EX2 R10, R10 ;  /* 0x0000000a000a7308 */ /* 0x000fe20000000800 */
[----:B------:R-:W-:-:S02]  /*7f90*/  ISETP.LT.OR P3, PT, R82, 0x72, P3 ;  /* 0x000000725200780c */ /* 0x000fc40001f61670 */
[----:B------:R-:W-:Y:S02]  /*7fa0*/  FMNMX.FTZ R80, R56, R77, !PT ;  /* 0x0000004d38507209 */ /* 0x000fe40007810000 */
[----:B------:R-:W-:Y:S02]  /*7fb0*/  FSEL R73, R73, -INF , !P3 ;  /* 0xff80000049497808 */ /* 0x000fe40005800000 */
[----:B------:R-:W-:Y:S01]  /*7fc0*/  FMNMX.FTZ R77, R57, R80, !PT ;  /* 0x00000050394d7209 */ /* 0x000fe20007810000 */
[----:B------:R-:W-:Y:S03]  /*7fd0*/  MUFU.EX2 R11, R11 ;  /* 0x0000000b000b7308 */ /* 0x000fe60000000800 */
[----:B------:R-:W-:Y:S02]  /*7fe0*/  FMNMX.FTZ R80, R60, R77, !PT ;  /* 0x0000004d3c507209 */ /* 0x000fe40007810000 */
[----:B------:R-:W-:-:S02]  /*7ff0*/  FSEL R77, R68, -INF , !P5 ;  /* 0xff800000444d7808 */ /* 0x000fc40006800000 */
[----:B------:R-:W-:Y:S01]  /*8000*/  FMNMX.FTZ R79, R61, R80, !PT ;  /* 0x000000503d4f7209 */ /* 0x000fe20007810000 */
[----:B------:R-:W-:Y:S01]  /*8010*/  MUFU.EX2 R15, R15 ;  /* 0x0000000f000f7308 */ /* 0x000fe20000000800 */
[----:B------:R-:W-:Y:S02]  /*8020*/  ISETP.GT.AND P5, PT, R81, 0x78, P1 ;  /* 0x000000785100780c */ /* 0x000fe40000fa4270 */
[----:B------:R-:W-:Y:S02]  /*8030*/  FMNMX.FTZ R68, R64, R79, !PT ;  /* 0x0000004f40447209 */ /* 0x000fe40007810000 */
[----:B------:R-:W-:Y:S02]  /*8040*/  FSEL R79, R69, -INF , !P4 ;  /* 0xff800000454f7808 */ /* 0x000fe40006000000 */
[----:B------:R-:W-:Y:S01]  /*8050*/  FMNMX.FTZ R68, R65, R68, !PT ;  /* 0x0000004441447209 */ /* 0x000fe20007810000 */
[----:B------:R-:W-:Y:S01]  /*8060*/  MUFU.EX2 R25, R25 ;  /* 0x0000001900197308 */ /* 0x000fe20000000800 */
[----:B------:R-:W-:-:S02]  /*8070*/  FSEL R80, R72, -INF , !P2 ;  /* 0xff80000048507808 */ /* 0x000fc40005000000 */
[----:B------:R-:W-:Y:S02]  /*8080*/  FMNMX.FTZ R68, R77, R68, !PT ;  /* 0x000000444d447209 */ /* 0x000fe40007810000 */
[----:B------:R-:W-:Y:S02]  /*8090*/  ISETP.GT.AND P1, PT, R81, 0x79, P1 ;  /* 0x000000795100780c */ /* 0x000fe40000f24270 */
[----:B------:R-:W-:Y:S01]  /*80a0*/  FMNMX.FTZ R69, R79, R68, !PT ;  /* 0x000000444f457209 */ /* 0x000fe20007810000 */
[----:B------:R-:W-:Y:S01]  /*80b0*/  MUFU.EX2 R28, R28 ;  /* 0x0000001c001c7308 */ /* 0x000fe20000000800 */
[----:B------:R-:W-:Y:S02]  /*80c0*/  ISETP.LT.OR P5, PT, R82, 0x79, P5 ;  /* 0x000000795200780c */ /* 0x000fe40002fa1670 */
[----:B------:R-:W-:Y:S02]  /*80d0*/  FMNMX.FTZ R68, R80, R69, !PT ;  /* 0x0000004550447209 */ /* 0x000fe40007810000 */
[----:B------:R-:W-:-:S02]  /*80e0*/  ISETP.LT.OR P1, PT, R82, 0x7a, P1 ;  /* 0x0000007a5200780c */ /* 0x000fc40000f21670 */
[----:B------:R-:W-:Y:S01]  /*80f0*/  FSEL R76, R76, -INF , !P5 ;  /* 0xff8000004c4c7808 */ /* 0x000fe20006800000 */
[----:B------:R-:W-:Y:S01]  /*8100*/  MUFU.EX2 R29, R29 ;  /* 0x0000001d001d7308 */ /* 0x000fe20000000800 */
[----:B------:R-:W-:Y:S02]  /*8110*/  FMNMX.FTZ R69, R73, R68, !PT ;  /* 0x0000004449457209 */ /* 0x000fe40007810000 */
[----:B------:R-:W-:Y:S02]  /*8120*/  FSEL R78, R78, -INF , !P1 ;  /* 0xff8000004e4e7808 */ /* 0x000fe40004800000 */
[----:B------:R-:W-:-:S03]  /*8130*/  FMNMX.FTZ R69, R76, R69, !PT ;  /* 0x000000454c457209 */ /* 0x000fc60007810000 */
[----:B------:R-:W-:Y:S01]  /*8140*/  MUFU.EX2 R32, R32 ;  /* 0x0000002000207308 */ /* 0x000fe20000000800 */
[----:B------:R-:W-:-:S05]  /*8150*/  FMNMX.FTZ R69, R78, R69, !PT ;  /* 0x000000454e457209 */ /* 0x000fca0007810000 */
[----:B------:R-:W0:Y:S02]  /*8160*/  SHFL.BFLY PT, R68, R69, 0x2, 0x1f ;  /* 0x0c401f0045447f89 */ /* 0x000e2400000e0000 */
[----:B------:R-:W-:Y:S08]  /*8170*/  MUFU.EX2 R33, R33 ;  /* 0x0000002100217308 */ /* 0x000ff00000000800 */
[----:B------:R-:W-:Y:S08]  /*8180*/  MUFU.EX2 R36, R36 ;  /* 0x0000002400247308 */ /* 0x000ff00000000800 */
[----:B------:R-:W-:Y:S01]  /*8190*/  MUFU.EX2 R37, R37 ;  /* 0x0000002500257308 */ /* 0x000fe20000000800 */
[----:B0-----:R-:W-:Y:S01]  /*81a0*/  FMNMX.FTZ R72, R69, R68, !PT ;  /* 0x0000004445487209 */ /* 0x001fe20007810000 */
[--C-:B------:R-:W-:Y:S01]  /*81b0*/  FFMA.FTZ R68, R70, UR33, -R52.reuse ;  /* 0x0000002146447c23 */ /* 0x100fe20008010834 */
[--C-:B------:R-:W-:Y:S01]  /*81c0*/  FFMA.FTZ R69, R71, UR33, -R52.reuse ;  /* 0x0000002147457c23 */ /* 0x100fe20008010834 */
[--C-:B------:R-:W-:Y:S01]  /*81d0*/  FFMA.FTZ R70, R74, UR33, -R52.reuse ;  /* 0x000000214a467c23 */ /* 0x100fe20008010834 */
[----:B------:R-:W-:Y:S01]  /*81e0*/  FSEL R71, R24, RZ, P6 ;  /* 0x000000ff18477208 */ /* 0x000fe20003000000 */
[----:B------:R-:W0:Y:S01]  /*81f0*/  SHFL.BFLY PT, R81, R72, 0x1, 0x1f ;  /* 0x0c201f0048517f89 */ /* 0x000e2200000e0000 */
[----:B------:R-:W-:Y:S01]  /*8200*/  FFMA.FTZ R74, R75, UR33, -R52 ;  /* 0x000000214b4a7c23 */ /* 0x000fe20008010834 */
[----:B------:R-:W-:Y:S02]  /*8210*/  MUFU.EX2 R40, R40 ;  /* 0x0000002800287308 */ /* 0x000fe40000000800 */
[----:B------:R-:W-:-:S04]  /*8220*/  FADD.FTZ R71, -R71, R4 ;  /* 0x0000000447477221 */ /* 0x000fc80000010100 */
[----:B------:R-:W-:Y:S02]  /*8230*/  FMUL.FTZ R71, R71, UR33 ;  /* 0x0000002147477c20 */ /* 0x000fe40008410000 */
[----:B------:R-:W-:Y:S08]  /*8240*/  MUFU.EX2 R41, R41 ;  /* 0x0000002900297308 */ /* 0x000ff00000000800 */
[----:B------:R-:W1:Y:S01]  /*8250*/  MUFU.EX2 R71, R71 ;  /* 0x0000004700477308 */ /* 0x000e620000000800 */
[----:B0-----:R-:W-:-:S07]  /*8260*/  FMNMX.FTZ R52, R72, R81, !PT ;  /* 0x0000005148347209 */ /* 0x001fce0007810000 */
[----:B------:R-:W-:Y:S01]  /*8270*/  MUFU.EX2 R72, R74 ;  /* 0x0000004a00487308 */ /* 0x000fe20000000800 */
[C---:B------:R-:W-:Y:S01]  /*8280*/  FSETP.NEU.FTZ.AND P1, PT, R52.reuse, -INF , PT ;  /* 0xff8000003400780b */ /* 0x040fe20003f3d000 */
[----:B------:R-:W-:-:S05]  /*8290*/  FMUL.FTZ R4, R52, UR33 ;  /* 0x0000002134047c20 */ /* 0x000fca0008410000 */
[----:B------:R-:W-:Y:S01]  /*82a0*/  FSEL R4, R4, RZ, P1 ;  /* 0x000000ff04047208 */ /* 0x000fe20000800000 */
[----:B-1----:R-:W-:Y:S01]  /*82b0*/  FFMA.FTZ R2, R71, R2, R6 ;  /* 0x0000000247027223 */ /* 0x002fe20000010006 */
[----:B------:R-:W-:Y:S03]  /*82c0*/  MUFU.EX2 R44, R44 ;  /* 0x0000002c002c7308 */ /* 0x000fe60000000800 */
        /* <DEDUP_REMOVED lines=8> */
[----:B------:R-:W-:Y:S01]  /*8350*/  FFMA.FTZ R26, R35, UR33, -R4 ;  /* 0x00000021231a7c23 */ /* 0x000fe20008010804 */
[----:B------:R-:W-:Y:S01]  /*8360*/  FADD.FTZ R35, R7, R2 ;  /* 0x0000000207237221 */ /* 0x000fe20000010000 */
[--C-:B------:R-:W-:Y:S01]  /*8370*/  FFMA.FTZ R81, R27, UR33, -R4.reuse ;  /* 0x000000211b517c23 */ /* 0x100fe20008010804 */
[--C-:B------:R-:W-:Y:S01]  /*8380*/  FFMA.FTZ R14, R30, UR33, -R4.reuse ;  /* 0x000000211e0e7c23 */ /* 0x100fe20008010804 */
[--C-:B------:R-:W-:Y:S01]  /*8390*/  FFMA.FTZ R27, R31, UR33, -R4.reuse ;  /* 0x000000211f1b7c23 */ /* 0x100fe20008010804 */
[----:B------:R-:W-:Y:S01]  /*83a0*/  MUFU.EX2 R75, R75 ;  /* 0x0000004b004b7308 */ /* 0x000fe20000000800 */
[----:B0-----:R-:W-:Y:S01]  /*83b0*/  FSEL R12, R52, RZ, P1 ;  /* 0x000000ff340c7208 */ /* 0x001fe20000800000 */
[--C-:B------:R-:W-:Y:S01]  /*83c0*/  FFMA.FTZ R31, R34, UR33, -R4.reuse ;  /* 0x00000021221f7c23 */ /* 0x100fe20008010804 */
[--C-:B------:R-:W-:Y:S01]  /*83d0*/  FFMA.FTZ R87, R43, UR33, -R4.reuse ;  /* 0x000000212b577c23 */ /* 0x100fe20008010804 */
[--C-:B------:R-:W-:Y:S01]  /*83e0*/  FFMA.FTZ R13, R38, UR33, -R4.reuse ;  /* 0x00000021260d7c23 */ /* 0x100fe20008010804 */
[--C-:B------:R-:W-:Y:S01]  /*83f0*/  FFMA.FTZ R86, R51, UR33, -R4.reuse ;  /* 0x0000002133567c23 */ /* 0x100fe20008010804 */
[----:B------:R-:W-:Y:S01]  /*8400*/  FADD.FTZ R12, -R12, R5 ;  /* 0x000000050c0c7221 */ /* 0x000fe20000010100 */
[--C-:B------:R-:W-:Y:S01]  /*8410*/  FFMA.FTZ R21, R39, UR33, -R4.reuse ;  /* 0x0000002127157c23 */ /* 0x100fe20008010804 */
[----:B------:R-:W-:Y:S01]  /*8420*/  MUFU.EX2 R84, R84 ;  /* 0x0000005400547308 */ /* 0x000fe20000000800 */
[--C-:B------:R-:W-:Y:S01]  /*8430*/  FFMA.FTZ R39, R53, UR33, -R4.reuse ;  /* 0x0000002135277c23 */ /* 0x100fe20008010804 */
[----:B------:R-:W-:Y:S01]  /*8440*/  FMUL.FTZ R12, R12, UR33 ;  /* 0x000000210c0c7c20 */ /* 0x000fe20008410000 */
        /* <DEDUP_REMOVED lines=8> */
[----:B------:R-:W-:-:S05]  /*84d0*/  FFMA.FTZ R64, R73, UR33, -R4 ;  /* 0x0000002149407c23 */ /* 0x000fca0008010804 */
[----:B------:R-:W1:Y:S08]  /*84e0*/  MUFU.EX2 R83, R83 ;  /* 0x0000005300537308 */ /* 0x000e700000000800 */
[----:B------:R-:W2:Y:S01]  /*84f0*/  MUFU.EX2 R9, R9 ;  /* 0x0000000900097308 */ /* 0x000ea20000000800 */
[----:B0-----:R-:W-:Y:S01]  /*8500*/  FFMA.FTZ R5, R12, R0, R75 ;  /* 0x000000000c057223 */ /* 0x001fe2000001004b */
[----:B------:R-:W-:Y:S01]  /*8510*/  FADD.FTZ R0, R10, R35 ;  /* 0x000000230a007221 */ /* 0x000fe20000010000 */
[----:B------:R-:W-:-:S02]  /*8520*/  FFMA.FTZ R35, R56, UR33, -R4 ;  /* 0x0000002138237c23 */ /* 0x000fc40008010804 */
[----:B------:R-:W-:-:S03]  /*8530*/  FADD.FTZ R5, R84, R5 ;  /* 0x0000000554057221 */ /* 0x000fc60000010000 */
[----:B------:R-:W0:Y:S01]  /*8540*/  MUFU.EX2 R82, R82 ;  /* 0x0000005200527308 */ /* 0x000e220000000800 */
[----:B------:R-:W-:Y:S01]  /*8550*/  FADD.FTZ R2, R74, R5 ;  /* 0x000000054a027221 */ /* 0x000fe20000010000 */
[----:B------:R-:W-:-:S03]  /*8560*/  FADD.FTZ R5, R11, R0 ;  /* 0x000000000b057221 */ /* 0x000fc60000010000 */
[----:B-1----:R-:W-:Y:S01]  /*8570*/  FADD.FTZ R2, R83, R2 ;  /* 0x0000000253027221 */ /* 0x002fe20000010000 */
[----:B------:R-:W-:Y:S02]  /*8580*/  FADD.FTZ R0, R8, R5 ;  /* 0x0000000508007221 */ /* 0x000fe40000010000 */
[----:B------:R-:W1:Y:S01]  /*8590*/  MUFU.EX2 R20, R20 ;  /* 0x0000001400147308 */ /* 0x000e620000000800 */
[----:B--2---:R-:W-:Y:S01]  /*85a0*/  FADD.FTZ R5, R9, R2 ;  /* 0x0000000209057221 */ /* 0x004fe20000010000 */
[----:B------:R-:W-:-:S04]  /*85b0*/  FADD.FTZ R0, R15, R0 ;  /* 0x000000000f007221 */ /* 0x000fc80000010000 */
[----:B------:R-:W-:Y:S02]  /*85c0*/  FADD.FTZ R43, R25, R0 ;  /* 0x00000000192b7221 */ /* 0x000fe40000010000 */
[----:B------:R-:W2:Y:S01]  /*85d0*/  MUFU.EX2 R81, R81 ;  /* 0x0000005100517308 */ /* 0x000ea20000000800 */
[----:B0-----:R-:W-:-:S07]  /*85e0*/  FADD.FTZ R5, R82, R5 ;  /* 0x0000000552057221 */ /* 0x001fce0000010000 */
[----:B------:R-:W0:Y:S01]  /*85f0*/  MUFU.EX2 R14, R14 ;  /* 0x0000000e000e7308 */ /* 0x000e220000000800 */
[----:B-1----:R-:W-:Y:S01]  /*8600*/  FADD.FTZ R0, R20, R5 ;  /* 0x0000000514007221 */ /* 0x002fe20000010000 */
[----:B------:R-:W-:Y:S01]  /*8610*/  FADD.FTZ R5, R42, R43 ;  /* 0x0000002b2a057221 */ /* 0x000fe20000010000 */
[--C-:B------:R-:W-:Y:S01]  /*8620*/  FFMA.FTZ R43, R60, UR33, -R4.reuse ;  /* 0x000000213c2b7c23 */ /* 0x100fe20008010804 */
[----:B------:R-:W-:-:S04]  /*8630*/  FFMA.FTZ R60, R79, UR33, -R4 ;  /* 0x000000214f3c7c23 */ /* 0x000fc80008010804 */
        /* <DEDUP_REMOVED lines=11> */
[----:B--2---:R-:W-:Y:S01]  /*86f0*/  FADD.FTZ R5, R31, R2 ;  /* 0x000000021f057221 */ /* 0x004fe20000010000 */
[----:B------:R-:W-:Y:S01]  /*8700*/  FADD.FTZ R2, R36, R51 ;  /* 0x0000003324027221 */ /* 0x000fe20000010000 */
[----:B------:R-:W-:-:S05]  /*8710*/  FFMA.FTZ R51, R77, UR33, -R4 ;  /* 0x000000214d337c23 */ /* 0x000fca0008010804 */
[----:B------:R-:W2:Y:S01]  /*8720*/  MUFU.EX2 R21, R21 ;  /* 0x0000001500157308 */ /* 0x000ea20000000800 */
[----:B0-----:R-:W-:Y:S01]  /*8730*/  FADD.FTZ R0, R26, R5 ;  /* 0x000000051a007221 */ /* 0x001fe20000010000 */
[----:B------:R-:W-:-:S04]  /*8740*/  FADD.FTZ R5, R37, R2 ;  /* 0x0000000225057221 */ /* 0x000fc80000010000 */
[----:B------:R-:W-:Y:S02]  /*8750*/  FADD.FTZ R2, R40, R5 ;  /* 0x0000000528027221 */ /* 0x000fe40000010000 */
[----:B------:R-:W0:Y:S01]  /*8760*/  MUFU.EX2 R39, R39 ;  /* 0x0000002700277308 */ /* 0x000e220000000800 */
[----:B-1----:R-:W-:Y:S01]  /*8770*/  FADD.FTZ R0, R13, R0 ;  /* 0x000000000d007221 */ /* 0x002fe20000010000 */
[----:B------:R-:W-:-:S06]  /*8780*/  FADD.FTZ R5, R41, R2 ;  /* 0x0000000229057221 */ /* 0x000fcc0000010000 */
[----:B------:R-:W1:Y:S01]  /*8790*/  MUFU.EX2 R87, R87 ;  /* 0x0000005700577308 */ /* 0x000e620000000800 */
[----:B--2---:R-:W-:-:S07]  /*87a0*/  FADD.FTZ R0, R21, R0 ;  /* 0x0000000015007221 */ /* 0x004fce0000010000 */
[----:B------:R-:W2:Y:S01]  /*87b0*/  MUFU.EX2 R34, R34 ;  /* 0x0000002200227308 */ /* 0x000ea20000000800 */
[----:B0-----:R-:W-:-:S07]  /*87c0*/  FADD.FTZ R0, R39, R0 ;  /* 0x0000000027007221 */ /* 0x001fce0000010000 */
        /* <DEDUP_REMOVED lines=61> */
[----:B--2---:R-:W-:-:S04]  /*8ba0*/  FADD.FTZ R77, R70, R77 ;  /* 0x0000004d464d7221 */ /* 0x004fc80000010000 */
[----:B------:R-:W-:Y:S01]  /*8bb0*/  FADD.FTZ R2, R72, R77 ;  /* 0x0000004d48027221 */ /* 0x000fe20000010000 */
[----:B0-----:R-:W-:-:S04]  /*8bc0*/  FADD.FTZ R0, R65, R0 ;  /* 0x0000000041007221 */ /* 0x001fc80000010000 */
[----:B-1----:R-:W-:Y:S01]  /*8bd0*/  FADD.FTZ R0, R73, R0 ;  /* 0x0000000049007221 */ /* 0x002fe20000010000 */
[----:B------:R-:W-:Y:S06]  /*8be0*/  @!P0 BRA `(.L_x_1106) ;  /* 0x0000000000048947 */ /* 0x000fec0003800000 */
[----:B------:R-:W-:Y:S01]  /*8bf0*/  BPT.TRAP 0x1 ;  /* 0x000000040000795c */ /* 0x000fe20000300000 */
.L_x_1106:
        /* <DEDUP_REMOVED lines=24> */
[----:B------:R-:W-:Y:S01]  /*8d80*/  STSM.16.M88.4 [R22], R8 ;  /* 0x0000000816007844 */ /* 0x000fe20000000200 */
[----:B------:R-:W-:Y:S01]  /*8d90*/  F2FP.F16.F32.PACK_AB R36, R37, R36 ;  /* 0x000000242524723e */ /* 0x000fe200000000ff */
[----:B------:R-:W-:Y:S01]  /*8da0*/  FMUL.FTZ R97, R97, R71 ;  /* 0x0000004761617220 */ /* 0x000fe20000410000 */
[----:B------:R-:W-:Y:S01]  /*8db0*/  F2FP.F16.F32.PACK_AB R44, R45, R44 ;  /* 0x0000002c2d2c723e */ /* 0x000fe200000000ff */
[----:B------:R-:W-:Y:S01]  /*8dc0*/  STSM.16.M88.4 [R19], R28 ;  /* 0x0000001c13007844 */ /* 0x000fe20000000200 */
[----:B------:R-:W-:Y:S01]  /*8dd0*/  F2FP.F16.F32.PACK_AB R37, R21, R13 ;  /* 0x0000000d1525723e */ /* 0x000fe200000000ff */
[-C--:B------:R-:W-:Y:S01]  /*8de0*/  FMUL.FTZ R100, R100, R71.reuse ;  /* 0x0000004764647220 */ /* 0x080fe20000410000 */
        /* <DEDUP_REMOVED lines=19> */
[-C--:B------:R-:W-:Y:S01]  /*8f20*/  FMUL.FTZ R116, R116, R71.reuse ;  /* 0x0000004774747220 */ /* 0x080fe20000410000 */
        /* <DEDUP_REMOVED lines=53> */
[----:B-1----:R-:W-:Y:S01]  /*9280*/  NOP ;  /* 0x0000000000007918 */ /* 0x002fe20000000000 */
[----:B------:R-:W-:Y:S05]  /*9290*/  @P1 BRA `(.L_x_1107) ;  /* 0xffffffc400841947 */ /* 0x000fea000383ffff */
[----:B------:R-:W-:-:S07]  /*92a0*/  IMAD.MOV.U32 R6, RZ, RZ, R3 ;  /* 0x000000ffff067224 */ /* 0x000fce00078e0003 */
.L_x_1088:
[----:B------:R-:W-:Y:S02]  /*92b0*/  UISETP.NE.AND UP1, UPT, UR52, URZ, UPT ;  /* 0x0000003f3400728c */ /* 0x000fe4000bf25270 */
[----:B------:R-:W-:Y:S02]  /*92c0*/  UISETP.NE.AND UP0, UPT, UR51, URZ, UPT ;  /* 0x0000003f3300728c */ /* 0x000fe4000bf05270 */
[----:B------:R-:W-:Y:S02]  /*92d0*/  UIADD3 UR10, UR38, 0xbf, URZ ;  /* 0x000000bf260a7890 */ /* 0x000fe4000fffe03f */
[----:B------:R-:W-:Y:S02]  /*92e0*/  UIADD3 UR11, UR37, 0x1, -UR46 ;  /* 0x00000001250b7890 */ /* 0x000fe4000fffe82e */
[----:B------:R-:W-:-:S03]  /*92f0*/  PLOP3.LUT P1, PT, PT, PT, UP0, 0x40, 0x0 ;  /* 0x000000000000781c */ /* 0x000fc60003f2e808 */
[----:B------:R-:W-:Y:S01]  /*9300*/  @UP1 ULDC UR6, c[0x0][0x44c] ;  /* 0x0001130000061ab9 */ /* 0x000fe20000000800 */
[----:B------:R-:W-:Y:S01]  /*9310*/  @UP1 ULDC UR14, c[0x0][0x450] ;  /* 0x00011400000e1ab9 */ /* 0x000fe20000000800 */
[----:B------:R-:W-:-:S04]  /*9320*/  UIMAD.WIDE.U32 UR6, UR10, UR6, URZ ;  /* 0x000000060a0672a5 */ /* 0x000fc8000f8e003f */
[----:B------:R-:W-:-:S04]  /*9330*/  @UP1 USHF.R.U32.HI UR10, URZ, UR14, UR7 ;  /* 0x0000000e3f0a1299 */ /* 0x000fc80008011607 */
[----:B------:R-:W-:-:S04]  /*9340*/  UIADD3 UR10, UR11, UR10, URZ ;  /* 0x0000000a0b0a7290 */ /* 0x000fc8000fffe03f */
[----:B------:R-:W-:Y:S01]  /*9350*/  UIADD3 UR35, UR10, -UR35, URZ ;  /* 0x800000230a237290 */ /* 0x000fe2000fffe03f */
[----:B------:R-:W-:Y:S11]  /*9360*/  @P1 BRA `(.L_x_1108) ;  /* 0x0000000000501947 */ /* 0x000ff60003800000 */
[----:B------:R-:W-:Y:S02]  /*9370*/  UMOV UR14, UR10 ;  /* 0x0000000a000e7c82 */ /* 0x000fe40008000000 */
[----:B------:R-:W-:-:S06]  /*9380*/  UISETP.GT.AND UP0, UPT, UR14, -0x1, UPT ;  /* 0xffffffff0e00788c */ /* 0x000fcc000bf04270 */
[----:B------:R-:W-:-:S13]  /*9390*/  PLOP3.LUT P1, PT, PT, PT, UP0, 0x80, 0x0 ;  /* 0x000000000000781c */ /* 0x000fda0003f2f008 */
[----:B------:R-:W-:Y:S05]  /*93a0*/  @P1 BRA `(.L_x_1109) ;  /* 0x0000000000201947 */ /* 0x000fea0003800000 */
[----:B------:R-:W-:Y:S01]  /*93b0*/  ULDC UR15, c[0x0][0x9e4] ;  /* 0x00027900000f7ab9 */ /* 0x000fe20000000800 */
[----:B------:R-:W-:Y:S02]  /*93c0*/  ULOP3.LUT UR14, URZ, UR14, URZ, 0x33, !UPT ;  /* 0x0000000e3f0e7292 */ /* 0x000fe4000f8e333f */
[----:B------:R-:W-:-:S11]  /*93d0*/  UISETP.NE.AND UP0, UPT, UR15, 0x1, UPT ;  /* 0x000000010f00788c */ /* 0x000fd6000bf05270 */
[----:B------:R-:W-:Y:S02]  /*93e0*/  @UP0 ULDC.64 UR6, c[0x0][0x9e8] ;  /* 0x00027a0000060ab9 */ /* 0x000fe40000000a00 */
[----:B------:R-:W-:-:S04]  /*93f0*/  UIMAD.WIDE.U32 UR10, UR14, UR6, URZ ;  /* 0x000000060e0a72a5 */ /* 0x000fc8000f8e003f */
[----:B------:R-:W-:-:S04]  /*9400*/  @UP0 USHF.R.U32.HI UR14, URZ, UR7, UR11 ;  /* 0x000000073f0e0299 */ /* 0x000fc8000801160b */
[----:B------:R-:W-:Y:S01]  /*9410*/  ULOP3.LUT UR14, URZ, UR14, URZ, 0x33, !UPT ;  /* 0x0000000e3f0e7292 */ /* 0x000fe2000f8e333f */
[----:B------:R-:W-:Y:S11]  /*9420*/  BRA `(.L_x_1110) ;  /* 0x0000000000147947 */ /* 0x000ff60003800000 */
.L_x_1109:
[----:B------:R-:W-:Y:S02]  /*9430*/  ULDC UR15, c[0x0][0x9e4] ;  /* 0x00027900000f7ab9 */ /* 0x000fe40000000800 */
[----:B------:R-:W-:-:S11]  /*9440*/  UISETP.NE.AND UP0, UPT, UR15, 0x1, UPT ;  /* 0x000000010f00788c */ /* 0x000fd6000bf05270 */
[----:B------:R-:W-:Y:S02]  /*9450*/  @UP0 ULDC.64 UR6, c[0x0][0x9e8] ;  /* 0x00027a0000060ab9 */ /* 0x000fe40000000a00 */
[----:B------:R-:W-:-:S04]  /*9460*/  UIMAD.WIDE.U32 UR10, UR14, UR6, URZ ;  /* 0x000000060e0a72a5 */ /* 0x000fc8000f8e003f */
[----:B------:R-:W-:-:S12]  /*9470*/  @UP0 USHF.R.U32.HI UR14, URZ, UR7, UR11 ;  /* 0x000000073f0e0299 */ /* 0x000fd8000801160b */
.L_x_1110:
[----:B------:R-:W-:-:S04]  /*9480*/  UIMAD UR14, UR14, UR15, URZ ;  /* 0x0000000f0e0e72a4 */ /* 0x000fc8000f8e023f */
[----:B------:R-:W-:-:S04]  /*9490*/  UISETP.LT.AND UP0, UPT, UR35, UR14, UPT ;  /* 0x0000000e2300728c */ /* 0x000fc8000bf01270 */
[----:B------:R-:W-:-:S12]  /*94a0*/  USEL UR35, UR35, UR14, !UP0 ;  /* 0x0000000e23237287 */ /* 0x000fd8000c000000 */
.L_x_1108:
[----:B------:R-:W-:-:S04]  /*94b0*/  UIADD3 UR35, UR35, 0x7f, URZ ;  /* 0x0000007f23237890 */ /* 0x000fc8000fffe03f */
[----:B------:R-:W-:-:S04]  /*94c0*/  USHF.R.S32.HI UR6, URZ, 0x1f, UR35 ;  /* 0x0000001f3f067899 */ /* 0x000fc80008011423 */
[----:B------:R-:W-:-:S04]  /*94d0*/  ULEA.HI UR6, UR6, UR35, URZ, 0x7 ;  /* 0x0000002306067291 */ /* 0x000fc8000f8f383f */
[----:B------:R-:W-:-:S04]  /*94e0*/  USHF.R.S32.HI UR6, URZ, 0x7, UR6 ;  /* 0x000000073f067899 */ /* 0x000fc80008011406 */
[----:B------:R-:W-:-:S04]  /*94f0*/  UISETP.LT.AND UP0, UPT, UR36, UR6, UPT ;  /* 0x000000062400728c */ /* 0x000fc8000bf01270 */
[----:B------:R-:W-:-:S06]  /*9500*/  USEL UR35, UR36, UR6, !UP0 ;  /* 0x0000000624237287 */ /* 0x000fcc000c000000 */
[----:B------:R-:W-:-:S13]  /*9510*/  ISETP.GE.AND P1, PT, R6, UR35, PT ;  /* 0x0000002306007c0c */ /* 0x000fda000bf26270 */
        /* <DEDUP_REMOVED lines=8> */
.L_x_1122:
[----:B------:R-:W-:Y:S01]  /*95a0*/  ISETP.NE.AND P2, PT, RZ, UR45, PT ;  /* 0x0000002dff007c0c */ /* 0x000fe2000bf45270 */
[----:B------:R-:W-:-:S04]  /*95b0*/  UISETP.NE.AND UP0, UPT, UR53, 0x1, UPT ;  /* 0x000000013500788c */ /* 0x000fc8000bf05270 */
[----:B------:R-:W-:-:S04]  /*95c0*/  USEL UR48, URZ, 0x1, UP0 ;  /* 0x000000013f307887 */ /* 0x000fc80008000000 */
[----:B------:R-:W-:-:S04]  /*95d0*/  ULOP3.LUT UR48, UR28, UR48, URZ, 0x3c, !UPT ;  /* 0x000000301c307292 */ /* 0x000fc8000f8e3c3f */
[----:B------:R-:W-:Y:S08]  /*95e0*/  @P2 BRA `(.L_x_1112) ;  /* 0x0000000000382947 */ /* 0x000ff00003800000 */
[----:B------:R-:W-:Y:S05]  /*95f0*/  @!P0 BRA `(.L_x_1113) ;  /* 0x0000000000048947 */ /* 0x000fea0003800000 */
[----:B------:R-:W-:Y:S01]  /*9600*/  BPT.TRAP 0x1 ;  /* 0x000000040000795c */ /* 0x000fe20000300000 */
.L_x_1113:
        /* <DEDUP_REMOVED lines=9> */
.L_x_1114:
[----:B-1----:R-:W-:Y:S05]  /*96a0*/  @P1 BRA `(.L_x_1112) ;  /* 0x0000000000081947 */ /* 0x002fea0003800000 */
[----:B------:R-:W1:Y:S02]  /*96b0*/  SYNCS.PHASECHK.TRANS64.TRYWAIT P1, [UR6+0x2d830], R6 ;  /* 0x02d83006ff0075a7 */ /* 0x000e640008020146 */
[----:B-1----:R-:W-:Y:S05]  /*96c0*/  @!P1 BRA `(.L_x_1115) ;  /* 0x000000e400009947 */ /* 0x002fea0003800000 */
.L_x_1112:
        /* <DEDUP_REMOVED lines=40> */
.L_x_1117:
[----:B------:R-:W-:Y:S01]  /*9950*/  ULEA UR6, UR53, UR41, 0x3 ;  /* 0x0000002935067291 */ /* 0x000fe2000f8e183f */
[----:B------:R-:W-:-:S05]  /*9960*/  IMAD.U32 R6, RZ, RZ, UR28 ;  /* 0x0000001cff067e24 */ /* 0x000fca000f8e00ff */
[----:B------:R-:W-:-:S04]  /*9970*/  SHF.L.U32 R6, R6, 0x1f, RZ ;  /* 0x0000001f06067819 */ /* 0x000fc800000006ff */
[----:B------:R0:W1:Y:S01]  /*9980*/  SYNCS.PHASECHK.TRANS64.TRYWAIT P1, [UR6+0x2d850], R6 ;  /* 0x02d85006ff0075a7 */ /* 0x0000620008020146 */
[----:B------:R-:W-:Y:S05]  /*9990*/  @!P0 BRA `(.L_x_1118) ;  /* 0x0000000000048947 */ /* 0x000fea0003800000 */
[----:B------:R-:W-:Y:S01]  /*99a0*/  BPT.TRAP 0x1 ;  /* 0x000000040000795c */ /* 0x000fe20000300000 */
.L_x_1118:
[----:B-1----:R-:W-:Y:S05]  /*99b0*/  @P1 BRA `(.L_x_1116) ;  /* 0x0000000000081947 */ /* 0x002fea0003800000 */
[----:B------:R-:W1:Y:S02]  /*99c0*/  SYNCS.PHASECHK.TRANS64.TRYWAIT P1, [UR6+0x2d850], R6 ;  /* 0x02d85006ff0075a7 */ /* 0x000e640008020146 */
[----:B-1----:R-:W-:Y:S05]  /*99d0*/  @!P1 BRA `(.L_x_1119) ;  /* 0x000000e000549947 */ /* 0x002fea0003800000 */
.L_x_1116:
        /* <DEDUP_REMOVED lines=70> */
.L_x_1120:
        /* <DEDUP_REMOVED lines=74> */
[----:B------:R-:W-:-:S04]  /*a2e0*/  ULEA UR6, UR47, UR41, 0x3 ;  /* 0x000000292f067291 */ /* 0x000fc8000f8e183f */
[----:B------:R-:W0:Y:S01]  /*a2f0*/  MUFU.TANH R20, R20 ;  /* 0x0000001400147308 */ /* 0x000e220000002400 */
[----:B-1----:R-:W-:Y:S01]  /*a300*/  FMNMX.FTZ R69, R13, R52, !PT ;  /* 0x000000340d457209 */ /* 0x002fe20007810000 */
[----:B------:R-:W-:-:S04]  /*a310*/  UIADD3 UR6, UR6, 0x2d840, URZ ;  /* 0x0002d84006067890 */ /* 0x000fc8000fffe03f */
[----:B------:R-:W-:Y:S02]  /*a320*/  UPRMT UR6, UR42, 0x654, UR6 ;  /* 0x000006542a067896 */ /* 0x000fe40008000006 */
[----:B------:R-:W1:Y:S01]  /*a330*/  MUFU.TANH R15, R15 ;  /* 0x0000000f000f7308 */ /* 0x000e620000002400 */
[----:B--2---:R-:W-:Y:S01]  /*a340*/  FMNMX.FTZ R24, R14, R67, !PT ;  /* 0x000000430e187209 */ /* 0x004fe20007810000 */
[----:B------:R-:W-:-:S05]  /*a350*/  FMUL.FTZ R67, R77, UR34 ;  /* 0x000000224d437c20 */ /* 0x000fca0008410000 */
[----:B------:R-:W-:Y:S01]  /*a360*/  SYNCS.ARRIVE.TRANS64.RED.A1T0 RZ, [UR6], RZ ;  /* 0x000000ffffff79a7 */ /* 0x000fe20008100406 */
        /* <DEDUP_REMOVED lines=111> */
[----:B--2---:R-:W-:-:S03]  /*aa60*/  FMNMX.FTZ R52, R76, R81, !PT ;  /* 0x000000514c347209 */ /* 0x004fc60007810000 */
        /* <DEDUP_REMOVED lines=46> */
[----:B------:R-:W-:Y:S01]  /*ad50*/  FMUL.FTZ R3, R3, UR33 ;  /* 0x0000002103037c20 */ /* 0x000fe20008410000 */
        /* <DEDUP_REMOVED lines=17> */
[--C-:B0-----:R-:W-:Y:S01]  /*ae70*/  FFMA.FTZ R82, R40, UR33, -R80.reuse ;  /* 0x0000002128527c23 */ /* 0x101fe20008010850 */
[----:B------:R-:W-:Y:S01]  /*ae80*/  MUFU.EX2 R3, R3 ;  /* 0x0000000300037308 */ /* 0x000fe20000000800 */
[--C-:B------:R-:W-:Y:S01]  /*ae90*/  FFMA.FTZ R40, R51, UR33, -R80.reuse ;  /* 0x0000002133287c23 */ /* 0x100fe20008010850 */
[--C-:B------:R-:W-:Y:S01]  /*aea0*/  FFMA.FTZ R36, R44, UR33, -R80.reuse ;  /* 0x000000212c247c23 */ /* 0x100fe20008010850 */
[--C-:B------:R-:W-:Y:S01]  /*aeb0*/  FFMA.FTZ R81, R48, UR33, -R80.reuse ;  /* 0x0000002130517c23 */ /* 0x100fe20008010850 */
[--C-:B------:R-:W-:Y:S01]  /*aec0*/  FFMA.FTZ R79, R53, UR33, -R80.reuse ;  /* 0x00000021354f7c23 */ /* 0x100fe20008010850 */
[--C-:B------:R-:W-:Y:S01]  /*aed0*/  FFMA.FTZ R57, R57, UR33, -R80.reuse ;  /* 0x0000002139397c23 */ /* 0x100fe20008010850 */
[--C-:B------:R-:W-:Y:S01]  /*aee0*/  FFMA.FTZ R44, R60, UR33, -R80.reuse ;  /* 0x000000213c2c7c23 */ /* 0x100fe20008010850 */
[----:B------:R-:W-:Y:S01]  /*aef0*/  FFMA.FTZ R60, R61, UR33, -R80 ;  /* 0x000000213d3c7c23 */ /* 0x000fe20008010850 */
[----:B------:R-:W0:Y:S01]  /*af00*/  MUFU.EX2 R78, R78 ;  /* 0x0000004e004e7308 */ /* 0x000e220000000800 */
[----:B-1----:R-:W-:Y:S01]  /*af10*/  FFMA.FTZ R2, R5, R2, R6 ;  /* 0x0000000205027223 */ /* 0x002fe20000010006 */
[--C-:B------:R-:W-:Y:S01]  /*af20*/  FFMA.FTZ R65, R65, UR33, -R80.reuse ;  /* 0x0000002141417c23 */ /* 0x100fe20008010850 */
[--C-:B------:R-:W-:Y:S01]  /*af30*/  FFMA.FTZ R48, R68, UR33, -R80.reuse ;  /* 0x0000002144307c23 */ /* 0x100fe20008010850 */
[----:B------:R-:W-:-:S04]  /*af40*/  FFMA.FTZ R68, R76, UR33, -R80 ;  /* 0x000000214c447c23 */ /* 0x000fc80008010850 */
[----:B------:R-:W1:Y:S08]  /*af50*/  MUFU.EX2 R7, R7 ;  /* 0x0000000700077308 */ /* 0x000e700000000800 */
[----:B------:R-:W2:Y:S01]  /*af60*/  MUFU.EX2 R9, R9 ;  /* 0x0000000900097308 */ /* 0x000ea20000000800 */
[----:B0-----:R-:W-:-:S07]  /*af70*/  FFMA.FTZ R0, R3, R0, R78 ;  /* 0x0000000003007223 */ /* 0x001fce000001004e */
        /* <DEDUP_REMOVED lines=130> */
.L_x_1121:
        /* <DEDUP_REMOVED lines=12> */
[----:B------:R-:W-:Y:S01]  /*b860*/  FMUL.FTZ R89, R89, R5 ;  /* 0x0000000559597220 */ /* 0x000fe20000410000 */
        /* <DEDUP_REMOVED lines=93> */
[----:B------:R-:W-:-:S07]  /*be40*/  IMAD.MOV.U32 R6, RZ, RZ, R4 ;  /* 0x000000ffff067224 */ /* 0x000fce00078e0004 */
.L_x_1111:
        /* <DEDUP_REMOVED lines=10> */
[----:B------:R-:W-:-:S05]  /*bef0*/  ULDC UR35, c[0x0][0x9e0] ;  /* 0x0002780000237ab9 */ /* 0x000fca0000000800 */
.L_x_1142:
[----:B------:R-:W-:Y:S01]  /*bf00*/  ISETP.NE.AND P2, PT, RZ, UR45, PT ;  /* 0x0000002dff007c0c */ /* 0x000fe2000bf45270 */
[----:B------:R-:W-:-:S04]  /*bf10*/  UISETP.NE.AND UP0, UPT, UR57, 0x1, UPT ;  /* 0x000000013900788c */ /* 0x000fc8000bf05270 */
[----:B------:R-:W-:-:S04]  /*bf20*/  USEL UR48, URZ, 0x1, UP0 ;  /* 0x000000013f307887 */ /* 0x000fc80008000000 */
[----:B------:R-:W-:-:S04]  /*bf30*/  ULOP3.LUT UR48, UR28, UR48, URZ, 0x3c, !UPT ;  /* 0x000000301c307292 */ /* 0x000fc8000f8e3c3f */
[----:B------:R-:W-:Y:S08]  /*bf40*/  @P2 BRA `(.L_x_1124) ;  /* 0x0000000000382947 */ /* 0x000ff00003800000 */
[----:B------:R-:W-:Y:S05]  /*bf50*/  @!P0 BRA `(.L_x_1125) ;  /* 0x0000000000048947 */ /* 0x000fea0003800000 */
[----:B------:R-:W-:Y:S01]  /*bf60*/  BPT.TRAP 0x1 ;  /* 0x000000040000795c */ /* 0x000fe20000300000 */
.L_x_1125:
        /* <DEDUP_REMOVED lines=9> */
.L_x_1126:
[----:B-1----:R-:W-:Y:S05]  /*c000*/  @P1 BRA `(.L_x_1124) ;  /* 0x0000000000081947 */ /* 0x002fea0003800000 */
[----:B------:R-:W1:Y:S02]  /*c010*/  SYNCS.PHASECHK.TRANS64.TRYWAIT P1, [UR6+0x2d830], R5 ;  /* 0x02d83005ff0075a7 */ /* 0x000e640008020146 */
[----:B-1----:R-:W-:Y:S05]  /*c020*/  @!P1 BRA `(.L_x_1127) ;  /* 0x000000b800d89947 */ /* 0x002fea0003800000 */
.L_x_1124:
[----:B------:R-:W2:Y:S01]  /*c030*/  S2R R7, SR_TID.X ;  /* 0x0000000000077919 */ /* 0x000ea20000002100 */
        /* <DEDUP_REMOVED lines=16> */
[----:B01----:R-:W-:-:S05]  /*c140*/  VIADD R5, R7, 0x8 ;  /* 0x0000000807057836 */ /* 0x003fca0000000000 */
        /* <DEDUP_REMOVED lines=22> */
.L_x_1129:
[----:B------:R-:W-:Y:S01]  /*c2b0*/  ULEA UR6, UR57, UR41, 0x3 ;  /* 0x0000002939067291 */ /* 0x000fe2000f8e183f */
[----:B------:R-:W-:-:S05]  /*c2c0*/  IMAD.U32 R5, RZ, RZ, UR28 ;  /* 0x0000001cff057e24 */ /* 0x000fca000f8e00ff */
[----:B------:R-:W-:-:S04]  /*c2d0*/  SHF.L.U32 R5, R5, 0x1f, RZ ;  /* 0x0000001f05057819 */ /* 0x000fc800000006ff */
[----:B------:R0:W1:Y:S01]  /*c2e0*/  SYNCS.PHASECHK.TRANS64.TRYWAIT P1, [UR6+0x2d850], R5 ;  /* 0x02d85005ff0075a7 */ /* 0x0000620008020146 */
[----:B------:R-:W-:Y:S05]  /*c2f0*/  @!P0 BRA `(.L_x_1130) ;  /* 0x0000000000048947 */ /* 0x000fea0003800000 */
[----:B------:R-:W-:Y:S01]  /*c300*/  BPT.TRAP 0x1 ;  /* 0x000000040000795c */ /* 0x000fe20000300000 */
.L_x_1130:
[----:B-1----:R-:W-:Y:S05]  /*c310*/  @P1 BRA `(.L_x_1128) ;  /* 0x0000000000081947 */ /* 0x002fea0003800000 */
[----:B------:R-:W1:Y:S02]  /*c320*/  SYNCS.PHASECHK.TRANS64.TRYWAIT P1, [UR6+0x2d850], R5 ;  /* 0x02d85005ff0075a7 */ /* 0x000e640008020146 */
[----:B-1----:R-:W-:Y:S05]  /*c330*/  @!P1 BRA `(.L_x_1131) ;  /* 0x000000b8002c9947 */ /* 0x002fea0003800000 */
.L_x_1128:
[----:B------:R-:W-:Y:S01]  /*c340*/  UIADD3 UR6, UR41, 0x400, URZ ;  /* 0x0000040029067890 */ /* 0x000fe2000fffe03f */
[----:B------:R-:W-:Y:S01]  /*c350*/  WARPGROUP.ARRIVE ;  /* 0x00000000000079c5 */ /* 0x000fe20000000000 */
[----:B------:R-:W-:Y:S01]  /*c360*/  UMOV UR29, 0x40000040 ;  /* 0x40000040001d7882 */ /* 0x000fe20000000000 */
[----:B------:R-:W-:Y:S01]  /*c370*/  UMOV UR31, 0x80000020 ;  /* 0x80000020001f7882 */ /* 0x000fe20000000000 */
[----:B------:R-:W-:-:S03]  /*c380*/  USHF.R.U32.HI UR6, URZ, 0x4, UR6 ;  /* 0x000000043f067899 */ /* 0x000fc60008011606 */
[----:B-1----:R-:W1:Y:S01]  /*c390*/  S2R R8, SR_TID.X ;  /* 0x0000000000087919 */ /* 0x002e620000002100 */
        /* <DEDUP_REMOVED lines=64> */
.L_x_1132:
        /* <DEDUP_REMOVED lines=167> */
.L_x_1135:
[----:B------:R-:W-:-:S05]  /*d210*/  IMAD.U32 R84, RZ, RZ, UR34 ;  /* 0x00000022ff547e24 */ /* 0x000fca000f8e00ff */
[----:B------:R-:W-:-:S13]  /*d220*/  ISETP.NE.AND P1, PT, R84, 0x1, PT ;  /* 0x000000015400780c */ /* 0x000fda0003f25270 */
[----:B------:R-:W1:Y:S02]  /*d230*/  @P1 LDC.64 R52, c[0x0][0x9e8] ;  /* 0x00027a00ff341b82 */ /* 0x000e640000000a00 */
[----:B-1----:R-:W-:-:S05]  /*d240*/  @P1 IMAD.HI.U32 R52, R85, R52, RZ ;  /* 0x0000003455341227 */ /* 0x002fca00078e00ff */
[----:B------:R-:W-:-:S07]  /*d250*/  @P1 SHF.R.U32.HI R85, RZ, R53, R52 ;  /* 0x00000035ff551219 */ /* 0x000fce0000011634 */
.L_x_1136:
[----:B------:R-:W-:Y:S05]  /*d260*/  BSYNC B0 ;  /* 0x0000000000007941 */ /* 0x000fea0003800000 */
.L_x_1134:
[----:B------:R-:W-:-:S04]  /*d270*/  IMAD R85, R85, R84, -R76 ;  /* 0x0000005455557224 */ /* 0x000fc800078e0a4c */
[----:B------:R-:W-:-:S05]  /*d280*/  IMAD R85, R16, -0x2, R85 ;  /* 0xfffffffe10557824 */ /* 0x000fca00078e0255 */
[----:B------:R-:W-:Y:S02]  /*d290*/  VIADDMNMX R80, R85, R84, R80, PT ;  /* 0x0000005455507246 */ /* 0x000fe40003800150 */
[----:B------:R-:W-:-:S07]  /*d2a0*/  VIMNMX R79, R79, R85, !PT ;  /* 0x000000554f4f7248 */ /* 0x000fce0007fe0100 */
.L_x_1133:
        /* <DEDUP_REMOVED lines=116> */
.L_x_1139:
[----:B------:R-:W-:-:S05]  /*d9f0*/  IMAD.U32 R24, RZ, RZ, UR34 ;  /* 0x00000022ff187e24 */ /* 0x000fca000f8e00ff */
[----:B------:R-:W-:-:S13]  /*da00*/  ISETP.NE.AND P2, PT, R24, 0x1, PT ;  /* 0x000000011800780c */ /* 0x000fda0003f45270 */
[----:B------:R-:W0:Y:S02]  /*da10*/  @P2 LDC.64 R52, c[0x0][0x9e8] ;  /* 0x00027a00ff342b82 */ /* 0x000e240000000a00 */
[----:B0-----:R-:W-:-:S05]  /*da20*/  @P2 IMAD.HI.U32 R52, R79, R52, RZ ;  /* 0x000000344f342227 */ /* 0x001fca00078e00ff */
[----:B------:R-:W-:-:S07]  /*da30*/  @P2 SHF.R.U32.HI R79, RZ, R53, R52 ;  /* 0x00000035ff4f2219 */ /* 0x000fce0000011634 */
.L_x_1140:
[----:B------:R-:W-:Y:S05]  /*da40*/  BSYNC B0 ;  /* 0x0000000000007941 */ /* 0x000fea0003800000 */
.L_x_1138:
[----:B------:R-:W-:-:S04]  /*da50*/  IMAD R79, R79, R24, -R76 ;  /* 0x000000184f4f7224 */ /* 0x000fc800078e0a4c */
[----:B------:R-:W-:-:S05]  /*da60*/  IMAD R79, R16, -0x2, R79 ;  /* 0xfffffffe104f7824 */ /* 0x000fca00078e024f */
[----:B------:R-:W-:Y:S02]  /*da70*/  VIADDMNMX R82, R79, R24, R82, PT ;  /* 0x000000184f527246 */ /* 0x000fe40003800152 */
[----:B------:R-:W-:-:S07]  /*da80*/  VIMNMX R81, R81, R79, !PT ;  /* 0x0000004f51517248 */ /* 0x000fce0007fe0100 */
.L_x_1137:
        /* <DEDUP_REMOVED lines=115> */
[----:B------:R-:W-:Y:S01]  /*e1c0*/  MUFU.EX2 R5, R5 ;  /* 0x0000000500057308 */ /* 0x000fe20000000800 */
[----:B------:R-:W-:Y:S01]  /*e1d0*/  FMNMX.FTZ R52, R11, R52, !PT ;  /* 0x000000340b347209 */ /* 0x000fe20007810000 */
[--C-:B0-----:R-:W-:Y:S01]  /*e1e0*/  FFMA.FTZ R76, R83, UR33, -R53.reuse ;  /* 0x00000021534c7c23 */ /* 0x101fe20008010835 */
[----:B------:R-:W-:Y:S01]  /*e1f0*/  ISETP.GT.AND P5, PT, R81, 0x48, P1 ;  /* 0x000000485100780c */ /* 0x000fe20000fa4270 */
[--C-:B------:R-:W-:Y:S01]  /*e200*/  FFMA.FTZ R15, R15, UR33, -R53.reuse ;  /* 0x000000210f0f7c23 */ /* 0x100fe20008010835 */
[----:B------:R-:W-:Y:S01]  /*e210*/  FMNMX.FTZ R79, R13, R52, !PT ;  /* 0x000000340d4f7209 */ /* 0x000fe20007810000 */
[--C-:B------:R-:W-:Y:S01]  /*e220*/  FFMA.FTZ R26, R26, UR33, -R53.reuse ;  /* 0x000000211a1a7c23 */ /* 0x100fe20008010835 */
[----:B------:R-:W-:Y:S01]  /*e230*/  ISETP.LT.OR P5, PT, R82, 0x49, P5 ;  /* 0x000000495200780c */ /* 0x000fe20002fa1670 */
[----:B------:R-:W-:Y:S01]  /*e240*/  MUFU.EX2 R8, R8 ;  /* 0x0000000800087308 */ /* 0x000fe20000000800 */
        /* <DEDUP_REMOVED lines=35> */
[----:B------:R-:W-:Y:S01]  /*e480*/  FFMA.FTZ R64, R64, UR33, -R53 ;  /* 0x0000002140407c23 */ /* 0x000fe20008010835 */
[----:B------:R-:W-:Y:S01]  /*e490*/  FMNMX.FTZ R52, R39, R52, !PT ;  /* 0x0000003427347209 */ /* 0x000fe20007810000 */
[----:B------:R-:W-:Y:S01]  /*e4a0*/  MUFU.EX2 R10, R10 ;  /* 0x0000000a000a7308 */ /* 0x000fe20000000800 */
[----:B------:R-:W-:-:S02]  /*e4b0*/  ISETP.LT.OR P5, PT, R82, 0x69, P5 ;  /* 0x000000695200780c */ /* 0x000fc40002fa1670 */
[----:B------:R-:W-:Y:S02]  /*e4c0*/  FMNMX.FTZ R52, R41, R52, !PT ;  /* 0x0000003429347209 */ /* 0x000fe40007810000 */
[----:B------:R-:W-:Y:S02]  /*e4d0*/  FSEL R79, R65, -INF , !P3 ;  /* 0xff800000414f7808 */ /* 0x000fe40005800000 */
[----:B------:R-:W-:Y:S01]  /*e4e0*/  FMNMX.FTZ R52, R43, R52, !PT ;  /* 0x000000342b347209 */ /* 0x000fe20007810000 */
[----:B------:R-:W-:Y:S01]  /*e4f0*/  MUFU.EX2 R12, R12 ;  /* 0x0000000c000c7308 */ /* 0x000fe20000000800 */
[----:B------:R-:W-:Y:S02]  /*e500*/  ISETP.GT.AND P2, PT, R81, 0x70, P1 ;  /* 0x000000705100780c */ /* 0x000fe40000f44270 */
[----:B------:R-:W-:Y:S02]  /*e510*/  FMNMX.FTZ R52, R45, R52, !PT ;  /* 0x000000342d347209 */ /* 0x000fe40007810000 */
[----:B------:R-:W-:Y:S01]  /*e520*/  FSEL R80, R67, -INF , !P5 ;  /* 0xff80000043507808 */ /* 0x000fe20006800000 */
[----:B------:R-:W-:Y:S01]  /*e530*/  FFMA.FTZ R67, R70, UR33, -R53 ;  /* 0x0000002146437c23 */ /* 0x000fe20008010835 */
[----:B------:R-:W-:Y:S01]  /*e540*/  FMNMX.FTZ R52, R47, R52, !PT ;  /* 0x000000342f347209 */ /* 0x000fe20007810000 */
[----:B------:R-:W-:Y:S01]  /*e550*/  MUFU.EX2 R15, R15 ;  /* 0x0000000f000f7308 */ /* 0x000fe20000000800 */
[----:B------:R-:W-:-:S02]  /*e560*/  ISETP.LT.OR P4, PT, R82, 0x6a, P4 ;  /* 0x0000006a5200780c */ /* 0x000fc40002781670 */
[----:B------:R-:W-:Y:S02]  /*e570*/  FMNMX.FTZ R52, R49, R52, !PT ;  /* 0x0000003431347209 */ /* 0x000fe40007810000 */
[----:B------:R-:W-:Y:S02]  /*e580*/  ISETP.GT.AND P3, PT, R81, 0x71, P1 ;  /* 0x000000715100780c */ /* 0x000fe40000f64270 */
[----:B------:R-:W-:Y:S01]  /*e590*/  FMNMX.FTZ R52, R51, R52, !PT ;  /* 0x0000003433347209 */ /* 0x000fe20007810000 */
[----:B------:R-:W-:Y:S01]  /*e5a0*/  MUFU.EX2 R76, R76 ;  /* 0x0000004c004c7308 */ /* 0x000fe20000000800 */
[----:B------:R-:W-:Y:S02]  /*e5b0*/  ISETP.GT.AND P5, PT, R81, 0x78, P1 ;  /* 0x000000785100780c */ /* 0x000fe40000fa4270 */
        /* <DEDUP_REMOVED lines=15> */
[----:B------:R-:W-:Y:S02]  /*e6b0*/  ISETP.LT.OR P5, PT, R82, 0x79, P5 ;  /* 0x000000795200780c */ /* 0x000fe40002fa1670 */
[----:B------:R-:W-:Y:S02]  /*e6c0*/  FMNMX.FTZ R52, R80, R65, !PT ;  /* 0x0000004150347209 */ /* 0x000fe40007810000 */
[----:B------:R-:W-:-:S02]  /*e6d0*/  FSEL R73, R73, -INF , !P3 ;  /* 0xff80000049497808 */ /* 0x000fc40005800000 */
[----:B------:R-:W-:Y:S01]  /*e6e0*/  FMNMX.FTZ R52, R81, R52, !PT ;  /* 0x0000003451347209 */ /* 0x000fe20007810000 */
[----:B------:R-:W-:Y:S01]  /*e6f0*/  MUFU.EX2 R32, R32 ;  /* 0x0000002000207308 */ /* 0x000fe20000000800 */
[----:B------:R-:W-:Y:S02]  /*e700*/  ISETP.LT.OR P1, PT, R82, 0x7a, P1 ;  /* 0x0000007a5200780c */ /* 0x000fe40000f21670 */
[----:B------:R-:W-:Y:S02]  /*e710*/  FMNMX.FTZ R52, R71, R52, !PT ;  /* 0x0000003447347209 */ /* 0x000fe40007810000 */
[----:B------:R-:W-:Y:S02]  /*e720*/  FSEL R75, R75, -INF , !P5 ;  /* 0xff8000004b4b7808 */ /* 0x000fe40006800000 */
[----:B------:R-:W-:Y:S01]  /*e730*/  FMNMX.FTZ R52, R73, R52, !PT ;  /* 0x0000003449347209 */ /* 0x000fe20007810000 */
[----:B------:R-:W-:Y:S01]  /*e740*/  MUFU.EX2 R34, R34 ;  /* 0x0000002200227308 */ /* 0x000fe20000000800 */
[----:B------:R-:W-:-:S02]  /*e750*/  FSEL R78, R78, -INF , !P1 ;  /* 0xff8000004e4e7808 */ /* 0x000fc40004800000 */
[----:B------:R-:W-:Y:S02]  /*e760*/  FMNMX.FTZ R65, R75, R52, !PT ;  /* 0x000000344b417209 */ /* 0x000fe40007810000 */
[----:B------:R-:W-:Y:S02]  /*e770*/  FSEL R70, R24, RZ, P6 ;  /* 0x000000ff18467208 */ /* 0x000fe40003000000 */
[----:B------:R-:W-:Y:S01]  /*e780*/  FMNMX.FTZ R65, R78, R65, !PT ;  /* 0x000000414e417209 */ /* 0x000fe20007810000 */
[----:B------:R-:W-:Y:S02]  /*e790*/  MUFU.EX2 R36, R36 ;  /* 0x0000002400247308 */ /* 0x000fe40000000800 */
[----:B------:R-:W-:Y:S02]  /*e7a0*/  FADD.FTZ R70, -R70, R3 ;  /* 0x0000000346467221 */ /* 0x000fe40000010100 */
[----:B------:R-:W0:Y:S02]  /*e7b0*/  SHFL.BFLY PT, R52, R65, 0x2, 0x1f ;  /* 0x0c401f0041347f89 */ /* 0x000e2400000e0000 */
[----:B------:R-:W-:-:S02]  /*e7c0*/  FMUL.FTZ R3, R70, UR33 ;  /* 0x0000002146037c20 */ /* 0x000fc40008410000 */
[----:B------:R-:W-:Y:S08]  /*e7d0*/  MUFU.EX2 R38, R38 ;  /* 0x0000002600267308 */ /* 0x000ff00000000800 */
[----:B------:R-:W1:Y:S08]  /*e7e0*/  MUFU.EX2 R3, R3 ;  /* 0x0000000300037308 */ /* 0x000e700000000800 */
[----:B------:R-:W-:Y:S01]  /*e7f0*/  MUFU.EX2 R40, R40 ;  /* 0x0000002800287308 */ /* 0x000fe20000000800 */
[----:B0-----:R-:W-:Y:S01]  /*e800*/  FMNMX.FTZ R52, R65, R52, !PT ;  /* 0x0000003441347209 */ /* 0x001fe20007810000 */
[--C-:B------:R-:W-:Y:S01]  /*e810*/  FFMA.FTZ R65, R66, UR33, -R53.reuse ;  /* 0x0000002142417c23 */ /* 0x100fe20008010835 */
[--C-:B------:R-:W-:Y:S01]  /*e820*/  FFMA.FTZ R66, R68, UR33, -R53.reuse ;  /* 0x0000002144427c23 */ /* 0x100fe20008010835 */
[--C-:B------:R-:W-:Y:S01]  /*e830*/  FFMA.FTZ R68, R72, UR33, -R53.reuse ;  /* 0x0000002148447c23 */ /* 0x100fe20008010835 */
[----:B------:R-:W-:Y:S01]  /*e840*/  FFMA.FTZ R53, R77, UR33, -R53 ;  /* 0x000000214d357c23 */ /* 0x000fe20008010835 */
[----:B------:R-:W0:Y:S02]  /*e850*/  SHFL.BFLY PT, R83, R52, 0x1, 0x1f ;  /* 0x0c201f0034537f89 */ /* 0x000e2400000e0000 */
[----:B------:R-:W-:Y:S08]  /*e860*/  MUFU.EX2 R42, R42 ;  /* 0x0000002a002a7308 */ /* 0x000ff00000000800 */
[----:B------:R-:W-:Y:S08]  /*e870*/  MUFU.EX2 R44, R44 ;  /* 0x0000002c002c7308 */ /* 0x000ff00000000800 */
[----:B------:R-:W-:Y:S01]  /*e880*/  MUFU.EX2 R46, R46 ;  /* 0x0000002e002e7308 */ /* 0x000fe20000000800 */
[----:B0-----:R-:W-:-:S07]  /*e890*/  FMNMX.FTZ R52, R52, R83, !PT ;  /* 0x0000005334347209 */ /* 0x001fce0007810000 */
[----:B------:R-:W-:Y:S01]  /*e8a0*/  MUFU.EX2 R48, R48 ;  /* 0x0000003000307308 */ /* 0x000fe20000000800 */
[C---:B------:R-:W-:Y:S01]  /*e8b0*/  FSETP.NEU.FTZ.AND P1, PT, R52.reuse, -INF , PT ;  /* 0xff8000003400780b */ /* 0x040fe20003f3d000 */
[----:B------:R-:W-:-:S06]  /*e8c0*/  FMUL.FTZ R72, R52, UR33 ;  /* 0x0000002134487c20 */ /* 0x000fcc0008410000 */
[----:B------:R-:W-:Y:S01]  /*e8d0*/  MUFU.EX2 R50, R50 ;  /* 0x0000003200327308 */ /* 0x000fe20000000800 */
        /* <DEDUP_REMOVED lines=14> */
[----:B-1----:R-:W-:Y:S01]  /*e9c0*/  FFMA.FTZ R33, R3, R2, R5 ;  /* 0x0000000203217223 */ /* 0x002fe20000010005 */
        /* <DEDUP_REMOVED lines=14> */
[----:B------:R-:W-:Y:S01]  /*eab0*/  FFMA.FTZ R47, R49, UR33, -R70 ;  /* 0x00000021312f7c23 */ /* 0x000fe20008010846 */
        /* <DEDUP_REMOVED lines=53> */
[----:B------:R-:W-:Y:S01]  /*ee10*/  FADD.FTZ R43, R46, R49 ;  /* 0x000000312e2b7221 */ /* 0x000fe20000010000 */
[----:B------:R-:W-:-:S03]  /*ee20*/  FFMA.FTZ R49, R81, UR33, -R70 ;  /* 0x0000002151317c23 */ /* 0x000fc60008010846 */
[----:B------:R-:W-:Y:S02]  /*ee30*/  FADD.FTZ R43, R48, R43 ;  /* 0x0000002b302b7221 */ /* 0x000fe40000010000 */
[----:B------:R-:W0:Y:S01]  /*ee40*/  MUFU.EX2 R47, R47 ;  /* 0x0000002f002f7308 */ /* 0x000e220000000800 */
[----:B-1----:R-:W-:Y:S01]  /*ee50*/  FADD.FTZ R0, R45, R0 ;  /* 0x000000002d007221 */ /* 0x002fe20000010000 */
[----:B------:R-:W-:Y:S01]  /*ee60*/  FADD.FTZ R63, R50, R43 ;  /* 0x0000002b323f7221 */ /* 0x000fe20000010000 */
[----:B------:R-:W-:-:S05]  /*ee70*/  FFMA.FTZ R43, R71, UR33, -R70 ;  /* 0x00000021472b7c23 */ /* 0x000fca0008010846 */
        /* <DEDUP_REMOVED lines=22> */
[----:B------:R-:W-:-:S05]  /*efe0*/  FFMA.FTZ R70, R78, UR33, -R70 ;  /* 0x000000214e467c23 */ /* 0x000fca0008010846 */
        /* <DEDUP_REMOVED lines=34> */
.L_x_1141:
        /* <DEDUP_REMOVED lines=49> */
[----:B0-----:R-:W-:Y:S01]  /*f520*/  F2FP.F16.F32.PACK_AB R8, R64, R62 ;  /* 0x0000003e4008723e */ /* 0x001fe200000000ff */
        /* <DEDUP_REMOVED lines=55> */
[----:B-1----:R-:W-:Y:S05]  /*f8a0*/  @P1 BRA `(.L_x_1142) ;  /* 0xffffffc400941947 */ /* 0x002fea000383ffff */
.L_x_1123:
[----:B------:R-:W-:Y:S06]  /*f8b0*/  BAR.ARV 0x8, 0x200 ;  /* 0x0208000000007b1d */ /* 0x000fec0000002000 */
[----:B------:R-:W-:Y:S05]  /*f8c0*/  @!P0 BRA `(.L_x_1143) ;  /* 0x0000000000048947 */ /* 0x000fea0003800000 */
[----:B------:R-:W-:Y:S01]  /*f8d0*/  BPT.TRAP 0x1 ;  /* 0x000000040000795c */ /* 0x000fe20000300000 */
.L_x_1143:
[----:B------:R-:W-:Y:S01]  /*f8e0*/  ULEA UR8, UR47, UR41, 0x3 ;  /* 0x000000292f087291 */ /* 0x000fe2000f8e183f */
[----:B------:R-:W-:-:S05]  /*f8f0*/  IMAD.U32 R3, RZ, RZ, UR48 ;  /* 0x00000030ff037e24 */ /* 0x000fca000f8e00ff */
[----:B------:R-:W-:-:S04]  /*f900*/  SHF.L.U32 R3, R3, 0x1f, RZ ;  /* 0x0000001f03037819 */ /* 0x000fc800000006ff */
[----:B------:R0:W1:Y:S01]  /*f910*/  SYNCS.PHASECHK.TRANS64.TRYWAIT P1, [UR8+0x2d850], R3 ;  /* 0x02d85003ff0075a7 */ /* 0x0000620008020148 */
[----:B------:R-:W-:Y:S05]  /*f920*/  @!P0 BRA `(.L_x_1144) ;  /* 0x0000000000048947 */ /* 0x000fea0003800000 */
[----:B------:R-:W-:Y:S01]  /*f930*/  BPT.TRAP 0x1 ;  /* 0x000000040000795c */ /* 0x000fe20000300000 */
.L_x_1144:
[----:B-1----:R-:W-:Y:S05]  /*f940*/  @P1 BRA `(.L_x_1145) ;  /* 0x0000000000081947 */ /* 0x002fea0003800000 */
[----:B------:R-:W1:Y:S02]  /*f950*/  SYNCS.PHASECHK.TRANS64.TRYWAIT P1, [UR8+0x2d850], R3 ;  /* 0x02d85003ff0075a7 */ /* 0x000e640008020148 */
[----:B-1----:R-:W-:Y:S05]  /*f960*/  @!P1 BRA `(.L_x_1146) ;  /* 0x0000008000b89947 */ /* 0x002fea0003800000 */
.L_x_1145:
        /* <DEDUP_REMOVED lines=11> */
[----:B------:R-:W-:Y:S01]  /*fa20*/  IMAD.U32 R12, RZ, RZ, UR33 ;  /* 0x00000021ff0c7e24 */ /* 0x000fe2000f8e00ff */
        /* <DEDUP_REMOVED lines=10> */
[----:B------:R-:W0:Y:S01]  /*fad0*/  SHFL.BFLY PT, R4, R3, 0x1, 0x1f ;  /* 0x0c201f0003047f89 */ /* 0x000e2200000e0000 */
[----:B-1----:R-:W-:Y:S01]  /*fae0*/  FADD.FTZ R5, R5, R0 ;  /* 0x0000000005057221 */ /* 0x002fe20000010000 */
[----:B------:R-:W-:-:S04]  /*faf0*/  IMAD.MOV.U32 R0, RZ, RZ, -0x800000 ;  /* 0xff800000ff007424 */ /* 0x000fc800078e00ff */
[----:B------:R-:W1:Y:S01]  /*fb00*/  SHFL.BFLY PT, R6, R5, 0x1, 0x1f ;  /* 0x0c201f0005067f89 */ /* 0x000e6200000e0000 */
[----:B0-----:R-:W-:Y:S01]  /*fb10*/  FADD.FTZ R9, R3, R4 ;  /* 0x0000000403097221 */ /* 0x001fe20000010000 */
[----:B------:R-:W-:Y:S02]  /*fb20*/  IMAD.MOV.U32 R4, RZ, RZ, RZ ;  /* 0x000000ffff047224 */ /* 0x000fe400078e00ff */
[----:B------:R-:W-:Y:S02]  /*fb30*/  IMAD.U32 R3, RZ, RZ, UR33 ;  /* 0x00000021ff037e24 */ /* 0x000fe4000f8e00ff */
        /* <DEDUP_REMOVED lines=61> */
.L_x_1147:
        /* <DEDUP_REMOVED lines=10> */
[----:B------:R-:W-:Y:S01]  /*ffb0*/  USEL UR4, URZ, 0x1, UP0 ;  /* 0x000000013f047887 */ /* 0x000fe20008000000 */
        /* <DEDUP_REMOVED lines=41> */
[-C--:B------:R-:W-:Y:S01]  /*10250*/  FMUL.FTZ R131, R131, R7.reuse ;  /* 0x0000000783837220 */ /* 0x080fe20000410000 */
[-C--:B------:R-:W-:Y:S01]  /*10260*/  FMUL.FTZ R134, R134, R7.reuse ;  /* 0x0000000786867220 */ /* 0x080fe20000410000 */
[----:B------:R-:W-:Y:S01]  /*10270*/  FMUL.FTZ R135, R135, R7 ;  /* 0x0000000787877220 */ /* 0x000fe20000410000 */
[----:B------:R-:W-:-:S02]  /*10280*/  UIADD3 UR49, UR49, 0x1, URZ ;  /* 0x0000000131317890 */ /* 0x000fc4000fffe03f */
[----:B------:R-:W-:Y:S02]  /*10290*/  USEL UR47, UR47, URZ, UP0 ;  /* 0x0000003f2f2f7287 */ /* 0x000fe40008000000 */
[----:B------:R-:W-:-:S12]  /*102a0*/  ULOP3.LUT UR48, UR48, UR4, URZ, 0x3c, !UPT ;  /* 0x0000000430307292 */ /* 0x000fd8000f8e3c3f */
.L_x_1069:
[----:B------:R-:W0:Y:S08]  /*102b0*/  S2UR UR42, SR_CgaCtaId ;  /* 0x00000000002a79c3 */ /* 0x000e300000008800 */
[----:B------:R-:W-:Y:S06]  /*102c0*/  BAR.SYNC.DEFER_BLOCKING 0x5, 0x200 ;  /* 0x0148000000007b1d */ /* 0x000fec0000010000 */
[----:B------:R-:W-:Y:S01]  /*102d0*/  UMOV UR41, 0x400 ;  /* 0x0000040000297882 */ /* 0x000fe20000000000 */
[----:B------:R-:W-:Y:S01]  /*102e0*/  BSSY B0, `(.L_x_1148) ;  /* 0x00001b8000007945 */ /* 0x000fe20003800000 */
[----:B0-----:R-:W-:-:S09]  /*102f0*/  ULEA UR41, UR42, UR41, 0x18 ;  /* 0x000000292a297291 */ /* 0x001fd2000f8ec03f */
[----:B------:R-:W0:Y:S02]  /*10300*/  LDS.128 R4, [UR41+0x2d8d0] ;  /* 0x02d8d029ff047984 */ /* 0x000e240008000c00 */
[----:B0-----:R-:W-:Y:S02]  /*10310*/  R2UR UR5, R5 ;  /* 0x00000000050572ca */ /* 0x001fe400000e0000 */
[----:B------:R-:W-:Y:S02]  /*10320*/  R2UR UR7, R6 ;  /* 0x00000000060772ca */ /* 0x000fe400000e0000 */
[----:B------:R-:W-:Y:S01]  /*10330*/  R2UR UR6, R7 ;  /* 0x00000000070672ca */ /* 0x000fe200000e0000 */
[----:B------:R-:W-:Y:S06]  /*10340*/  BAR.ARV 0x4, 0x200 ;  /* 0x0108000000007b1d */ /* 0x000fec0000002000 */
[----:B------:R-:W-:Y:S08]  /*10350*/  @P0 BRA `(.L_x_1149) ;  /* 0x0000001000480947 */ /* 0x000ff00003800000 */
[----:B------:R-:W0:Y:S08]  /*10360*/  S2UR UR4, SR_SWINHI ;  /* 0x00000000000479c3 */ /* 0x000e300000002f00 */
[----:B------:R-:W-:Y:S01]  /*10370*/  BAR.SYNC.DEFER_BLOCKING 0x1, 0x180 ;  /* 0x0046000000007b1d */ /* 0x000fe20000010000 */
[----:B------:R-:W-:Y:S02]  /*10380*/  F2FP.F16.F32.PACK_AB R6, R93, R92 ;  /* 0x0000005c5d06723e */ /* 0x000fe400000000ff */
[----:B------:R-:W-:-:S02]  /*10390*/  F2FP.F16.F32.PACK_AB R7, R95, R94 ;  /* 0x0000005e5f07723e */ /* 0x000fc400000000ff */
[----:B------:R-:W-:Y:S02]  /*103a0*/  F2FP.F16.F32.PACK_AB R26, R125, R26 ;  /* 0x0000001a7d1a723e */ /* 0x000fe400000000ff */
[----:B------:R-:W-:Y:S01]  /*103b0*/  F2FP.F16.F32.PACK_AB R27, R27, R126 ;  /* 0x0000007e1b1b723e */ /* 0x000fe200000000ff */
[----:B------:R-:W1:Y:S01]  /*103c0*/  LDC R40, c[0x0][0xbe8] ;  /* 0x0002fa00ff287b82 */ /* 0x000e620000000800 */
[----:B------:R-:W-:Y:S01]  /*103d0*/  UMOV UR8, UR41 ;  /* 0x0000002900087c82 */ /* 0x000fe20008000000 */
[----:B0-----:R-:W-:Y:S01]  /*103e0*/  UMOV UR9, UR4 ;  /* 0x0000000400097c82 */ /* 0x001fe20008000000 */
[----:B------:R-:W-:Y:S02]  /*103f0*/  IMAD.U32 R20, RZ, RZ, UR8 ;  /* 0x00000008ff147e24 */ /* 0x000fe4000f8e00ff */
[----:B------:R-:W-:Y:S01]  /*10400*/  IMAD.U32 R21, RZ, RZ, UR9 ;  /* 0x00000009ff157e24 */ /* 0x000fe2000f8e00ff */
[----:B------:R-:W-:Y:S02]  /*10410*/  ULDC.64 UR8, c[0x0][0xc00] ;  /* 0x0003000000087ab9 */ /* 0x000fe40000000a00 */
[----:B------:R-:W-:Y:S01]  /*10420*/  UISETP.NE.U32.AND UP0, UPT, UR8, URZ, UPT ;  /* 0x0000003f0800728c */ /* 0x000fe2000bf05070 */
[----:B------:R-:W-:-:S03]  /*10430*/  IMAD.WIDE R4, R146, 0x2, R20 ;  /* 0x0000000292047825 */ /* 0x000fc600078e0214 */
[----:B------:R-:W-:Y:S01]  /*10440*/  UISETP.NE.AND.EX UP0, UPT, UR9, URZ, UPT, UP0 ;  /* 0x0000003f0900728c */ /* 0x000fe2000bf05300 */
[C---:B------:R-:W-:Y:S02]  /*10450*/  LOP3.LUT R3, R4.reuse, 0x180, RZ, 0xc0, !PT ;  /* 0x0000018004037812 */ /* 0x040fe400078ec0ff */
[----:B------:R-:W-:Y:S01]  /*10460*/  ULDC.64 UR8, c[0x0][0xc00] ;  /* 0x0003000000087ab9 */ /* 0x000fe20000000a00 */
[C---:B------:R-:W-:Y:S01]  /*10470*/  IADD3 R9, P0, R4.reuse, 0x6020, RZ ;  /* 0x0000602004097810 */ /* 0x040fe20007f1e0ff */
[----:B------:R-:W-:Y:S01]  /*10480*/  UIMAD.WIDE UR8, UR39, 0x4, UR8 ;  /* 0x00000004270878a5 */ /* 0x000fe2000f8e0208 */
[C---:B------:R-:W-:Y:S02]  /*10490*/  IADD3 R11, P1, R4.reuse, 0x6000, RZ ;  /* 0x00006000040b7810 */ /* 0x040fe40007f3e0ff */
[----:B------:R-:W-:Y:S02]  /*104a0*/  SHF.R.U64 R3, R3, 0x3, RZ ;  /* 0x0000000303037819 */ /* 0x000fe400000012ff */
[----:B------:R-:W-:Y:S01]  /*104b0*/  IADD3 R29, P4, R4, 0x20, RZ ;  /* 0x00000020041d7810 */ /* 0x000fe20007f9e0ff */
[----:B------:R-:W-:Y:S01]  /*104c0*/  IMAD.U32 R28, RZ, RZ, UR8 ;  /* 0x00000008ff1c7e24 */ /* 0x000fe2000f8e00ff */
[----:B------:R-:W-:-:S02]  /*104d0*/  LOP3.LUT R8, R9, 0x180, RZ, 0xc0, !PT ;  /* 0x0000018009087812 */ /* 0x000fc400078ec0ff */
[----:B------:R-:W-:Y:S01]  /*104e0*/  LOP3.LUT R10, R11, 0x180, RZ, 0xc0, !PT ;  /* 0x000001800b0a7812 */ /* 0x000fe200078ec0ff */
[--C-:B------:R-:W-:Y:S01]  /*104f0*/  IMAD.X R25, RZ, RZ, R5.reuse, P4 ;  /* 0x000000ffff197224 */ /* 0x100fe200020e0605 */
[C---:B------:R-:W-:Y:S02]  /*10500*/  IADD3 R33, P2, R4.reuse, 0x3020, RZ ;  /* 0x0000302004217810 */ /* 0x040fe40007f5e0ff */
[----:B------:R-:W-:Y:S02]  /*10510*/  IADD3 R31, P3, R4, 0x3000, RZ ;  /* 0x00003000041f7810 */ /* 0x000fe40007f7e0ff */
[----:B------:R-:W-:Y:S01]  /*10520*/  LOP3.LUT R4, R3, R4, RZ, 0x3c, !PT ;  /* 0x0000000403047212 */ /* 0x000fe200078e3cff */
[--C-:B------:R-:W-:Y:S01]  /*10530*/  IMAD.X R13, RZ, RZ, R5.reuse, P2 ;  /* 0x000000ffff0d7224 */ /* 0x100fe200010e0605 */
[----:B------:R-:W-:Y:S01]  /*10540*/  LOP3.LUT R24, R29, 0x180, RZ, 0xc0, !PT ;  /* 0x000001801d187812 */ /* 0x000fe200078ec0ff */
[----:B------:R-:W-:Y:S01]  /*10550*/  IMAD.X R15, RZ, RZ, R5, P3 ;  /* 0x000000ffff0f7224 */ /* 0x000fe200018e0605 */
[----:B------:R-:W-:-:S02]  /*10560*/  SHF.R.U64 R8, R8, 0x3, RZ ;  /* 0x0000000308087819 */ /* 0x000fc400000012ff */
[----:B------:R-:W-:Y:S02]  /*10570*/  SHF.R.U64 R10, R10, 0x3, RZ ;  /* 0x000000030a0a7819 */ /* 0x000fe400000012ff */
[----:B------:R-:W-:Y:S02]  /*10580*/  MOV R3, R4 ;  /* 0x0000000400037202 */ /* 0x000fe40000000f00 */
[----:B------:R-:W-:Y:S02]  /*10590*/  LOP3.LUT R14, R31, 0x180, RZ, 0xc0, !PT ;  /* 0x000001801f0e7812 */ /* 0x000fe400078ec0ff */
[----:B------:R-:W-:Y:S02]  /*105a0*/  F2FP.F16.F32.PACK_AB R4, R89, R12 ;  /* 0x0000000c5904723e */ /* 0x000fe400000000ff */
[----:B------:R-:W-:Y:S02]  /*105b0*/  LOP3.LUT R12, R33, 0x180, RZ, 0xc0, !PT ;  /* 0x00000180210c7812 */ /* 0x000fe400078ec0ff */
[----:B------:R-:W-:-:S02]  /*105c0*/  SHF.R.U64 R24, R24, 0x3, RZ ;  /* 0x0000000318187819 */ /* 0x000fc400000012ff */
[----:B------:R-:W-:Y:S01]  /*105d0*/  LOP3.LUT R8, R8, R9, RZ, 0x3c, !PT ;  /* 0x0000000908087212 */ /* 0x000fe200078e3cff */
[--C-:B------:R-:W-:Y:S01]  /*105e0*/  IMAD.X R9, RZ, RZ, R5.reuse, P0 ;  /* 0x000000ffff097224 */ /* 0x100fe200000e0605 */
[----:B------:R-:W-:Y:S01]  /*105f0*/  LOP3.LUT R10, R10, R11, RZ, 0x3c, !PT ;  /* 0x0000000b0a0a7212 */ /* 0x000fe200078e3cff */
[----:B------:R-:W-:Y:S01]  /*10600*/  IMAD.X R11, RZ, RZ, R5, P1 ;  /* 0x000000ffff0b7224 */ /* 0x000fe200008e0605 */
[----:B------:R-:W-:Y:S02]  /*10610*/  SHF.R.U64 R14, R14, 0x3, RZ ;  /* 0x000000030e0e7819 */ /* 0x000fe400000012ff */
[----:B------:R-:W-:Y:S02]  /*10620*/  SHF.R.U64 R12, R12, 0x3, RZ ;  /* 0x000000030c0c7819 */ /* 0x000fe400000012ff */
[----:B------:R-:W-:Y:S01]  /*10630*/  LOP3.LUT R24, R24, R29, RZ, 0x3c, !PT ;  /* 0x0000001d18187212 */ /* 0x000fe200078e3cff */
[----:B------:R-:W-:Y:S01]  /*10640*/  IMAD.U32 R29, RZ, RZ, UR9 ;  /* 0x00000009ff1d7e24 */ /* 0x000fe2000f8e00ff */
[----:B------:R-:W-:Y:S01]  /*10650*/  F2FP.F16.F32.PACK_AB R5, R91, R90 ;  /* 0x0000005a5b05723e */ /* 0x000fe200000000ff */
[----:B------:R-:W-:Y:S01]  /*10660*/  ULDC.64 UR8, c[0x0][0xc08] ;  /* 0x0003020000087ab9 */ /* 0x000fe20000000a00 */
[----:B------:R-:W-:-:S02]  /*10670*/  LOP3.LUT R14, R14, R31, RZ, 0x3c, !PT ;  /* 0x0000001f0e0e7212 */ /* 0x000fc400078e3cff */
[----:B------:R-:W-:Y:S01]  /*10680*/  MOV R30, R8 ;  /* 0x00000008001e7202 */ /* 0x000fe20000000f00 */
[----:B------:R0:W-:Y:S01]  /*10690*/  STSM.16.M88.4 [R3], R4 ;  /* 0x0000000403007844 */ /* 0x0001e20000000200 */
[----:B------:R-:W-:Y:S02]  /*106a0*/  MOV R31, R10 ;  /* 0x0000000a001f7202 */ /* 0x000fe40000000f00 */
[----:B------:R-:W-:Y:S02]  /*106b0*/  LOP3.LUT R12, R12, R33, RZ, 0x3c, !PT ;  /* 0x000000210c0c7212 */ /* 0x000fe400078e3cff */
[----:B------:R-:W-:Y:S02]  /*106c0*/  MOV R25, R24 ;  /* 0x0000001800197202 */ /* 0x000fe40000000f00 */
[----:B------:R-:W-:Y:S02]  /*106d0*/  F2FP.F16.F32.PACK_AB R8, R97, R96 ;  /* 0x000000606108723e */ /* 0x000fe400000000ff */
[----:B------:R-:W-:-:S02]  /*106e0*/  F2FP.F16.F32.PACK_AB R9, R99, R98 ;  /* 0x000000626309723e */ /* 0x000fc400000000ff */
[----:B------:R-:W-:Y:S02]  /*106f0*/  F2FP.F16.F32.PACK_AB R10, R101, R100 ;  /* 0x00000064650a723e */ /* 0x000fe400000000ff */
[----:B------:R-:W-:Y:S02]  /*10700*/  F2FP.F16.F32.PACK_AB R11, R103, R102 ;  /* 0x00000066670b723e */ /* 0x000fe400000000ff */
[----:B------:R-:W-:Y:S02]  /*10710*/  MOV R32, R12 ;  /* 0x0000000c00207202 */ /* 0x000fe40000000f00 */
[----:B------:R-:W-:Y:S01]  /*10720*/  MOV R33, R14 ;  /* 0x0000000e00217202 */ /* 0x000fe20000000f00 */
[----:B------:R2:W-:Y:S01]  /*10730*/  STSM.16.M88.4 [R25], R8 ;  /* 0x0000000819007844 */ /* 0x0005e20000000200 */
[----:B0-----:R-:W-:Y:S02]  /*10740*/  F2FP.F16.F32.PACK_AB R4, R105, R104 ;  /* 0x000000686904723e */ /* 0x001fe400000000ff */
[----:B------:R-:W-:-:S02]  /*10750*/  F2FP.F16.F32.PACK_AB R5, R107, R106 ;  /* 0x0000006a6b05723e */ /* 0x000fc400000000ff */
[----:B------:R-:W-:Y:S02]  /*10760*/  F2FP.F16.F32.PACK_AB R6, R109, R108 ;  /* 0x0000006c6d06723e */ /* 0x000fe400000000ff */
[----:B------:R-:W-:Y:S02]  /*10770*/  F2FP.F16.F32.PACK_AB R7, R111, R110 ;  /* 0x0000006e6f07723e */ /* 0x000fe400000000ff */
[----:B------:R-:W-:Y:S02]  /*10780*/  F2FP.F16.F32.PACK_AB R12, R113, R112 ;  /* 0x00000070710c723e */ /* 0x000fe400000000ff */
[----:B------:R-:W-:Y:S01]  /*10790*/  F2FP.F16.F32.PACK_AB R13, R115, R114 ;  /* 0x00000072730d723e */ /* 0x000fe200000000ff */
[----:B------:R0:W-:Y:S01]  /*107a0*/  STSM.16.M88.4 [R33], R4 ;  /* 0x0000000421007844 */ /* 0x0001e20000000200 */
[----:B------:R-:W-:Y:S02]  /*107b0*/  F2FP.F16.F32.PACK_AB R14, R117, R116 ;  /* 0x00000074750e723e */ /* 0x000fe400000000ff */
[----:B------:R-:W-:-:S02]  /*107c0*/  F2FP.F16.F32.PACK_AB R15, R119, R118 ;  /* 0x00000076770f723e */ /* 0x000fc400000000ff */
[----:B------:R-:W-:Y:S02]  /*107d0*/  F2FP.F16.F32.PACK_AB R24, R121, R120 ;  /* 0x000000787918723e */ /* 0x000fe400000000ff */
[----:B--2---:R-:W-:Y:S01]  /*107e0*/  F2FP.F16.F32.PACK_AB R25, R123, R122 ;  /* 0x0000007a7b19723e */ /* 0x004fe200000000ff */
[----:B------:R-:W-:Y:S01]  /*107f0*/  STSM.16.M88.4 [R32], R12 ;  /* 0x0000000c20007844 */ /* 0x000fe20000000200 */
[----:B------:R-:W-:Y:S02]  /*10800*/  F2FP.F16.F32.PACK_AB R8, R129, R128 ;  /* 0x000000808108723e */ /* 0x000fe400000000ff */
[----:B------:R-:W-:Y:S01]  /*10810*/  F2FP.F16.F32.PACK_AB R9, R131, R130 ;  /* 0x000000828309723e */ /* 0x000fe200000000ff */
[----:B------:R-:W-:Y:S01]  /*10820*/  STSM.16.M88.4 [R31], R24 ;  /* 0x000000181f007844 */ /* 0x000fe20000000200 */
[----:B------:R-:W-:Y:S02]  /*10830*/  F2FP.F16.F32.PACK_AB R10, R133, R132 ;  /* 0x00000084850a723e */ /* 0x000fe400000000ff */
[----:B------:R-:W-:-:S02]  /*10840*/  F2FP.F16.F32.PACK_AB R11, R135, R134 ;  /* 0x00000086870b723e */ /* 0x000fc400000000ff */
[----:B------:R-:W-:-:S03]  /*10850*/  PLOP3.LUT P0, PT, PT, PT, UP0, 0x80, 0x0 ;  /* 0x000000000000781c */ /* 0x000fc60003f0f008 */
[----:B------:R2:W-:Y:S01]  /*10860*/  STSM.16.M88.4 [R30], R8 ;  /* 0x000000081e007844 */ /* 0x0005e20000000200 */
[----:B------:R-:W-:Y:S09]  /*10870*/  BAR.SYNC.DEFER_BLOCKING 0x1, 0x180 ;  /* 0x0046000000007b1d */ /* 0x000ff20000010000 */
[----:B------:R-:W3:Y:S01]  /*10880*/  @P0 LDG.E R3, desc[UR54][R28.64] ;  /* 0x000000361c030981 */ /* 0x000ee2000c1e1900 */
[----:B------:R-:W-:Y:S01]  /*10890*/  UISETP.NE.U32.AND UP1, UPT, UR8, URZ, UPT ;  /* 0x0000003f0800728c */ /* 0x000fe2000bf25070 */
[----:B-1----:R-:W-:Y:S01]  /*108a0*/  ISETP.NE.AND P1, PT, R40, 0x1, PT ;  /* 0x000000012800780c */ /* 0x002fe20003f25270 */
[----:B------:R-:W-:Y:S01]  /*108b0*/  ULDC UR10, c[0x0][0xa88] ;  /* 0x0002a200000a7ab9 */ /* 0x000fe20000000800 */
[----:B------:R-:W-:Y:S01]  /*108c0*/  UMOV UR4, URZ ;  /* 0x0000003f00047c82 */ /* 0x000fe20008000000 */
[----:B------:R-:W-:-:S06]  /*108d0*/  UISETP.NE.AND.EX UP1, UPT, UR9, URZ, UPT, UP1 ;  /* 0x0000003f0900728c */ /* 0x000fcc000bf25310 */
[----:B------:R-:W-:-:S04]  /*108e0*/  PLOP3.LUT P2, PT, PT, PT, UP1, 0x80, 0x0 ;  /* 0x000000000000781c */ /* 0x000fc80003f4f018 */
[----:B0-----:R-:W0:Y:S01]  /*108f0*/  @P1 LDC R5, c[0x0][0xbec] ;  /* 0x0002fb00ff051b82 */ /* 0x001e220000000800 */
[----:B------:R-:W-:Y:S02]  /*10900*/  @UP1 ULDC.64 UR8, c[0x0][0xc08] ;  /* 0x0003020000081ab9 */ /* 0x000fe40000000a00 */
[----:B------:R-:W-:-:S05]  /*10910*/  @UP1 UIMAD.WIDE UR8, UR39, 0x4, UR8 ;  /* 0x00000004270818a5 */ /* 0x000fca000f8e0208 */
[----:B------:R-:W1:Y:S01]  /*10920*/  @P1 LDC R6, c[0x0][0xbf0] ;  /* 0x0002fc00ff061b82 */ /* 0x000e620000000800 */
[----:B--2---:R-:W-:Y:S02]  /*10930*/  IMAD.U32 R8, RZ, RZ, UR8 ;  /* 0x00000008ff087e24 */ /* 0x004fe4000f8e00ff */
[----:B------:R-:W-:Y:S01]  /*10940*/  IMAD.U32 R9, RZ, RZ, UR9 ;  /* 0x00000009ff097e24 */ /* 0x000fe2000f8e00ff */
[----:B---3--:R-:W-:Y:S01]  /*10950*/  @P0 R2UR UR4, R3 ;  /* 0x00000000030402ca */ /* 0x008fe200000e0000 */
[----:B------:R-:W-:-:S06]  /*10960*/  IMAD.U32 R3, RZ, RZ, UR10 ;  /* 0x0000000aff037e24 */ /* 0x000fcc000f8e00ff */
[----:B------:R2:W5:Y:S01]  /*10970*/  @P2 LDG.E R3, desc[UR54][R8.64] ;  /* 0x0000003608032981 */ /* 0x000562000c1e1900 */
[----:B01----:R-:W-:Y:S07]  /*10980*/  @P2 BRA `(.L_x_1150) ;  /* 0x0000000000102947 */ /* 0x003fee0003800000 */
[----:B------:R-:W-:Y:S05]  /*10990*/  @!P0 BRA `(.L_x_1150) ;  /* 0x00000000000c8947 */ /* 0x000fea0003800000 */
[----:B------:R-:W3:Y:S04]  /*109a0*/  LDG.E R4, desc[UR54][R28.64] ;  /* 0x000000361c047981 */ /* 0x000ee8000c1e1900 */
[----:B-----5:R-:W3:Y:S02]  /*109b0*/  LDG.E R3, desc[UR54][R28.64+0x4] ;  /* 0x000004361c037981 */ /* 0x020ee4000c1e1900 */
[----:B---3--:R-:W-:-:S07]  /*109c0*/  IMAD.IADD R3, R3, 0x1, -R4 ;  /* 0x0000000103037824 */ /* 0x008fce00078e0a04 */
.L_x_1150:
[----:B--2---:R-:W-:Y:S01]  /*109d0*/  VIADD R8, R137, UR38 ;  /* 0x0000002689087c36 */ /* 0x004fe20008000000 */
[----:B------:R-:W-:Y:S01]  /*109e0*/  USHF.R.S32.HI UR9, URZ, 0x1f, UR4 ;  /* 0x0000001f3f097899 */ /* 0x000fe20008011404 */
[----:B-----5:R-:W-:Y:S01]  /*109f0*/  IMAD R41, R3, R40, RZ ;  /* 0x0000002803297224 */ /* 0x020fe200078e02ff */
[----:B------:R-:W-:Y:S01]  /*10a00*/  USHF.R.S32.HI UR16, URZ, 0x1f, UR40 ;  /* 0x0000001f3f107899 */ /* 0x000fe20008011428 */
[----:B------:R-:W-:Y:S01]  /*10a10*/  @P1 IMAD.HI.U32 R5, R8, R5, RZ ;  /* 0x0000000508051227 */ /* 0x000fe200078e00ff */
[----:B------:R-:W-:Y:S01]  /*10a20*/  ULDC.64 UR14, c[0x0][0xb90] ;  /* 0x0002e400000e7ab9 */ /* 0x000fe20000000a00 */
[----:B------:R-:W-:Y:S01]  /*10a30*/  UMOV UR8, UR4 ;  /* 0x0000000400087c82 */ /* 0x000fe20008000000 */
[----:B------:R-:W-:Y:S01]  /*10a40*/  UIMAD UR12, UR16, UR14, URZ ;  /* 0x0000000e100c72a4 */ /* 0x000fe2000f8e023f */
[----:B------:R-:W-:Y:S01]  /*10a50*/  IMAD.MOV.U32 R4, RZ, RZ, R8 ;  /* 0x000000ffff047224 */ /* 0x000fe200078e0008 */
[----:B------:R-:W-:Y:S01]  /*10a60*/  UIMAD.WIDE.U32 UR10, UR40, UR14, UR8 ;  /* 0x0000000e280a72a5 */ /* 0x000fe2000f8e0008 */
[----:B------:R-:W-:Y:S01]  /*10a70*/  @P1 SHF.R.U32.HI R4, RZ, R6, R5 ;  /* 0x00000006ff041219 */ /* 0x000fe20000011605 */
[----:B------:R-:W-:Y:S01]  /*10a80*/  USHF.R.S32.HI UR8, URZ, 0x1f, UR39 ;  /* 0x0000001f3f087899 */ /* 0x000fe20008011427 */
[----:B------:R-:W-:Y:S01]  /*10a90*/  IMAD R5, R142, 0x20, R138 ;  /* 0x000000208e057824 */ /* 0x000fe200078e028a */
[----:B------:R-:W-:Y:S01]  /*10aa0*/  UIMAD UR12, UR40, UR15, UR12 ;  /* 0x0000000f280c72a4 */ /* 0x000fe2000f8e020c */
[--C-:B------:R-:W-:Y:S01]  /*10ab0*/  SHF.R.S32.HI R6, RZ, 0x1f, R4.reuse ;  /* 0x0000001fff067819 */ /* 0x100fe20000011404 */
[----:B------:R-:W-:Y:S01]  /*10ac0*/  USEL UR18, UR8, URZ, !UP0 ;  /* 0x0000003f08127287 */ /* 0x000fe2000c000000 */
[----:B------:R-:W-:Y:S01]  /*10ad0*/  IMAD.MOV R7, RZ, RZ, -R4 ;  /* 0x000000ffff077224 */ /* 0x000fe200078e0a04 */
[----:B------:R-:W-:Y:S01]  /*10ae0*/  ULDC.64 UR14, c[0x0][0xb98] ;  /* 0x0002e600000e7ab9 */ /* 0x000fe20000000a00 */
[----:B------:R-:W-:Y:S01]  /*10af0*/  USEL UR17, UR39, URZ, !UP0 ;  /* 0x0000003f27117287 */ /* 0x000fe2000c000000 */
[----:B------:R-:W-:Y:S01]  /*10b00*/  IMAD.WIDE R20, R5, 0x2, R20 ;  /* 0x0000000205147825 */ /* 0x000fe200078e0214 */
[----:B------:R-:W-:-:S02]  /*10b10*/  UIMAD UR8, UR18, UR14, URZ ;  /* 0x0000000e120872a4 */ /* 0x000fc4000f8e023f */
[----:B------:R-:W-:Y:S01]  /*10b20*/  UIADD3 UR11, UR11, UR12, URZ ;  /* 0x0000000c0b0b7290 */ /* 0x000fe2000fffe03f */
[----:B------:R-:W-:Y:S01]  /*10b30*/  IMAD R7, R40, R7, R8 ;  /* 0x0000000728077224 */ /* 0x000fe200078e0208 */
[----:B------:R-:W-:Y:S01]  /*10b40*/  UIMAD UR8, UR17, UR15, UR8 ;  /* 0x0000000f110872a4 */ /* 0x000fe2000f8e0208 */
[C---:B------:R-:W-:Y:S01]  /*10b50*/  IADD3 R9, P2, R20.reuse, 0x1800, RZ ;  /* 0x0000180014097810 */ /* 0x040fe20007f5e0ff */
[----:B------:R-:W-:Y:S01]  /*10b60*/  UIMAD.WIDE.U32 UR10, UR17, UR14, UR10 ;  /* 0x0000000e110a72a5 */ /* 0x000fe2000f8e000a */
[----:B------:R-:W-:Y:S01]  /*10b70*/  IADD3 R25, P6, R20, 0x3000, RZ ;  /* 0x0000300014197810 */ /* 0x000fe20007fde0ff */
[----:B------:R-:W-:Y:S01]  /*10b80*/  ULDC.64 UR12, c[0x0][0xb88] ;  /* 0x0002e200000c7ab9 */ /* 0x000fe20000000a00 */
[----:B------:R-:W-:Y:S01]  /*10b90*/  SHF.R.S32.HI R5, RZ, 0x1f, R7 ;  /* 0x0000001fff057819 */ /* 0x000fe20000011407 */
[----:B------:R-:W-:Y:S01]  /*10ba0*/  IMAD.U32 R11, RZ, RZ, UR8 ;  /* 0x00000008ff0b7e24 */ /* 0x000fe2000f8e00ff */
[----:B------:R-:W-:Y:S02]  /*10bb0*/  LOP3.LUT R8, R9, 0x180, RZ, 0xc0, !PT ;  /* 0x0000018009087812 */ /* 0x000fe400078ec0ff */
[----:B------:R-:W-:Y:S01]  /*10bc0*/  IADD3 R4, P0, R4, UR10, RZ ;  /* 0x0000000a04047c10 */ /* 0x000fe2000ff1e0ff */
[----:B------:R-:W-:Y:S01]  /*10bd0*/  IMAD R10, R5, UR12, RZ ;  /* 0x0000000c050a7c24 */ /* 0x000fe2000f8e02ff */
[----:B------:R-:W-:-:S02]  /*10be0*/  SHF.R.U64 R8, R8, 0x3, RZ ;  /* 0x0000000308087819 */ /* 0x000fc400000012ff */
[----:B------:R-:W-:Y:S01]  /*10bf0*/  IADD3.X R5, R6, UR11, R11, P0, !PT ;  /* 0x0000000b06057c10 */ /* 0x000fe200087fe40b */
[----:B------:R-:W-:Y:S01]  /*10c00*/  ULDC.64 UR10, c[0x0][0xb50] ;  /* 0x0002d400000a7ab9 */ /* 0x000fe20000000a00 */
[----:B------:R-:W-:Y:S01]  /*10c10*/  LOP3.LUT R6, R8, R9, RZ, 0x3c, !PT ;  /* 0x0000000908067212 */ /* 0x000fe200078e3cff */
[C---:B------:R-:W-:Y:S01]  /*10c20*/  IMAD R9, R7.reuse, UR13, R10 ;  /* 0x0000000d07097c24 */ /* 0x040fe2000f8e020a */
[C---:B------:R-:W-:Y:S01]  /*10c30*/  IADD3 R13, P5, R20.reuse, 0x4800, RZ ;  /* 0x00004800140d7810 */ /* 0x040fe20007fbe0ff */
[----:B------:R-:W-:Y:S01]  /*10c40*/  IMAD.WIDE.U32 R4, R7, UR12, R4 ;  /* 0x0000000c07047c25 */ /* 0x000fe2000f8e0004 */
[----:B------:R-:W-:Y:S01]  /*10c50*/  ULDC.64 UR12, c[0x0][0xaa0] ;  /* 0x0002a800000c7ab9 */ /* 0x000fe20000000a00 */
[----:B------:R-:W-:Y:S02]  /*10c60*/  IADD3 R33, P4, R20, 0x6000, RZ ;  /* 0x0000600014217810 */ /* 0x000fe40007f9e0ff */
[----:B------:R-:W-:Y:S01]  /*10c70*/  IMAD.IADD R5, R5, 0x1, R9 ;  /* 0x0000000105057824 */ /* 0x000fe200078e0209 */
[C---:B------:R-:W-:Y:S01]  /*10c80*/  LEA R8, P0, R4.reuse, UR10, 0x2 ;  /* 0x0000000a04087c11 */ /* 0x040fe2000f8010ff */
[----:B------:R-:W-:Y:S01]  /*10c90*/  VIADD R10, R145, UR38 ;  /* 0x00000026910a7c36 */ /* 0x000fe20008000000 */
[----:B------:R-:W-:Y:S01]  /*10ca0*/  LOP3.LUT R24, R25, 0x180, RZ, 0xc0, !PT ;  /* 0x0000018019187812 */ /* 0x000fe200078ec0ff */
[----:B------:R-:W-:Y:S01]  /*10cb0*/  IMAD.X R7, RZ, RZ, R21, P2 ;  /* 0x000000ffff077224 */ /* 0x000fe200010e0615 */
[----:B------:R-:W-:Y:S01]  /*10cc0*/  LEA.HI.X R9, R4, UR11, R5, 0x2, P0 ;  /* 0x0000000b04097c11 */ /* 0x000fe200080f1405 */
[----:B------:R-:W-:Y:S01]  /*10cd0*/  SHFL.IDX PT, R36, R8, RZ, 0x1c1f ;  /* 0x001c1fff08247589 */ /* 0x000fe200000e0000 */
[----:B------:R-:W-:Y:S01]  /*10ce0*/  LOP3.LUT P0, RZ, R143, 0x3, RZ, 0xc0, !PT ;  /* 0x000000038fff7812 */ /* 0x000fe2000780c0ff */
[----:B------:R-:W-:Y:S01]  /*10cf0*/  VIADD R3, R10, 0x8 ;  /* 0x000000080a037836 */ /* 0x000fe20000000000 */
[----:B------:R-:W-:Y:S01]  /*10d00*/  IADD3 R4, P3, R20, 0x7800, RZ ;  /* 0x0000780014047810 */ /* 0x000fe20007f7e0ff */
[----:B------:R-:W0:Y:S01]  /*10d10*/  SHFL.IDX PT, R37, R9, RZ, 0x1c1f ;  /* 0x001c1fff09257589 */ /* 0x000e2200000e0000 */
[----:B------:R-:W-:-:S02]  /*10d20*/  ISETP.GE.OR P2, PT, R10, R41, P0 ;  /* 0x000000290a00720c */ /* 0x000fc40000746670 */
[----:B------:R-:W-:Y:S01]  /*10d30*/  ISETP.GE.OR P0, PT, R3, R41, P0 ;  /* 0x000000290300720c */ /* 0x000fe20000706670 */
[----:B------:R-:W-:Y:S01]  /*10d40*/  SHFL.IDX PT, R38, R8, 0x1, 0x1c1f ;  /* 0x003c1f0008267f89 */ /* 0x000fe200000e0000 */
[----:B------:R-:W-:Y:S01]  /*10d50*/  LOP3.LUT R3, R4, 0x180, RZ, 0xc0, !PT ;  /* 0x0000018004037812 */ /* 0x000fe200078ec0ff */
[----:B------:R-:W-:Y:S01]  /*10d60*/  UIMAD UR10, UR9, UR12, URZ ;  /* 0x0000000c090a72a4 */ /* 0x000fe2000f8e023f */
[----:B------:R-:W-:Y:S01]  /*10d70*/  LOP3.LUT R5, R20, 0x180, RZ, 0xc0, !PT ;  /* 0x0000018014057812 */ /* 0x000fe200078ec0ff */
[----:B------:R-:W1:Y:S01]  /*10d80*/  SHFL.IDX PT, R39, R9, 0x1, 0x1c1f ;  /* 0x003c1f0009277f89 */ /* 0x000e6200000e0000 */
[----:B------:R-:W-:Y:S01]  /*10d90*/  SHF.R.U64 R3, R3, 0x3, RZ ;  /* 0x0000000303037819 */ /* 0x000fe200000012ff */
[----:B------:R-:W-:Y:S01]  /*10da0*/  IMAD.X R29, RZ, RZ, R21, P3 ;  /* 0x000000ffff1d7224 */ /* 0x000fe200018e0615 */
[----:B------:R-:W-:Y:S02]  /*10db0*/  SHF.R.U64 R5, R5, 0x3, RZ ;  /* 0x0000000305057819 */ /* 0x000fe400000012ff */
[----:B------:R-:W-:-:S02]  /*10dc0*/  LOP3.LUT R28, R3, R4, RZ, 0x3c, !PT ;  /* 0x00000004031c7212 */ /* 0x000fc400078e3cff */
[----:B------:R-:W2:Y:S01]  /*10dd0*/  @P1 LDC R3, c[0x0][0xbec] ;  /* 0x0002fb00ff031b82 */ /* 0x000ea20000000800 */
[----:B------:R-:W-:Y:S02]  /*10de0*/  LOP3.LUT R20, R5, R20, RZ, 0x3c, !PT ;  /* 0x0000001405147212 */ /* 0x000fe400078e3cff */
[----:B------:R-:W-:Y:S02]  /*10df0*/  LOP3.LUT R12, R13, 0x180, RZ, 0xc0, !PT ;  /* 0x000001800d0c7812 */ /* 0x000fe400078ec0ff */
[----:B------:R-:W-:Y:S02]  /*10e00*/  LOP3.LUT R32, R33, 0x180, RZ, 0xc0, !PT ;  /* 0x0000018021207812 */ /* 0x000fe400078ec0ff */
[----:B------:R-:W-:Y:S01]  /*10e10*/  SHF.R.U64 R24, R24, 0x3, RZ ;  /* 0x0000000318187819 */ /* 0x000fe200000012ff */
[----:B0-----:R0:W-:Y:S01]  /*10e20*/  @!P2 ST.E desc[UR54][R36.64], R2 ;  /* 0x000000022400a985 */ /* 0x0011e2000c101936 */
[----:B------:R-:W-:Y:S01]  /*10e30*/  UIMAD.WIDE.U32 UR8, UR4, UR12, URZ ;  /* 0x0000000c040872a5 */ /* 0x000fe2000f8e003f */
[----:B------:R-:W-:Y:S01]  /*10e40*/  SHF.R.U64 R12, R12, 0x3, RZ ;  /* 0x000000030c0c7819 */ /* 0x000fe200000012ff */
[----:B------:R-:W-:Y:S01]  /*10e50*/  UIMAD UR10, UR4, UR13, UR10 ;  /* 0x0000000d040a72a4 */ /* 0x000fe2000f8e020a */
[----:B------:R-:W-:-:S02]  /*10e60*/  SHF.R.U64 R32, R32, 0x3, RZ ;  /* 0x0000000320207819 */ /* 0x000fc400000012ff */
[----:B------:R-:W-:Y:S01]  /*10e70*/  ULDC.64 UR12, c[0x0][0xae8] ;  /* 0x0002ba00000c7ab9 */ /* 0x000fe20000000a00 */
[----:B------:R-:W-:Y:S01]  /*10e80*/  LOP3.LUT R24, R24, R25, RZ, 0x3c, !PT ;  /* 0x0000001918187212 */ /* 0x000fe200078e3cff */
[----:B-1----:R1:W-:Y:S01]  /*10e90*/  @!P0 ST.E desc[UR54][R38.64], R0 ;  /* 0x0000000026008985 */ /* 0x0023e2000c101936 */
[----:B0-----:R-:W0:Y:S03]  /*10ea0*/  @P1 LDC R37, c[0x0][0xbf0] ;  /* 0x0002fc00ff251b82 */ /* 0x001e260000000800 */
[----:B------:R3:W5:Y:S01]  /*10eb0*/  LD.E.128 R8, desc[UR54][R20.64] ;  /* 0x0000003614087980 */ /* 0x000762000c101d00 */
[----:B------:R-:W-:Y:S01]  /*10ec0*/  UIADD3 UR9, UR9, UR10, URZ ;  /* 0x0000000a09097290 */ /* 0x000fe2000fffe03f */
[----:B------:R-:W-:Y:S01]  /*10ed0*/  LOP3.LUT R12, R12, R13, RZ, 0x3c, !PT ;  /* 0x0000000d0c0c7212 */ /* 0x000fe200078e3cff */
[----:B------:R-:W-:Y:S01]  /*10ee0*/  UIMAD UR4, UR16, UR12, URZ ;  /* 0x0000000c100472a4 */ /* 0x000fe2000f8e023f */
[----:B------:R-:W-:Y:S01]  /*10ef0*/  LOP3.LUT R32, R32, R33, RZ, 0x3c, !PT ;  /* 0x0000002120207212 */ /* 0x000fe200078e3cff */
[----:B------:R-:W-:-:S02]  /*10f00*/  IMAD.X R25, RZ, RZ, R21, P6 ;  /* 0x000000ffff197224 */ /* 0x000fc400030e0615 */
[----:B-1----:R-:W-:Y:S01]  /*10f10*/  IMAD R0, R141, 0x60, R142 ;  /* 0x000000608d007824 */ /* 0x002fe200078e028e */
[----:B------:R-:W-:Y:S01]  /*10f20*/  UIMAD UR4, UR40, UR13, UR4 ;  /* 0x0000000d280472a4 */ /* 0x000fe2000f8e0204 */
[--C-:B------:R-:W-:Y:S01]  /*10f30*/  IMAD.X R13, RZ, RZ, R21.reuse, P5 ;  /* 0x000000ffff0d7224 */ /* 0x100fe200028e0615 */
[----:B------:R-:W-:Y:S01]  /*10f40*/  ULDC.64 UR10, c[0x0][0xaf0] ;  /* 0x0002bc00000a7ab9 */ /* 0x000fe20000000a00 */
[----:B---3--:R-:W-:Y:S01]  /*10f50*/  VIADD R20, R0, UR38 ;  /* 0x0000002600147c36 */ /* 0x008fe20008000000 */
[----:B------:R-:W-:Y:S01]  /*10f60*/  UIMAD.WIDE.U32 UR8, UR40, UR12, UR8 ;  /* 0x0000000c280872a5 */ /* 0x000fe2000f8e0008 */
[----:B------:R-:W-:Y:S01]  /*10f70*/  IMAD.X R33, RZ, RZ, R21, P4 ;  /* 0x000000ffff217224 */ /* 0x000fe200020e0615 */
[----:B------:R-:W5:Y:S01]  /*10f80*/  LD.E.128 R4, desc[UR54][R6.64] ;  /* 0x0000003606047980 */ /* 0x000f62000c101d00 */
[----:B--2---:R-:W-:Y:S01]  /*10f90*/  @P1 IMAD.HI.U32 R0, R20, R3, RZ ;  /* 0x0000000314001227 */ /* 0x004fe200078e00ff */
[----:B------:R-:W-:Y:S02]  /*10fa0*/  UIADD3 UR9, UR9, UR4, URZ ;  /* 0x0000000409097290 */ /* 0x000fe4000fffe03f */
[----:B------:R-:W5:Y:S01]  /*10fb0*/  LD.E.128 R24, desc[UR54][R24.64] ;  /* 0x0000003618187980 */ /* 0x000f62000c101d00 */
[----:B------:R-:W-:Y:S01]  /*10fc0*/  IMAD.MOV.U32 R21, RZ, RZ, R20 ;  /* 0x000000ffff157224 */ /* 0x000fe200078e0014 */
[----:B------:R-:W-:-:S02]  /*10fd0*/  UIMAD UR4, UR18, UR10, URZ ;  /* 0x0000000a120472a4 */ /* 0x000fc4000f8e023f */
[----:B------:R-:W5:Y:S01]  /*10fe0*/  LD.E.128 R12, desc[UR54][R12.64] ;  /* 0x000000360c0c7980 */ /* 0x000f62000c101d00 */
[----:B0-----:R-:W-:Y:S01]  /*10ff0*/  @P1 SHF.R.U32.HI R21, RZ, R37, R0 ;  /* 0x00000025ff151219 */ /* 0x001fe20000011600 */
[----:B------:R-:W-:Y:S02]  /*11000*/  UIMAD UR4, UR17, UR11, UR4 ;  /* 0x0000000b110472a4 */ /* 0x000fe4000f8e0204 */
[----:B------:R-:W-:Y:S01]  /*11010*/  UIMAD.WIDE.U32 UR8, UR17, UR10, UR8 ;  /* 0x0000000a110872a5 */ /* 0x000fe2000f8e0008 */
[--C-:B------:R-:W-:Y:S01]  /*11020*/  SHF.R.S32.HI R0, RZ, 0x1f, R21.reuse ;  /* 0x0000001fff007819 */ /* 0x100fe20000011415 */
[----:B------:R-:W-:Y:S01]  /*11030*/  IMAD.MOV R37, RZ, RZ, -R21 ;  /* 0x000000ffff257224 */ /* 0x000fe200078e0a15 */
[----:B------:R-:W-:Y:S01]  /*11040*/  ULDC.64 UR10, c[0x0][0xae0] ;  /* 0x0002b800000a7ab9 */ /* 0x000fe20000000a00 */
[----:B------:R-:W-:Y:S01]  /*11050*/  UIADD3 UR4, UR9, UR4, URZ ;  /* 0x0000000409047290 */ /* 0x000fe2000fffe03f */
[----:B------:R-:W5:Y:S01]  /*11060*/  LD.E.128 R32, desc[UR54][R32.64] ;  /* 0x0000003620207980 */ /* 0x000f62000c101d00 */
[----:B------:R-:W-:-:S02]  /*11070*/  IMAD R0, R0, UR10, RZ ;  /* 0x0000000a00007c24 */ /* 0x000fc4000f8e02ff */
[----:B------:R-:W-:Y:S01]  /*11080*/  IMAD R37, R40, R37, R20 ;  /* 0x0000002528257224 */ /* 0x000fe200078e0214 */
[----:B------:R-:W5:Y:S01]  /*11090*/  LD.E.128 R28, desc[UR54][R28.64] ;  /* 0x000000361c1c7980 */ /* 0x000f62000c101d00 */
[----:B------:R-:W-:Y:S02]  /*110a0*/  IMAD R39, R21, UR11, R0 ;  /* 0x0000000b15277c24 */ /* 0x000fe4000f8e0200 */
[----:B------:R-:W-:Y:S01]  /*110b0*/  IMAD.U32 R3, RZ, RZ, UR9 ;  /* 0x00000009ff037e24 */ /* 0x000fe2000f8e00ff */
[----:B------:R-:W-:Y:S01]  /*110c0*/  SHF.R.S32.HI R0, RZ, 0x1f, R37 ;  /* 0x0000001fff007819 */ /* 0x000fe20000011425 */
[----:B------:R-:W-:Y:S01]  /*110d0*/  IMAD.U32 R2, RZ, RZ, UR8 ;  /* 0x00000008ff027e24 */ /* 0x000fe2000f8e00ff */
[----:B------:R-:W-:Y:S01]  /*110e0*/  ULDC.64 UR8, c[0x0][0xad8] ;  /* 0x0002b60000087ab9 */ /* 0x000fe20000000a00 */
[----:B------:R-:W-:Y:S01]  /*110f0*/  IMAD.U32 R3, RZ, RZ, UR4 ;  /* 0x00000004ff037e24 */ /* 0x000fe2000f8e00ff */
[----:B------:R-:W-:Y:S01]  /*11100*/  @!PT LDS RZ, [RZ] ;  /* 0x00000000fffff984 */ /* 0x000fe20000000800 */
[----:B------:R-:W-:Y:S01]  /*11110*/  @!PT LDS RZ, [RZ] ;  /* 0x00000000fffff984 */ /* 0x000fe20000000800 */
[----:B------:R-:W-:Y:S01]  /*11120*/  @!PT LDS RZ, [RZ] ;  /* 0x00000000fffff984 */ /* 0x000fe20000000800 */
[----:B------:R-:W-:Y:S01]  /*11130*/  @!PT LDS RZ, [RZ] ;  /* 0x00000000fffff984 */ /* 0x000fe20000000800 */
[----:B------:R0:W-:Y:S06]  /*11140*/  MEMBAR.ALL.CTA ;  /* 0x0000000000007992 */ /* 0x0001ec0000008000 */
[----:B0-----:R-:W0:Y:S01]  /*11150*/  FENCE.VIEW.ASYNC.S ;  /* 0x00000000000073c6 */ /* 0x001e220000000000 */
[----:B------:R-:W-:-:S02]  /*11160*/  IMAD R0, R0, UR8, RZ ;  /* 0x0000000800007c24 */ /* 0x000fc4000f8e02ff */
[----:B------:R-:W-:-:S04]  /*11170*/  IMAD.WIDE.U32 R2, R21, UR10, R2 ;  /* 0x0000000a15027c25 */ /* 0x000fc8000f8e0002 */
[----:B------:R-:W-:Y:S02]  /*11180*/  IMAD.IADD R3, R3, 0x1, R39 ;  /* 0x0000000103037824 */ /* 0x000fe400078e0227 */
[C---:B------:R-:W-:Y:S02]  /*11190*/  IMAD R21, R37.reuse, UR9, R0 ;  /* 0x0000000925157c24 */ /* 0x040fe4000f8e0200 */
[----:B------:R-:W-:Y:S01]  /*111a0*/  VIADD R0, R142, UR38 ;  /* 0x000000268e007c36 */ /* 0x000fe20008000000 */
[----:B------:R-:W-:Y:S01]  /*111b0*/  UIADD3 UR4, UR41, 0x2d820, URZ ;  /* 0x0002d82029047890 */ /* 0x000fe2000fffe03f */
[----:B------:R-:W-:Y:S01]  /*111c0*/  IMAD.WIDE.U32 R2, R37, UR8, R2 ;  /* 0x0000000825027c25 */ /* 0x000fe2000f8e0002 */
[----:B------:R-:W-:Y:S02]  /*111d0*/  ULDC.64 UR8, c[0x0][0xa80] ;  /* 0x0002a00000087ab9 */ /* 0x000fe40000000a00 */
        /* <DEDUP_REMOVED lines=19> */
[----:B-----5:R3:W-:Y:S04]  /*11310*/  @!P0 ST.E.128 desc[UR54][R2.64], R8 ;  /* 0x0000000802008985 */ /* 0x0207e8000c101d36 */
[----:B------:R3:W-:Y:S04]  /*11320*/  @!P1 ST.E.128 desc[UR54][R36.64], R24 ;  /* 0x0000001824009985 */ /* 0x0007e8000c101d36 */
[----:B------:R3:W-:Y:S02]  /*11330*/  @!P2 ST.E.128 desc[UR54][R38.64], R32 ;  /* 0x000000202600a985 */ /* 0x0007e4000c101d36 */
.L_x_1152:
[----:B------:R-:W-:Y:S05]  /*11340*/  BSYNC B1 ;  /* 0x0000000000017941 */ /* 0x000fea0003800000 */
.L_x_1151:
        /* <DEDUP_REMOVED lines=8> */
[C---:B0-----:R-:W-:Y:S02]  /*113d0*/  @!P2 LEA R10, P0, R139.reuse, R8, 0x1 ;  /* 0x000000088b0aa211 */ /* 0x041fe400078008ff */
        /* <DEDUP_REMOVED lines=10> */
.L_x_1149:
[----:B------:R-:W-:Y:S01]  /*11480*/  ULDC.64 UR8, c[0x0][0xc00] ;  /* 0x0003000000087ab9 */ /* 0x000fe20000000a00 */
[----:B------:R-:W-:Y:S01]  /*11490*/  ULDC UR4, c[0x0][0xa88] ;  /* 0x0002a20000047ab9 */ /* 0x000fe20000000800 */
[----:B------:R-:W-:Y:S01]  /*114a0*/  UISETP.NE.U32.AND UP0, UPT, UR8, URZ, UPT ;  /* 0x0000003f0800728c */ /* 0x000fe2000bf05070 */
[----:B------:R-:W0:Y:S03]  /*114b0*/  LDC R11, c[0x0][0xbe8] ;  /* 0x0002fa00ff0b7b82 */ /* 0x000e260000000800 */
[----:B------:R-:W-:-:S03]  /*114c0*/  UISETP.NE.AND.EX UP0, UPT, UR9, URZ, UPT, UP0 ;  /* 0x0000003f0900728c */ /* 0x000fc6000bf05300 */
[----:B------:R-:W-:Y:S02]  /*114d0*/  ULDC.64 UR8, c[0x0][0xc00] ;  /* 0x0003000000087ab9 */ /* 0x000fe40000000a00 */
[----:B------:R-:W-:Y:S01]  /*114e0*/  UIMAD.WIDE UR8, UR39, 0x4, UR8 ;  /* 0x00000004270878a5 */ /* 0x000fe2000f8e0208 */
[----:B------:R-:W-:-:S05]  /*114f0*/  PLOP3.LUT P2, PT, PT, PT, UP0, 0x80, 0x0 ;  /* 0x000000000000781c */ /* 0x000fca0003f4f008 */
[----:B------:R-:W-:Y:S02]  /*11500*/  IMAD.U32 R2, RZ, RZ, UR8 ;  /* 0x00000008ff027e24 */ /* 0x000fe4000f8e00ff */
[----:B------:R-:W-:Y:S01]  /*11510*/  IMAD.U32 R3, RZ, RZ, UR9 ;  /* 0x00000009ff037e24 */ /* 0x000fe2000f8e00ff */
[----:B------:R-:W-:Y:S02]  /*11520*/  ULDC.64 UR8, c[0x0][0xc08] ;  /* 0x0003020000087ab9 */ /* 0x000fe40000000a00 */
[----:B------:R-:W-:Y:S01]  /*11530*/  UISETP.NE.U32.AND UP1, UPT, UR8, URZ, UPT ;  /* 0x0000003f0800728c */ /* 0x000fe2000bf25070 */
[----:B------:R-:W-:Y:S02]  /*11540*/  IMAD.U32 R0, RZ, RZ, UR4 ;  /* 0x00000004ff007e24 */ /* 0x000fe4000f8e00ff */
[----:B------:R-:W2:Y:S01]  /*11550*/  @P2 LDG.E R6, desc[UR54][R2.64] ;  /* 0x0000003602062981 */ /* 0x000ea2000c1e1900 */
[----:B------:R-:W-:-:S06]  /*11560*/  UISETP.NE.AND.EX UP1, UPT, UR9, URZ, UPT, UP1 ;  /* 0x0000003f0900728c */ /* 0x000fcc000bf25310 */
[----:B------:R-:W-:-:S05]  /*11570*/  PLOP3.LUT P3, PT, PT, PT, UP1, 0x80, 0x0 ;  /* 0x000000000000781c */ /* 0x000fca0003f6f018 */
[----:B------:R-:W-:Y:S02]  /*11580*/  @UP1 ULDC.64 UR8, c[0x0][0xc08] ;  /* 0x0003020000081ab9 */ /* 0x000fe40000000a00 */
[----:B------:R-:W-:-:S06]  /*11590*/  @UP1 UIMAD.WIDE UR8, UR39, 0x4, UR8 ;  /* 0x00000004270818a5 */ /* 0x000fcc000f8e0208 */
[----:B------:R-:W-:Y:S02]  /*115a0*/  IMAD.U32 R4, RZ, RZ, UR8 ;  /* 0x00000008ff047e24 */ /* 0x000fe4000f8e00ff */
[----:B------:R-:W-:-:S05]  /*115b0*/  IMAD.U32 R5, RZ, RZ, UR9 ;  /* 0x00000009ff057e24 */ /* 0x000fca000f8e00ff */
[----:B------:R1:W5:Y:S01]  /*115c0*/  @P3 LDG.E R0, desc[UR54][R4.64] ;  /* 0x0000003604003981 */ /* 0x000362000c1e1900 */
[----:B0-----:R-:W-:Y:S01]  /*115d0*/  ISETP.NE.AND P0, PT, R11, 0x1, PT ;  /* 0x000000010b00780c */ /* 0x001fe20003f05270 */
[----:B------:R-:W-:Y:S01]  /*115e0*/  UMOV UR4, URZ ;  /* 0x0000003f00047c82 */ /* 0x000fe20008000000 */
[----:B------:R-:W-:Y:S01]  /*115f0*/  USHF.R.S32.HI UR13, URZ, 0x1f, UR40 ;  /* 0x0000001f3f0d7899 */ /* 0x000fe20008011428 */
[----:B------:R-:W-:-:S10]  /*11600*/  ISETP.GE.AND P1, PT, R149, 0xc0, PT ;  /* 0x000000c09500780c */ /* 0x000fd40003f26270 */
[----:B------:R-:W0:Y:S01]  /*11610*/  @P0 LDC R9, c[0x0][0xbec] ;  /* 0x0002fb00ff090b82 */ /* 0x000e220000000800 */
[----:B--2---:R-:W-:Y:S01]  /*11620*/  @P2 R2UR UR4, R6 ;  /* 0x00000000060422ca */ /* 0x004fe200000e0000 */
[----:B01----:R-:W-:-:S14]  /*11630*/  @P3 BRA `(.L_x_1154) ;  /* 0x0000000000103947 */ /* 0x003fdc0003800000 */
[----:B------:R-:W-:Y:S05]  /*11640*/  @!P2 BRA `(.L_x_1154) ;  /* 0x00000000000ca947 */ /* 0x000fea0003800000 */
[----:B------:R-:W2:Y:S04]  /*11650*/  LDG.E R5, desc[UR54][R2.64] ;  /* 0x0000003602057981 */ /* 0x000ea8000c1e1900 */
[----:B-----5:R-:W2:Y:S02]  /*11660*/  LDG.E R0, desc[UR54][R2.64+0x4] ;  /* 0x0000043602007981 */ /* 0x020ea4000c1e1900 */
[----:B--2---:R-:W-:-:S07]  /*11670*/  IMAD.IADD R0, R0, 0x1, -R5 ;  /* 0x0000000100007824 */ /* 0x004fce00078e0a05 */
.L_x_1154:
[----:B------:R-:W-:Y:S01]  /*11680*/  USHF.R.S32.HI UR9, URZ, 0x1f, UR39 ;  /* 0x0000001f3f097899 */ /* 0x000fe20008011427 */
[----:B------:R-:W-:Y:S01]  /*11690*/  BSSY B1, `(.L_x_1155) ;  /* 0x000002e000017945 */ /* 0x000fe20003800000 */
[----:B------:R-:W-:Y:S02]  /*116a0*/  USHF.R.S32.HI UR12, URZ, 0x1f, UR4 ;  /* 0x0000001f3f0c7899 */ /* 0x000fe40008011404 */
[----:B------:R-:W-:Y:S02]  /*116b0*/  USEL UR8, UR39, URZ, !UP0 ;  /* 0x0000003f27087287 */ /* 0x000fe4000c000000 */
[----:B------:R-:W-:Y:S01]  /*116c0*/  USEL UR14, UR9, URZ, !UP0 ;  /* 0x0000003f090e7287 */ /* 0x000fe2000c000000 */
[----:B------:R-:W-:Y:S11]  /*116d0*/  @P1 BRA `(.L_x_1156) ;  /* 0x0000000000a41947 */ /* 0x000ff60003800000 */
[----:B------:R-:W0:Y:S01]  /*116e0*/  S2R R3, SR_TID.X ;  /* 0x0000000000037919 */ /* 0x000e220000002100 */
[----:B------:R-:W1:Y:S01]  /*116f0*/  LDC R7, c[0x0][0xbe8] ;  /* 0x0002fa00ff077b82 */ /* 0x000e620000000800 */
[----:B------:R-:W-:Y:S02]  /*11700*/  IMAD.U32 R4, RZ, RZ, UR38 ;  /* 0x00000026ff047e24 */ /* 0x000fe4000f8e00ff */
[----:B-1---5:R-:W-:-:S03]  /*11710*/  IMAD R2, R0, R7, RZ ;  /* 0x0000000700027224 */ /* 0x022fc600078e02ff */
[----:B0-----:R-:W-:-:S04]  /*11720*/  IADD3 R4, R4, -0x80, R3 ;  /* 0xffffff8004047810 */ /* 0x001fc80007ffe003 */
[----:B------:R-:W-:-:S13]  /*11730*/  ISETP.GE.AND P1, PT, R4, R2, PT ;  /* 0x000000020400720c */ /* 0x000fda0003f26270 */
[----:B------:R-:W-:Y:S05]  /*11740*/  @P1 BRA `(.L_x_1156) ;  /* 0x0000000000881947 */ /* 0x000fea0003800000 */
[----:B------:R-:W-:Y:S01]  /*11750*/  ISETP.NE.AND P1, PT, R7, 0x1, PT ;  /* 0x000000010700780c */ /* 0x000fe20003f25270 */
[----:B------:R-:W-:Y:S01]  /*11760*/  ULDC.64 UR16, c[0x0][0xb90] ;  /* 0x0002e40000107ab9 */ /* 0x000fe20000000a00 */
[----:B------:R-:W-:Y:S01]  /*11770*/  UMOV UR10, UR4 ;  /* 0x00000004000a7c82 */ /* 0x000fe20008000000 */
[----:B------:R-:W-:Y:S01]  /*11780*/  UIMAD UR9, UR13, UR16, URZ ;  /* 0x000000100d0972a4 */ /* 0x000fe2000f8e023f */
[----:B------:R-:W-:Y:S01]  /*11790*/  IMAD.MOV.U32 R2, RZ, RZ, R4 ;  /* 0x000000ffff027224 */ /* 0x000fe200078e0004 */
[----:B------:R-:W-:Y:S02]  /*117a0*/  UMOV UR11, UR12 ;  /* 0x0000000c000b7c82 */ /* 0x000fe40008000000 */
[----:B------:R-:W-:Y:S02]  /*117b0*/  UIMAD.WIDE.U32 UR10, UR40, UR16, UR10 ;  /* 0x00000010280a72a5 */ /* 0x000fe4000f8e000a */
[----:B------:R-:W-:-:S03]  /*117c0*/  UIMAD UR9, UR40, UR17, UR9 ;  /* 0x00000011280972a4 */ /* 0x000fc6000f8e0209 */
[----:B------:R-:W-:Y:S01]  /*117d0*/  ULDC.64 UR16, c[0x0][0xb98] ;  /* 0x0002e60000107ab9 */ /* 0x000fe20000000a00 */
[----:B------:R-:W0:Y:S01]  /*117e0*/  @P1 LDC R3, c[0x0][0xbec] ;  /* 0x0002fb00ff031b82 */ /* 0x000e220000000800 */
[----:B------:R-:W-:Y:S02]  /*117f0*/  UIADD3 UR11, UR11, UR9, URZ ;  /* 0x000000090b0b7290 */ /* 0x000fe4000fffe03f */
[----:B------:R-:W-:Y:S02]  /*11800*/  UIMAD UR9, UR14, UR16, URZ ;  /* 0x000000100e0972a4 */ /* 0x000fe4000f8e023f */
[----:B------:R-:W-:Y:S02]  /*11810*/  UIMAD.WIDE.U32 UR10, UR8, UR16, UR10 ;  /* 0x00000010080a72a5 */ /* 0x000fe4000f8e000a */
[----:B------:R-:W-:Y:S01]  /*11820*/  UIMAD UR9, UR8, UR17, UR9 ;  /* 0x00000011080972a4 */ /* 0x000fe2000f8e0209 */
[----:B------:R-:W1:Y:S02]  /*11830*/  @P1 LDC R6, c[0x0][0xbf0] ;  /* 0x0002fc00ff061b82 */ /* 0x000e640000000800 */
[----:B------:R-:W-:Y:S01]  /*11840*/  ULDC.64 UR16, c[0x0][0xb88] ;  /* 0x0002e20000107ab9 */ /* 0x000fe20000000a00 */
[----:B0-----:R-:W-:-:S05]  /*11850*/  @P1 IMAD.HI.U32 R3, R4, R3, RZ ;  /* 0x0000000304031227 */ /* 0x001fca00078e00ff */
[----:B-1----:R-:W-:Y:S01]  /*11860*/  @P1 SHF.R.U32.HI R2, RZ, R6, R3 ;  /* 0x00000006ff021219 */ /* 0x002fe20000011603 */
[----:B------:R-:W-:-:S03]  /*11870*/  IMAD.U32 R6, RZ, RZ, UR9 ;  /* 0x00000009ff067e24 */ /* 0x000fc6000f8e00ff */
[--C-:B------:R-:W-:Y:S01]  /*11880*/  SHF.R.S32.HI R3, RZ, 0x1f, R2.reuse ;  /* 0x0000001fff037819 */ /* 0x100fe20000011402 */
[----:B------:R-:W-:Y:S01]  /*11890*/  IMAD.MOV R5, RZ, RZ, -R2 ;  /* 0x000000ffff057224 */ /* 0x000fe200078e0a02 */
[----:B------:R-:W-:-:S03]  /*118a0*/  IADD3 R2, P1, R2, UR10, RZ ;  /* 0x0000000a02027c10 */ /* 0x000fc6000ff3e0ff */
[----:B------:R-:W-:Y:S01]  /*118b0*/  IMAD R5, R7, R5, R4 ;  /* 0x0000000507057224 */ /* 0x000fe200078e0204 */
[----:B------:R-:W-:Y:S01]  /*118c0*/  IADD3.X R3, R3, UR11, R6, P1, !PT ;  /* 0x0000000b03037c10 */ /* 0x000fe20008ffe406 */
[----:B------:R-:W-:-:S03]  /*118d0*/  ULDC.64 UR10, c[0x0][0xb50] ;  /* 0x0002d400000a7ab9 */ /* 0x000fc60000000a00 */
[----:B------:R-:W-:Y:S01]  /*118e0*/  SHF.R.S32.HI R4, RZ, 0x1f, R5 ;  /* 0x0000001fff047819 */ /* 0x000fe20000011405 */
[----:B------:R-:W-:-:S04]  /*118f0*/  IMAD.WIDE.U32 R2, R5, UR16, R2 ;  /* 0x0000001005027c25 */ /* 0x000fc8000f8e0002 */
[----:B------:R-:W-:-:S04]  /*11900*/  IMAD R4, R4, UR16, RZ ;  /* 0x0000001004047c24 */ /* 0x000fc8000f8e02ff */
[----:B------:R-:W-:Y:S01]  /*11910*/  IMAD R7, R5, UR17, R4 ;  /* 0x0000001105077c24 */ /* 0x000fe2000f8e0204 */
[----:B------:R-:W-:-:S03]  /*11920*/  LEA R4, P1, R2, UR10, 0x2 ;  /* 0x0000000a02047c11 */ /* 0x000fc6000f8210ff */
[----:B------:R-:W-:-:S05]  /*11930*/  IMAD.IADD R3, R3, 0x1, R7 ;  /* 0x0000000103037824 */ /* 0x000fca00078e0207 */
[----:B------:R-:W-:Y:S01]  /*11940*/  LEA.HI.X R5, R2, UR11, R3, 0x2, P1 ;  /* 0x0000000b02057c11 */ /* 0x000fe200088f1403 */
[----:B------:R-:W-:-:S05]  /*11950*/  IMAD.MOV.U32 R3, RZ, RZ, -0x800000 ;  /* 0xff800000ff037424 */ /* 0x000fca00078e00ff */
[----:B------:R0:W-:Y:S02]  /*11960*/  STG.E desc[UR54][R4.64], R3 ;  /* 0x0000000304007986 */ /* 0x0001e4000c101936 */
.L_x_1156:
[----:B------:R-:W-:Y:S05]  /*11970*/  BSYNC B1 ;  /* 0x0000000000017941 */ /* 0x000fea0003800000 */
.L_x_1155:
[----:B0-----:R-:W0:Y:S01]  /*11980*/  @P0 LDC R3, c[0x0][0xbf0] ;  /* 0x0002fc00ff030b82 */ /* 0x001e220000000800 */
[----:B------:R-:W-:Y:S01]  /*11990*/  ULDC.64 UR16, c[0x0][0xaa0] ;  /* 0x0002a80000107ab9 */ /* 0x000fe20000000a00 */
[----:B------:R-:W-:Y:S01]  /*119a0*/  IMAD R2, R141, 0x60, R142 ;  /* 0x000000608d027824 */ /* 0x000fe200078e028e */
[----:B------:R-:W-:Y:S01]  /*119b0*/  UIMAD UR9, UR12, UR16, URZ ;  /* 0x000000100c0972a4 */ /* 0x000fe2000f8e023f */
[----:B------:R-:W-:Y:S01]  /*119c0*/  BSSY B1, `(.L_x_1157) ;  /* 0x0000038000017945 */ /* 0x000fe20003800000 */
[----:B------:R-:W-:Y:S01]  /*119d0*/  UIMAD.WIDE.U32 UR10, UR4, UR16, URZ ;  /* 0x00000010040a72a5 */ /* 0x000fe2000f8e003f */
[----:B------:R-:W-:Y:S01]  /*119e0*/  VIADD R4, R2, UR38 ;  /* 0x0000002602047c36 */ /* 0x000fe20008000000 */
[----:B------:R-:W-:-:S03]  /*119f0*/  UIMAD UR9, UR4, UR17, UR9 ;  /* 0x00000011040972a4 */ /* 0x000fc6000f8e0209 */
[----:B------:R-:W-:Y:S01]  /*11a00*/  ULDC.64 UR16, c[0x0][0xae8] ;  /* 0x0002ba0000107ab9 */ /* 0x000fe20000000a00 */
[----:B------:R-:W-:Y:S01]  /*11a10*/  UIADD3 UR11, UR11, UR9, URZ ;  /* 0x000000090b0b7290 */ /* 0x000fe2000fffe03f */
[----:B------:R-:W-:Y:S01]  /*11a20*/  @P0 IMAD.HI.U32 R2, R4, R9, RZ ;  /* 0x0000000904020227 */ /* 0x000fe200078e00ff */
[----:B------:R-:W-:Y:S02]  /*11a30*/  UIMAD UR4, UR13, UR16, URZ ;  /* 0x000000100d0472a4 */ /* 0x000fe4000f8e023f */
[----:B------:R-:W-:Y:S01]  /*11a40*/  UIMAD.WIDE.U32 UR10, UR40, UR16, UR10 ;  /* 0x00000010280a72a5 */ /* 0x000fe2000f8e000a */
[----:B------:R-:W-:Y:S01]  /*11a50*/  IMAD.MOV.U32 R5, RZ, RZ, R4 ;  /* 0x000000ffff057224 */ /* 0x000fe200078e0004 */
[----:B------:R-:W-:Y:S01]  /*11a60*/  UIMAD UR4, UR40, UR17, UR4 ;  /* 0x00000011280472a4 */ /* 0x000fe2000f8e0204 */
[----:B------:R-:W-:-:S03]  /*11a70*/  ULDC.64 UR12, c[0x0][0xaf0] ;  /* 0x0002bc00000c7ab9 */ /* 0x000fc60000000a00 */
[----:B------:R-:W-:Y:S02]  /*11a80*/  UIADD3 UR11, UR11, UR4, URZ ;  /* 0x000000040b0b7290 */ /* 0x000fe4000fffe03f */
[----:B------:R-:W-:Y:S01]  /*11a90*/  UIMAD UR4, UR14, UR12, URZ ;  /* 0x0000000c0e0472a4 */ /* 0x000fe2000f8e023f */
[----:B0-----:R-:W-:-:S03]  /*11aa0*/  @P0 SHF.R.U32.HI R5, RZ, R3, R2 ;  /* 0x00000003ff050219 */ /* 0x001fc60000011602 */
[----:B------:R-:W-:Y:S01]  /*11ab0*/  UIMAD UR4, UR8, UR13, UR4 ;  /* 0x0000000d080472a4 */ /* 0x000fe2000f8e0204 */
[--C-:B------:R-:W-:Y:S01]  /*11ac0*/  SHF.R.S32.HI R2, RZ, 0x1f, R5.reuse ;  /* 0x0000001fff027819 */ /* 0x100fe20000011405 */
[----:B------:R-:W-:Y:S01]  /*11ad0*/  UIMAD.WIDE.U32 UR8, UR8, UR12, UR10 ;  /* 0x0000000c080872a5 */ /* 0x000fe2000f8e000a */
[----:B------:R-:W-:Y:S02]  /*11ae0*/  IMAD.MOV R7, RZ, RZ, -R5 ;  /* 0x000000ffff077224 */ /* 0x000fe400078e0a05 */
[----:B------:R-:W-:Y:S01]  /*11af0*/  ULDC.64 UR10, c[0x0][0xae0] ;  /* 0x0002b800000a7ab9 */ /* 0x000fe20000000a00 */
[----:B------:R-:W-:Y:S01]  /*11b00*/  UIADD3 UR4, UR9, UR4, URZ ;  /* 0x0000000409047290 */ /* 0x000fe2000fffe03f */
[----:B------:R-:W-:Y:S02]  /*11b10*/  IMAD R7, R11, R7, R4 ;  /* 0x000000070b077224 */ /* 0x000fe400078e0204 */
[----:B------:R-:W-:Y:S02]  /*11b20*/  IMAD R6, R2, UR10, RZ ;  /* 0x0000000a02067c24 */ /* 0x000fe4000f8e02ff */
[----:B------:R-:W-:Y:S01]  /*11b30*/  IMAD.U32 R3, RZ, RZ, UR9 ;  /* 0x00000009ff037e24 */ /* 0x000fe2000f8e00ff */
[----:B------:R-:W-:Y:S01]  /*11b40*/  SHF.R.S32.HI R4, RZ, 0x1f, R7 ;  /* 0x0000001fff047819 */ /* 0x000fe20000011407 */
[----:B------:R-:W-:Y:S01]  /*11b50*/  IMAD.U32 R2, RZ, RZ, UR8 ;  /* 0x00000008ff027e24 */ /* 0x000fe2000f8e00ff */
[----:B------:R-:W-:Y:S01]  /*11b60*/  ULDC.64 UR8, c[0x0][0xad8] ;  /* 0x0002b60000087ab9 */ /* 0x000fe20000000a00 */
[----:B------:R-:W-:-:S02]  /*11b70*/  IMAD.U32 R3, RZ, RZ, UR4 ;  /* 0x00000004ff037e24 */ /* 0x000fc4000f8e00ff */
[C---:B------:R-:W-:Y:S02]  /*11b80*/  IMAD R9, R5.reuse, UR11, R6 ;  /* 0x0000000b05097c24 */ /* 0x040fe4000f8e0206 */
[----:B------:R-:W-:-:S04]  /*11b90*/  IMAD.WIDE.U32 R2, R5, UR10, R2 ;  /* 0x0000000a05027c25 */ /* 0x000fc8000f8e0002 */
[----:B------:R-:W-:Y:S02]  /*11ba0*/  IMAD R4, R4, UR8, RZ ;  /* 0x0000000804047c24 */ /* 0x000fe4000f8e02ff */
[----:B------:R-:W-:Y:S02]  /*11bb0*/  IMAD.IADD R3, R3, 0x1, R9 ;  /* 0x0000000103037824 */ /* 0x000fe400078e0209 */
[----:B-----5:R-:W-:Y:S02]  /*11bc0*/  IMAD R11, R0, R11, RZ ;  /* 0x0000000b000b7224 */ /* 0x020fe400078e02ff */
[----:B------:R-:W-:Y:S02]  /*11bd0*/  VIADD R0, R142, UR38 ;  /* 0x000000268e007c36 */ /* 0x000fe40008000000 */
[C---:B------:R-:W-:Y:S02]  /*11be0*/  IMAD R5, R7.reuse, UR9, R4 ;  /* 0x0000000907057c24 */ /* 0x040fe4000f8e0204 */
[----:B------:R-:W-:Y:S01]  /*11bf0*/  IMAD.WIDE.U32 R2, R7, UR8, R2 ;  /* 0x0000000807027c25 */ /* 0x000fe2000f8e0002 */
[----:B------:R-:W-:Y:S01]  /*11c00*/  ISETP.GE.AND P0, PT, R0, R11, PT ;  /* 0x0000000b0000720c */ /* 0x000fe20003f06270 */
[----:B------:R-:W-:-:S02]  /*11c10*/  ULDC.64 UR8, c[0x0][0xa80] ;  /* 0x0002a00000087ab9 */ /* 0x000fc40000000a00 */
[----:B------:R-:W-:Y:S01]  /*11c20*/  IMAD.IADD R3, R3, 0x1, R5 ;  /* 0x0000000103037824 */ /* 0x000fe200078e0205 */
[----:B------:R-:W-:-:S04]  /*11c30*/  LEA R4, P1, R2, UR8, 0x1 ;  /* 0x0000000802047c11 */ /* 0x000fc8000f8208ff */
[----:B------:R-:W-:Y:S02]  /*11c40*/  LEA.HI.X R5, R2, UR9, R3, 0x1, P1 ;  /* 0x0000000902057c11 */ /* 0x000fe400088f0c03 */
[----:B------:R0:W1:Y:S04]  /*11c50*/  SHFL.IDX PT, R2, R4, RZ, 0x1c1f ;  /* 0x001c1fff04027589 */ /* 0x00006800000e0000 */
[----:B------:R0:W2:Y:S01]  /*11c60*/  SHFL.IDX PT, R3, R5, RZ, 0x1c1f ;  /* 0x001c1fff05037589 */ /* 0x0000a200000e0000 */
        /* <DEDUP_REMOVED lines=13> */
.L_x_1158:
[----:B------:R-:W-:Y:S05]  /*11d40*/  BSYNC B1 ;  /* 0x0000000000017941 */ /* 0x000fea0003800000 */
.L_x_1157:
        /* <DEDUP_REMOVED lines=9> */
[CC--:B-1-3--:R-:W-:Y:S02]  /*11de0*/  @!P3 LEA R6, P0, R139.reuse, R2.reuse, 0x1 ;  /* 0x000000028b06b211 */ /* 0x0cafe400078008ff */
[----:B------:R-:W-:Y:S02]  /*11df0*/  @!P4 LEA R8, P1, R140, R2, 0x1 ;  /* 0x000000028c08c211 */ /* 0x000fe400078208ff */
[----:B0---4-:R-:W-:Y:S01]  /*11e00*/  @!P2 IMAD.WIDE R4, R138, 0x2, R2 ;  /* 0x000000028a04a825 */ /* 0x011fe200078e0202 */
[-C--:B------:R-:W-:Y:S02]  /*11e10*/  @!P3 LEA.HI.X R7, R139, R3.reuse, R148, 0x1, P0 ;  /* 0x000000038b07b211 */ /* 0x080fe400000f0c94 */
[----:B------:R-:W-:Y:S02]  /*11e20*/  @!P4 LEA.HI.X R9, R140, R3, R147, 0x1, P1 ;  /* 0x000000038c09c211 */ /* 0x000fe400008f0c93 */
[----:B------:R0:W-:Y:S04]  /*11e30*/  @!P2 ST.E.128 desc[UR54][R4.64], RZ ;  /* 0x000000ff0400a985 */ /* 0x0001e8000c101d36 */
[----:B------:R0:W-:Y:S04]  /*11e40*/  @!P3 ST.E.128 desc[UR54][R6.64], RZ ;  /* 0x000000ff0600b985 */ /* 0x0001e8000c101d36 */
[----:B------:R0:W-:Y:S02]  /*11e50*/  @!P4 ST.E.128 desc[UR54][R8.64], RZ ;  /* 0x000000ff0800c985 */ /* 0x0001e4000c101d36 */
.L_x_1153:
[----:B------:R-:W-:Y:S05]  /*11e60*/  BSYNC B0 ;  /* 0x0000000000007941 */ /* 0x000fea0003800000 */
.L_x_1148:
[----:B------:R-:W-:Y:S02]  /*11e70*/  ULDC UR4, c[0x0][0xc3c] ;  /* 0x00030f0000047ab9 */ /* 0x000fe40000000800 */
[----:B------:R-:W-:-:S06]  /*11e80*/  UISETP.GE.AND UP0, UPT, UR6, UR4, UPT ;  /* 0x000000040600728c */ /* 0x000fcc000bf06270 */
[----:B------:R-:W-:-:S13]  /*11e90*/  PLOP3.LUT P0, PT, PT, PT, UP0, 0x80, 0x0 ;  /* 0x000000000000781c */ /* 0x000fda0003f0f008 */
[----:B------:R-:W-:Y:S05]  /*11ea0*/  @!P0 BRA `(.L_x_1159) ;  /* 0xfffffeec00f88947 */ /* 0x000fea000383ffff */
[----:B------:R-:W-:Y:S05]  /*11eb0*/  EXIT ;  /* 0x000000000000794d */ /* 0x000fea0003800000 */
.L_x_1058:
        /* <DEDUP_REMOVED lines=16> */
.L_x_1160:
        /* <DEDUP_REMOVED lines=37> */
[----:B------:R-:W-:Y:S01]  /*12210*/  IMAD.MOV.U32 R4, RZ, RZ, R3 ;  /* 0x000000ffff047224 */ /* 0x000fe200078e0003 */
[----:B------:R-:W-:Y:S01]  /*12220*/  UMOV UR4, URZ ;  /* 0x0000003f00047c82 */ /* 0x000fe20008000000 */
[----:B------:R-:W-:-:S05]  /*12230*/  ULDC UR5, c[0x0][0xc38] ;  /* 0x00030e0000057ab9 */ /* 0x000fca0000000800 */
.L_x_1166:
        /* <DEDUP_REMOVED lines=12> */
.L_x_1165:
[----:B------:R-:W-:Y:S05]  /*12300*/  BSYNC B0 ;  /* 0x0000000000007941 */ /* 0x000fea0003800000 */
.L_x_1164:
[----:B0----5:R-:W0:Y:S02]  /*12310*/  SHFL.UP PT, R2, R0, 0x1, RZ ;  /* 0x0420000000027989 */ /* 0x021e2400000e00ff */
        /* <DEDUP_REMOVED lines=19> */
.L_x_1162:
[----:B------:R-:W-:-:S04]  /*12450*/  IMAD.IADD R13, R4, 0x1, -R3 ;  /* 0x00000001040d7824 */ /* 0x000fc800078e0a03 */
[----:B------:R-:W-:-:S05]  /*12460*/  IMAD R2, R6, UR5, R13 ;  /* 0x0000000506027c24 */ /* 0x000fca000f8e020d */
[----:B------:R-:W-:Y:S02]  /*12470*/  ISETP.GT.AND P0, PT, R2, UR6, PT ;  /* 0x0000000602007c0c */ /* 0x000fe4000bf04270 */
[----:B------:R-:W0:Y:S11]  /*12480*/  LDC.64 R2, c[0x0][0xc90] ;  /* 0x00032400ff027b82 */ /* 0x000e360000000a00 */
[----:B------:R-:W-:-:S04]  /*12490*/  VOTE.ANY R7, PT, !P0 ;  /* 0x0000000000077806 */ /* 0x000fc800040e0100 */
[----:B------:R-:W1:Y:S02]  /*124a0*/  POPC R15, R7 ;  /* 0x00000007000f7309 */ /* 0x000e640000000000 */
[----:B-1----:R-:W-:-:S04]  /*124b0*/  VIADD R19, R15, UR4 ;  /* 0x000000040f137c36 */ /* 0x002fc80008000000 */
[----:B0-----:R-:W-:-:S05]  /*124c0*/  IMAD.WIDE R2, R19, 0x4, R2 ;  /* 0x0000000413027825 */ /* 0x001fca00078e0202 */
[----:B------:R-:W2:Y:S01]  /*124d0*/  LDG.E R9, desc[UR54][R2.64] ;  /* 0x0000003602097981 */ /* 0x000ea2000c1e1900 */
[----:B------:R-:W-:-:S03]  /*124e0*/  ISETP.NE.AND P0, PT, R7, RZ, PT ;  /* 0x000000ff0700720c */ /* 0x000fc60003f05270 */
[----:B------:R-:W2:Y:S02]  /*124f0*/  SHFL.IDX PT, R0, R0, R15, 0x1f ;  /* 0x00001f0f00007589 */ /* 0x000ea400000e0000 */
[----:B--2---:R-:W-:-:S05]  /*12500*/  IMAD R4, R0, R9, RZ ;  /* 0x0000000900047224 */ /* 0x004fca00078e02ff */
[----:B------:R-:W-:-:S04]  /*12510*/  IABS R8, R4 ;  /* 0x0000000400087213 */ /* 0x000fc80000000000 */
[----:B------:R-:W0:Y:S08]  /*12520*/  I2F.RP R10, R8 ;  /* 0x00000008000a7306 */ /* 0x000e300000209400 */
[----:B0-----:R-:W0:Y:S02]  /*12530*/  MUFU.RCP R10, R10 ;  /* 0x0000000a000a7308 */ /* 0x001e240000001000 */
[----:B0-----:R-:W-:-:S06]  /*12540*/  VIADD R11, R10, 0xffffffe ;  /* 0x0ffffffe0a0b7836 */ /* 0x001fcc0000000000 */
[----:B------:R0:W1:Y:S01]  /*12550*/  F2I.FTZ.U32.TRUNC.NTZ R3, R11 ;  /* 0x0000000b00037305 */ /* 0x000062000021f000 */
[----:B------:R-:W-:Y:S05]  /*12560*/  @!P0 BRA `(.L_x_1167) ;  /* 0x0000000000088947 */ /* 0x000fea0003800000 */
[----:B------:R-:W-:-:S05]  /*12570*/  VIADD R7, R15, 0xffffffff ;  /* 0xffffffff0f077836 */ /* 0x000fca0000000000 */
[----:B------:R2:W3:Y:S02]  /*12580*/  SHFL.IDX PT, R16, R6, R7, 0x1f ;  /* 0x00001f0706107589 */ /* 0x0004e400000e0000 */
.L_x_1167:
[----:B---3--:R-:W-:Y:S01]  /*12590*/  IMAD R16, R16, UR5, R13 ;  /* 0x0000000510107c24 */ /* 0x008fe2000f8e020d */
[----:B------:R-:W-:Y:S01]  /*125a0*/  IABS R2, R4 ;  /* 0x0000000400027213 */ /* 0x000fe20000000000 */
[----:B01----:R-:W-:-:S03]  /*125b0*/  IMAD.MOV R11, RZ, RZ, -R3 ;  /* 0x000000ffff0b7224 */ /* 0x003fc600078e0a03 */
[----:B--2---:R-:W-:Y:S01]  /*125c0*/  IADD3 R7, -R16, UR6, RZ ;  /* 0x0000000610077c10 */ /* 0x004fe2000fffe1ff */
[----:B------:R-:W-:Y:S02]  /*125d0*/  IMAD.MOV R10, RZ, RZ, -R2 ;  /* 0x000000ffff0a7224 */ /* 0x000fe400078e0a02 */
[----:B------:R-:W-:Y:S01]  /*125e0*/  IMAD R11, R11, R8, RZ ;  /* 0x000000080b0b7224 */ /* 0x000fe200078e02ff */
[----:B------:R-:W-:Y:S01]  /*125f0*/  IABS R6, R7 ;  /* 0x0000000700067213 */ /* 0x000fe20000000000 */
[----:B------:R-:W-:-:S04]  /*12600*/  IMAD.MOV.U32 R2, RZ, RZ, RZ ;  /* 0x000000ffff027224 */ /* 0x000fc800078e00ff */
        /* <DEDUP_REMOVED lines=13> */
[----:B------:R-:W-:Y:S01]  /*126e0*/  @!P2 IMAD.MOV R2, RZ, RZ, -R2 ;  /* 0x000000ffff02a224 */ /* 0x000fe200078e0a02 */
[----:B------:R-:W-:-:S05]  /*126f0*/  @!P1 LOP3.LUT R2, RZ, R4, RZ, 0x33, !PT ;  /* 0x00000004ff029212 */ /* 0x000fca00078e33ff */
[----:B------:R-:W-:Y:S02]  /*12700*/  IMAD R6, R9, R2, RZ ;  /* 0x0000000209067224 */ /* 0x000fe400078e02ff */
[----:B------:R-:W-:Y:S02]  /*12710*/  IMAD.MOV R2, RZ, RZ, -R2 ;  /* 0x000000ffff027224 */ /* 0x000fe400078e0a02 */
[----:B------:R-:W-:Y:S02]  /*12720*/  IMAD.MOV R8, RZ, RZ, -R6 ;  /* 0x000000ffff087224 */ /* 0x000fe400078e0a06 */
[----:B------:R-:W-:Y:S02]  /*12730*/  IMAD R4, R4, R2, R7 ;  /* 0x0000000204047224 */ /* 0x000fe400078e0207 */
[----:B------:R-:W-:Y:S01]  /*12740*/  IMAD.MOV.U32 R2, RZ, RZ, RZ ;  /* 0x000000ffff027224 */ /* 0x000fe200078e00ff */
[----:B------:R-:W-:-:S04]  /*12750*/  VIADDMNMX R9, R8, UR5, R9, PT ;  /* 0x0000000508097c46 */ /* 0x000fc8000b800109 */
[-C--:B------:R-:W-:Y:S02]  /*12760*/  IABS R8, R9.reuse ;  /* 0x0000000900087213 */ /* 0x080fe40000000000 */
[----:B------:R-:W-:Y:S02]  /*12770*/  IABS R12, R9 ;  /* 0x00000009000c7213 */ /* 0x000fe40000000000 */
[----:B------:R-:W0:Y:S08]  /*12780*/  I2F.RP R10, R8 ;  /* 0x00000008000a7306 */ /* 0x000e300000209400 */
[----:B0-----:R-:W0:Y:S02]  /*12790*/  MUFU.RCP R10, R10 ;  /* 0x0000000a000a7308 */ /* 0x001e240000001000 */
[----:B0-----:R-:W-:-:S06]  /*127a0*/  VIADD R3, R10, 0xffffffe ;  /* 0x0ffffffe0a037836 */ /* 0x001fcc0000000000 */
[----:B------:R-:W0:Y:S02]  /*127b0*/  F2I.FTZ.U32.TRUNC.NTZ R3, R3 ;  /* 0x0000000300037305 */ /* 0x000e24000021f000 */
[----:B0-----:R-:W-:-:S04]  /*127c0*/  IMAD.MOV R11, RZ, RZ, -R3 ;  /* 0x000000ffff0b7224 */ /* 0x001fc800078e0a03 */
[----:B------:R-:W-:Y:S01]  /*127d0*/  IMAD.MOV.U32 R7, RZ, RZ, R11 ;  /* 0x000000ffff077224 */ /* 0x000fe200078e000b */
[----:B------:R-:W-:-:S03]  /*127e0*/  IABS R11, R4 ;  /* 0x00000004000b7213 */ /* 0x000fc60000000000 */
[----:B------:R-:W-:-:S04]  /*127f0*/  IMAD R7, R7, R8, RZ ;  /* 0x0000000807077224 */ /* 0x000fc800078e02ff */
[----:B------:R-:W-:-:S04]  /*12800*/  IMAD.HI.U32 R2, R3, R7, R2 ;  /* 0x0000000703027227 */ /* 0x000fc800078e0002 */
        /* <DEDUP_REMOVED lines=9> */
[----:B------:R-:W-:Y:S01]  /*128a0*/  ISETP.GE.AND P2, PT, R3, RZ, PT ;  /* 0x000000ff0300720c */ /* 0x000fe20003f46270 */
[----:B------:R-:W-:-:S06]  /*128b0*/  IMAD.IADD R3, R4, 0x1, R6 ;  /* 0x0000000104037824 */ /* 0x000fcc00078e0206 */
[----:B------:R-:W-:-:S06]  /*128c0*/  @P0 VIADD R2, R2, 0x1 ;  /* 0x0000000102020836 */ /* 0x000fcc0000000000 */
[----:B------:R-:W-:Y:S01]  /*128d0*/  @!P2 IMAD.MOV R2, RZ, RZ, -R2 ;  /* 0x000000ffff02a224 */ /* 0x000fe200078e0a02 */
[----:B------:R-:W-:Y:S01]  /*128e0*/  @!P1 LOP3.LUT R2, RZ, R9, RZ, 0x33, !PT ;  /* 0x00000009ff029212 */ /* 0x000fe200078e33ff */
[----:B------:R-:W-:-:S03]  /*128f0*/  IMAD.MOV R9, RZ, RZ, -R9 ;  /* 0x000000ffff097224 */ /* 0x000fc600078e0a09 */
[----:B------:R-:W-:Y:S01]  /*12900*/  LOP3.LUT R17, RZ, R2, RZ, 0x33, !PT ;  /* 0x00000002ff117212 */ /* 0x000fe200078e33ff */
[----:B------:R-:W-:-:S04]  /*12910*/  IMAD R18, R2, R9, R3 ;  /* 0x0000000902127224 */ /* 0x000fc800078e0203 */
[----:B------:R-:W-:Y:S01]  /*12920*/  IMAD.IADD R17, R0, 0x1, R17 ;  /* 0x0000000100117824 */ /* 0x000fe200078e0211 */
[----:B------:R-:W-:Y:S06]  /*12930*/  BRA `(.L_x_1168) ;  /* 0x0000000000147947 */ /* 0x000fec0003800000 */
.L_x_1163:
[----:B------:R-:W-:Y:S01]  /*12940*/  ULDC UR4, c[0x0][0xc3c] ;  /* 0x00030f0000047ab9 */ /* 0x000fe20000000800 */
[----:B------:R-:W-:Y:S02]  /*12950*/  IMAD.MOV.U32 R17, RZ, RZ, RZ ;  /* 0x000000ffff117224 */ /* 0x000fe400078e00ff */
[----:B------:R-:W-:Y:S02]  /*12960*/  IMAD.U32 R16, RZ, RZ, UR6 ;  /* 0x00000006ff107e24 */ /* 0x000fe4000f8e00ff */
[----:B------:R-:W-:Y:S02]  /*12970*/  IMAD.MOV.U32 R18, RZ, RZ, RZ ;  /* 0x000000ffff127224 */ /* 0x000fe400078e00ff */
[----:B------:R-:W-:-:S07]  /*12980*/  IMAD.U32 R19, RZ, RZ, UR4 ;  /* 0x00000004ff137e24 */ /* 0x000fce000f8e00ff */
.L_x_1168:
[----:B------:R-:W-:-:S13]  /*12990*/  ISETP.NE.AND P0, PT, R5, RZ, PT ;  /* 0x000000ff0500720c */ /* 0x000fda0003f05270 */
[----:B------:R-:W0:Y:S01]  /*129a0*/  @!P0 S2R R3, SR_CgaCtaId ;  /* 0x0000000000038919 */ /* 0x000e220000008800 */
[----:B------:R-:W-:-:S04]  /*129b0*/  @!P0 MOV R0, 0x400 ;  /* 0x0000040000008802 */ /* 0x000fc80000000f00 */
[----:B0-----:R-:W-:-:S05]  /*129c0*/  @!P0 LEA R0, R3, R0, 0x18 ;  /* 0x0000000003008211 */ /* 0x001fca00078ec0ff */
[----:B------:R0:W-:Y:S01]  /*129d0*/  @!P0 STS.128 [R0+0x2d8d0], R16 ;  /* 0x02d8d01000008388 */ /* 0x0001e20000000c00 */
[----:B------:R-:W-:Y:S06]  /*129e0*/  BAR.ARV 0x5, 0x200 ;  /* 0x0148000000007b1d */ /* 0x000fec0000002000 */
.L_x_1161:
[----:B------:R2:W-:Y:S01]  /*129f0*/  STL [R1+0x2c], RZ ;  /* 0x00002cff01007387 */ /* 0x0005e20000100800 */
[----:B------:R-:W-:Y:S01]  /*12a00*/  ULDC UR4, c[0x0][0xc3c] ;  /* 0x00030f0000047ab9 */ /* 0x000fe20000000800 */
[----:B------:R-:W-:Y:S01]  /*12a10*/  IMAD.MOV.U32 R29, RZ, RZ, 0x1 ;  /* 0x00000001ff1d7424 */ /* 0x000fe200078e00ff */
[----:B-1----:R-:W-:Y:S01]  /*12a20*/  ISETP.GE.AND P0, PT, R19, UR4, PT ;  /* 0x0000000413007c0c */ /* 0x002fe2000bf06270 */
[----:B------:R-:W-:-:S12]  /*12a30*/  IMAD.MOV.U32 R25, RZ, RZ, RZ ;  /* 0x000000ffff197224 */ /* 0x000fd800078e00ff */
[----:B--2---:R-:W-:Y:S05]  /*12a40*/  @P0 BRA `(.L_x_1169) ;  /* 0x0000004800dc0947 */ /* 0x004fea0003800000 */
[----:B------:R-:W1:Y:S01]  /*12a50*/  S2R R3, SR_TID.X ;  /* 0x0000000000037919 */ /* 0x000e620000002100 */
[----:B------:R-:W2:Y:S01]  /*12a60*/  S2UR UR5, SR_CgaCtaId ;  /* 0x00000000000579c3 */ /* 0x000ea20000008800 */
[----:B------:R-:W-:Y:S01]  /*12a70*/  UMOV UR4, 0x400 ;  /* 0x0000040000047882 */ /* 0x000fe20000000000 */
[----:B------:R-:W-:Y:S01]  /*12a80*/  BSSY B8, `(.L_x_1169) ;  /* 0x00004b3000087945 */ /* 0x000fe20003800000 */
[----:B------:R3:W-:Y:S01]  /*12a90*/  STL [R1+0x2c], RZ ;  /* 0x00002cff01007387 */ /* 0x0007e20000100800 */
[----:B------:R-:W-:Y:S01]  /*12aa0*/  IMAD.MOV.U32 R29, RZ, RZ, 0x1 ;  /* 0x00000001ff1d7424 */ /* 0x000fe200078e00ff */
[----:B------:R-:W-:Y:S01]  /*12ab0*/  ULOP3.LUT UR36, UR43, 0x2, URZ, 0xfc, !UPT ;  /* 0x000000022b247892 */ /* 0x000fe2000f8efc3f */
[----:B------:R-:W-:Y:S01]  /*12ac0*/  IMAD.MOV.U32 R25, RZ, RZ, RZ ;  /* 0x000000ffff197224 */ /* 0x000fe200078e00ff */
[----:B------:R-:W-:Y:S01]  /*12ad0*/  ULDC UR37, c[0x0][0xc] ;  /* 0x0000030000257ab9 */ /* 0x000fe20000000800 */
[----:B--2---:R-:W-:-:S06]  /*12ae0*/  ULEA UR4, UR5, UR4, 0x18 ;  /* 0x0000000405047291 */ /* 0x004fcc000f8ec03f */
[----:B------:R-:W-:Y:S01]  /*12af0*/  IMAD.U32 R22, RZ, RZ, UR4 ;  /* 0x00000004ff167e24 */ /* 0x000fe2000f8e00ff */
[C---:B-1----:R-:W-:Y:S01]  /*12b00*/  LOP3.LUT R5, R3.reuse, 0x7f, RZ, 0xc0, !PT ;  /* 0x0000007f03057812 */ /* 0x042fe200078ec0ff */
[C---:B0-----:R-:W-:Y:S02]  /*12b10*/  IMAD.SHL.U32 R0, R3.reuse, 0x8, RZ ;  /* 0x0000000803007824 */ /* 0x041fe400078e00ff */
[----:B------:R-:W-:Y:S01]  /*12b20*/  IMAD.SHL.U32 R4, R3, 0x20, RZ ;  /* 0x0000002003047824 */ /* 0x000fe200078e00ff */
[----:B------:R-:W-:Y:S02]  /*12b30*/  SHF.R.U32.HI R5, RZ, 0x2, R5 ;  /* 0x00000002ff057819 */ /* 0x000fe40000011605 */
[----:B------:R-:W-:Y:S02]  /*12b40*/  LOP3.LUT R2, R0, 0xd8, RZ, 0xc0, !PT ;  /* 0x000000d800027812 */ /* 0x000fe400078ec0ff */
[----:B------:R-:W-:Y:S02]  /*12b50*/  LOP3.LUT R6, R4, 0x60, RZ, 0xc0, !PT ;  /* 0x0000006004067812 */ /* 0x000fe400078ec0ff */
[----:B------:R-:W-:-:S02]  /*12b60*/  LOP3.LUT R3, R2, 0x18, R3, 0x78, !PT ;  /* 0x0000001802037812 */ /* 0x000fc400078e7803 */
[----:B------:R-:W-:Y:S02]  /*12b70*/  LOP3.LUT R4, R0, 0x18, RZ, 0xc0, !PT ;  /* 0x0000001800047812 */ /* 0x000fe400078ec0ff */
[----:B------:R-:W-:Y:S02]  /*12b80*/  LOP3.LUT R2, R3, 0x320, R0, 0xf8, !PT ;  /* 0x0000032003027812 */ /* 0x000fe400078ef800 */
[----:B------:R-:W-:Y:S02]  /*12b90*/  LOP3.LUT R0, R5, R6, RZ, 0xfc, !PT ;  /* 0x0000000605007212 */ /* 0x000fe400078efcff */
[----:B------:R-:W-:Y:S01]  /*12ba0*/  LOP3.LUT R5, R4, 0x20, RZ, 0xfc, !PT ;  /* 0x0000002004057812 */ /* 0x000fe200078efcff */
[----:B------:R-:W-:Y:S01]  /*12bb0*/  IMAD R0, R2, 0x2, R22 ;  /* 0x0000000202007824 */ /* 0x000fe200078e0216 */
[----:B------:R-:W-:-:S04]  /*12bc0*/  LOP3.LUT R3, R4, 0x40, RZ, 0xfc, !PT ;  /* 0x0000004004037812 */ /* 0x000fc800078efcff */
[----:B------:R3:W-:Y:S03]  /*12bd0*/  STL [R1+0x1c], R0 ;  /* 0x00001c0001007387 */ /* 0x0007e60000100800 */
.L_x_1238:
[----:B------:R-:W-:Y:S05]  /*12be0*/  YIELD ;  /* 0x0000000000007946 */ /* 0x000fea0003800000 */
[----:B------:R-:W-:Y:S01]  /*12bf0*/  ULDC.64 UR4, c[0x0][0xa28] ;  /* 0x00028a0000047ab9 */ /* 0x000fe20000000a00 */
[----:B------:R-:W-:Y:S01]  /*12c00*/  IMAD.MOV.U32 R24, RZ, RZ, RZ ;  /* 0x000000ffff187224 */ /* 0x000fe200078e00ff */
[----:B------:R-:W-:-:S04]  /*12c10*/  ISETP.NE.U32.AND P0, PT, RZ, UR4, PT ;  /* 0x00000004ff007c0c */ /* 0x000fc8000bf05070 */
[----:B------:R-:W-:Y:S01]  /*12c20*/  ISETP.NE.AND.EX P0, PT, RZ, UR5, PT, P0 ;  /* 0x00000005ff007c0c */ /* 0x000fe2000bf05300 */
[----:B------:R-:W-:-:S12]  /*12c30*/  ULDC.64 UR4, c[0x0][0xa18] ;  /* 0x0002860000047ab9 */ /* 0x000fd80000000a00 */
[----:B0-----:R-:W0:Y:S02]  /*12c40*/  @P0 LDC.64 R2, c[0x0][0xa28] ;  /* 0x00028a00ff020b82 */ /* 0x001e240000000a00 */
[----:B0-----:R-:W-:-:S05]  /*12c50*/  @P0 IMAD.WIDE R2, R19, 0x4, R2 ;  /* 0x0000000413020825 */ /* 0x001fca00078e0202 */
[----:B--2---:R0:W2:Y:S01]  /*12c60*/  @P0 LDG.E R24, desc[UR54][R2.64] ;  /* 0x0000003602180981 */ /* 0x0040a2000c1e1900 */
[----:B------:R-:W-:Y:S01]  /*12c70*/  ISETP.NE.U32.AND P0, PT, RZ, UR4, PT ;  /* 0x00000004ff007c0c */ /* 0x000fe2000bf05070 */
[----:B---3--:R-:W-:Y:S01]  /*12c80*/  IMAD.MOV.U32 R0, RZ, RZ, RZ ;  /* 0x000000ffff007224 */ /* 0x008fe200078e00ff */
[----:B------:R-:W-:Y:S02]  /*12c90*/  LOP3.LUT R23, R23, 0xffffffbf, RZ, 0xc0, !PT ;  /* 0xffffffbf17177812 */ /* 0x000fe400078ec0ff */
[----:B------:R-:W-:Y:S01]  /*12ca0*/  ISETP.NE.AND.EX P1, PT, RZ, UR5, PT, P0 ;  /* 0x00000005ff007c0c */ /* 0x000fe2000bf25300 */
[----:B------:R-:W-:Y:S02]  /*12cb0*/  ULDC.64 UR4, c[0x0][0xa00] ;  /* 0x0002800000047ab9 */ /* 0x000fe40000000a00 */
[----:B------:R-:W-:Y:S01]  /*12cc0*/  ISETP.NE.U32.AND P0, PT, RZ, UR4, PT ;  /* 0x00000004ff007c0c */ /* 0x000fe2000bf05070 */
[----:B0-----:R-:W0:Y:S03]  /*12cd0*/  LDC.64 R2, c[0x0][0xa00] ;  /* 0x00028000ff027b82 */ /* 0x001e260000000a00 */
[----:B------:R-:W-:Y:S01]  /*12ce0*/  ISETP.NE.AND.EX P2, PT, RZ, UR5, PT, P0 ;  /* 0x00000005ff007c0c */ /* 0x000fe2000bf45300 */
[----:B------:R-:W-:-:S05]  /*12cf0*/  ULDC.64 UR4, c[0x0][0x418] ;  /* 0x0001060000047ab9 */ /* 0x000fca0000000a00 */
[----:B-1----:R-:W1:Y:S07]  /*12d00*/  @P1 LDC.64 R4, c[0x0][0xa18] ;  /* 0x00028600ff041b82 */ /* 0x002e6e0000000a00 */
[----:B------:R-:W-:Y:S01]  /*12d10*/  @P2 LOP3.LUT R23, R23, 0x40, RZ, 0xfc, !PT ;  /* 0x0000004017172812 */ /* 0x000fe200078efcff */
[----:B0-----:R-:W-:-:S05]  /*12d20*/  IMAD.WIDE R2, R19, 0x4, R2 ;  /* 0x0000000413027825 */ /* 0x001fca00078e0202 */
[----:B------:R-:W3:Y:S01]  /*12d30*/  @P2 LDG.E R0, desc[UR54][R2.64] ;  /* 0x0000003602002981 */ /* 0x000ee2000c1e1900 */
[----:B-1----:R-:W-:-:S05]  /*12d40*/  @P1 IMAD.WIDE R4, R19, 0x4, R4 ;  /* 0x0000000413041825 */ /* 0x002fca00078e0204 */
[----:B------:R0:W5:Y:S01]  /*12d50*/  @P1 LDG.E R28, desc[UR54][R4.64] ;  /* 0x00000036041c1981 */ /* 0x000162000c1e1900 */
        /* <DEDUP_REMOVED lines=8> */
[----:B-1----:R-:W-:Y:S01]  /*12de0*/  IMAD.U32 R0, RZ, RZ, UR4 ;  /* 0x00000004ff007e24 */ /* 0x002fe2000f8e00ff */
[----:B------:R-:W-:Y:S06]  /*12df0*/  @P1 BRA `(.L_x_1170) ;  /* 0x0000000000181947 */ /* 0x000fec0003800000 */
[----:B------:R-:W-:Y:S02]  /*12e00*/  ULDC UR4, c[0x0][0x288] ;  /* 0x0000a20000047ab9 */ /* 0x000fe40000000800 */
[----:B-----5:R-:W-:Y:S01]  /*12e10*/  IMAD.U32 R28, RZ, RZ, UR4 ;  /* 0x00000004ff1c7e24 */ /* 0x020fe2000f8e00ff */
[----:B------:R-:W-:Y:S06]  /*12e20*/  @!P2 BRA `(.L_x_1170) ;  /* 0x00000000000ca947 */ /* 0x000fec0003800000 */
[----:B0-----:R-:W2:Y:S04]  /*12e30*/  LDG.E R5, desc[UR54][R2.64] ;  /* 0x0000003602057981 */ /* 0x001ea8000c1e1900 */
[----:B------:R-:W2:Y:S02]  /*12e40*/  LDG.E R28, desc[UR54][R2.64+0x4] ;  /* 0x00000436021c7981 */ /* 0x000ea4000c1e1900 */
[----:B--2---:R-:W-:-:S07]  /*12e50*/  IMAD.IADD R28, R28, 0x1, -R5 ;  /* 0x000000011c1c7824 */ /* 0x004fce00078e0a05 */
.L_x_1170:
[----:B------:R-:W-:Y:S02]  /*12e60*/  ULDC.64 UR4, c[0x0][0xa20] ;  /* 0x0002880000047ab9 */ /* 0x000fe40000000a00 */
[----:B------:R-:W-:-:S04]  /*12e70*/  ISETP.NE.U32.AND P0, PT, RZ, UR4, PT ;  /* 0x00000004ff007c0c */ /* 0x000fc8000bf05070 */
[----:B------:R-:W-:-:S13]  /*12e80*/  ISETP.NE.AND.EX P0, PT, RZ, UR5, PT, P0 ;  /* 0x00000005ff007c0c */ /* 0x000fda000bf05300 */
[----:B------:R-:W-:Y:S05]  /*12e90*/  @!P0 BRA `(.L_x_1171) ;  /* 0x0000000000108947 */ /* 0x000fea0003800000 */
[----:B------:R-:W1:Y:S02]  /*12ea0*/  LDC.64 R2, c[0x0][0xa20] ;  /* 0x00028800ff027b82 */ /* 0x000e640000000a00 */
[----:B-1----:R-:W-:-:S05]  /*12eb0*/  IMAD.WIDE R2, R19, 0x4, R2 ;  /* 0x0000000413027825 */ /* 0x002fca00078e0202 */
[----:B------:R1:W5:Y:S01]  /*12ec0*/  LDG.E R0, desc[UR54][R2.64] ;  /* 0x0000003602007981 */ /* 0x000362000c1e1900 */
[----:B------:R-:W-:Y:S05]  /*12ed0*/  BRA `(.L_x_1172) ;  /* 0x0000000000247947 */ /* 0x000fea0003800000 */
.L_x_1171:
[----:B------:R-:W-:Y:S02]  /*12ee0*/  ULDC.64 UR4, c[0x0][0xa08] ;  /* 0x0002820000047ab9 */ /* 0x000fe40000000a00 */
[----:B------:R-:W-:-:S04]  /*12ef0*/  ISETP.NE.U32.AND P0, PT, RZ, UR4, PT ;  /* 0x00000004ff007c0c */ /* 0x000fc8000bf05070 */
[----:B------:R-:W-:-:S13]  /*12f00*/  ISETP.NE.AND.EX P0, PT, RZ, UR5, PT, P0 ;  /* 0x00000005ff007c0c */ /* 0x000fda000bf05300 */
[----:B------:R-:W-:Y:S05]  /*12f10*/  @!P0 BRA `(.L_x_1172) ;  /* 0x0000000000148947 */ /* 0x000fea0003800000 */
[----:B------:R-:W1:Y:S02]  /*12f20*/  LDC.64 R2, c[0x0][0xa08] ;  /* 0x00028200ff027b82 */ /* 0x000e640000000a00 */
[----:B-1----:R-:W-:-:S05]  /*12f30*/  IMAD.WIDE R2, R19, 0x4, R2 ;  /* 0x0000000413027825 */ /* 0x002fca00078e0202 */
[----:B------:R-:W2:Y:S04]  /*12f40*/  LDG.E R0, desc[UR54][R2.64] ;  /* 0x0000003602007981 */ /* 0x000ea8000c1e1900 */
[----:B0-----:R-:W2:Y:S02]  /*12f50*/  LDG.E R5, desc[UR54][R2.64+0x4] ;  /* 0x0000043602057981 */ /* 0x001ea4000c1e1900 */
[----:B--2---:R-:W-:-:S07]  /*12f60*/  IMAD.IADD R0, R5, 0x1, -R0 ;  /* 0x0000000105007824 */ /* 0x004fce00078e0a00 */
.L_x_1172:
[----:B-1----:R-:W1:Y:S01]  /*12f70*/  LDC R2, c[0x0][0x448] ;  /* 0x00011200ff027b82 */ /* 0x002e620000000800 */
[----:B------:R-:W-:Y:S01]  /*12f80*/  IMAD R27, R17, 0xc0, RZ ;  /* 0x000000c0111b7824 */ /* 0x000fe200078e02ff */
[----:B------:R-:W-:Y:S01]  /*12f90*/  LOP3.LUT R23, R23, 0xfffffff7, RZ, 0xc0, !PT ;  /* 0xfffffff717177812 */ /* 0x000fe200078ec0ff */
[----:B-----5:R-:W-:Y:S02]  /*12fa0*/  IMAD.IADD R7, R0, 0x1, -R24 ;  /* 0x0000000100077824 */ /* 0x020fe400078e0a18 */
[----:B------:R-:W-:-:S03]  /*12fb0*/  VIADD R3, R27, 0xbf ;  /* 0x000000bf1b037836 */ /* 0x000fc60000000000 */
[----:B------:R-:W-:Y:S01]  /*12fc0*/  IADD3 R0, R7, 0x1, -R28 ;  /* 0x0000000107007810 */ /* 0x000fe20007ffe81c */
[----:B------:R2:W-:Y:S01]  /*12fd0*/  STL [R1+0xc], R7 ;  /* 0x00000c0701007387 */ /* 0x0005e20000100800 */
[----:B-1----:R-:W-:-:S13]  /*12fe0*/  ISETP.NE.AND P2, PT, R2, 0x1, PT ;  /* 0x000000010200780c */ /* 0x002fda0003f45270 */
[----:B0-----:R-:W0:Y:S01]  /*12ff0*/  @P2 LDC R4, c[0x0][0x44c] ;  /* 0x00011300ff042b82 */ /* 0x001e220000000800 */
[----:B------:R-:W-:-:S07]  /*13000*/  @P2 LOP3.LUT R23, R23, 0x8, RZ, 0xfc, !PT ;  /* 0x0000000817172812 */ /* 0x000fce00078efcff */
[----:B------:R-:W1:Y:S01]  /*13010*/  @P2 LDC R2, c[0x0][0x450] ;  /* 0x00011400ff022b82 */ /* 0x000e620000000800 */
[----:B0-----:R-:W-:-:S05]  /*13020*/  @P2 IMAD.HI.U32 R5, R3, R4, RZ ;  /* 0x0000000403052227 */ /* 0x001fca00078e00ff */
[----:B-1----:R-:W-:-:S05]  /*13030*/  @P2 SHF.R.U32.HI R3, RZ, R2, R5 ;  /* 0x00000002ff032219 */ /* 0x002fca0000011605 */
[----:B------:R-:W-:Y:S02]  /*13040*/  IMAD.IADD R0, R0, 0x1, R3 ;  /* 0x0000000100007824 */ /* 0x000fe400078e0203 */
[----:B------:R-:W0:Y:S02]  /*13050*/  LDC.64 R2, c[0x0][0x9e0] ;  /* 0x00027800ff027b82 */ /* 0x000e240000000a00 */
[----:B0-----:R-:W-:Y:S01]  /*13060*/  ISETP.GE.AND P1, PT, R3, 0x1, PT ;  /* 0x000000010300780c */ /* 0x001fe20003f26270 */
[----:B------:R-:W-:-:S12]  /*13070*/  IMAD.IADD R2, R0, 0x1, R2 ;  /* 0x0000000100027824 */ /* 0x000fd800078e0202 */
[----:B--2---:R-:W-:Y:S05]  /*13080*/  @!P1 BRA `(.L_x_1173) ;  /* 0x0000000000489947 */ /* 0x004fea0003800000 */
[C---:B------:R-:W-:Y:S01]  /*13090*/  ISETP.GT.AND P0, PT, R0.reuse, RZ, PT ;  /* 0x000000ff0000720c */ /* 0x040fe20003f04270 */
[----:B------:R-:W-:Y:S01]  /*130a0*/  BSSY B0, `(.L_x_1174) ;  /* 0x000000e000007945 */ /* 0x000fe20003800000 */
[----:B------:R-:W-:-:S11]  /*130b0*/  VIADD R6, R0, 0xffffffff ;  /* 0xffffffff00067836 */ /* 0x000fd60000000000 */
[----:B------:R-:W-:Y:S05]  /*130c0*/  @P0 BRA `(.L_x_1175) ;  /* 0x00000000001c0947 */ /* 0x000fea0003800000 */
[----:B------:R-:W-:Y:S01]  /*130d0*/  ISETP.NE.AND P0, PT, R3, 0x1, PT ;  /* 0x000000010300780c */ /* 0x000fe20003f05270 */
[----:B------:R-:W-:-:S12]  /*130e0*/  IMAD.MOV R0, RZ, RZ, -R0 ;  /* 0x000000ffff007224 */ /* 0x000fd800078e0a00 */
[----:B------:R-:W0:Y:S02]  /*130f0*/  @P0 LDC.64 R4, c[0x0][0x9e8] ;  /* 0x00027a00ff040b82 */ /* 0x000e240000000a00 */
[----:B0-----:R-:W-:-:S05]  /*13100*/  @P0 IMAD.HI.U32 R4, R0, R4, RZ ;  /* 0x0000000400040227 */ /* 0x001fca00078e00ff */
[----:B------:R-:W-:-:S04]  /*13110*/  @P0 SHF.R.U32.HI R0, RZ, R5, R4 ;  /* 0x00000005ff000219 */ /* 0x000fc80000011604 */
[----:B------:R-:W-:Y:S01]  /*13120*/  LOP3.LUT R6, RZ, R0, RZ, 0x33, !PT ;  /* 0x00000000ff067212 */ /* 0x000fe200078e33ff */
[----:B------:R-:W-:Y:S06]  /*13130*/  BRA `(.L_x_1176) ;  /* 0x0000000000107947 */ /* 0x000fec0003800000 */
.L_x_1175:
[----:B------:R-:W-:-:S13]  /*13140*/  ISETP.NE.AND P0, PT, R3, 0x1, PT ;  /* 0x000000010300780c */ /* 0x000fda0003f05270 */
[----:B------:R-:W0:Y:S02]  /*13150*/  @P0 LDC.64 R4, c[0x0][0x9e8] ;  /* 0x00027a00ff040b82 */ /* 0x000e240000000a00 */
[----:B0-----:R-:W-:-:S05]  /*13160*/  @P0 IMAD.HI.U32 R4, R6, R4, RZ ;  /* 0x0000000406040227 */ /* 0x001fca00078e00ff */
[----:B------:R-:W-:-:S07]  /*13170*/  @P0 SHF.R.U32.HI R6, RZ, R5, R4 ;  /* 0x00000005ff060219 */ /* 0x000fce0000011604 */
.L_x_1176:
[----:B------:R-:W-:Y:S05]  /*13180*/  BSYNC B0 ;  /* 0x0000000000007941 */ /* 0x000fea0003800000 */
.L_x_1174:
[----:B------:R-:W-:-:S05]  /*13190*/  IMAD R5, R6, R3, R3 ;  /* 0x0000000306057224 */ /* 0x000fca00078e0203 */
[----:B------:R-:W-:-:S07]  /*131a0*/  VIMNMX R2, R2, R5, PT ;  /* 0x0000000502027248 */ /* 0x000fce0003fe0100 */
.L_x_1173:
[----:B------:R-:W0:Y:S01]  /*131b0*/  @P2 LDC R0, c[0x0][0x44c] ;  /* 0x00011300ff002b82 */ /* 0x000e220000000800 */
[----:B------:R-:W-:Y:S01]  /*131c0*/  VIADD R2, R2, 0x7f ;  /* 0x0000007f02027836 */ /* 0x000fe20000000000 */
[----:B------:R-:W-:-:S06]  /*131d0*/  ULDC UR4, c[0x0][0x9dc] ;  /* 0x0002770000047ab9 */ /* 0x000fcc0000000800 */
[----:B------:R-:W1:Y:S01]  /*131e0*/  @P2 LDC R4, c[0x0][0x450] ;  /* 0x00011400ff042b82 */ /* 0x000e620000000800 */
[----:B0-----:R-:W-:-:S04]  /*131f0*/  @P2 IMAD.HI.U32 R5, R27, R0, RZ ;  /* 0x000000001b052227 */ /* 0x001fc800078e00ff */
[----:B------:R-:W-:Y:S01]  /*13200*/  IMAD.MOV.U32 R0, RZ, RZ, R27 ;  /* 0x000000ffff007224 */ /* 0x000fe200078e001b */
[----:B-1----:R-:W-:Y:S01]  /*13210*/  @P2 SHF.R.U32.HI R0, RZ, R4, R5 ;  /* 0x00000004ff002219 */ /* 0x002fe20000011605 */
[----:B------:R-:W-:Y:S01]  /*13220*/  VIADD R4, R7, 0x7f ;  /* 0x0000007f07047836 */ /* 0x000fe20000000000 */
[----:B------:R-:W-:-:S04]  /*13230*/  SHF.R.S32.HI R5, RZ, 0x1f, R2 ;  /* 0x0000001fff057819 */ /* 0x000fc80000011402 */
[----:B------:R-:W-:Y:S02]  /*13240*/  LEA.HI R2, R5, R2, RZ, 0x7 ;  /* 0x0000000205027211 */ /* 0x000fe400078f38ff */
[----:B------:R-:W-:Y:S02]  /*13250*/  SHF.R.S32.HI R5, RZ, 0x1f, R4 ;  /* 0x0000001fff057819 */ /* 0x000fe40000011404 */
[----:B------:R-:W-:Y:S02]  /*13260*/  SHF.R.S32.HI R2, RZ, 0x7, R2 ;  /* 0x00000007ff027819 */ /* 0x000fe40000011402 */
[----:B------:R-:W-:-:S04]  /*13270*/  LEA.HI R5, R5, R4, RZ, 0x7 ;  /* 0x0000000405057211 */ /* 0x000fc800078f38ff */
[----:B------:R-:W-:-:S04]  /*13280*/  SHF.R.S32.HI R5, RZ, 0x7, R5 ;  /* 0x00000007ff057819 */ /* 0x000fc80000011405 */
[----:B------:R-:W-:Y:S02]  /*13290*/  VIMNMX R26, R5, R2, PT ;  /* 0x00000002051a7248 */ /* 0x000fe40003fe0100 */
[----:B------:R-:W-:-:S03]  /*132a0*/  IADD3 R2, R0, R7, -R28 ;  /* 0x0000000700027210 */ /* 0x000fc60007ffe81c */
[----:B------:R0:W-:Y:S02]  /*132b0*/  STL [R1+0x28], R26 ;  /* 0x0000281a01007387 */ /* 0x0001e40000100800 */
[----:B------:R-:W-:Y:S01]  /*132c0*/  VIADD R0, R2, -UR4 ;  /* 0x8000000402007c36 */ /* 0x000fe20008000000 */
[----:B------:R-:W-:Y:S06]  /*132d0*/  @!P1 BRA `(.L_x_1177) ;  /* 0x0000000000449947 */ /* 0x000fec0003800000 */
[----:B------:R-:W-:Y:S01]  /*132e0*/  ISETP.GT.AND P0, PT, R2, -0x1, PT ;  /* 0xffffffff0200780c */ /* 0x000fe20003f04270 */
[----:B------:R-:W-:-:S12]  /*132f0*/  BSSY B0, `(.L_x_1178) ;  /* 0x000000d000007945 */ /* 0x000fd80003800000 */
[----:B------:R-:W-:Y:S05]  /*13300*/  @P0 BRA `(.L_x_1179) ;  /* 0x00000000001c0947 */ /* 0x000fea0003800000 */
[----:B------:R-:W-:Y:S02]  /*13310*/  ISETP.NE.AND P0, PT, R3, 0x1, PT ;  /* 0x000000010300780c */ /* 0x000fe40003f05270 */
[----:B------:R-:W-:-:S11]  /*13320*/  LOP3.LUT R2, RZ, R2, RZ, 0x33, !PT ;  /* 0x00000002ff027212 */ /* 0x000fd600078e33ff */
[----:B------:R-:W1:Y:S02]  /*13330*/  @P0 LDC.64 R4, c[0x0][0x9e8] ;  /* 0x00027a00ff040b82 */ /* 0x000e640000000a00 */
[----:B-1----:R-:W-:-:S05]  /*13340*/  @P0 IMAD.HI.U32 R4, R2, R4, RZ ;  /* 0x0000000402040227 */ /* 0x002fca00078e00ff */
[----:B------:R-:W-:-:S04]  /*13350*/  @P0 SHF.R.U32.HI R2, RZ, R5, R4 ;  /* 0x00000005ff020219 */ /* 0x000fc80000011604 */
[----:B------:R-:W-:Y:S01]  /*13360*/  LOP3.LUT R2, RZ, R2, RZ, 0x33, !PT ;  /* 0x00000002ff027212 */ /* 0x000fe200078e33ff */
[----:B------:R-:W-:Y:S06]  /*13370*/  BRA `(.L_x_1180) ;  /* 0x0000000000107947 */ /* 0x000fec0003800000 */
.L_x_1179:
[----:B------:R-:W-:-:S13]  /*13380*/  ISETP.NE.AND P0, PT, R3, 0x1, PT ;  /* 0x000000010300780c */ /* 0x000fda0003f05270 */
[----:B------:R-:W1:Y:S02]  /*13390*/  @P0 LDC.64 R4, c[0x0][0x9e8] ;  /* 0x00027a00ff040b82 */ /* 0x000e640000000a00 */
[----:B-1----:R-:W-:-:S05]  /*133a0*/  @P0 IMAD.HI.U32 R4, R2, R4, RZ ;  /* 0x0000000402040227 */ /* 0x002fca00078e00ff */
[----:B------:R-:W-:-:S07]  /*133b0*/  @P0 SHF.R.U32.HI R2, RZ, R5, R4 ;  /* 0x00000005ff020219 */ /* 0x000fce0000011604 */
.L_x_1180:
[----:B------:R-:W-:Y:S05]  /*133c0*/  BSYNC B0 ;  /* 0x0000000000007941 */ /* 0x000fea0003800000 */
.L_x_1178:
[----:B------:R-:W-:-:S05]  /*133d0*/  IMAD R3, R2, R3, RZ ;  /* 0x0000000302037224 */ /* 0x000fca00078e02ff */
[----:B------:R-:W-:-:S07]  /*133e0*/  VIMNMX R0, R0, R3, !PT ;  /* 0x0000000300007248 */ /* 0x000fce0007fe0100 */
.L_x_1177:
[----:B------:R-:W-:Y:S01]  /*133f0*/  SHF.R.S32.HI R3, RZ, 0x1f, R0 ;  /* 0x0000001fff037819 */ /* 0x000fe20000011400 */
[----:B------:R-:W-:Y:S03]  /*13400*/  BSSY B7, `(.L_x_1181) ;  /* 0x0000359000077945 */ /* 0x000fe60003800000 */
[----:B------:R-:W-:-:S04]  /*13410*/  LEA.HI R3, R3, R0, RZ, 0x7 ;  /* 0x0000000003037211 */ /* 0x000fc800078f38ff */
[----:B------:R-:W-:-:S04]  /*13420*/  SHF.R.S32.HI R3, RZ, 0x7, R3 ;  /* 0x00000007ff037819 */ /* 0x000fc80000011403 */
[----:B------:R-:W-:-:S04]  /*13430*/  VIMNMX R2, RZ, R3, !PT ;  /* 0x00000003ff027248 */ /* 0x000fc80007fe0100 */
[----:B------:R-:W-:Y:S01]  /*13440*/  ISETP.GT.AND P0, PT, R26, R2, PT ;  /* 0x000000021a00720c */ /* 0x000fe20003f04270 */
[----:B------:R1:W-:-:S12]  /*13450*/  STL [R1+0x10], R2 ;  /* 0x0000100201007387 */ /* 0x0003d80000100800 */
[----:B-1----:R-:W-:Y:S05]  /*13460*/  @P0 BRA `(.L_x_1182) ;  /* 0x0000000000440947 */ /* 0x002fea0003800000 */
[----:B------:R-:W1:Y:S02]  /*13470*/  S2R R2, SR_TID.X ;  /* 0x0000000000027919 */ /* 0x000e640000002100 */
[----:B-1----:R-:W-:-:S04]  /*13480*/  LOP3.LUT R2, R2, 0x7f, RZ, 0xc0, !PT ;  /* 0x0000007f02027812 */ /* 0x002fc800078ec0ff */
[----:B------:R-:W-:-:S13]  /*13490*/  ISETP.NE.AND P0, PT, R2, RZ, PT ;  /* 0x000000ff0200720c */ /* 0x000fda0003f05270 */
[----:B------:R-:W-:Y:S05]  /*134a0*/  @P0 BRA `(.L_x_1183) ;  /* 0x0000003400380947 */ /* 0x000fea0003800000 */
[----:B------:R-:W1:Y:S01]  /*134b0*/  S2R R5, SR_LANEID ;  /* 0x0000000000057919 */ /* 0x000e620000000000 */
[----:B------:R-:W-:Y:S01]  /*134c0*/  VOTEU.ANY UR4, UPT, PT ;  /* 0x0000000000047886 */ /* 0x000fe200038e0100 */
[----:B------:R-:W2:Y:S01]  /*134d0*/  LDC.64 R2, c[0x0][0xc60] ;  /* 0x00031800ff027b82 */ /* 0x000ea20000000a00 */
[----:B------:R-:W1:Y:S02]  /*134e0*/  FLO.U32 R0, UR4 ;  /* 0x0000000400007d00 */ /* 0x000e6400080e0000 */
[----:B-1----:R-:W-:-:S06]  /*134f0*/  ISETP.EQ.U32.AND P0, PT, R0, R5, PT ;  /* 0x000000050000720c */ /* 0x002fcc0003f02070 */
[----:B------:R-:W2:Y:S07]  /*13500*/  POPC R5, UR4 ;  /* 0x0000000400057d09 */ /* 0x000eae0008000000 */
[----:B--2---:R-:W2:Y:S01]  /*13510*/  @P0 ATOMG.E.ADD.STRONG.GPU PT, R3, desc[UR54][R2.64], R5 ;  /* 0x00000005020309a8 */ /* 0x004ea200081ee1f6 */
[----:B------:R-:W1:Y:S02]  /*13520*/  S2R R4, SR_LTMASK ;  /* 0x0000000000047919 */ /* 0x000e640000003900 */
[----:B-1----:R-:W-:-:S04]  /*13530*/  LOP3.LUT R4, R4, UR4, RZ, 0xc0, !PT ;  /* 0x0000000404047c12 */ /* 0x002fc8000f8ec0ff */
[----:B------:R-:W1:Y:S01]  /*13540*/  POPC R7, R4 ;  /* 0x0000000400077309 */ /* 0x000e620000000000 */
[----:B--2---:R-:W1:Y:S02]  /*13550*/  SHFL.IDX PT, R0, R3, R0, 0x1f ;  /* 0x00001f0003007589 */ /* 0x004e6400000e0000 */
[----:B-1----:R-:W-:Y:S01]  /*13560*/  IADD3 R16, R0, UR37, R7 ;  /* 0x0000002500107c10 */ /* 0x002fe2000fffe007 */
[----:B------:R-:W-:Y:S06]  /*13570*/  BRA `(.L_x_1183) ;  /* 0x0000003400047947 */ /* 0x000fec0003800000 */
.L_x_1182:
        /* <DEDUP_REMOVED lines=20> */
.L_x_1185:
[----:B------:R-:W-:Y:S05]  /*136c0*/  BSYNC B6 ;  /* 0x0000000000067941 */ /* 0x000fea0003800000 */
.L_x_1184:
        /* <DEDUP_REMOVED lines=20> */
.L_x_1188:
        /* <DEDUP_REMOVED lines=15> */
.L_x_1187:
[----:B------:R-:W-:Y:S05]  /*13900*/  BSYNC B6 ;  /* 0x0000000000067941 */ /* 0x000fea0003800000 */
.L_x_1186:
[----:B------:R-:W-:Y:S01]  /*13910*/  ULDC.64 UR4, c[0x0][0x9f8] ;  /* 0x00027e0000047ab9 */ /* 0x000fe20000000a00 */
[----:B------:R-:W2:Y:S01]  /*13920*/  LDL R17, [R1+0xc] ;  /* 0x00000c0001117983 */ /* 0x000ea20000100800 */
[----:B------:R-:W-:Y:S01]  /*13930*/  ISETP.NE.U32.AND P0, PT, RZ, UR4, PT ;  /* 0x00000004ff007c0c */ /* 0x000fe2000bf05070 */
[----:B------:R-:W-:Y:S01]  /*13940*/  IMAD.MOV.U32 R7, RZ, RZ, R19 ;  /* 0x000000ffff077224 */ /* 0x000fe200078e0013 */
[----:B------:R-:W1:Y:S01]  /*13950*/  LDC R9, c[0x0][0x430] ;  /* 0x00010c00ff097b82 */ /* 0x000e620000000800 */
[----:B------:R-:W3:Y:S01]  /*13960*/  S2R R21, SR_TID.X ;  /* 0x0000000000157919 */ /* 0x000ee20000002100 */
[----:B------:R-:W-:Y:S01]  /*13970*/  ISETP.NE.AND.EX P0, PT, RZ, UR5, PT, P0 ;  /* 0x00000005ff007c0c */ /* 0x000fe2000bf05300 */
[----:B------:R-:W4:Y:S01]  /*13980*/  S2R R20, SR_TID.X ;  /* 0x0000000000147919 */ /* 0x000f220000002100 */
[----:B0-----:R-:W-:Y:S01]  /*13990*/  VIADD R26, R26, 0xffffffff ;  /* 0xffffffff1a1a7836 */ /* 0x001fe20000000000 */
[----:B------:R-:W-:Y:S01]  /*139a0*/  LOP3.LUT R23, R23, 0xffffffdf, RZ, 0xc0, !PT ;  /* 0xffffffdf17177812 */ /* 0x000fe200078ec0ff */
[----:B------:R-:W-:-:S09]  /*139b0*/  ULDC UR4, c[0x0][0x2f4] ;  /* 0x0000bd0000047ab9 */ /* 0x000fd20000000800 */
[----:B------:R-:W0:Y:S02]  /*139c0*/  @P0 LDC.64 R2, c[0x0][0x9f8] ;  /* 0x00027e00ff020b82 */ /* 0x000e240000000a00 */
[----:B0-----:R-:W-:-:S05]  /*139d0*/  @P0 IMAD.WIDE R2, R19, 0x4, R2 ;  /* 0x0000000413020825 */ /* 0x001fca00078e0202 */
[----:B------:R0:W2:Y:S01]  /*139e0*/  @P0 LDG.E R7, desc[UR54][R2.64] ;  /* 0x0000003602070981 */ /* 0x0000a2000c1e1900 */
[----:B-1----:R-:W-:Y:S01]  /*139f0*/  ISETP.NE.AND P1, PT, R9, 0x1, PT ;  /* 0x000000010900780c */ /* 0x002fe20003f25270 */
[----:B---3--:R-:W-:Y:S01]  /*13a00*/  IMAD.SHL.U32 R21, R21, 0x20, RZ ;  /* 0x0000002015157824 */ /* 0x008fe200078e00ff */
[----:B----4-:R-:W-:Y:S01]  /*13a10*/  LOP3.LUT R20, R20, 0x7f, RZ, 0xc0, !PT ;  /* 0x0000007f14147812 */ /* 0x010fe200078ec0ff */
[----:B------:R-:W-:-:S03]  /*13a20*/  IMAD.SHL.U32 R8, R26, 0x80, RZ ;  /* 0x000000801a087824 */ /* 0x000fc600078e00ff */
[----:B------:R-:W-:Y:S02]  /*13a30*/  SHF.R.U32.HI R20, RZ, 0x2, R20 ;  /* 0x00000002ff147819 */ /* 0x000fe40000011614 */
[----:B------:R-:W-:-:S04]  /*13a40*/  LOP3.LUT R21, R21, 0x60, RZ, 0xc0, !PT ;  /* 0x0000006015157812 */ /* 0x000fc800078ec0ff */
[----:B------:R-:W-:Y:S01]  /*13a50*/  LOP3.LUT R5, R8, R20, R21, 0xfe, !PT ;  /* 0x0000001408057212 */ /* 0x000fe200078efe15 */
[----:B------:R-:W1:Y:S01]  /*13a60*/  @P1 LDC R6, c[0x0][0x434] ;  /* 0x00010d00ff061b82 */ /* 0x000e620000000800 */
[----:B------:R-:W-:-:S07]  /*13a70*/  @P1 LOP3.LUT R23, R23, 0x20, RZ, 0xfc, !PT ;  /* 0x0000002017171812 */ /* 0x000fce00078efcff */
[----:B------:R-:W3:Y:S01]  /*13a80*/  @P1 LDC R0, c[0x0][0x438] ;  /* 0x00010e00ff001b82 */ /* 0x000ee20000000800 */
[----:B------:R-:W-:Y:S01]  /*13a90*/  LOP3.LUT R23, R23, 0xfffffffb, RZ, 0xc0, !PT ;  /* 0xfffffffb17177812 */ /* 0x000fe200078ec0ff */
[----:B------:R-:W-:Y:S01]  /*13aa0*/  UMOV UR5, 0xffffffff ;  /* 0xffffffff00057882 */ /* 0x000fe20000000000 */
[C---:B--2---:R-:W-:Y:S01]  /*13ab0*/  ISETP.GE.AND P0, PT, R5.reuse, R17, PT ;  /* 0x000000110500720c */ /* 0x044fe20003f06270 */
[----:B------:R-:W-:-:S04]  /*13ac0*/  IMAD.IADD R5, R5, 0x1, R24 ;  /* 0x0000000105057824 */ /* 0x000fc800078e0218 */
[----:B-1----:R-:W-:-:S04]  /*13ad0*/  @P1 IMAD.HI.U32 R6, R5, R6, RZ ;  /* 0x0000000605061227 */ /* 0x002fc800078e00ff */
[----:B------:R-:W-:Y:S01]  /*13ae0*/  IMAD.MOV.U32 R4, RZ, RZ, R5 ;  /* 0x000000ffff047224 */ /* 0x000fe200078e0005 */
[----:B---3--:R-:W-:-:S03]  /*13af0*/  @P1 SHF.R.U32.HI R4, RZ, R0, R6 ;  /* 0x00000000ff041219 */ /* 0x008fc60000011606 */
[----:B0-----:R-:W0:Y:S02]  /*13b00*/  @!P0 LDC.64 R2, c[0x0][0x428] ;  /* 0x00010a00ff028b82 */ /* 0x001e240000000a00 */
[----:B------:R-:W-:-:S04]  /*13b10*/  IMAD.MOV R0, RZ, RZ, -R4 ;  /* 0x000000ffff007224 */ /* 0x000fc800078e0a04 */
[----:B------:R-:W-:Y:S01]  /*13b20*/  IMAD R0, R9, R0, R5 ;  /* 0x0000000009007224 */ /* 0x000fe200078e0205 */
[--C-:B------:R-:W-:Y:S01]  /*13b30*/  @!P0 SHF.R.S32.HI R5, RZ, 0x1f, R4.reuse ;  /* 0x0000001fff058819 */ /* 0x100fe20000011404 */
[----:B------:R-:W1:Y:S01]  /*13b40*/  S2R R9, SR_TID.X ;  /* 0x0000000000097919 */ /* 0x000e620000002100 */
[----:B------:R-:W-:Y:S01]  /*13b50*/  SHF.R.S32.HI R6, RZ, 0x1f, R7 ;  /* 0x0000001fff067819 */ /* 0x000fe20000011407 */
[----:B------:R-:W-:Y:S01]  /*13b60*/  STL [R1+0x8], R7 ;  /* 0x0000080701007387 */ /* 0x000fe20000100800 */
[----:B0-----:R-:W-:-:S03]  /*13b70*/  @!P0 IMAD.WIDE.U32 R4, R7, R2, R4 ;  /* 0x0000000207048225 */ /* 0x001fc600078e0004 */
[----:B------:R0:W-:Y:S01]  /*13b80*/  STL [R1+0x18], R6 ;  /* 0x0000180601007387 */ /* 0x0001e20000100800 */
[----:B-1----:R-:W-:-:S05]  /*13b90*/  IMAD.SHL.U32 R17, R9, 0x8, RZ ;  /* 0x0000000809117824 */ /* 0x002fca00078e00ff */
[----:B------:R-:W-:Y:S01]  /*13ba0*/  LOP3.LUT R17, R17, 0x18, RZ, 0xc0, !PT ;  /* 0x0000001811117812 */ /* 0x000fe200078ec0ff */
[----:B0-----:R-:W-:-:S04]  /*13bb0*/  @!P0 IMAD R6, R6, R2, RZ ;  /* 0x0000000206068224 */ /* 0x001fc800078e02ff */
[----:B------:R-:W-:Y:S02]  /*13bc0*/  @!P0 IMAD R6, R7, R3, R6 ;  /* 0x0000000307068224 */ /* 0x000fe400078e0206 */
[----:B------:R-:W0:Y:S01]  /*13bd0*/  @!P0 LDC.64 R2, c[0x0][0x418] ;  /* 0x00010600ff028b82 */ /* 0x000e220000000a00 */
[----:B------:R-:W-:Y:S01]  /*13be0*/  ISETP.GE.AND P2, PT, R17, UR4, PT ;  /* 0x0000000411007c0c */ /* 0x000fe2000bf46270 */
[----:B------:R-:W-:Y:S01]  /*13bf0*/  @!P0 IMAD.IADD R5, R5, 0x1, R6 ;  /* 0x0000000105058824 */ /* 0x000fe200078e0206 */
[C---:B------:R-:W-:Y:S02]  /*13c00*/  LOP3.LUT R10, R17.reuse, 0x20, RZ, 0xfc, !PT ;  /* 0x00000020110a7812 */ /* 0x040fe400078efcff */
[----:B------:R-:W-:-:S09]  /*13c10*/  LOP3.LUT R9, R17, 0x40, RZ, 0xfc, !PT ;  /* 0x0000004011097812 */ /* 0x000fd200078efcff */
[----:B------:R-:W-:Y:S02]  /*13c20*/  @P2 LOP3.LUT R23, R23, 0x4, RZ, 0xfc, !PT ;  /* 0x0000000417172812 */ /* 0x000fe400078efcff */
[----:B0-----:R-:W-:-:S04]  /*13c30*/  @!P0 LEA R6, P1, R4, R2, 0x2 ;  /* 0x0000000204068211 */ /* 0x001fc800078210ff */
[----:B------:R-:W-:Y:S01]  /*13c40*/  @!P0 LEA.HI.X R7, R4, R3, R5, 0x2, P1 ;  /* 0x0000000304078211 */ /* 0x000fe200008f1405 */
[----:B------:R-:W-:Y:S01]  /*13c50*/  IMAD.MOV.U32 R3, RZ, RZ, RZ ;  /* 0x000000ffff037224 */ /* 0x000fe200078e00ff */
[----:B------:R-:W-:Y:S02]  /*13c60*/  ISETP.GE.AND P1, PT, R10, UR4, PT ;  /* 0x000000040a007c0c */ /* 0x000fe4000bf26270 */
[----:B------:R-:W-:-:S03]  /*13c70*/  LOP3.LUT R23, R23, 0xfffffffd, RZ, 0xc0, !PT ;  /* 0xfffffffd17177812 */ /* 0x000fc600078ec0ff */
[----:B------:R0:W5:Y:S01]  /*13c80*/  @!P0 LDG.E R3, desc[UR54][R6.64] ;  /* 0x0000003606038981 */ /* 0x000162000c1e1900 */
[----:B------:R-:W-:Y:S01]  /*13c90*/  ISETP.GE.AND P0, PT, R9, UR4, PT ;  /* 0x0000000409007c0c */ /* 0x000fe2000bf06270 */
[----:B------:R-:W-:-:S06]  /*13ca0*/  IMAD.U32 R2, RZ, RZ, UR36 ;  /* 0x00000024ff027e24 */ /* 0x000fcc000f8e00ff */
[----:B------:R-:W-:-:S04]  /*13cb0*/  @P1 LOP3.LUT R23, R23, 0x2, RZ, 0xfc, !PT ;  /* 0x0000000217171812 */ /* 0x000fc800078efcff */
[----:B------:R-:W-:-:S04]  /*13cc0*/  LOP3.LUT R23, R23, 0xfffffffe, RZ, 0xc0, !PT ;  /* 0xfffffffe17177812 */ /* 0x000fc800078ec0ff */
[----:B------:R-:W-:Y:S01]  /*13cd0*/  @P0 LOP3.LUT R23, R23, 0x1, RZ, 0xfc, !PT ;  /* 0x0000000117170812 */ /* 0x000fe200078efcff */
[----:B0-----:R-:W-:Y:S06]  /*13ce0*/  BRA.DIV UR5, `(.L_x_1189) ;  /* 0x0000003e05f07947 */ /* 0x001fec000b800000 */
.L_x_1255:
[----:B------:R-:W-:Y:S02]  /*13cf0*/  SHF.R.S32.HI R9, RZ, 0x1f, R18 ;  /* 0x0000001fff097819 */ /* 0x000fe40000011412 */
[----:B------:R-:W-:Y:S02]  /*13d00*/  ISETP.NE.AND P0, PT, R2, 0x3, PT ;  /* 0x000000030200780c */ /* 0x000fe40003f05270 */
[----:B------:R-:W-:Y:S01]  /*13d10*/  LOP3.LUT R23, R23, 0xffffffef, RZ, 0xc0, !PT ;  /* 0xffffffef17177812 */ /* 0x000fe200078ec0ff */
[----:B------:R0:W-:Y:S10]  /*13d20*/  STL [R1+0x4], R9 ;  /* 0x0000040901007387 */ /* 0x0001f40000100800 */
[----:B------:R-:W-:Y:S01]  /*13d30*/  @P0 LOP3.LUT R23, R23, 0x10, RZ, 0xfc, !PT ;  /* 0x0000001017170812 */ /* 0x000fe200078efcff */
[----:B0-----:R-:W-:Y:S06]  /*13d40*/  @!P0 BRA `(.L_x_1190) ;  /* 0x0000000000048947 */ /* 0x001fec0003800000 */
[----:B------:R-:W-:Y:S01]  /*13d50*/  BPT.TRAP 0x1 ;  /* 0x000000040000795c */ /* 0x000fe20000300000 */
.L_x_1190:
        /* <DEDUP_REMOVED lines=19> */
[----:B------:R-:W-:Y:S02]  /*13e90*/  IMAD.IADD R24, R5, 0x1, R2 ;  /* 0x0000000105187824 */ /* 0x000fe400078e0202 */
[----:B------:R-:W-:-:S03]  /*13ea0*/  IMAD R2, R25, 0x8, R22 ;  /* 0x0000000819027824 */ /* 0x000fc600078e0216 */
[----:B------:R-:W-:Y:S02]  /*13eb0*/  LEA.HI.X R24, R4, UR5, R24, 0x1, P0 ;  /* 0x0000000504187c11 */ /* 0x000fe400080f0c18 */
[----:B------:R-:W-:-:S04]  /*13ec0*/  SHF.L.U32 R4, R29, 0x1f, RZ ;  /* 0x0000001f1d047819 */ /* 0x000fc800000006ff */
[----:B------:R-:W0:Y:S02]  /*13ed0*/  SYNCS.PHASECHK.TRANS64.TRYWAIT P0, [R2+URZ+0x2d840], R4 ;  /* 0x02d84004020075a7 */ /* 0x000e24000800017f */
[----:B0-----:R-:W-:Y:S05]  /*13ee0*/  @!P0 BRA `(.L_x_1192) ;  /* 0x0000003c00a48947 */ /* 0x001fea0003800000 */
.L_x_1256:
[----:B------:R-:W-:Y:S05]  /*13ef0*/  BSYNC B0 ;  /* 0x0000000000007941 */ /* 0x000fea0003800000 */
.L_x_1191:
[----:B------:R-:W2:Y:S01]  /*13f00*/  LDL R9, [R1+0x4] ;  /* 0x0000040001097983 */ /* 0x000ea20000100800 */
[----:B------:R-:W-:-:S03]  /*13f10*/  ULDC.64 UR4, c[0x0][0x300] ;  /* 0x0000c00000047ab9 */ /* 0x000fc60000000a00 */
[----:B------:R-:W3:Y:S01]  /*13f20*/  LDL R13, [R1+0xc] ;  /* 0x00000c00010d7983 */ /* 0x000ee20000100800 */
[----:B------:R-:W-:Y:S01]  /*13f30*/  IMAD R6, R6, UR4, RZ ;  /* 0x0000000406067c24 */ /* 0x000fe2000f8e02ff */
[C---:B------:R-:W-:Y:S01]  /*13f40*/  LOP3.LUT P4, RZ, R23.reuse, 0x4, RZ, 0xc0, !PT ;  /* 0x0000000417ff7812 */ /* 0x040fe2000788c0ff */
[C---:B0-----:R-:W-:Y:S01]  /*13f50*/  IMAD.WIDE.U32 R4, R0.reuse, UR4, RZ ;  /* 0x0000000400047c25 */ /* 0x041fe2000f8e00ff */
[----:B------:R-:W0:Y:S01]  /*13f60*/  S2R R10, SR_TID.X ;  /* 0x00000000000a7919 */ /* 0x000e220000002100 */
[C---:B------:R-:W-:Y:S02]  /*13f70*/  LOP3.LUT P3, RZ, R23.reuse, 0x2, RZ, 0xc0, !PT ;  /* 0x0000000217ff7812 */ /* 0x040fe4000786c0ff */
[----:B------:R-:W-:Y:S01]  /*13f80*/  IMAD R6, R0, UR5, R6 ;  /* 0x0000000500067c24 */ /* 0x000fe2000f8e0206 */
[----:B------:R-:W-:Y:S01]  /*13f90*/  ULDC.64 UR4, c[0x0][0x310] ;  /* 0x0000c40000047ab9 */ /* 0x000fe20000000a00 */
[----:B------:R-:W-:Y:S01]  /*13fa0*/  LOP3.LUT P2, RZ, R23, 0x1, RZ, 0xc0, !PT ;  /* 0x0000000117ff7812 */ /* 0x000fe2000784c0ff */
[----:B------:R-:W-:-:S02]  /*13fb0*/  IMAD R7, R7, UR4, RZ ;  /* 0x0000000407077c24 */ /* 0x000fc4000f8e02ff */
[----:B------:R-:W-:Y:S02]  /*13fc0*/  IMAD.IADD R5, R5, 0x1, R6 ;  /* 0x0000000105057824 */ /* 0x000fe400078e0206 */
[C---:B------:R-:W-:Y:S02]  /*13fd0*/  IMAD R7, R3.reuse, UR5, R7 ;  /* 0x0000000503077c24 */ /* 0x040fe4000f8e0207 */
[----:B------:R-:W-:Y:S01]  /*13fe0*/  IMAD.WIDE.U32 R4, R3, UR4, R4 ;  /* 0x0000000403047c25 */ /* 0x000fe2000f8e0004 */
[----:B------:R-:W-:-:S03]  /*13ff0*/  ULDC.64 UR4, c[0x0][0x308] ;  /* 0x0000c20000047ab9 */ /* 0x000fc60000000a00 */
[----:B------:R-:W-:Y:S02]  /*14000*/  IMAD.IADD R5, R5, 0x1, R7 ;  /* 0x0000000105057824 */ /* 0x000fe400078e0207 */
[----:B------:R-:W-:Y:S01]  /*14010*/  IMAD.WIDE.U32 R4, R18, UR4, R4 ;  /* 0x0000000412047c25 */ /* 0x000fe2000f8e0004 */
[----:B0-----:R-:W-:-:S04]  /*14020*/  LOP3.LUT R12, R10, 0x7f, RZ, 0xc0, !PT ;  /* 0x0000007f0a0c7812 */ /* 0x001fc800078ec0ff */
[----:B------:R-:W-:Y:S01]  /*14030*/  SHF.R.U32.HI R12, RZ, 0x2, R12 ;  /* 0x00000002ff0c7819 */ /* 0x000fe2000001160c */
[----:B--2---:R-:W-:Y:S02]  /*14040*/  IMAD R6, R9, UR4, RZ ;  /* 0x0000000409067c24 */ /* 0x004fe4000f8e02ff */
[----:B------:R-:W0:Y:S02]  /*14050*/  S2R R9, SR_TID.X ;  /* 0x0000000000097919 */ /* 0x000e240000002100 */
[----:B------:R-:W-:Y:S01]  /*14060*/  IMAD R6, R18, UR5, R6 ;  /* 0x0000000512067c24 */ /* 0x000fe2000f8e0206 */
[----:B------:R-:W-:Y:S01]  /*14070*/  ULDC.64 UR4, c[0x0][0x2e8] ;  /* 0x0000ba0000047ab9 */ /* 0x000fe20000000a00 */
[----:B---3--:R-:W-:Y:S02]  /*14080*/  IADD3 R3, -R12, R13, -R8 ;  /* 0x0000000d0c037210 */ /* 0x008fe40007ffe908 */
[----:B------:R-:W-:Y:S01]  /*14090*/  IMAD.IADD R6, R5, 0x1, R6 ;  /* 0x0000000105067824 */ /* 0x000fe200078e0206 */
[----:B------:R-:W-:Y:S01]  /*140a0*/  LEA R0, P0, R4, UR4, 0x1 ;  /* 0x0000000404007c11 */ /* 0x000fe2000f8008ff */
[----:B------:R-:W-:-:S03]  /*140b0*/  UMOV UR4, 0xffffffff ;  /* 0xffffffff00047882 */ /* 0x000fc60000000000 */
[----:B------:R-:W-:Y:S02]  /*140c0*/  LEA.HI.X R6, R4, UR5, R6, 0x1, P0 ;  /* 0x0000000504067c11 */ /* 0x000fe400080f0c06 */
        /* <DEDUP_REMOVED lines=48> */
.L_x_1266:
[----:B------:R-:W-:-:S13]  /*143d0*/  ISETP.GE.AND P0, PT, R3, 0x61, PT ;  /* 0x000000610300780c */ /* 0x000fda0003f06270 */
[----:B01----:R-:W-:Y:S01]  /*143e0*/  @P0 LEA R4, P1, R9, R0, 0x1 ;  /* 0x0000000009040211 */ /* 0x003fe200078208ff */
        /* <DEDUP_REMOVED lines=10> */
.L_x_1194:
        /* <DEDUP_REMOVED lines=11> */
.L_x_1195:
[----:B------:R1:W5:Y:S01]  /*14540*/  LDL.LU R3, [R1] ;  /* 0x0000000001037983 */ /* 0x0003620000300800 */
[----:B------:R1:W-:Y:S02]  /*14550*/  SYNCS.ARRIVE.TRANS64.A1T0 RZ, [R2+URZ+0x2d830], RZ ;  /* 0x02d830ff02ff79a7 */ /* 0x0003e4000810003f */
[----:B------:R-:W-:Y:S05]  /*14560*/  WARPSYNC.ALL ;  /* 0x0000000000007948 */ /* 0x000fea0003800000 */
[----:B------:R-:W-:Y:S01]  /*14570*/  ULDC.64 UR4, c[0x0][0x298] ;  /* 0x0000a60000047ab9 */ /* 0x000fe20000000a00 */
[----:B------:R-:W-:Y:S01]  /*14580*/  BSSY B6, `(.L_x_1196) ;  /* 0x000001c000067945 */ /* 0x000fe20003800000 */
[----:B-1----:R-:W-:Y:S01]  /*14590*/  VIADD R2, R22, 0xc400 ;  /* 0x0000c40016027836 */ /* 0x002fe20000000000 */
[----:B------:R-:W-:Y:S04]  /*145a0*/  BAR.SYNC.DEFER_BLOCKING 0x8, 0x200 ;  /* 0x0208000000007b1d */ /* 0x000fe80000010000 */
[----:B------:R-:W-:-:S02]  /*145b0*/  LOP3.LUT P0, RZ, R2, 0x1bf, RZ, 0xc0, !PT ;  /* 0x000001bf02ff7812 */ /* 0x000fc4000780c0ff */
[----:B-----5:R-:W-:Y:S01]  /*145c0*/  SHF.R.S32.HI R0, RZ, 0x1f, R3 ;  /* 0x0000001fff007819 */ /* 0x020fe20000011403 */
[----:B0-----:R-:W-:-:S04]  /*145d0*/  IMAD.WIDE.U32 R4, R3, UR4, RZ ;  /* 0x0000000403047c25 */ /* 0x001fc8000f8e00ff */
[----:B------:R-:W-:Y:S01]  /*145e0*/  IMAD R0, R0, UR4, RZ ;  /* 0x0000000400007c24 */ /* 0x000fe2000f8e02ff */
[----:B------:R0:W-:Y:S03]  /*145f0*/  STL.64 [R1+0x20], R4 ;  /* 0x0000200401007387 */ /* 0x0001e60000100a00 */
[----:B------:R-:W-:-:S04]  /*14600*/  IMAD R0, R3, UR5, R0 ;  /* 0x0000000503007c24 */ /* 0x000fc8000f8e0200 */
[----:B------:R-:W-:-:S05]  /*14610*/  IMAD.IADD R0, R5, 0x1, R0 ;  /* 0x0000000105007824 */ /* 0x000fca00078e0200 */
[----:B------:R0:W-:Y:S01]  /*14620*/  STL [R1], R0 ;  /* 0x0000000001007387 */ /* 0x0001e20000100800 */
[----:B------:R-:W-:Y:S05]  /*14630*/  @!P0 BRA `(.L_x_1197) ;  /* 0x0000000000408947 */ /* 0x000fea0003800000 */
[----:B------:R-:W-:Y:S01]  /*14640*/  MOV R2, 0x0 ;  /* 0x0000000000027802 */ /* 0x000fe20000000f00 */
[----:B------:R-:W-:Y:S01]  /*14650*/  ULDC.64 UR6, c[0x4][0x88] ;  /* 0x0100220000067ab9 */ /* 0x000fe20000000a00 */
[----:B------:R-:W-:Y:S01]  /*14660*/  ULDC.64 UR8, c[0x4][0x90] ;  /* 0x0100240000087ab9 */ /* 0x000fe20000000a00 */
[----:B------:R-:W-:Y:S01]  /*14670*/  ULDC.64 UR4, c[0x4][0x20] ;  /* 0x0100080000047ab9 */ /* 0x000fe20000000a00 */
[----:B0-----:R-:W-:Y:S02]  /*14680*/  IMAD.U32 R4, RZ, RZ, UR6 ;  /* 0x00000006ff047e24 */ /* 0x001fe4000f8e00ff */
[----:B------:R-:W0:Y:S01]  /*14690*/  LDC.64 R2, c[0x4][R2] ;  /* 0x0100000002027b82 */ /* 0x000e220000000a00 */
        /* <DEDUP_REMOVED lines=10> */
.L_x_1197:
[----:B------:R-:W-:Y:S05]  /*14740*/  BSYNC B6 ;  /* 0x0000000000067941 */ /* 0x000fea0003800000 */
.L_x_1196:
[----:B------:R-:W2:Y:S01]  /*14750*/  LDL.LU R21, [R1] ;  /* 0x0000000001157983 */ /* 0x000ea20000300800 */
[----:B------:R-:W1:Y:S01]  /*14760*/  LDC R6, c[0x0][0x448] ;  /* 0x00011200ff067b82 */ /* 0x000e620000000800 */
[----:B------:R-:W-:Y:S01]  /*14770*/  ULDC.64 UR4, c[0x0][0x2d8] ;  /* 0x0000b60000047ab9 */ /* 0x000fe20000000a00 */
[----:B------:R-:W-:Y:S01]  /*14780*/  LOP3.LUT P6, RZ, R23, 0x40, RZ, 0xc0, !PT ;  /* 0x0000004017ff7812 */ /* 0x000fe200078cc0ff */
[----:B------:R-:W2:Y:S01]  /*14790*/  LDL.LU.64 R2, [R1+0x20] ;  /* 0x0000200001027983 */ /* 0x000ea20000300a00 */
[----:B0-----:R-:W-:Y:S01]  /*147a0*/  SHF.R.S32.HI R5, RZ, 0x1f, R19 ;  /* 0x0000001fff057819 */ /* 0x001fe20000011413 */
[----:B------:R-:W-:Y:S01]  /*147b0*/  ULDC.64 UR6, c[0x0][0x2c8] ;  /* 0x0000b20000067ab9 */ /* 0x000fe20000000a00 */
[----:B------:R-:W-:Y:S01]  /*147c0*/  ULDC.64 UR8, c[0x0][0x280] ;  /* 0x0000a00000087ab9 */ /* 0x000fe20000000a00 */
[----:B------:R-:W3:Y:S01]  /*147d0*/  LDL R20, [R1+0x4] ;  /* 0x0000040001147983 */ /* 0x000ee20000100800 */
[----:B------:R-:W-:Y:S01]  /*147e0*/  SEL R5, R5, RZ, !P6 ;  /* 0x000000ff05057207 */ /* 0x000fe20007000000 */
[----:B------:R-:W0:Y:S01]  /*147f0*/  LDC R10, c[0x0][0x448] ;  /* 0x00011200ff0a7b82 */ /* 0x000e220000000800 */
[----:B------:R-:W-:Y:S01]  /*14800*/  SEL R0, R19, RZ, !P6 ;  /* 0x000000ff13007207 */ /* 0x000fe20007000000 */
[----:B------:R-:W4:Y:S01]  /*14810*/  S2R R13, SR_TID.X ;  /* 0x00000000000d7919 */ /* 0x000f220000002100 */
[----:B-1----:R-:W-:Y:S01]  /*14820*/  ISETP.NE.AND P6, PT, R6, 0x1, PT ;  /* 0x000000010600780c */ /* 0x002fe20003fc5270 */
[----:B----4-:R-:W-:-:S05]  /*14830*/  IMAD.SHL.U32 R11, R13, 0x8, RZ ;  /* 0x000000080d0b7824 */ /* 0x010fca00078e00ff */
[----:B------:R-:W-:-:S04]  /*14840*/  LOP3.LUT R11, R11, 0x18, RZ, 0xc0, !PT ;  /* 0x000000180b0b7812 */ /* 0x000fc800078ec0ff */
[C---:B------:R-:W-:Y:S02]  /*14850*/  LOP3.LUT R12, R11.reuse, 0x20, RZ, 0xfc, !PT ;  /* 0x000000200b0c7812 */ /* 0x040fe400078efcff */
[----:B------:R-:W-:Y:S01]  /*14860*/  LOP3.LUT R11, R11, 0x40, RZ, 0xfc, !PT ;  /* 0x000000400b0b7812 */ /* 0x000fe200078efcff */
[----:B--2---:R-:W-:Y:S02]  /*14870*/  IMAD.MOV.U32 R3, RZ, RZ, R21 ;  /* 0x000000ffff037224 */ /* 0x004fe400078e0015 */
[----:B------:R-:W1:Y:S01]  /*14880*/  S2R R21, SR_TID.X ;  /* 0x0000000000157919 */ /* 0x000e620000002100 */
[----:B---3--:R-:W-:Y:S02]  /*14890*/  IMAD R4, R20, UR4, RZ ;  /* 0x0000000414047c24 */ /* 0x008fe4000f8e02ff */
[----:B------:R-:W2:Y:S01]  /*148a0*/  S2R R20, SR_TID.X ;  /* 0x0000000000147919 */ /* 0x000ea20000002100 */
[----:B------:R-:W-:-:S04]  /*148b0*/  IMAD.WIDE.U32 R2, R18, UR4, R2 ;  /* 0x0000000412027c25 */ /* 0x000fc8000f8e0002 */
[----:B------:R-:W-:Y:S01]  /*148c0*/  IMAD R4, R18, UR5, R4 ;  /* 0x0000000512047c24 */ /* 0x000fe2000f8e0204 */
[----:B------:R-:W-:Y:S02]  /*148d0*/  ULDC.64 UR4, c[0x0][0x2e0] ;  /* 0x0000b80000047ab9 */ /* 0x000fe40000000a00 */
[----:B------:R-:W-:Y:S02]  /*148e0*/  IMAD R5, R5, UR4, RZ ;  /* 0x0000000405057c24 */ /* 0x000fe4000f8e02ff */
[----:B------:R-:W-:Y:S02]  /*148f0*/  IMAD.IADD R3, R3, 0x1, R4 ;  /* 0x0000000103037824 */ /* 0x000fe400078e0204 */
[----:B------:R-:W3:Y:S01]  /*14900*/  @P6 LDC R4, c[0x0][0x44c] ;  /* 0x00011300ff046b82 */ /* 0x000ee20000000800 */
[C---:B------:R-:W-:Y:S02]  /*14910*/  IMAD R5, R0.reuse, UR5, R5 ;  /* 0x0000000500057c24 */ /* 0x040fe4000f8e0205 */
[----:B------:R-:W-:Y:S01]  /*14920*/  IMAD.WIDE.U32 R2, R0, UR4, R2 ;  /* 0x0000000400027c25 */ /* 0x000fe2000f8e0002 */
[----:B------:R-:W-:-:S03]  /*14930*/  ULDC.64 UR4, c[0x0][0x2d0] ;  /* 0x0000b40000047ab9 */ /* 0x000fc60000000a00 */
[----:B------:R-:W-:Y:S01]  /*14940*/  IMAD.IADD R3, R3, 0x1, R5 ;  /* 0x0000000103037824 */ /* 0x000fe200078e0205 */
[----:B------:R-:W4:Y:S01]  /*14950*/  @P6 LDC R0, c[0x0][0x450] ;  /* 0x00011400ff006b82 */ /* 0x000f220000000800 */
[----:B-1----:R-:W-:Y:S01]  /*14960*/  IMAD.SHL.U32 R21, R21, 0x20, RZ ;  /* 0x0000002015157824 */ /* 0x002fe200078e00ff */
[----:B--2---:R-:W-:-:S04]  /*14970*/  LOP3.LUT R20, R20, 0x7f, RZ, 0xc0, !PT ;  /* 0x0000007f14147812 */ /* 0x004fc800078ec0ff */
[----:B------:R-:W-:Y:S02]  /*14980*/  LOP3.LUT R21, R21, 0x60, RZ, 0xc0, !PT ;  /* 0x0000006015157812 */ /* 0x000fe400078ec0ff */
[----:B------:R-:W-:-:S04]  /*14990*/  SHF.R.U32.HI R20, RZ, 0x2, R20 ;  /* 0x00000002ff147819 */ /* 0x000fc80000011614 */
[----:B------:R-:W-:Y:S02]  /*149a0*/  LOP3.LUT R20, R20, R21, RZ, 0xfc, !PT ;  /* 0x0000001514147212 */ /* 0x000fe400078efcff */
[----:B------:R-:W-:-:S03]  /*149b0*/  LOP3.LUT R21, R13, 0x7f, RZ, 0xc0, !PT ;  /* 0x0000007f0d157812 */ /* 0x000fc600078ec0ff */
[----:B------:R-:W-:Y:S01]  /*149c0*/  IMAD.IADD R6, R20, 0x1, R27 ;  /* 0x0000000114067824 */ /* 0x000fe200078e021b */
[----:B------:R-:W-:Y:S01]  /*149d0*/  SHF.R.U32.HI R21, RZ, 0x2, R21 ;  /* 0x00000002ff157819 */ /* 0x000fe20000011615 */
[----:B------:R-:W-:Y:S02]  /*149e0*/  IMAD.SHL.U32 R20, R13, 0x8, RZ ;  /* 0x000000080d147824 */ /* 0x000fe400078e00ff */
[----:B---3--:R-:W-:-:S03]  /*149f0*/  @P6 IMAD.HI.U32 R5, R6, R4, RZ ;  /* 0x0000000406056227 */ /* 0x008fc600078e00ff */
[----:B------:R-:W-:Y:S01]  /*14a00*/  LOP3.LUT R20, R20, 0x18, RZ, 0xc0, !PT ;  /* 0x0000001814147812 */ /* 0x000fe200078ec0ff */
[----:B------:R-:W-:Y:S01]  /*14a10*/  IMAD.MOV.U32 R4, RZ, RZ, R6 ;  /* 0x000000ffff047224 */ /* 0x000fe200078e0006 */
[----:B----4-:R-:W-:-:S04]  /*14a20*/  @P6 SHF.R.U32.HI R4, RZ, R0, R5 ;  /* 0x00000000ff046219 */ /* 0x010fc80000011605 */
[--C-:B------:R-:W-:Y:S01]  /*14a30*/  SHF.R.S32.HI R0, RZ, 0x1f, R4.reuse ;  /* 0x0000001fff007819 */ /* 0x100fe20000011404 */
[----:B------:R-:W-:-:S04]  /*14a40*/  IMAD.MOV R7, RZ, RZ, -R4 ;  /* 0x000000ffff077224 */ /* 0x000fc800078e0a04 */
[----:B------:R-:W-:-:S04]  /*14a50*/  IMAD R0, R0, UR4, RZ ;  /* 0x0000000400007c24 */ /* 0x000fc8000f8e02ff */
[C---:B------:R-:W-:Y:S02]  /*14a60*/  IMAD R0, R4.reuse, UR5, R0 ;  /* 0x0000000504007c24 */ /* 0x040fe4000f8e0200 */
[----:B------:R-:W-:-:S04]  /*14a70*/  IMAD.WIDE.U32 R4, R4, UR4, R2 ;  /* 0x0000000404047c25 */ /* 0x000fc8000f8e0002 */
[----:B------:R-:W-:Y:S02]  /*14a80*/  IMAD.IADD R5, R5, 0x1, R0 ;  /* 0x0000000105057824 */ /* 0x000fe400078e0200 */
[----:B0-----:R-:W-:-:S04]  /*14a90*/  IMAD R0, R10, R7, R6 ;  /* 0x000000070a007224 */ /* 0x001fc800078e0206 */
        /* <DEDUP_REMOVED lines=23> */
[----:B------:R-:W-:Y:S01]  /*14c10*/  ISETP.GE.AND P2, PT, R11, UR4, PT ;  /* 0x000000040b007c0c */ /* 0x000fe2000bf46270 */
[----:B------:R-:W-:Y:S02]  /*14c20*/  IMAD.IADD R3, R3, 0x1, R7 ;  /* 0x0000000103037824 */ /* 0x000fe400078e0207 */
        /* <DEDUP_REMOVED lines=8> */
[----:B------:R-:W2:Y:S01]  /*14cb0*/  LDL R11, [R1+0x1c] ;  /* 0x00001c00010b7983 */ /* 0x000ea20000100800 */
[----:B------:R-:W-:Y:S02]  /*14cc0*/  IMAD R3, R28, R10, RZ ;  /* 0x0000000a1c037224 */ /* 0x000fe400078e02ff */
[----:B------:R-:W-:Y:S01]  /*14cd0*/  IMAD.IADD R2, R21, 0x1, R27 ;  /* 0x0000000115027824 */ /* 0x000fe200078e021b */
[----:B------:R-:W0:Y:S04]  /*14ce0*/  SHFL.IDX PT, R5, R4, RZ, 0x1c1f ;  /* 0x001c1fff04057589 */ /* 0x000e2800000e0000 */
[----:B------:R-:W1:Y:S01]  /*14cf0*/  SHFL.IDX PT, R6, R0, RZ, 0x1c1f ;  /* 0x001c1fff00067589 */ /* 0x000e6200000e0000 */
[----:B------:R-:W-:-:S13]  /*14d00*/  ISETP.GE.AND P3, PT, R2, R3, PT ;  /* 0x000000030200720c */ /* 0x000fda0003f66270 */
[----:B0-----:R-:W-:-:S05]  /*14d10*/  @!P3 LEA R5, P4, R20, R5, 0x1 ;  /* 0x000000051405b211 */ /* 0x001fca00078808ff */
[----:B-1----:R-:W-:-:S04]  /*14d20*/  @!P3 IMAD.X R6, RZ, RZ, R6, P4 ;  /* 0x000000ffff06b224 */ /* 0x002fc800020e0606 */
[----:B------:R-:W-:Y:S02]  /*14d30*/  @!P3 IMAD.MOV.U32 R7, RZ, RZ, R6 ;  /* 0x000000ffff07b224 */ /* 0x000fe400078e0006 */
[----:B------:R-:W-:Y:S02]  /*14d40*/  @!P3 IMAD.MOV.U32 R6, RZ, RZ, R5 ;  /* 0x000000ffff06b224 */ /* 0x000fe400078e0005 */
[----:B------:R-:W0:Y:S04]  /*14d50*/  SHFL.IDX PT, R5, R4, 0x1, 0x1c1f ;  /* 0x003c1f0004057f89 */ /* 0x000e2800000e0000 */
[----:B--2---:R-:W-:Y:S04]  /*14d60*/  @!P3 LDGSTS.E.BYPASS.LTC128B.128 [R11+0xc400], desc[UR54][R6.64], !P0 ;  /* 0x0c400000060bbfae */ /* 0x004fe8000c101d76 */
        /* <DEDUP_REMOVED lines=14> */
[----:B------:R-:W-:-:S03]  /*14e50*/  VIADD R6, R2, 0x40 ;  /* 0x0000004002067836 */ /* 0x000fc60000000000 */
[----:B------:R-:W2:Y:S02]  /*14e60*/  SHFL.IDX PT, R0, R0, 0x3, 0x1c1f ;  /* 0x007c1f0000007f89 */ /* 0x000ea400000e0000 */
[----:B------:R-:W-:-:S13]  /*14e70*/  ISETP.GE.AND P3, PT, R6, R3, PT ;  /* 0x000000030600720c */ /* 0x000fda0003f66270 */
[----:B0-----:R-:W-:-:S05]  /*14e80*/  @!P3 LEA R5, P4, R20, R5, 0x1 ;  /* 0x000000051405b211 */ /* 0x001fca00078808ff */
[----:B-1----:R-:W-:Y:S02]  /*14e90*/  @!P3 IMAD.X R7, RZ, RZ, R7, P4 ;  /* 0x000000ffff07b224 */ /* 0x002fe400020e0607 */
[----:B------:R-:W-:Y:S02]  /*14ea0*/  @!P3 IMAD.MOV.U32 R6, RZ, RZ, R5 ;  /* 0x000000ffff06b224 */ /* 0x000fe400078e0005 */
[----:B------:R-:W-:-:S03]  /*14eb0*/  VIADD R5, R2, 0x60 ;  /* 0x0000006002057836 */ /* 0x000fc60000000000 */
[----:B------:R-:W-:Y:S04]  /*14ec0*/  @!P3 LDGSTS.E.BYPASS.LTC128B.128 [R11+0xd400], desc[UR54][R6.64], !P0 ;  /* 0x0d400000060bbfae */ /* 0x000fe8000c101d76 */
[----:B------:R-:W-:Y:S04]  /*14ed0*/  @!P3 LDGSTS.E.BYPASS.LTC128B.128 [R11+0x10400], desc[UR54][R6.64+0x40], !P1 ;  /* 0x10400040060bbfae */ /* 0x000fe8000c901d76 */
[----:B------:R-:W-:Y:S01]  /*14ee0*/  @!P3 LDGSTS.E.BYPASS.LTC128B.128 [R11+0x13400], desc[UR54][R6.64+0x80], !P2 ;  /* 0x13400080060bbfae */ /* 0x000fe2000d101d76 */
[----:B------:R-:W-:-:S13]  /*14ef0*/  ISETP.GE.AND P3, PT, R5, R3, PT ;  /* 0x000000030500720c */ /* 0x000fda0003f66270 */
[----:B------:R-:W-:-:S05]  /*14f00*/  @!P3 LEA R4, P4, R20, R4, 0x1 ;  /* 0x000000041404b211 */ /* 0x000fca00078808ff */
[----:B--2---:R-:W-:-:S04]  /*14f10*/  @!P3 IMAD.X R0, RZ, RZ, R0, P4 ;  /* 0x000000ffff00b224 */ /* 0x004fc800020e0600 */
[----:B------:R-:W-:Y:S02]  /*14f20*/  @!P3 IMAD.MOV.U32 R5, RZ, RZ, R0 ;  /* 0x000000ffff05b224 */ /* 0x000fe400078e0000 */
        /* <DEDUP_REMOVED lines=15> */
.L_x_1279:
[----:B------:R-:W2:Y:S01]  /*15020*/  LDL R0, [R1+0x1c] ;  /* 0x00001c0001007983 */ /* 0x000ea20000100800 */
[----:B------:R-:W-:-:S05]  /*15030*/  VIADD R2, R2, 0xa0 ;  /* 0x000000a002027836 */ /* 0x000fca0000000000 */
[----:B------:R-:W-:-:S13]  /*15040*/  ISETP.GE.AND P3, PT, R2, R3, PT ;  /* 0x000000030200720c */ /* 0x000fda0003f66270 */
[----:B------:R-:W-:-:S05]  /*15050*/  @!P3 LEA R2, P4, R20, R9, 0x1 ;  /* 0x000000091402b211 */ /* 0x000fca00078808ff */
        /* <DEDUP_REMOVED lines=9> */
.L_x_1199:
        /* <DEDUP_REMOVED lines=18> */
.L_x_1280:
[----:B------:R-:W-:Y:S05]  /*15210*/  BSYNC B0 ;  /* 0x0000000000007941 */ /* 0x000fea0003800000 */
.L_x_1200:
[----:B------:R-:W1:Y:S04]  /*15220*/  LDL.LU R3, [R1+0x28] ;  /* 0x0000280001037983 */ /* 0x000e680000300800 */
[----:B------:R-:W2:Y:S01]  /*15230*/  LDL R2, [R1+0x10] ;  /* 0x0000100001027983 */ /* 0x000ea20000100800 */
[----:B------:R-:W-:Y:S01]  /*15240*/  BSSY B0, `(.L_x_1202) ;  /* 0x0000100000007945 */ /* 0x000fe20003800000 */
[----:B-1----:R-:W-:-:S05]  /*15250*/  VIADD R0, R3, 0xfffffffe ;  /* 0xfffffffe03007836 */ /* 0x002fca0000000000 */
[----:B--2---:R-:W-:-:S13]  /*15260*/  ISETP.GE.AND P0, PT, R0, R2, PT ;  /* 0x000000020000720c */ /* 0x004fda0003f06270 */
[----:B------:R-:W-:Y:S05]  /*15270*/  @!P0 BRA `(.L_x_1203) ;  /* 0x0000000c00f08947 */ /* 0x000fea0003800000 */
[----:B------:R-:W0:Y:S01]  /*15280*/  S2R R2, SR_TID.X ;  /* 0x0000000000027919 */ /* 0x000e220000002100 */
[----:B------:R-:W-:Y:S01]  /*15290*/  ULDC UR4, c[0x0][0x2f4] ;  /* 0x0000bd0000047ab9 */ /* 0x000fe20000000800 */
[----:B------:R-:W-:Y:S01]  /*152a0*/  IMAD.MOV.U32 R10, RZ, RZ, R25 ;  /* 0x000000ffff0a7224 */ /* 0x000fe200078e0019 */
[----:B------:R1:W-:Y:S01]  /*152b0*/  STL [R1], R26 ;  /* 0x0000001a01007387 */ /* 0x0003e20000100800 */
[----:B------:R-:W-:Y:S02]  /*152c0*/  IMAD.MOV.U32 R20, RZ, RZ, R29 ;  /* 0x000000ffff147224 */ /* 0x000fe400078e001d */
[----:B0-----:R-:W-:-:S05]  /*152d0*/  IMAD.SHL.U32 R4, R2, 0x8, RZ ;  /* 0x0000000802047824 */ /* 0x001fca00078e00ff */
[----:B------:R-:W-:-:S04]  /*152e0*/  LOP3.LUT R4, R4, 0x18, RZ, 0xc0, !PT ;  /* 0x0000001804047812 */ /* 0x000fc800078ec0ff */
[C---:B------:R-:W-:Y:S02]  /*152f0*/  LOP3.LUT R3, R4.reuse, 0x20, RZ, 0xfc, !PT ;  /* 0x0000002004037812 */ /* 0x040fe400078efcff */
[C---:B------:R-:W-:Y:S02]  /*15300*/  LOP3.LUT R2, R4.reuse, 0x40, RZ, 0xfc, !PT ;  /* 0x0000004004027812 */ /* 0x040fe400078efcff */
[----:B------:R-:W-:Y:S02]  /*15310*/  ISETP.GE.AND P3, PT, R4, UR4, PT ;  /* 0x0000000404007c0c */ /* 0x000fe4000bf66270 */
[----:B------:R-:W-:Y:S02]  /*15320*/  ISETP.GE.AND P2, PT, R3, UR4, PT ;  /* 0x0000000403007c0c */ /* 0x000fe4000bf46270 */
[----:B-1----:R-:W-:-:S13]  /*15330*/  ISETP.GE.AND P1, PT, R2, UR4, PT ;  /* 0x0000000402007c0c */ /* 0x002fda000bf26270 */
.L_x_1216:
[----:B------:R-:W2:Y:S01]  /*15340*/  LDL R8, [R1+0x14] ;  /* 0x0000140001087983 */ /* 0x000ea20000100800 */
[----:B------:R-:W0:Y:S03]  /*15350*/  LDC R4, c[0x0][0x430] ;  /* 0x00010c00ff047b82 */ /* 0x000e260000000800 */
[----:B------:R-:W3:Y:S04]  /*15360*/  LDL R7, [R1+0x18] ;  /* 0x0000180001077983 */ /* 0x000ee80000100800 */
[----:B------:R-:W4:Y:S01]  /*15370*/  LDL R6, [R1+0x8] ;  /* 0x0000080001067983 */ /* 0x000f220000100800 */
[----:B------:R-:W1:Y:S01]  /*15380*/  S2R R2, SR_TID.X ;  /* 0x0000000000027919 */ /* 0x000e620000002100 */
        /* <DEDUP_REMOVED lines=21> */
[----:B------:R-:W-:-:S03]  /*154e0*/  ULDC.64 UR4, c[0x0][0x418] ;  /* 0x0001060000047ab9 */ /* 0x000fc60000000a00 */
[----:B------:R-:W-:Y:S01]  /*154f0*/  IMAD.IADD R3, R4, 0x1, R3 ;  /* 0x0000000104037824 */ /* 0x000fe200078e0203 */
[----:B------:R-:W-:-:S04]  /*15500*/  LEA R4, P0, R2, UR4, 0x2 ;  /* 0x0000000402047c11 */ /* 0x000fc8000f8010ff */
[----:B------:R-:W-:-:S05]  /*15510*/  LEA.HI.X R5, R2, UR5, R3, 0x2, P0 ;  /* 0x0000000502057c11 */ /* 0x000fca00080f1403 */
[----:B------:R-:W2:Y:S01]  /*15520*/  LDG.E R8, desc[UR54][R4.64] ;  /* 0x0000003604087981 */ /* 0x000ea2000c1e1900 */
[----:B------:R-:W-:Y:S02]  /*15530*/  IMAD.U32 R6, RZ, RZ, UR36 ;  /* 0x00000024ff067e24 */ /* 0x000fe4000f8e00ff */
[----:B------:R-:W-:-:S03]  /*15540*/  VIADD R25, R10, 0x1 ;  /* 0x000000010a197836 */ /* 0x000fc60000000000 */
[----:B------:R-:W-:Y:S02]  /*15550*/  ISETP.NE.AND P4, PT, R6, 0x3, PT ;  /* 0x000000030600780c */ /* 0x000fe40003f85270 */
        /* <DEDUP_REMOVED lines=8> */
.L_x_1204:
[----:B------:R-:W-:Y:S01]  /*155e0*/  IMAD R5, R25, 0x8, R22 ;  /* 0x0000000819057824 */ /* 0x000fe200078e0216 */
[----:B------:R-:W-:Y:S01]  /*155f0*/  SHF.L.U32 R0, R29, 0x1f, RZ ;  /* 0x0000001f1d007819 */ /* 0x000fe200000006ff */
[----:B------:R-:W-:Y:S03]  /*15600*/  BSSY B1, `(.L_x_1205) ;  /* 0x0000003000017945 */ /* 0x000fe60003800000 */
[----:B------:R-:W0:Y:S02]  /*15610*/  SYNCS.PHASECHK.TRANS64.TRYWAIT P0, [R5+URZ+0x2d840], R0 ;  /* 0x02d84000050075a7 */ /* 0x000e24000800017f */
[----:B0-----:R-:W-:Y:S05]  /*15620*/  @!P0 BRA `(.L_x_1206) ;  /* 0x0000003400608947 */ /* 0x001fea0003800000 */
.L_x_1281:
[----:B------:R-:W-:Y:S05]  /*15630*/  BSYNC B1 ;  /* 0x0000000000017941 */ /* 0x000fea0003800000 */
.L_x_1205:
[----:B------:R-:W2:Y:S01]  /*15640*/  LDL R4, [R1+0x4] ;  /* 0x0000040001047983 */ /* 0x000ea20000100800 */
[----:B------:R-:W-:Y:S01]  /*15650*/  SHF.R.S32.HI R21, RZ, 0x1f, R9 ;  /* 0x0000001fff157819 */ /* 0x000fe20000011409 */
[----:B------:R-:W-:Y:S01]  /*15660*/  ULDC.64 UR4, c[0x0][0x300] ;  /* 0x0000c00000047ab9 */ /* 0x000fe20000000a00 */
[----:B------:R-:W-:Y:S01]  /*15670*/  LOP3.LUT P5, RZ, R23, 0x2, RZ, 0xc0, !PT ;  /* 0x0000000217ff7812 */ /* 0x000fe200078ac0ff */
        /* <DEDUP_REMOVED lines=56> */
.L_x_1291:
[----:B------:R-:W-:Y:S02]  /*15a00*/  LOP3.LUT P6, RZ, R23, 0x4, RZ, 0xc0, !PT ;  /* 0x0000000417ff7812 */ /* 0x000fe400078cc0ff */
[----:B--2---:R-:W-:-:S05]  /*15a10*/  IADD3 R2, P0, R2, R0, RZ ;  /* 0x0000000002027210 */ /* 0x004fca0007f1e0ff */
[----:B------:R-:W-:Y:S01]  /*15a20*/  IMAD.X R3, RZ, RZ, R27, P0 ;  /* 0x000000ffff037224 */ /* 0x000fe200000e061b */
        /* <DEDUP_REMOVED lines=8> */
.L_x_1208:
        /* <DEDUP_REMOVED lines=11> */
.L_x_1209:
[----:B------:R1:W-:Y:S01]  /*15b60*/  SYNCS.ARRIVE.TRANS64.A1T0 RZ, [R5+URZ+0x2d830], RZ ;  /* 0x02d830ff05ff79a7 */ /* 0x0003e2000810003f */
[----:B------:R-:W-:Y:S05]  /*15b70*/  @!P5 BRA `(.L_x_1210) ;  /* 0x000000000004d947 */ /* 0x000fea0003800000 */
[----:B------:R-:W-:Y:S01]  /*15b80*/  BPT.TRAP 0x1 ;  /* 0x000000040000795c */ /* 0x000fe20000300000 */
.L_x_1210:
[----:B------:R-:W-:Y:S01]  /*15b90*/  SHF.L.U32 R2, R20, 0x1f, RZ ;  /* 0x0000001f14027819 */ /* 0x000fe200000006ff */
[----:B-1----:R-:W-:Y:S01]  /*15ba0*/  IMAD R5, R10, 0x8, R22 ;  /* 0x000000080a057824 */ /* 0x002fe200078e0216 */
[----:B------:R-:W-:Y:S03]  /*15bb0*/  BSSY B1, `(.L_x_1211) ;  /* 0x0000003000017945 */ /* 0x000fe60003800000 */
[----:B------:R-:W1:Y:S02]  /*15bc0*/  SYNCS.PHASECHK.TRANS64.TRYWAIT P0, [R5+URZ+0x2d860], R2 ;  /* 0x02d86002050075a7 */ /* 0x000e64000800017f */
[----:B-1----:R-:W-:Y:S05]  /*15bd0*/  @!P0 BRA `(.L_x_1212) ;  /* 0x00000034005c8947 */ /* 0x002fea0003800000 */
.L_x_1292:
[----:B------:R-:W-:Y:S05]  /*15be0*/  BSYNC B1 ;  /* 0x0000000000017941 */ /* 0x000fea0003800000 */
.L_x_1211:
        /* <DEDUP_REMOVED lines=49> */
.L_x_1302:
        /* <DEDUP_REMOVED lines=32> */
.L_x_1214:
[----:B------:R-:W-:Y:S02]  /*16100*/  PLOP3.LUT P4, PT, P4, P0, PT, 0xa2, 0x0 ;  /* 0x000000000000781c */ /* 0x000fe40002781472 */
[----:B------:R-:W-:-:S08]  /*16110*/  @P0 R2UR P4, UR4, R5 ;  /* 0x00000000050402ca */ /* 0x000fd00000080000 */
[----:B------:R-:W-:-:S05]  /*16120*/  @P0 PLOP3.LUT P0, PT, P4, PT, PT, 0x80, 0x0 ;  /* 0x000000000000081c */ /* 0x000fca000270f070 */
[----:B------:R-:W-:Y:S01]  /*16130*/  @!P4 SYNCS.ARRIVE.TRANS64.RED.A0T1 RZ, [UR4+0x2d850], RZ ;  /* 0x02d850ffffffc9a7 */ /* 0x000fe20008200404 */
[----:B------:R-:W-:Y:S07]  /*16140*/  @!P4 ARRIVES.LDGSTSBAR.64.TRANSCNT [UR4+0x2d850] ;  /* 0x02d85000ff00c9b0 */ /* 0x000fee0008000a84 */
[----:B------:R-:W-:Y:S05]  /*16150*/  @P0 BRA.U.ANY `(.L_x_1214) ;  /* 0xfffffffd00e80947 */ /* 0x000fea000393ffff */
[----:B------:R-:W-:Y:S01]  /*16160*/  NOP ;  /* 0x0000000000007918 */ /* 0x000fe20000000000 */
[----:B------:R-:W-:Y:S02]  /*16170*/  IMAD.U32 R2, RZ, RZ, UR36 ;  /* 0x00000024ff027e24 */ /* 0x000fe4000f8e00ff */
[----:B------:R-:W-:-:S03]  /*16180*/  IMAD.MOV.U32 R24, RZ, RZ, R0 ;  /* 0x000000ffff187224 */ /* 0x000fc600078e0000 */
[----:B------:R-:W-:-:S13]  /*16190*/  ISETP.NE.AND P5, PT, R2, 0x3, PT ;  /* 0x000000030200780c */ /* 0x000fda0003fa5270 */
[----:B------:R-:W-:Y:S05]  /*161a0*/  @!P5 BRA `(.L_x_1215) ;  /* 0x000000000004d947 */ /* 0x000fea0003800000 */
[----:B------:R-:W-:Y:S01]  /*161b0*/  BPT.TRAP 0x1 ;  /* 0x000000040000795c */ /* 0x000fe20000300000 */
.L_x_1215:
[----:B------:R-:W2:Y:S01]  /*161c0*/  LDL R2, [R1+0x10] ;  /* 0x0000100001027983 */ /* 0x000ea20000100800 */
[----:B------:R1:W-:Y:S01]  /*161d0*/  SYNCS.ARRIVE.TRANS64.A1T0 RZ, [R5+URZ+0x2d850], RZ ;  /* 0x02d850ff05ff79a7 */ /* 0x0003e2000810003f */
[C---:B------:R-:W-:Y:S02]  /*161e0*/  VIADD R0, R26.reuse, 0xffffffff ;  /* 0xffffffff1a007836 */ /* 0x040fe40000000000 */
[----:B------:R1:W-:Y:S01]  /*161f0*/  STL [R1], R26 ;  /* 0x0000001a01007387 */ /* 0x0003e20000100800 */
[----:B------:R-:W-:Y:S02]  /*16200*/  IMAD.MOV.U32 R10, RZ, RZ, R25 ;  /* 0x000000ffff0a7224 */ /* 0x000fe400078e0019 */
[----:B------:R-:W-:Y:S01]  /*16210*/  IMAD.MOV.U32 R20, RZ, RZ, R29 ;  /* 0x000000ffff147224 */ /* 0x000fe200078e001d */
[----:B--2---:R-:W-:-:S13]  /*16220*/  ISETP.GT.AND P0, PT, R26, R2, PT ;  /* 0x000000021a00720c */ /* 0x004fda0003f04270 */
[----:B-1----:R-:W-:Y:S05]  /*16230*/  @P0 BRA `(.L_x_1216) ;  /* 0xfffffff000400947 */ /* 0x002fea000383ffff */
.L_x_1203:
[----:B------:R-:W-:Y:S05]  /*16240*/  BSYNC B0 ;  /* 0x0000000000007941 */ /* 0x000fea0003800000 */
.L_x_1202:
[----:B------:R-:W1:Y:S01]  /*16250*/  S2R R2, SR_TID.X ;  /* 0x0000000000027919 */ /* 0x000e620000002100 */
[----:B------:R-:W-:Y:S01]  /*16260*/  BSSY B0, `(.L_x_1217) ;  /* 0x0000010000007945 */ /* 0x000fe20003800000 */
[----:B-1----:R-:W-:-:S04]  /*16270*/  LOP3.LUT R2, R2, 0x7f, RZ, 0xc0, !PT ;  /* 0x0000007f02027812 */ /* 0x002fc800078ec0ff */
[----:B------:R-:W-:-:S13]  /*16280*/  ISETP.NE.AND P0, PT, R2, RZ, PT ;  /* 0x000000ff0200720c */ /* 0x000fda0003f05270 */
[----:B------:R-:W-:Y:S05]  /*16290*/  @P0 BRA `(.L_x_1218) ;  /* 0x0000000000300947 */ /* 0x000fea0003800000 */
[----:B0-----:R-:W0:Y:S01]  /*162a0*/  S2R R5, SR_LANEID ;  /* 0x0000000000057919 */ /* 0x001e220000000000 */
[----:B------:R-:W-:Y:S01]  /*162b0*/  VOTEU.ANY UR4, UPT, PT ;  /* 0x0000000000047886 */ /* 0x000fe200038e0100 */
[----:B------:R-:W1:Y:S01]  /*162c0*/  LDC.64 R2, c[0x0][0xc60] ;  /* 0x00031800ff027b82 */ /* 0x000e620000000a00 */
[----:B------:R-:W0:Y:S02]  /*162d0*/  FLO.U32 R0, UR4 ;  /* 0x0000000400007d00 */ /* 0x000e2400080e0000 */
[----:B0-----:R-:W-:-:S06]  /*162e0*/  ISETP.EQ.U32.AND P0, PT, R0, R5, PT ;  /* 0x000000050000720c */ /* 0x001fcc0003f02070 */
[----:B------:R-:W1:Y:S07]  /*162f0*/  POPC R5, UR4 ;  /* 0x0000000400057d09 */ /* 0x000e6e0008000000 */
[----:B-1----:R-:W2:Y:S01]  /*16300*/  @P0 ATOMG.E.ADD.STRONG.GPU PT, R3, desc[UR54][R2.64], R5 ;  /* 0x00000005020309a8 */ /* 0x002ea200081ee1f6 */
[----:B------:R-:W0:Y:S02]  /*16310*/  S2R R4, SR_LTMASK ;  /* 0x0000000000047919 */ /* 0x000e240000003900 */
[----:B0-----:R-:W-:-:S04]  /*16320*/  LOP3.LUT R4, R4, UR4, RZ, 0xc0, !PT ;  /* 0x0000000404047c12 */ /* 0x001fc8000f8ec0ff */
[----:B------:R-:W0:Y:S01]  /*16330*/  POPC R7, R4 ;  /* 0x0000000400077309 */ /* 0x000e220000000000 */
[----:B--2---:R-:W0:Y:S02]  /*16340*/  SHFL.IDX PT, R0, R3, R0, 0x1f ;  /* 0x00001f0003007589 */ /* 0x004e2400000e0000 */
[----:B0-----:R-:W-:-:S07]  /*16350*/  IADD3 R16, R0, UR37, R7 ;  /* 0x0000002500107c10 */ /* 0x001fce000fffe007 */
.L_x_1218:
[----:B------:R-:W-:Y:S05]  /*16360*/  BSYNC B0 ;  /* 0x0000000000007941 */ /* 0x000fea0003800000 */
.L_x_1217:
[----:B------:R-:W-:-:S05]  /*16370*/  IMAD.U32 R0, RZ, RZ, UR36 ;  /* 0x00000024ff007e24 */ /* 0x000fca000f8e00ff */
[----:B------:R-:W-:-:S13]  /*16380*/  ISETP.NE.AND P0, PT, R0, 0x3, PT ;  /* 0x000000030000780c */ /* 0x000fda0003f05270 */
[----:B------:R-:W-:Y:S05]  /*16390*/  @!P0 BRA `(.L_x_1219) ;  /* 0x0000000000048947 */ /* 0x000fea0003800000 */
[----:B------:R-:W-:Y:S01]  /*163a0*/  BPT.TRAP 0x1 ;  /* 0x000000040000795c */ /* 0x000fe20000300000 */
.L_x_1219:
[----:B------:R-:W2:Y:S01]  /*163b0*/  LDL.LU R2, [R1+0xc] ;  /* 0x00000c0001027983 */ /* 0x000ea20000300800 */
[----:B------:R-:W-:Y:S01]  /*163c0*/  IMAD R0, R25, 0x8, R22 ;  /* 0x0000000819007824 */ /* 0x000fe200078e0216 */
[----:B------:R-:W-:Y:S01]  /*163d0*/  SHF.L.U32 R3, R29, 0x1f, RZ ;  /* 0x0000001f1d037819 */ /* 0x000fe200000006ff */
[----:B------:R-:W-:Y:S03]  /*163e0*/  BSSY B0, `(.L_x_1220) ;  /* 0x0000004000007945 */ /* 0x000fe60003800000 */
[----:B------:R-:W1:Y:S01]  /*163f0*/  SYNCS.PHASECHK.TRANS64.TRYWAIT P0, [R0+URZ+0x2d860], R3 ;  /* 0x02d86003000075a7 */ /* 0x000e62000800017f */
[----:B--2---:R-:W-:Y:S01]  /*16400*/  IMAD R6, R26, -0x80, R2 ;  /* 0xffffff801a067824 */ /* 0x004fe200078e0202 */
[----:B-1----:R-:W-:Y:S06]  /*16410*/  @!P0 BRA `(.L_x_1221) ;  /* 0x0000003000c48947 */ /* 0x002fec0003800000 */
.L_x_1303:
[----:B------:R-:W-:Y:S05]  /*16420*/  BSYNC B0 ;  /* 0x0000000000007941 */ /* 0x000fea0003800000 */
.L_x_1220:
[----:B------:R-:W0:Y:S01]  /*16430*/  S2R R2, SR_TID.X ;  /* 0x0000000000027919 */ /* 0x000e220000002100 */
[----:B------:R-:W-:Y:S01]  /*16440*/  UMOV UR4, 0xffffffff ;  /* 0xffffffff00047882 */ /* 0x000fe20000000000 */
[----:B------:R-:W2:Y:S01]  /*16450*/  S2R R7, SR_TID.X ;  /* 0x0000000000077919 */ /* 0x000ea20000002100 */
[----:B0-----:R-:W-:Y:S01]  /*16460*/  LOP3.LUT R5, R2, 0x7f, RZ, 0xc0, !PT ;  /* 0x0000007f02057812 */ /* 0x001fe200078ec0ff */
[----:B--2---:R-:W-:-:S03]  /*16470*/  IMAD.SHL.U32 R2, R7, 0x8, RZ ;  /* 0x0000000807027824 */ /* 0x004fc600078e00ff */
[----:B------:R-:W-:Y:S01]  /*16480*/  SHF.R.U32.HI R5, RZ, 0x2, R5 ;  /* 0x00000002ff057819 */ /* 0x000fe20000011605 */
[----:B------:R-:W-:Y:S01]  /*16490*/  IMAD.SHL.U32 R4, R7, 0x8, RZ ;  /* 0x0000000807047824 */ /* 0x000fe200078e00ff */
[----:B------:R-:W-:-:S03]  /*164a0*/  LOP3.LUT R2, R2, 0xd8, RZ, 0xc0, !PT ;  /* 0x000000d802027812 */ /* 0x000fc600078ec0ff */
[----:B------:R-:W-:Y:S01]  /*164b0*/  IMAD.IADD R6, R6, 0x1, -R5 ;  /* 0x0000000106067824 */ /* 0x000fe200078e0a05 */
        /* <DEDUP_REMOVED lines=47> */
.L_x_1313:
        /* <DEDUP_REMOVED lines=13> */
.L_x_1223:
        /* <DEDUP_REMOVED lines=11> */
.L_x_1224:
[----:B------:R-:W-:Y:S01]  /*16930*/  VIADD R25, R25, 0x1 ;  /* 0x0000000119197836 */ /* 0x000fe20000000000 */
[----:B------:R0:W-:Y:S04]  /*16940*/  SYNCS.ARRIVE.TRANS64.A1T0 RZ, [R0+URZ+0x2d850], RZ ;  /* 0x02d850ff00ff79a7 */ /* 0x0001e8000810003f */
[----:B------:R-:W-:-:S04]  /*16950*/  ISETP.NE.AND P0, PT, R25, 0x2, PT ;  /* 0x000000021900780c */ /* 0x000fc80003f05270 */
[----:B0-----:R-:W-:Y:S02]  /*16960*/  SEL R0, RZ, 0x1, P0 ;  /* 0x00000001ff007807 */ /* 0x001fe40000000000 */
[----:B------:R-:W-:Y:S02]  /*16970*/  SEL R25, R25, RZ, P0 ;  /* 0x000000ff19197207 */ /* 0x000fe40000000000 */
[----:B------:R-:W-:-:S07]  /*16980*/  LOP3.LUT R29, R29, R0, RZ, 0x3c, !PT ;  /* 0x000000001d1d7212 */ /* 0x000fce00078e3cff */
.L_x_1183:
[----:B------:R-:W-:Y:S05]  /*16990*/  BSYNC B7 ;  /* 0x0000000000077941 */ /* 0x000fea0003800000 */
.L_x_1181:
        /* <DEDUP_REMOVED lines=8> */
[----:B------:R2:W3:Y:S01]  /*16a20*/  LDS.128 R16, [R22+0x2d8d0] ;  /* 0x02d8d00016107984 */ /* 0x0004e20000000c00 */
[----:B------:R-:W-:Y:S06]  /*16a30*/  BAR.ARV 0x4, 0x200 ;  /* 0x0108000000007b1d */ /* 0x000fec0000002000 */
[----:B------:R-:W-:Y:S05]  /*16a40*/  BRA `(.L_x_1226) ;  /* 0x0000000800cc7947 */ /* 0x000fea0003800000 */
.L_x_1225:
[----:B------:R-:W1:Y:S01]  /*16a50*/  S2R R0, SR_TID.X ;  /* 0x0000000000007919 */ /* 0x000e620000002100 */
[----:B------:R-:W-:Y:S01]  /*16a60*/  UMOV UR4, 0xffffffff ;  /* 0xffffffff00047882 */ /* 0x000fe20000000000 */
[----:B-1----:R-:W-:-:S04]  /*16a70*/  LOP3.LUT R7, R0, 0x1f, RZ, 0xc0, !PT ;  /* 0x0000001f00077812 */ /* 0x002fc800078ec0ff */
[----:B------:R-:W-:Y:S01]  /*16a80*/  ISETP.NE.AND P0, PT, R7, 0x1f, PT ;  /* 0x0000001f0700780c */ /* 0x000fe20003f05270 */
[----:B------:R-:W-:-:S12]  /*16a90*/  BRA.DIV UR4, `(.L_x_1227) ;  /* 0x0000003204a87947 */ /* 0x000fd8000b800000 */
[----:B------:R-:W-:Y:S01]  /*16aa0*/  IMAD.IADD R5, R19, 0x1, R7 ;  /* 0x0000000113057824 */ /* 0x000fe200078e0207 */
[----:B------:R-:W-:-:S04]  /*16ab0*/  ULDC UR4, c[0x0][0xc3c] ;  /* 0x00030f0000047ab9 */ /* 0x000fc80000000800 */
[----:B------:R-:W-:-:S13]  /*16ac0*/  ISETP.GE.OR P1, PT, R5, UR4, !P0 ;  /* 0x0000000405007c0c */ /* 0x000fda000c726670 */
[----:B------:R-:W1:Y:S02]  /*16ad0*/  @!P1 LDC.64 R2, c[0x0][0xc80] ;  /* 0x00032000ff029b82 */ /* 0x000e640000000a00 */
[----:B-1----:R-:W-:-:S06]  /*16ae0*/  @!P1 IMAD.WIDE R2, R5, 0x4, R2 ;  /* 0x0000000405029825 */ /* 0x002fcc00078e0202 */
[----:B------:R1:W2:Y:S01]  /*16af0*/  @!P1 LDG.E R3, desc[UR54][R2.64] ;  /* 0x0000003602039981 */ /* 0x0002a2000c1e1900 */
[C---:B------:R-:W-:Y:S02]  /*16b00*/  ISETP.GE.U32.AND P2, PT, R7.reuse, 0x2, PT ;  /* 0x000000020700780c */ /* 0x040fe40003f46070 */
[C---:B------:R-:W-:Y:S01]  /*16b10*/  ISETP.GE.U32.AND P3, PT, R7.reuse, 0x4, PT ;  /* 0x000000040700780c */ /* 0x040fe20003f66070 */
[----:B------:R-:W-:Y:S01]  /*16b20*/  SHFL.IDX PT, R0, R16, RZ, 0x1f ;  /* 0x00001fff10007589 */ /* 0x000fe200000e0000 */
[C---:B------:R-:W-:Y:S02]  /*16b30*/  ISETP.GE.U32.AND P4, PT, R7.reuse, 0x8, PT ;  /* 0x000000080700780c */ /* 0x040fe40003f86070 */
[C---:B------:R-:W-:Y:S01]  /*16b40*/  ISETP.GE.U32.AND P5, PT, R7.reuse, 0x10, PT ;  /* 0x000000100700780c */ /* 0x040fe20003fa6070 */
[----:B------:R-:W-:Y:S01]  /*16b50*/  SHFL.IDX PT, R16, R16, 0x1, 0x1f ;  /* 0x00201f0010107f89 */ /* 0x000fe200000e0000 */
[----:B-1----:R-:W-:Y:S02]  /*16b60*/  IMAD.MOV.U32 R2, RZ, RZ, RZ ;  /* 0x000000ffff027224 */ /* 0x002fe400078e00ff */
[----:B--2---:R-:W-:Y:S01]  /*16b70*/  @!P1 IMAD.MOV.U32 R2, RZ, RZ, R3 ;  /* 0x000000ffff029224 */ /* 0x004fe200078e0003 */
[----:B------:R-:W-:-:S04]  /*16b80*/  ISETP.NE.AND P1, PT, R7, RZ, PT ;  /* 0x000000ff0700720c */ /* 0x000fc80003f25270 */
[----:B------:R-:W1:Y:S02]  /*16b90*/  SHFL.UP PT, R14, R2, 0x1, RZ ;  /* 0x04200000020e7989 */ /* 0x000e6400000e00ff */
[----:B-1----:R-:W-:-:S05]  /*16ba0*/  SEL R5, R14, RZ, P1 ;  /* 0x000000ff0e057207 */ /* 0x002fca0000800000 */
[----:B------:R-:W-:-:S05]  /*16bb0*/  IMAD.IADD R4, R2, 0x1, R5 ;  /* 0x0000000102047824 */ /* 0x000fca00078e0205 */
        /* <DEDUP_REMOVED lines=12> */
[----:B------:R1:W2:Y:S02]  /*16c80*/  SHFL.IDX PT, R14, R3, 0x1f, 0x1f ;  /* 0x03e01f00030e7f89 */ /* 0x0002a400000e0000 */
.L_x_1323:
[----:B------:R-:W-:Y:S02]  /*16c90*/  ULDC UR4, c[0x0][0xc38] ;  /* 0x00030e0000047ab9 */ /* 0x000fe40000000800 */
[----:B------:R-:W-:-:S04]  /*16ca0*/  IMAD.U32 R4, RZ, RZ, UR4 ;  /* 0x00000004ff047e24 */ /* 0x000fc8000f8e00ff */
[----:B--2---:R-:W-:-:S04]  /*16cb0*/  IMAD R5, R14, R4, RZ ;  /* 0x000000040e057224 */ /* 0x004fc800078e02ff */
[----:B------:R-:W-:-:S05]  /*16cc0*/  IMAD.IADD R16, R16, 0x1, R5 ;  /* 0x0000000110107824 */ /* 0x000fca00078e0205 */
[----:B------:R-:W-:-:S13]  /*16cd0*/  ISETP.GT.AND P6, PT, R16, R0, PT ;  /* 0x000000001000720c */ /* 0x000fda0003fc4270 */
[----:B------:R-:W-:Y:S05]  /*16ce0*/  @P6 BRA `(.L_x_1228) ;  /* 0x00000000009c6947 */ /* 0x000fea0003800000 */
.L_x_1233:
[----:B------:R-:W2:Y:S01]  /*16cf0*/  LDC R4, c[0x0][0xc3c] ;  /* 0x00030f00ff047b82 */ /* 0x000ea20000000800 */
[----:B------:R-:W-:-:S05]  /*16d00*/  VIADD R19, R19, 0x1f ;  /* 0x0000001f13137836 */ /* 0x000fca0000000000 */
[----:B--2---:R-:W-:-:S13]  /*16d10*/  ISETP.GE.AND P6, PT, R19, R4, PT ;  /* 0x000000041300720c */ /* 0x004fda0003fc6270 */
[----:B------:R-:W-:Y:S05]  /*16d20*/  @P6 BRA `(.L_x_1229) ;  /* 0x0000000400d06947 */ /* 0x000fea0003800000 */
[----:B------:R-:W2:Y:S01]  /*16d30*/  S2R R2, SR_TID.X ;  /* 0x0000000000027919 */ /* 0x000ea20000002100 */
[----:B------:R-:W-:Y:S01]  /*16d40*/  BSSY B0, `(.L_x_1230) ;  /* 0x0000009000007945 */ /* 0x000fe20003800000 */
[----:B--2---:R-:W-:-:S05]  /*16d50*/  LOP3.LUT R2, R2, 0x1f, RZ, 0xc0, !PT ;  /* 0x0000001f02027812 */ /* 0x004fca00078ec0ff */
[----:B------:R-:W-:Y:S02]  /*16d60*/  IMAD.IADD R5, R19, 0x1, R2 ;  /* 0x0000000113057824 */ /* 0x000fe400078e0202 */
[----:B------:R-:W-:-:S03]  /*16d70*/  IMAD.MOV.U32 R2, RZ, RZ, RZ ;  /* 0x000000ffff027224 */ /* 0x000fc600078e00ff */
[----:B------:R-:W-:-:S13]  /*16d80*/  ISETP.GE.OR P6, PT, R5, R4, !P0 ;  /* 0x000000040500720c */ /* 0x000fda00047c6670 */
[----:B------:R-:W-:Y:S05]  /*16d90*/  @P6 BRA `(.L_x_1231) ;  /* 0x00000000000c6947 */ /* 0x000fea0003800000 */
[----:B-1----:R-:W1:Y:S02]  /*16da0*/  LDC.64 R2, c[0x0][0xc80] ;  /* 0x00032000ff027b82 */ /* 0x002e640000000a00 */
[----:B-1----:R-:W-:-:S06]  /*16db0*/  IMAD.WIDE R2, R5, 0x4, R2 ;  /* 0x0000000405027825 */ /* 0x002fcc00078e0202 */
[----:B------:R2:W5:Y:S02]  /*16dc0*/  LDG.E R2, desc[UR54][R2.64] ;  /* 0x0000003602027981 */ /* 0x000564000c1e1900 */
.L_x_1231:
[----:B------:R-:W-:Y:S05]  /*16dd0*/  BSYNC B0 ;  /* 0x0000000000007941 */ /* 0x000fea0003800000 */
.L_x_1230:
[----:B------:R-:W-:-:S03]  /*16de0*/  UMOV UR4, 0xffffffff ;  /* 0xffffffff00047882 */ /* 0x000fc60000000000 */
[----:B------:R-:W-:Y:S05]  /*16df0*/  BRA.DIV UR4, `(.L_x_1232) ;  /* 0x0000003204f47947 */ /* 0x000fea000b800000 */
[----:B-----5:R-:W3:Y:S02]  /*16e00*/  SHFL.UP PT, R14, R2, 0x1, RZ ;  /* 0x04200000020e7989 */ /* 0x020ee400000e00ff */
[----:B---3--:R-:W-:-:S05]  /*16e10*/  SEL R13, R14, RZ, P1 ;  /* 0x000000ff0e0d7207 */ /* 0x008fca0000800000 */
[----:B------:R-:W-:-:S05]  /*16e20*/  IMAD.IADD R13, R2, 0x1, R13 ;  /* 0x00000001020d7824 */ /* 0x000fca00078e020d */
[----:B------:R-:W3:Y:S02]  /*16e30*/  SHFL.UP PT, R14, R13, 0x2, RZ ;  /* 0x044000000d0e7989 */ /* 0x000ee400000e00ff */
[----:B---3--:R-:W-:-:S05]  /*16e40*/  SEL R14, R14, RZ, P2 ;  /* 0x000000ff0e0e7207 */ /* 0x008fca0001000000 */
[----:B-12---:R-:W-:-:S05]  /*16e50*/  IMAD.IADD R3, R13, 0x1, R14 ;  /* 0x000000010d037824 */ /* 0x006fca00078e020e */
        /* <DEDUP_REMOVED lines=10> */
.L_x_1331:
[----:B------:R-:W-:Y:S02]  /*16f00*/  ULDC UR4, c[0x0][0xc38] ;  /* 0x00030e0000047ab9 */ /* 0x000fe40000000800 */
[----:B------:R-:W-:-:S04]  /*16f10*/  IMAD.U32 R4, RZ, RZ, UR4 ;  /* 0x00000004ff047e24 */ /* 0x000fc8000f8e00ff */
[----:B--2---:R-:W-:-:S04]  /*16f20*/  IMAD R5, R14, R4, RZ ;  /* 0x000000040e057224 */ /* 0x004fc800078e02ff */
[----:B------:R-:W-:-:S05]  /*16f30*/  IMAD.IADD R16, R5, 0x1, R16 ;  /* 0x0000000105107824 */ /* 0x000fca00078e0210 */
[----:B------:R-:W-:-:S13]  /*16f40*/  ISETP.GT.AND P6, PT, R16, R0, PT ;  /* 0x000000001000720c */ /* 0x000fda0003fc4270 */
[----:B------:R-:W-:Y:S05]  /*16f50*/  @!P6 BRA `(.L_x_1233) ;  /* 0xfffffffc0064e947 */ /* 0x000fea000383ffff */
.L_x_1228:
[----:B------:R-:W-:Y:S01]  /*16f60*/  IMAD.IADD R16, R16, 0x1, -R5 ;  /* 0x0000000110107824 */ /* 0x000fe200078e0a05 */
[----:B------:R-:W-:-:S03]  /*16f70*/  UMOV UR4, 0xffffffff ;  /* 0xffffffff00047882 */ /* 0x000fc60000000000 */
[----:B------:R-:W-:-:S05]  /*16f80*/  IMAD R5, R3, R4, R16 ;  /* 0x0000000403057224 */ /* 0x000fca00078e0210 */
[----:B------:R-:W-:Y:S01]  /*16f90*/  ISETP.GT.AND P6, PT, R5, R0, PT ;  /* 0x000000000500720c */ /* 0x000fe20003fc4270 */
[----:B------:R-:W-:-:S12]  /*16fa0*/  BRA.DIV UR4, `(.L_x_1234) ;  /* 0x0000003604447947 */ /* 0x000fd8000b800000 */
[----:B------:R-:W-:-:S04]  /*16fb0*/  VOTE.ANY R6, PT, !P6 ;  /* 0x0000000000067806 */ /* 0x000fc800070e0100 */
[----:B------:R-:W2:Y:S02]  /*16fc0*/  POPC R5, R6 ;  /* 0x0000000600057309 */ /* 0x000ea40000000000 */
[----:B--2---:R2:W3:Y:S02]  /*16fd0*/  SHFL.IDX PT, R17, R2, R5, 0x1f ;  /* 0x00001f0502117589 */ /* 0x0044e400000e0000 */
.L_x_1335:
[----:B------:R-:W-:Y:S01]  /*16fe0*/  ISETP.NE.AND P0, PT, R6, RZ, PT ;  /* 0x000000ff0600720c */ /* 0x000fe20003f05270 */
[----:B------:R-:W-:-:S12]  /*16ff0*/  IMAD.MOV.U32 R6, RZ, RZ, RZ ;  /* 0x000000ffff067224 */ /* 0x000fd800078e00ff */
[----:B------:R-:W-:Y:S05]  /*17000*/  @!P0 BRA `(.L_x_1235) ;  /* 0x0000000000108947 */ /* 0x000fea0003800000 */
[----:B------:R-:W-:Y:S01]  /*17010*/  UMOV UR4, 0xffffffff ;  /* 0xffffffff00047882 */ /* 0x000fe20000000000 */
[----:B------:R-:W-:Y:S02]  /*17020*/  VIADD R12, R5, 0xffffffff ;  /* 0xffffffff050c7836 */ /* 0x000fe40000000000 */
[----:B------:R-:W-:Y:S05]  /*17030*/  BRA.DIV UR4, `(.L_x_1236) ;  /* 0x0000003604687947 */ /* 0x000fea000b800000 */
[----:B------:R4:W0:Y:S02]  /*17040*/  SHFL.IDX PT, R6, R3, R12, 0x1f ;  /* 0x00001f0c03067589 */ /* 0x00082400000e0000 */
.L_x_1235:
[----:B-12-4-:R-:W1:Y:S01]  /*17050*/  LDC.64 R2, c[0x0][0xc90] ;  /* 0x00032400ff027b82 */ /* 0x016e620000000a00 */
[----:B------:R-:W-:-:S04]  /*17060*/  IMAD.IADD R19, R5, 0x1, R19 ;  /* 0x0000000105137824 */ /* 0x000fc800078e0213 */
[----:B-1----:R-:W-:-:S05]  /*17070*/  IMAD.WIDE R2, R19, 0x4, R2 ;  /* 0x0000000413027825 */ /* 0x002fca00078e0202 */
[----:B------:R1:W3:Y:S01]  /*17080*/  LDG.E R7, desc[UR54][R2.64] ;  /* 0x0000003602077981 */ /* 0x0002e2000c1e1900 */
[----:B0-----:R-:W-:-:S04]  /*17090*/  IMAD R16, R6, R4, R16 ;  /* 0x0000000406107224 */ /* 0x001fc800078e0210 */
[----:B------:R-:W-:Y:S02]  /*170a0*/  IMAD.IADD R0, R0, 0x1, -R16 ;  /* 0x0000000100007824 */ /* 0x000fe400078e0a10 */
[----:B-1----:R-:W-:Y:S02]  /*170b0*/  IMAD.MOV.U32 R2, RZ, RZ, RZ ;  /* 0x000000ffff027224 */ /* 0x002fe400078e00ff */
[----:B---3--:R-:W-:-:S05]  /*170c0*/  IMAD R5, R17, R7, RZ ;  /* 0x0000000711057224 */ /* 0x008fca00078e02ff */
[-C--:B------:R-:W-:Y:S02]  /*170d0*/  IABS R8, R5.reuse ;  /* 0x0000000500087213 */ /* 0x080fe40000000000 */
[----:B------:R-:W-:Y:S02]  /*170e0*/  IABS R6, R5 ;  /* 0x0000000500067213 */ /* 0x000fe40000000000 */
[----:B------:R-:W0:Y:S03]  /*170f0*/  I2F.RP R9, R8 ;  /* 0x0000000800097306 */ /* 0x000e260000209400 */
[----:B------:R-:W-:-:S05]  /*17100*/  IMAD.MOV R6, RZ, RZ, -R6 ;  /* 0x000000ffff067224 */ /* 0x000fca00078e0a06 */
[----:B0-----:R-:W0:Y:S02]  /*17110*/  MUFU.RCP R9, R9 ;  /* 0x0000000900097308 */ /* 0x001e240000001000 */
[----:B0-----:R-:W-:-:S06]  /*17120*/  VIADD R10, R9, 0xffffffe ;  /* 0x0ffffffe090a7836 */ /* 0x001fcc0000000000 */
[----:B------:R-:W0:Y:S02]  /*17130*/  F2I.FTZ.U32.TRUNC.NTZ R3, R10 ;  /* 0x0000000a00037305 */ /* 0x000e24000021f000 */
[----:B0-----:R-:W-:-:S04]  /*17140*/  IMAD.MOV R11, RZ, RZ, -R3 ;  /* 0x000000ffff0b7224 */ /* 0x001fc800078e0a03 */
[----:B------:R-:W-:-:S04]  /*17150*/  IMAD R11, R11, R8, RZ ;  /* 0x000000080b0b7224 */ /* 0x000fc800078e02ff */
[----:B------:R-:W-:Y:S01]  /*17160*/  IMAD.HI.U32 R2, R3, R11, R2 ;  /* 0x0000000b03027227 */ /* 0x000fe200078e0002 */
[----:B------:R-:W-:-:S05]  /*17170*/  IABS R3, R0 ;  /* 0x0000000000037213 */ /* 0x000fca0000000000 */
        /* <DEDUP_REMOVED lines=17> */
[----:B------:R-:W-:-:S04]  /*17290*/  VIADDMNMX R4, R3, R4, R7, PT ;  /* 0x0000000403047246 */ /* 0x000fc80003800107 */
[----:B------:R-:W-:-:S04]  /*172a0*/  IABS R7, R4 ;  /* 0x0000000400077213 */ /* 0x000fc80000000000 */
[----:B------:R-:W0:Y:S08]  /*172b0*/  I2F.RP R8, R7 ;  /* 0x0000000700087306 */ /* 0x000e300000209400 */
[----:B0-----:R-:W0:Y:S02]  /*172c0*/  MUFU.RCP R8, R8 ;  /* 0x0000000800087308 */ /* 0x001e240000001000 */
[----:B0-----:R-:W-:-:S06]  /*172d0*/  VIADD R3, R8, 0xffffffe ;  /* 0x0ffffffe08037836 */ /* 0x001fcc0000000000 */
[----:B------:R-:W0:Y:S02]  /*172e0*/  F2I.FTZ.U32.TRUNC.NTZ R3, R3 ;  /* 0x0000000300037305 */ /* 0x000e24000021f000 */
[----:B0-----:R-:W-:-:S04]  /*172f0*/  IMAD.MOV R0, RZ, RZ, -R3 ;  /* 0x000000ffff007224 */ /* 0x001fc800078e0a03 */
[----:B------:R-:W-:Y:S01]  /*17300*/  IMAD R9, R0, R7, RZ ;  /* 0x0000000700097224 */ /* 0x000fe200078e02ff */
[----:B------:R-:W-:-:S03]  /*17310*/  IABS R0, R4 ;  /* 0x0000000400007213 */ /* 0x000fc60000000000 */
[----:B------:R-:W-:Y:S01]  /*17320*/  IMAD.HI.U32 R2, R3, R9, R2 ;  /* 0x0000000903027227 */ /* 0x000fe200078e0002 */
        /* <DEDUP_REMOVED lines=9> */
[C---:B------:R-:W-:Y:S01]  /*173c0*/  LOP3.LUT R0, R5.reuse, R4, RZ, 0x3c, !PT ;  /* 0x0000000405007212 */ /* 0x040fe200078e3cff */
[----:B------:R-:W-:-:S03]  /*173d0*/  IMAD.IADD R5, R5, 0x1, R6 ;  /* 0x0000000105057824 */ /* 0x000fc600078e0206 */
[----:B------:R-:W-:-:S07]  /*173e0*/  ISETP.GE.AND P2, PT, R0, RZ, PT ;  /* 0x000000ff0000720c */ /* 0x000fce0003f46270 */
[----:B------:R-:W-:-:S06]  /*173f0*/  @P0 VIADD R2, R2, 0x1 ;  /* 0x0000000102020836 */ /* 0x000fcc0000000000 */
[----:B------:R-:W-:Y:S01]  /*17400*/  @!P2 IMAD.MOV R2, RZ, RZ, -R2 ;  /* 0x000000ffff02a224 */ /* 0x000fe200078e0a02 */
[----:B------:R-:W-:Y:S01]  /*17410*/  @!P1 LOP3.LUT R2, RZ, R4, RZ, 0x33, !PT ;  /* 0x00000004ff029212 */ /* 0x000fe200078e33ff */
[----:B------:R-:W-:-:S04]  /*17420*/  IMAD.MOV R4, RZ, RZ, -R4 ;  /* 0x000000ffff047224 */ /* 0x000fc800078e0a04 */
[----:B------:R-:W-:Y:S01]  /*17430*/  IMAD R18, R2, R4, R5 ;  /* 0x0000000402127224 */ /* 0x000fe200078e0205 */
[----:B------:R-:W-:-:S05]  /*17440*/  LOP3.LUT R2, RZ, R2, RZ, 0x33, !PT ;  /* 0x00000002ff027212 */ /* 0x000fca00078e33ff */
[----:B------:R-:W-:Y:S01]  /*17450*/  IMAD.IADD R17, R17, 0x1, R2 ;  /* 0x0000000111117824 */ /* 0x000fe200078e0202 */
[----:B------:R-:W-:Y:S06]  /*17460*/  BRA `(.L_x_1237) ;  /* 0x00000000001c7947 */ /* 0x000fec0003800000 */
.L_x_1229:
[----:B------:R-:W-:Y:S01]  /*17470*/  UMOV UR4, URZ ;  /* 0x0000003f00047c82 */ /* 0x000fe20008000000 */
[----:B------:R-:W-:Y:S01]  /*17480*/  UMOV UR5, URZ ;  /* 0x0000003f00057c82 */ /* 0x000fe20008000000 */
[----:B------:R-:W-:Y:S01]  /*17490*/  ULDC UR6, c[0x0][0xc3c] ;  /* 0x00030f0000067ab9 */ /* 0x000fe20000000800 */
[----:B------:R-:W-:Y:S02]  /*174a0*/  IMAD.MOV.U32 R16, RZ, RZ, R0 ;  /* 0x000000ffff107224 */ /* 0x000fe400078e0000 */
[----:B------:R-:W-:Y:S02]  /*174b0*/  IMAD.U32 R17, RZ, RZ, UR4 ;  /* 0x00000004ff117e24 */ /* 0x000fe4000f8e00ff */
[----:B------:R-:W-:Y:S02]  /*174c0*/  IMAD.U32 R18, RZ, RZ, UR5 ;  /* 0x00000005ff127e24 */ /* 0x000fe4000f8e00ff */
[----:B------:R-:W-:-:S07]  /*174d0*/  IMAD.U32 R19, RZ, RZ, UR6 ;  /* 0x00000006ff137e24 */ /* 0x000fce000f8e00ff */
.L_x_1237:
[----:B------:R-:W2:Y:S01]  /*174e0*/  S2R R0, SR_TID.X ;  /* 0x0000000000007919 */ /* 0x000ea20000002100 */
[----:B------:R-:W-:Y:S05]  /*174f0*/  WARPSYNC.ALL ;  /* 0x0000000000007948 */ /* 0x000fea0003800000 */
[----:B------:R-:W-:Y:S01]  /*17500*/  BAR.SYNC.DEFER_BLOCKING 0x4, 0x200 ;  /* 0x0108000000007b1d */ /* 0x000fe20000010000 */
[----:B--2---:R-:W-:-:S04]  /*17510*/  LOP3.LUT R0, R0, 0x1f, RZ, 0xc0, !PT ;  /* 0x0000001f00007812 */ /* 0x004fc800078ec0ff */
[----:B------:R-:W-:-:S13]  /*17520*/  ISETP.NE.AND P0, PT, R0, RZ, PT ;  /* 0x000000ff0000720c */ /* 0x000fda0003f05270 */
[----:B-1----:R-:W1:Y:S01]  /*17530*/  @!P0 S2R R3, SR_CgaCtaId ;  /* 0x0000000000038919 */ /* 0x002e620000008800 */
[----:B------:R-:W-:-:S04]  /*17540*/  @!P0 MOV R0, 0x400 ;  /* 0x0000040000008802 */ /* 0x000fc80000000f00 */
[----:B-1----:R-:W-:-:S05]  /*17550*/  @!P0 LEA R22, R3, R0, 0x18 ;  /* 0x0000000003168211 */ /* 0x002fca00078ec0ff */
[----:B------:R1:W-:Y:S01]  /*17560*/  @!P0 STS.128 [R22+0x2d8d0], R16 ;  /* 0x02d8d01016008388 */ /* 0x0003e20000000c00 */
[----:B------:R-:W-:Y:S06]  /*17570*/  BAR.ARV 0x5, 0x200 ;  /* 0x0148000000007b1d */ /* 0x000fec0000002000 */
.L_x_1226:
[----:B------:R-:W-:Y:S02]  /*17580*/  ULDC UR4, c[0x0][0xc3c] ;  /* 0x00030f0000047ab9 */ /* 0x000fe40000000800 */
[----:B---3--:R-:W-:-:S13]  /*17590*/  ISETP.GE.AND P0, PT, R19, UR4, PT ;  /* 0x0000000413007c0c */ /* 0x008fda000bf06270 */
[----:B------:R-:W-:Y:S05]  /*175a0*/  @!P0 BRA `(.L_x_1238) ;  /* 0xffffffb4008c8947 */ /* 0x000fea000383ffff */
[----:B------:R-:W-:Y:S05]  /*175b0*/  BSYNC B8 ;  /* 0x0000000000087941 */ /* 0x000fea0003800000 */
.L_x_1169:
[----:B0-----:R-:W3:Y:S01]  /*175c0*/  LDL.LU R0, [R1+0x2c] ;  /* 0x00002c0001007983 */ /* 0x001ee20000300800 */
[----:B------:R-:W-:Y:S01]  /*175d0*/  BSSY B0, `(.L_x_1239) ;  /* 0x000000b000007945 */ /* 0x000fe20003800000 */
[----:B------:R-:W0:Y:S01]  /*175e0*/  S2R R5, SR_CgaCtaId ;  /* 0x0000000000057919 */ /* 0x000e220000008800 */
[----:B---3--:R-:W-:-:S05]  /*175f0*/  VIADD R0, R0, 0x1 ;  /* 0x0000000100007836 */ /* 0x008fca0000000000 */
        /* <DEDUP_REMOVED lines=8> */
.L_x_1338:
[----:B------:R-:W-:Y:S05]  /*17680*/  BSYNC B0 ;  /* 0x0000000000007941 */ /* 0x000fea0003800000 */
.L_x_1239:
[----:B------:R-:W-:-:S03]  /*17690*/  UMOV UR4, 0xffffffff ;  /* 0xffffffff00047882 */ /* 0x000fc60000000000 */
[----:B------:R-:W-:Y:S05]  /*176a0*/  BRA.DIV UR4, `(.L_x_1241) ;  /* 0x0000003204087947 */ /* 0x000fea000b800000 */
[----:B0-----:R-:W0:Y:S02]  /*176b0*/  S2R R0, SR_TID.X ;  /* 0x0000000000007919 */ /* 0x001e240000002100 */
[----:B0-----:R-:W-:-:S04]  /*176c0*/  SHF.R.U32.HI R0, RZ, 0x5, R0 ;  /* 0x00000005ff007819 */ /* 0x001fc80000011600 */
[----:B------:R-:W-:-:S05]  /*176d0*/  LOP3.LUT R0, R0, 0x3, RZ, 0xc0, !PT ;  /* 0x0000000300007812 */ /* 0x000fca00078ec0ff */
[----:B------:R0:W3:Y:S02]  /*176e0*/  SHFL.IDX PT, R14, R0, RZ, 0x1f ;  /* 0x00001fff000e7589 */ /* 0x0000e400000e0000 */
.L_x_1341:
[----:B---3--:R-:W-:Y:S01]  /*176f0*/  ISETP.NE.AND P0, PT, R14, RZ, PT ;  /* 0x000000ff0e00720c */ /* 0x008fe20003f05270 */
[----:B------:R-:W-:-:S12]  /*17700*/  BSSY B0, `(.L_x_1242) ;  /* 0x0000024000007945 */ /* 0x000fd80003800000 */
[----:B------:R-:W-:Y:S05]  /*17710*/  @P0 BRA `(.L_x_1243) ;  /* 0x0000000000880947 */ /* 0x000fea0003800000 */
[----:B------:R-:W-:-:S03]  /*17720*/  UMOV UR4, 0xffffffff ;  /* 0xffffffff00047882 */ /* 0x000fc60000000000 */
[----:B------:R-:W-:Y:S05]  /*17730*/  BRA.DIV UR4, `(.L_x_1244) ;  /* 0x0000003204187947 */ /* 0x000fea000b800000 */
[----:B------:R-:W-:-:S13]  /*17740*/  ELECT P6, URZ, PT ;  /* 0x00000000003f782f */ /* 0x000fda00038c0000 */
.L_x_1344:
[----:B------:R-:W-:Y:S05]  /*17750*/  @!P6 BRA `(.L_x_1243) ;  /* 0x000000000078e947 */ /* 0x000fea0003800000 */
[----:B------:R-:W-:-:S06]  /*17760*/  ULOP3.LUT UR4, UR43, 0x2, URZ, 0xfc, !UPT ;  /* 0x000000022b047892 */ /* 0x000fcc000f8efc3f */
[----:B0-----:R-:W-:-:S05]  /*17770*/  IMAD.U32 R0, RZ, RZ, UR4 ;  /* 0x00000004ff007e24 */ /* 0x001fca000f8e00ff */
[----:B------:R-:W-:-:S13]  /*17780*/  ISETP.NE.AND P0, PT, R0, 0x3, PT ;  /* 0x000000030000780c */ /* 0x000fda0003f05270 */
[----:B------:R-:W-:Y:S05]  /*17790*/  @!P0 BRA `(.L_x_1245) ;  /* 0x0000000000048947 */ /* 0x000fea0003800000 */
[----:B------:R-:W-:Y:S01]  /*177a0*/  BPT.TRAP 0x1 ;  /* 0x000000040000795c */ /* 0x000fe20000300000 */
.L_x_1245:
[----:B------:R-:W-:Y:S01]  /*177b0*/  IMAD R3, R25, 0x8, R5 ;  /* 0x0000000819037824 */ /* 0x000fe200078e0205 */
[----:B------:R-:W-:Y:S01]  /*177c0*/  SHF.L.U32 R2, R29, 0x1f, RZ ;  /* 0x0000001f1d027819 */ /* 0x000fe200000006ff */
[----:B------:R-:W-:-:S03]  /*177d0*/  VIADD R25, R25, 0x1 ;  /* 0x0000000119197836 */ /* 0x000fc60000000000 */
[----:B------:R-:W0:Y:S02]  /*177e0*/  SYNCS.PHASECHK.TRANS64.TRYWAIT P1, [R3+URZ+0x2d840], R2 ;  /* 0x02d84002030075a7 */ /* 0x000e24000802017f */
[----:B------:R-:W-:-:S04]  /*177f0*/  ISETP.NE.AND P2, PT, R25, 0x2, PT ;  /* 0x000000021900780c */ /* 0x000fc80003f45270 */
[----:B------:R-:W-:Y:S01]  /*17800*/  SEL R0, RZ, 0x1, P2 ;  /* 0x00000001ff007807 */ /* 0x000fe20001000000 */
[----:B0-----:R-:W-:Y:S08]  /*17810*/  @!P1 BRA `(.L_x_1246) ;  /* 0x0000003000009947 */ /* 0x001ff00003800000 */
.L_x_1345:
[----:B------:R-:W-:Y:S02]  /*17820*/  SEL R25, R25, RZ, P2 ;  /* 0x000000ff19197207 */ /* 0x000fe40001000000 */
[----:B------:R-:W-:Y:S01]  /*17830*/  LOP3.LUT R0, R29, R0, RZ, 0x3c, !PT ;  /* 0x000000001d007212 */ /* 0x000fe200078e3cff */
[----:B------:R-:W-:Y:S06]  /*17840*/  @!P0 BRA `(.L_x_1247) ;  /* 0x0000000000048947 */ /* 0x000fec0003800000 */
[----:B------:R-:W-:Y:S01]  /*17850*/  BPT.TRAP 0x1 ;  /* 0x000000040000795c */ /* 0x000fe20000300000 */
.L_x_1247:
[----:B------:R-:W-:Y:S01]  /*17860*/  IMAD R25, R25, 0x8, R5 ;  /* 0x0000000819197824 */ /* 0x000fe200078e0205 */
[----:B------:R-:W-:-:S04]  /*17870*/  SHF.L.U32 R0, R0, 0x1f, RZ ;  /* 0x0000001f00007819 */ /* 0x000fc800000006ff */
[----:B------:R-:W3:Y:S02]  /*17880*/  SYNCS.PHASECHK.TRANS64.TRYWAIT P1, [R25+URZ+0x2d840], R0 ;  /* 0x02d84000190075a7 */ /* 0x000ee4000802017f */
[----:B---3--:R-:W-:Y:S05]  /*17890*/  @!P1 BRA `(.L_x_1248) ;  /* 0x0000002c00f49947 */ /* 0x008fea0003800000 */
.L_x_1346:
[----:B------:R-:W-:Y:S05]  /*178a0*/  @!P0 BRA `(.L_x_1249) ;  /* 0x0000000000048947 */ /* 0x000fea0003800000 */
[----:B------:R-:W-:Y:S01]  /*178b0*/  BPT.TRAP 0x1 ;  /* 0x000000040000795c */ /* 0x000fe20000300000 */
.L_x_1249:
[----:B------:R-:W4:Y:S02]  /*178c0*/  SYNCS.PHASECHK.TRANS64.TRYWAIT P1, [R3+URZ+0x2d860], R2 ;  /* 0x02d86002030075a7 */ /* 0x000f24000802017f */
[----:B----4-:R-:W-:Y:S05]  /*178d0*/  @!P1 BRA `(.L_x_1250) ;  /* 0x0000002c00f89947 */ /* 0x010fea0003800000 */
.L_x_1347:
[----:B------:R-:W-:Y:S05]  /*178e0*/  @!P0 BRA `(.L_x_1251) ;  /* 0x0000000000048947 */ /* 0x000fea0003800000 */
[----:B------:R-:W-:Y:S01]  /*178f0*/  BPT.TRAP 0x1 ;  /* 0x000000040000795c */ /* 0x000fe20000300000 */
.L_x_1251:
[----:B------:R0:W0:Y:S02]  /*17900*/  SYNCS.PHASECHK.TRANS64.TRYWAIT P0, [R25+URZ+0x2d860], R0 ;  /* 0x02d86000190075a7 */ /* 0x000024000800017f */
[----:B0-----:R-:W-:Y:S05]  /*17910*/  @!P0 NANOSLEEP.SYNCS 0x989680 ;  /* 0x009896800000895d */ /* 0x001fea0003900000 */
[----:B------:R-:W0:Y:S02]  /*17920*/  @!P0 SYNCS.PHASECHK.TRANS64 P0, [R25+URZ+0x2d860], R0 ;  /* 0x02d86000190085a7 */ /* 0x000e24000800007f */
[----:B0-----:R-:W-:Y:S05]  /*17930*/  @!P0 BRA `(.L_x_1251) ;  /* 0xfffffffc00f08947 */ /* 0x001fea000383ffff */
.L_x_1243:
[----:B------:R-:W-:Y:S05]  /*17940*/  BSYNC B0 ;  /* 0x0000000000007941 */ /* 0x000fea0003800000 */
.L_x_1242:
[----:B------:R-:W-:Y:S05]  /*17950*/  EXIT ;  /* 0x000000000000794d */ /* 0x000fea0003800000 */
.L_x_1071:
[----:B0-----:R-:W-:-:S04]  /*17960*/  IMAD.U32 R3, RZ, RZ, UR41 ;  /* 0x00000029ff037e24 */ /* 0x001fc8000f8e00ff */
[----:B------:R0:W1:Y:S03]  /*17970*/  SYNCS.PHASECHK.TRANS64.TRYWAIT P1, [R3+URZ+0x2d800], R0 ;  /* 0x02d80000030075a7 */ /* 0x000066000802017f */
[----:B-1----:R-:W-:Y:S05]  /*17980*/  @!P1 NANOSLEEP.SYNCS 0x989680 ;  /* 0x009896800000995d */ /* 0x002fea0003900000 */
[----:B------:R-:W1:Y:S02]  /*17990*/  @!P1 SYNCS.PHASECHK.TRANS64 P1, [R3+URZ+0x2d800], R0 ;  /* 0x02d80000030095a7 */ /* 0x000e64000802007f */
[----:B-1----:R-:W-:Y:S05]  /*179a0*/  @!P1 BRA `(.L_x_1071) ;  /* 0xfffffffc00ec9947 */ /* 0x002fea000383ffff */
[----:B------:R-:W-:Y:S05]  /*179b0*/  BRA `(.L_x_1252) ;  /* 0xfffffea000a47947 */ /* 0x000fea000383ffff */
.L_x_1075:
[----:B-1----:R1:W2:Y:S02]  /*179c0*/  SYNCS.PHASECHK.TRANS64.TRYWAIT P1, [R6+URZ+0x2d830], R3 ;  /* 0x02d83003060075a7 */ /* 0x0022a4000802017f */
[----:B--2---:R-:W-:Y:S05]  /*179d0*/  @!P1 NANOSLEEP.SYNCS 0x989680 ;  /* 0x009896800000995d */ /* 0x004fea0003900000 */
[----:B------:R-:W2:Y:S02]  /*179e0*/  @!P1 SYNCS.PHASECHK.TRANS64 P1, [R6+URZ+0x2d830], R3 ;  /* 0x02d83003060095a7 */ /* 0x000ea4000802007f */
[----:B--2---:R-:W-:Y:S05]  /*179f0*/  @!P1 BRA `(.L_x_1075) ;  /* 0xfffffffc00f09947 */ /* 0x004fea000383ffff */
[----:B------:R-:W-:Y:S05]  /*17a00*/  BRA `(.L_x_1074) ;  /* 0xfffffea000c07947 */ /* 0x000fea000383ffff */
.L_x_1092:
[----:B-1----:R-:W-:-:S04]  /*17a10*/  IMAD.U32 R7, RZ, RZ, UR6 ;  /* 0x00000006ff077e24 */ /* 0x002fc8000f8e00ff */
[----:B------:R1:W2:Y:S03]  /*17a20*/  SYNCS.PHASECHK.TRANS64.TRYWAIT P1, [R7+URZ+0x2d830], R6 ;  /* 0x02d83006070075a7 */ /* 0x0002a6000802017f */
[----:B--2---:R-:W-:Y:S05]  /*17a30*/  @!P1 NANOSLEEP.SYNCS 0x989680 ;  /* 0x009896800000995d */ /* 0x004fea0003900000 */
[----:B------:R-:W2:Y:S02]  /*17a40*/  @!P1 SYNCS.PHASECHK.TRANS64 P1, [R7+URZ+0x2d830], R6 ;  /* 0x02d83006070095a7 */ /* 0x000ea4000802007f */
[----:B--2---:R-:W-:Y:S05]  /*17a50*/  @!P1 BRA `(.L_x_1092) ;  /* 0xfffffffc00ec9947 */ /* 0x004fea000383ffff */
[----:B------:R-:W-:Y:S05]  /*17a60*/  BRA `(.L_x_1089) ;  /* 0xfffffedc00dc7947 */ /* 0x000fea000383ffff */
.L_x_1096:
[----:B-1----:R-:W-:-:S04]  /*17a70*/  IMAD.U32 R7, RZ, RZ, UR6 ;  /* 0x00000006ff077e24 */ /* 0x002fc8000f8e00ff */
[----:B------:R1:W2:Y:S03]  /*17a80*/  SYNCS.PHASECHK.TRANS64.TRYWAIT P1, [R7+URZ+0x2d850], R6 ;  /* 0x02d85006070075a7 */ /* 0x0002a6000802017f */
[----:B--2---:R-:W-:Y:S05]  /*17a90*/  @!P1 NANOSLEEP.SYNCS 0x989680 ;  /* 0x009896800000995d */ /* 0x004fea0003900000 */
[----:B------:R-:W2:Y:S02]  /*17aa0*/  @!P1 SYNCS.PHASECHK.TRANS64 P1, [R7+URZ+0x2d850], R6 ;  /* 0x02d85006070095a7 */ /* 0x000ea4000802007f */
[----:B--2---:R-:W-:Y:S05]  /*17ab0*/  @!P1 BRA `(.L_x_1096) ;  /* 0xfffffffc00ec9947 */ /* 0x004fea000383ffff */
[----:B------:R-:W-:Y:S05]  /*17ac0*/  BRA `(.L_x_1093) ;  /* 0xfffffee000887947 */ /* 0x000fea000383ffff */
.L_x_1115:
[----:B-1----:R-:W-:-:S04]  /*17ad0*/  IMAD.U32 R7, RZ, RZ, UR6 ;  /* 0x00000006ff077e24 */ /* 0x002fc8000f8e00ff */
[----:B------:R1:W2:Y:S03]  /*17ae0*/  SYNCS.PHASECHK.TRANS64.TRYWAIT P1, [R7+URZ+0x2d830], R6 ;  /* 0x02d83006070075a7 */ /* 0x0002a6000802017f */
[----:B--2---:R-:W-:Y:S05]  /*17af0*/  @!P1 NANOSLEEP.SYNCS 0x989680 ;  /* 0x009896800000995d */ /* 0x004fea0003900000 */
[----:B------:R-:W2:Y:S02]  /*17b00*/  @!P1 SYNCS.PHASECHK.TRANS64 P1, [R7+URZ+0x2d830], R6 ;  /* 0x02d83006070095a7 */ /* 0x000ea4000802007f */
[----:B--2---:R-:W-:Y:S05]  /*17b10*/  @!P1 BRA `(.L_x_1115) ;  /* 0xfffffffc00ec9947 */ /* 0x004fea000383ffff */
[----:B------:R-:W-:Y:S05]  /*17b20*/  BRA `(.L_x_1112) ;  /* 0xffffff1800e87947 */ /* 0x000fea000383ffff */
.L_x_1119:
[----:B-1----:R-:W-:-:S04]  /*17b30*/  IMAD.U32 R7, RZ, RZ, UR6 ;  /* 0x00000006ff077e24 */ /* 0x002fc8000f8e00ff */
[----:B------:R1:W2:Y:S03]  /*17b40*/  SYNCS.PHASECHK.TRANS64.TRYWAIT P1, [R7+URZ+0x2d850], R6 ;  /* 0x02d85006070075a7 */ /* 0x0002a6000802017f */
[----:B--2---:R-:W-:Y:S05]  /*17b50*/  @!P1 NANOSLEEP.SYNCS 0x989680 ;  /* 0x009896800000995d */ /* 0x004fea0003900000 */
[----:B------:R-:W2:Y:S02]  /*17b60*/  @!P1 SYNCS.PHASECHK.TRANS64 P1, [R7+URZ+0x2d850], R6 ;  /* 0x02d85006070095a7 */ /* 0x000ea4000802007f */
[----:B--2---:R-:W-:Y:S05]  /*17b70*/  @!P1 BRA `(.L_x_1119) ;  /* 0xfffffffc00ec9947 */ /* 0x004fea000383ffff */
[----:B------:R-:W-:Y:S05]  /*17b80*/  BRA `(.L_x_1116) ;  /* 0xffffff1c00947947 */ /* 0x000fea000383ffff */
.L_x_1127:
[----:B-1----:R-:W-:-:S04]  /*17b90*/  IMAD.U32 R8, RZ, RZ, UR6 ;  /* 0x00000006ff087e24 */ /* 0x002fc8000f8e00ff */
[----:B------:R1:W2:Y:S03]  /*17ba0*/  SYNCS.PHASECHK.TRANS64.TRYWAIT P1, [R8+URZ+0x2d830], R5 ;  /* 0x02d83005080075a7 */ /* 0x0002a6000802017f */
[----:B--2---:R-:W-:Y:S05]  /*17bb0*/  @!P1 NANOSLEEP.SYNCS 0x989680 ;  /* 0x009896800000995d */ /* 0x004fea0003900000 */
[----:B------:R-:W2:Y:S02]  /*17bc0*/  @!P1 SYNCS.PHASECHK.TRANS64 P1, [R8+URZ+0x2d830], R5 ;  /* 0x02d83005080095a7 */ /* 0x000ea4000802007f */
[----:B--2---:R-:W-:Y:S05]  /*17bd0*/  @!P1 BRA `(.L_x_1127) ;  /* 0xfffffffc00ec9947 */ /* 0x004fea000383ffff */
[----:B------:R-:W-:Y:S05]  /*17be0*/  BRA `(.L_x_1124) ;  /* 0xffffff4400107947 */ /* 0x000fea000383ffff */
.L_x_1131:
[----:B-1----:R-:W-:-:S04]  /*17bf0*/  IMAD.U32 R8, RZ, RZ, UR6 ;  /* 0x00000006ff087e24 */ /* 0x002fc8000f8e00ff */
[----:B------:R1:W2:Y:S03]  /*17c00*/  SYNCS.PHASECHK.TRANS64.TRYWAIT P1, [R8+URZ+0x2d850], R5 ;  /* 0x02d85005080075a7 */ /* 0x0002a6000802017f */
[----:B--2---:R-:W-:Y:S05]  /*17c10*/  @!P1 NANOSLEEP.SYNCS 0x989680 ;  /* 0x009896800000995d */ /* 0x004fea0003900000 */
[----:B------:R-:W2:Y:S02]  /*17c20*/  @!P1 SYNCS.PHASECHK.TRANS64 P1, [R8+URZ+0x2d850], R5 ;  /* 0x02d85005080095a7 */ /* 0x000ea4000802007f */
[----:B--2---:R-:W-:Y:S05]  /*17c30*/  @!P1 BRA `(.L_x_1131) ;  /* 0xfffffffc00ec9947 */ /* 0x004fea000383ffff */
[----:B------:R-:W-:Y:S05]  /*17c40*/  BRA `(.L_x_1128) ;  /* 0xffffff4400bc7947 */ /* 0x000fea000383ffff */
.L_x_1146:
[----:B-1----:R-:W-:-:S04]  /*17c50*/  IMAD.U32 R4, RZ, RZ, UR8 ;  /* 0x00000008ff047e24 */ /* 0x002fc8000f8e00ff */
[----:B------:R1:W2:Y:S03]  /*17c60*/  SYNCS.PHASECHK.TRANS64.TRYWAIT P1, [R4+URZ+0x2d850], R3 ;  /* 0x02d85003040075a7 */ /* 0x0002a6000802017f */
[----:B--2---:R-:W-:Y:S05]  /*17c70*/  @!P1 NANOSLEEP.SYNCS 0x989680 ;  /* 0x009896800000995d */ /* 0x004fea0003900000 */
[----:B------:R-:W2:Y:S02]  /*17c80*/  @!P1 SYNCS.PHASECHK.TRANS64 P1, [R4+URZ+0x2d850], R3 ;  /* 0x02d85003040095a7 */ /* 0x000ea4000802007f */
[----:B--2---:R-:W-:Y:S05]  /*17c90*/  @!P1 BRA `(.L_x_1146) ;  /* 0xfffffffc00ec9947 */ /* 0x004fea000383ffff */
[----:B------:R-:W-:Y:S05]  /*17ca0*/  BRA `(.L_x_1145) ;  /* 0xffffff7c00307947 */ /* 0x000fea000383ffff */
.L_x_1189:
[----:B------:R-:W0:Y:S01]  /*17cb0*/  S2R R17, SR_TID.X ;  /* 0x0000000000117919 */ /* 0x000e220000002100 */
[----:B------:R-:W-:Y:S01]  /*17cc0*/  BSSY B0, `(.L_x_1253) ;  /* 0x000000a000007945 */ /* 0x000fe20003800000 */
[----:B------:R-:W-:Y:S02]  /*17cd0*/  IMAD.MOV.U32 R12, RZ, RZ, RZ ;  /* 0x000000ffff0c7224 */ /* 0x000fe400078e00ff */
[----:B------:R-:W-:Y:S02]  /*17ce0*/  IMAD.MOV.U32 R11, RZ, RZ, 0x1f ;  /* 0x0000001fff0b7424 */ /* 0x000fe400078e00ff */
[----:B------:R-:W-:Y:S01]  /*17cf0*/  IMAD.MOV.U32 R15, RZ, RZ, -0x1 ;  /* 0xffffffffff0f7424 */ /* 0x000fe200078e00ff */
[----:B0-----:R-:W-:-:S04]  /*17d00*/  SHF.R.U32.HI R9, RZ, 0x5, R17 ;  /* 0x00000005ff097819 */ /* 0x001fc80000011611 */
[----:B------:R-:W-:-:S05]  /*17d10*/  LOP3.LUT R9, R9, 0x3, RZ, 0xc0, !PT ;  /* 0x0000000309097812 */ /* 0x000fca00078ec0ff */
[----:B------:R-:W-:-:S07]  /*17d20*/  IMAD.MOV.U32 R13, RZ, RZ, R9 ;  /* 0x000000ffff0d7224 */ /* 0x000fce00078e0009 */
[----:B-----5:R-:W-:Y:S05]  /*17d30*/  WARPSYNC.COLLECTIVE R15, `(.L_x_1254) ;  /* 0x000000000f087348 */ /* 0x020fea0003c00000 */
[----:B------:R0:W1:Y:S02]  /*17d40*/  SHFL.IDX P6, R14, R13, R12, R11 ;  /* 0x0000000c0d0e7389 */ /* 0x00006400000c000b */
[----:B01---5:R-:W-:Y:S01]  /*17d50*/  ENDCOLLECTIVE ;  /* 0x000000000000791b */ /* 0x023fe20003800000 */
.L_x_1254:
[----:B------:R-:W-:Y:S05]  /*17d60*/  BSYNC B0 ;  /* 0x0000000000007941 */ /* 0x000fea0003800000 */
.L_x_1253:
[----:B------:R-:W-:Y:S05]  /*17d70*/  BRA `(.L_x_1255) ;  /* 0xffffffbc00dc7947 */ /* 0x000fea000383ffff */
.L_x_1192:
[----:B0-----:R0:W1:Y:S02]  /*17d80*/  SYNCS.PHASECHK.TRANS64.TRYWAIT P0, [R2+URZ+0x2d840], R4 ;  /* 0x02d84004020075a7 */ /* 0x001064000800017f */
[----:B-1----:R-:W-:Y:S05]  /*17d90*/  @!P0 NANOSLEEP.SYNCS 0x989680 ;  /* 0x009896800000895d */ /* 0x002fea0003900000 */
[----:B------:R-:W1:Y:S02]  /*17da0*/  @!P0 SYNCS.PHASECHK.TRANS64 P0, [R2+URZ+0x2d840], R4 ;  /* 0x02d84004020085a7 */ /* 0x000e64000800007f */
[----:B-1----:R-:W-:Y:S05]  /*17db0*/  @!P0 BRA `(.L_x_1192) ;  /* 0xfffffffc00f08947 */ /* 0x002fea000383ffff */
[----:B------:R-:W-:Y:S05]  /*17dc0*/  BRA `(.L_x_1256) ;  /* 0xffffffc000487947 */ /* 0x000fea000383ffff */
.L_x_1193:
        /* <DEDUP_REMOVED lines=8> */
.L_x_1258:
[----:B------:R-:W-:Y:S05]  /*17e50*/  BSYNC B0 ;  /* 0x0000000000007941 */ /* 0x000fea0003800000 */
.L_x_1257:
        /* <DEDUP_REMOVED lines=9> */
.L_x_1259:
[----:B------:R-:W-:Y:S02]  /*17ef0*/  IMAD.MOV.U32 R13, RZ, RZ, R6 ;  /* 0x000000ffff0d7224 */ /* 0x000fe400078e0006 */
[----:B------:R-:W-:Y:S02]  /*17f00*/  IMAD.MOV.U32 R12, RZ, RZ, 0x1 ;  /* 0x00000001ff0c7424 */ /* 0x000fe400078e00ff */
[----:B------:R-:W-:-:S07]  /*17f10*/  IMAD.MOV.U32 R5, RZ, RZ, R14 ;  /* 0x000000ffff057224 */ /* 0x000fce00078e000e */
[----:B------:R-:W-:Y:S05]  /*17f20*/  WARPSYNC.COLLECTIVE R15, `(.L_x_1260) ;  /* 0x000000000f087348 */ /* 0x000fea0003c00000 */
[----:B------:R0:W1:Y:S02]  /*17f30*/  SHFL.IDX P6, R14, R13, R12, R11 ;  /* 0x0000000c0d0e7389 */ /* 0x00006400000c000b */
[----:B01----:R-:W-:Y:S01]  /*17f40*/  ENDCOLLECTIVE ;  /* 0x000000000000791b */ /* 0x003fe20003800000 */
.L_x_1260:
        /* <DEDUP_REMOVED lines=17> */
.L_x_1261:
[----:B------:R-:W-:Y:S02]  /*18060*/  @P1 IMAD R8, R7, 0x2, R22 ;  /* 0x0000000207081824 */ /* 0x000fe400078e0216 */
[----:B------:R-:W-:Y:S02]  /*18070*/  IMAD.MOV.U32 R13, RZ, RZ, R6 ;  /* 0x000000ffff0d7224 */ /* 0x000fe400078e0006 */
[----:B------:R-:W-:Y:S02]  /*18080*/  IMAD.MOV.U32 R12, RZ, RZ, 0x2 ;  /* 0x00000002ff0c7424 */ /* 0x000fe400078e00ff */
[----:B------:R-:W-:-:S07]  /*18090*/  IMAD.MOV.U32 R5, RZ, RZ, R14 ;  /* 0x000000ffff057224 */ /* 0x000fce00078e000e */
[----:B------:R-:W-:Y:S05]  /*180a0*/  WARPSYNC.COLLECTIVE R15, `(.L_x_1262) ;  /* 0x000000000f087348 */ /* 0x000fea0003c00000 */
[----:B------:R0:W1:Y:S02]  /*180b0*/  SHFL.IDX P6, R14, R13, R12, R11 ;  /* 0x0000000c0d0e7389 */ /* 0x00006400000c000b */
[----:B01----:R-:W-:Y:S01]  /*180c0*/  ENDCOLLECTIVE ;  /* 0x000000000000791b */ /* 0x003fe20003800000 */
.L_x_1262:
        /* <DEDUP_REMOVED lines=17> */
.L_x_1263:
[----:B------:R-:W-:Y:S02]  /*181e0*/  @P1 IMAD R8, R7, 0x2, R22 ;  /* 0x0000000207081824 */ /* 0x000fe400078e0216 */
[----:B------:R-:W-:Y:S02]  /*181f0*/  IMAD.MOV.U32 R13, RZ, RZ, R6 ;  /* 0x000000ffff0d7224 */ /* 0x000fe400078e0006 */
[----:B------:R-:W-:Y:S02]  /*18200*/  IMAD.MOV.U32 R12, RZ, RZ, 0x3 ;  /* 0x00000003ff0c7424 */ /* 0x000fe400078e00ff */
[----:B------:R-:W-:-:S07]  /*18210*/  IMAD.MOV.U32 R5, RZ, RZ, R14 ;  /* 0x000000ffff057224 */ /* 0x000fce00078e000e */
[----:B------:R-:W-:Y:S05]  /*18220*/  WARPSYNC.COLLECTIVE R15, `(.L_x_1264) ;  /* 0x000000000f087348 */ /* 0x000fea0003c00000 */
[----:B------:R0:W1:Y:S02]  /*18230*/  SHFL.IDX P6, R14, R13, R12, R11 ;  /* 0x0000000c0d0e7389 */ /* 0x00006400000c000b */
[----:B01----:R-:W-:Y:S01]  /*18240*/  ENDCOLLECTIVE ;  /* 0x000000000000791b */ /* 0x003fe20003800000 */
.L_x_1264:
[----:B------:R-:W-:-:S05]  /*18250*/  @P1 LEA R5, P0, R9, R5, 0x1 ;  /* 0x0000000509051211 */ /* 0x000fca00078008ff */
[----:B------:R-:W-:-:S05]  /*18260*/  @P1 IMAD.X R4, RZ, RZ, R4, P0 ;  /* 0x000000ffff041224 */ /* 0x000fca00000e0604 */
[----:B------:R-:W-:Y:S01]  /*18270*/  @P1 LOP3.LUT R5, R5, R4, RZ, 0x3c, !PT ;  /* 0x0000000405051212 */ /* 0x000fe200078e3cff */
[----:B------:R-:W-:-:S03]  /*18280*/  IMAD.MOV.U32 R13, RZ, RZ, R0 ;  /* 0x000000ffff0d7224 */ /* 0x000fc600078e0000 */
[----:B------:R-:W-:-:S04]  /*18290*/  @P1 LOP3.LUT R4, R5, R4, RZ, 0x3c, !PT ;  /* 0x0000000405041212 */ /* 0x000fc800078e3cff */
[----:B------:R-:W-:Y:S01]  /*182a0*/  @P1 LOP3.LUT R5, R5, R4, RZ, 0x3c, !PT ;  /* 0x0000000405051212 */ /* 0x000fe200078e3cff */
[----:B------:R-:W-:-:S07]  /*182b0*/  IMAD.MOV.U32 R6, RZ, RZ, R14 ;  /* 0x000000ffff067224 */ /* 0x000fce00078e000e */
[----:B------:R-:W-:Y:S05]  /*182c0*/  WARPSYNC.COLLECTIVE R15, `(.L_x_1265) ;  /* 0x000000000f087348 */ /* 0x000fea0003c00000 */
[----:B------:R0:W1:Y:S02]  /*182d0*/  SHFL.IDX P6, R14, R13, R12, R11 ;  /* 0x0000000c0d0e7389 */ /* 0x00006400000c000b */
[----:B01----:R-:W-:Y:S01]  /*182e0*/  ENDCOLLECTIVE ;  /* 0x000000000000791b */ /* 0x003fe20003800000 */
.L_x_1265:
[----:B------:R-:W-:Y:S01]  /*182f0*/  @!PT LDS RZ, [RZ] ;  /* 0x00000000fffff984 */ /* 0x000fe20000000800 */
[----:B------:R-:W-:Y:S01]  /*18300*/  @!PT LDS RZ, [RZ] ;  /* 0x00000000fffff984 */ /* 0x000fe20000000800 */
[----:B------:R-:W-:Y:S01]  /*18310*/  @!PT LDS RZ, [RZ] ;  /* 0x00000000fffff984 */ /* 0x000fe20000000800 */
[----:B------:R1:W-:Y:S04]  /*18320*/  @P1 LDGSTS.E.BYPASS.LTC128B.128 [R8+0x16400], desc[UR54][R4.64], !P4 ;  /* 0x1640000004081fae */ /* 0x0003e8000e101d76 */
[----:B------:R1:W-:Y:S04]  /*18330*/  @P1 LDGSTS.E.BYPASS.LTC128B.128 [R8+0x18400], desc[UR54][R4.64+0x40], !P3 ;  /* 0x1840004004081fae */ /* 0x0003e8000d901d76 */
[----:B------:R1:W-:Y:S01]  /*18340*/  @P1 LDGSTS.E.BYPASS.LTC128B.128 [R8+0x1a400], desc[UR54][R4.64+0x80], !P2 ;  /* 0x1a40008004081fae */ /* 0x0003e2000d101d76 */
[----:B------:R-:W-:Y:S01]  /*18350*/  IMAD.MOV.U32 R0, RZ, RZ, R14 ;  /* 0x000000ffff007224 */ /* 0x000fe200078e000e */
[----:B------:R-:W-:Y:S06]  /*18360*/  BRA `(.L_x_1266) ;  /* 0xffffffc000187947 */ /* 0x000fec000383ffff */
.L_x_1198:
[----:B------:R-:W-:Y:S02]  /*18370*/  IMAD.IADD R2, R21, 0x1, R27 ;  /* 0x0000000115027824 */ /* 0x000fe400078e021b */
[----:B------:R0:W5:Y:S01]  /*18380*/  LDL R27, [R1+0x1c] ;  /* 0x00001c00011b7983 */ /* 0x0001620000100800 */
[----:B------:R-:W-:Y:S02]  /*18390*/  IMAD.MOV.U32 R13, RZ, RZ, R0 ;  /* 0x000000ffff0d7224 */ /* 0x000fe400078e0000 */
[----:B------:R-:W-:Y:S02]  /*183a0*/  IMAD.MOV.U32 R12, RZ, RZ, RZ ;  /* 0x000000ffff0c7224 */ /* 0x000fe400078e00ff */
[----:B------:R-:W-:Y:S02]  /*183b0*/  IMAD.MOV.U32 R11, RZ, RZ, 0x1c1f ;  /* 0x00001c1fff0b7424 */ /* 0x000fe400078e00ff */
[----:B------:R-:W-:Y:S02]  /*183c0*/  IMAD.MOV.U32 R15, RZ, RZ, -0x1 ;  /* 0xffffffffff0f7424 */ /* 0x000fe400078e00ff */
[----:B0-----:R-:W-:-:S07]  /*183d0*/  IMAD R3, R28, R10, RZ ;  /* 0x0000000a1c037224 */ /* 0x001fce00078e02ff */
[----:B-----5:R-:W-:Y:S05]  /*183e0*/  WARPSYNC.COLLECTIVE R15, `(.L_x_1267) ;  /* 0x000000000f087348 */ /* 0x020fea0003c00000 */
[----:B------:R0:W1:Y:S02]  /*183f0*/  SHFL.IDX P6, R14, R13, R12, R11 ;  /* 0x0000000c0d0e7389 */ /* 0x00006400000c000b */
[----:B01---5:R-:W-:Y:S01]  /*18400*/  ENDCOLLECTIVE ;  /* 0x000000000000791b */ /* 0x023fe20003800000 */
.L_x_1267:
[----:B------:R-:W-:Y:S02]  /*18410*/  IMAD.MOV.U32 R13, RZ, RZ, R4 ;  /* 0x000000ffff0d7224 */ /* 0x000fe400078e0004 */
[----:B------:R-:W-:-:S07]  /*18420*/  IMAD.MOV.U32 R6, RZ, RZ, R14 ;  /* 0x000000ffff067224 */ /* 0x000fce00078e000e */
[----:B------:R-:W-:Y:S05]  /*18430*/  WARPSYNC.COLLECTIVE R15, `(.L_x_1268) ;  /* 0x000000000f087348 */ /* 0x000fea0003c00000 */
[----:B------:R0:W1:Y:S02]  /*18440*/  SHFL.IDX P6, R14, R13, R12, R11 ;  /* 0x0000000c0d0e7389 */ /* 0x00006400000c000b */
[----:B01----:R-:W-:Y:S01]  /*18450*/  ENDCOLLECTIVE ;  /* 0x000000000000791b */ /* 0x003fe20003800000 */
.L_x_1268:
[----:B------:R-:W-:Y:S01]  /*18460*/  ISETP.GE.AND P3, PT, R2, R3, PT ;  /* 0x000000030200720c */ /* 0x000fe20003f66270 */
[----:B------:R-:W-:Y:S02]  /*18470*/  IMAD.MOV.U32 R13, RZ, RZ, R0 ;  /* 0x000000ffff0d7224 */ /* 0x000fe400078e0000 */
[----:B------:R-:W-:Y:S02]  /*18480*/  IMAD.MOV.U32 R12, RZ, RZ, 0x1 ;  /* 0x00000001ff0c7424 */ /* 0x000fe400078e00ff */
[----:B------:R-:W-:-:S08]  /*18490*/  IMAD.MOV.U32 R5, RZ, RZ, R14 ;  /* 0x000000ffff057224 */ /* 0x000fd000078e000e */
[----:B------:R-:W-:Y:S05]  /*184a0*/  WARPSYNC.COLLECTIVE R15, `(.L_x_1269) ;  /* 0x000000000f087348 */ /* 0x000fea0003c00000 */
[----:B------:R0:W1:Y:S02]  /*184b0*/  SHFL.IDX P6, R14, R13, R12, R11 ;  /* 0x0000000c0d0e7389 */ /* 0x00006400000c000b */
[----:B01----:R-:W-:Y:S01]  /*184c0*/  ENDCOLLECTIVE ;  /* 0x000000000000791b */ /* 0x003fe20003800000 */
.L_x_1269:
[----:B------:R-:W-:-:S05]  /*184d0*/  @!P3 LEA R5, P4, R20, R5, 0x1 ;  /* 0x000000051405b211 */ /* 0x000fca00078808ff */
[----:B------:R-:W-:-:S04]  /*184e0*/  @!P3 IMAD.X R6, RZ, RZ, R6, P4 ;  /* 0x000000ffff06b224 */ /* 0x000fc800020e0606 */
[----:B------:R-:W-:Y:S02]  /*184f0*/  @!P3 IMAD.MOV.U32 R7, RZ, RZ, R6 ;  /* 0x000000ffff07b224 */ /* 0x000fe400078e0006 */
[----:B------:R-:W-:Y:S02]  /*18500*/  @!P3 IMAD.MOV.U32 R6, RZ, RZ, R5 ;  /* 0x000000ffff06b224 */ /* 0x000fe400078e0005 */
[----:B------:R-:W-:Y:S02]  /*18510*/  IMAD.MOV.U32 R13, RZ, RZ, R4 ;  /* 0x000000ffff0d7224 */ /* 0x000fe400078e0004 */
[----:B------:R-:W-:Y:S01]  /*18520*/  VIADD R10, R2, 0x20 ;  /* 0x00000020020a7836 */ /* 0x000fe20000000000 */
        /* <DEDUP_REMOVED lines=10> */
.L_x_1270:
[----:B------:R-:W-:Y:S01]  /*185d0*/  ISETP.GE.AND P3, PT, R10, R3, PT ;  /* 0x000000030a00720c */ /* 0x000fe20003f66270 */
[----:B------:R-:W-:Y:S02]  /*185e0*/  IMAD.MOV.U32 R13, RZ, RZ, R0 ;  /* 0x000000ffff0d7224 */ /* 0x000fe400078e0000 */
[----:B------:R-:W-:Y:S02]  /*185f0*/  IMAD.MOV.U32 R12, RZ, RZ, 0x2 ;  /* 0x00000002ff0c7424 */ /* 0x000fe400078e00ff */
[----:B------:R-:W-:-:S08]  /*18600*/  IMAD.MOV.U32 R5, RZ, RZ, R14 ;  /* 0x000000ffff057224 */ /* 0x000fd000078e000e */
[----:B------:R-:W-:Y:S05]  /*18610*/  WARPSYNC.COLLECTIVE R15, `(.L_x_1271) ;  /* 0x000000000f087348 */ /* 0x000fea0003c00000 */
[----:B------:R0:W1:Y:S02]  /*18620*/  SHFL.IDX P6, R14, R13, R12, R11 ;  /* 0x0000000c0d0e7389 */ /* 0x00006400000c000b */
[----:B01----:R-:W-:Y:S01]  /*18630*/  ENDCOLLECTIVE ;  /* 0x000000000000791b */ /* 0x003fe20003800000 */
.L_x_1271:
[----:B------:R-:W-:-:S05]  /*18640*/  @!P3 LEA R5, P4, R20, R5, 0x1 ;  /* 0x000000051405b211 */ /* 0x000fca00078808ff */
[----:B------:R-:W-:Y:S02]  /*18650*/  @!P3 IMAD.X R7, RZ, RZ, R7, P4 ;  /* 0x000000ffff07b224 */ /* 0x000fe400020e0607 */
        /* <DEDUP_REMOVED lines=12> */
.L_x_1272:
        /* <DEDUP_REMOVED lines=8> */
.L_x_1273:
[----:B------:R-:W-:Y:S01]  /*187a0*/  @!P3 LEA R5, P4, R20, R5, 0x1 ;  /* 0x000000051405b211 */ /* 0x000fe200078808ff */
[----:B------:R-:W-:Y:S02]  /*187b0*/  IMAD.MOV.U32 R13, RZ, RZ, R4 ;  /* 0x000000ffff0d7224 */ /* 0x000fe400078e0004 */
[----:B------:R-:W-:-:S10]  /*187c0*/  IMAD.MOV.U32 R0, RZ, RZ, R14 ;  /* 0x000000ffff007224 */ /* 0x000fd400078e000e */
[----:B------:R-:W-:Y:S05]  /*187d0*/  WARPSYNC.COLLECTIVE R15, `(.L_x_1274) ;  /* 0x000000000f087348 */ /* 0x000fea0003c00000 */
[----:B------:R0:W1:Y:S02]  /*187e0*/  SHFL.IDX P6, R14, R13, R12, R11 ;  /* 0x0000000c0d0e7389 */ /* 0x00006400000c000b */
[----:B01----:R-:W-:Y:S01]  /*187f0*/  ENDCOLLECTIVE ;  /* 0x000000000000791b */ /* 0x003fe20003800000 */
.L_x_1274:
        /* <DEDUP_REMOVED lines=16> */
.L_x_1275:
[----:B------:R-:W-:-:S05]  /*18900*/  @!P3 LEA R4, P4, R20, R4, 0x1 ;  /* 0x000000041404b211 */ /* 0x000fca00078808ff */
[----:B------:R-:W-:-:S04]  /*18910*/  @!P3 IMAD.X R0, RZ, RZ, R0, P4 ;  /* 0x000000ffff00b224 */ /* 0x000fc800020e0600 */
        /* <DEDUP_REMOVED lines=9> */
[----:B------:R-:W-:Y:S01]  /*189b0*/  ISETP.GE.AND P3, PT, R0, R3, PT ;  /* 0x000000030000720c */ /* 0x000fe20003f66270 */
[----:B------:R-:W-:-:S12]  /*189c0*/  IMAD.MOV.U32 R0, RZ, RZ, R14 ;  /* 0x000000ffff007224 */ /* 0x000fd800078e000e */
[----:B0-----:R-:W-:Y:S05]  /*189d0*/  WARPSYNC.COLLECTIVE R15, `(.L_x_1276) ;  /* 0x000000000f087348 */ /* 0x001fea0003c00000 */
[----:B------:R1:W2:Y:S02]  /*189e0*/  SHFL.IDX P6, R14, R13, R12, R11 ;  /* 0x0000000c0d0e7389 */ /* 0x0002a400000c000b */
[----:B012---:R-:W-:Y:S01]  /*189f0*/  ENDCOLLECTIVE ;  /* 0x000000000000791b */ /* 0x007fe20003800000 */
.L_x_1276:
[----:B------:R-:W-:Y:S02]  /*18a00*/  IMAD.MOV.U32 R13, RZ, RZ, R8 ;  /* 0x000000ffff0d7224 */ /* 0x000fe400078e0008 */
[----:B------:R-:W-:Y:S02]  /*18a10*/  IMAD.MOV.U32 R12, RZ, RZ, 0x1 ;  /* 0x00000001ff0c7424 */ /* 0x000fe400078e00ff */
[----:B------:R-:W-:-:S07]  /*18a20*/  IMAD.MOV.U32 R4, RZ, RZ, R14 ;  /* 0x000000ffff047224 */ /* 0x000fce00078e000e */
[----:B------:R-:W-:Y:S05]  /*18a30*/  WARPSYNC.COLLECTIVE R15, `(.L_x_1277) ;  /* 0x000000000f087348 */ /* 0x000fea0003c00000 */
[----:B------:R0:W1:Y:S02]  /*18a40*/  SHFL.IDX P6, R14, R13, R12, R11 ;  /* 0x0000000c0d0e7389 */ /* 0x00006400000c000b */
[----:B01----:R-:W-:Y:S01]  /*18a50*/  ENDCOLLECTIVE ;  /* 0x000000000000791b */ /* 0x003fe20003800000 */
.L_x_1277:
        /* <DEDUP_REMOVED lines=14> */
.L_x_1278:
[----:B------:R-:W-:Y:S01]  /*18b40*/  IMAD.MOV.U32 R9, RZ, RZ, R14 ;  /* 0x000000ffff097224 */ /* 0x000fe200078e000e */
[----:B------:R-:W-:Y:S06]  /*18b50*/  BRA `(.L_x_1279) ;  /* 0xffffffc400307947 */ /* 0x000fec000383ffff */
.L_x_1201:
[----:B-1----:R1:W2:Y:S02]  /*18b60*/  SYNCS.PHASECHK.TRANS64.TRYWAIT P0, [R22+URZ+0x2d820], R0 ;  /* 0x02d82000160075a7 */ /* 0x0022a4000800017f */
[----:B--2---:R-:W-:Y:S05]  /*18b70*/  @!P0 NANOSLEEP.SYNCS 0x989680 ;  /* 0x009896800000895d */ /* 0x004fea0003900000 */
[----:B------:R-:W2:Y:S02]  /*18b80*/  @!P0 SYNCS.PHASECHK.TRANS64 P0, [R22+URZ+0x2d820], R0 ;  /* 0x02d82000160085a7 */ /* 0x000ea4000800007f */
[----:B--2---:R-:W-:Y:S05]  /*18b90*/  @!P0 BRA `(.L_x_1201) ;  /* 0xfffffffc00f08947 */ /* 0x004fea000383ffff */
[----:B------:R-:W-:Y:S05]  /*18ba0*/  BRA `(.L_x_1280) ;  /* 0xffffffc400987947 */ /* 0x000fea000383ffff */
.L_x_1206:
[----:B0-----:R0:W1:Y:S02]  /*18bb0*/  SYNCS.PHASECHK.TRANS64.TRYWAIT P0, [R5+URZ+0x2d840], R0 ;  /* 0x02d84000050075a7 */ /* 0x001064000800017f */
[----:B-1----:R-:W-:Y:S05]  /*18bc0*/  @!P0 NANOSLEEP.SYNCS 0x989680 ;  /* 0x009896800000895d */ /* 0x002fea0003900000 */
[----:B------:R-:W1:Y:S02]  /*18bd0*/  @!P0 SYNCS.PHASECHK.TRANS64 P0, [R5+URZ+0x2d840], R0 ;  /* 0x02d84000050085a7 */ /* 0x000e64000800007f */
[----:B-1----:R-:W-:Y:S05]  /*18be0*/  @!P0 BRA `(.L_x_1206) ;  /* 0xfffffffc00f08947 */ /* 0x002fea000383ffff */
[----:B------:R-:W-:Y:S05]  /*18bf0*/  BRA `(.L_x_1281) ;  /* 0xffffffc8008c7947 */ /* 0x000fea000383ffff */
.L_x_1207:
        /* <DEDUP_REMOVED lines=8> */
.L_x_1283:
[----:B------:R-:W-:Y:S05]  /*18c80*/  BSYNC B1 ;  /* 0x0000000000017941 */ /* 0x000fea0003800000 */
.L_x_1282:
[----:B------:R-:W0:Y:S01]  /*18c90*/  S2R R27, SR_TID.X ;  /* 0x00000000001b7919 */ /* 0x000e220000002100 */
[----:B------:R-:W-:Y:S01]  /*18ca0*/  IMAD.MOV.U32 R13, RZ, RZ, R6 ;  /* 0x000000ffff0d7224 */ /* 0x000fe200078e0006 */
[----:B------:R-:W-:Y:S01]  /*18cb0*/  LOP3.LUT R23, R23, 0xf7ffffff, RZ, 0xc0, !PT ;  /* 0xf7ffffff17177812 */ /* 0x000fe200078ec0ff */
[----:B------:R-:W-:Y:S02]  /*18cc0*/  IMAD.MOV.U32 R12, RZ, RZ, RZ ;  /* 0x000000ffff0c7224 */ /* 0x000fe400078e00ff */
[----:B------:R-:W-:Y:S01]  /*18cd0*/  IMAD.MOV.U32 R11, RZ, RZ, 0x1c1f ;  /* 0x00001c1fff0b7424 */ /* 0x000fe200078e00ff */
[----:B------:R-:W-:Y:S01]  /*18ce0*/  @P1 LOP3.LUT R23, R23, 0x8000000, RZ, 0xfc, !PT ;  /* 0x0800000017171812 */ /* 0x000fe200078efcff */
[----:B------:R-:W-:Y:S02]  /*18cf0*/  IMAD.MOV.U32 R15, RZ, RZ, -0x1 ;  /* 0xffffffffff0f7424 */ /* 0x000fe400078e00ff */
[----:B------:R-:W-:Y:S01]  /*18d00*/  IMAD.MOV.U32 R3, RZ, RZ, R14 ;  /* 0x000000ffff037224 */ /* 0x000fe200078e000e */
[----:B------:R-:W-:Y:S01]  /*18d10*/  LOP3.LUT P1, RZ, R23, 0x4, RZ, 0xc0, !PT ;  /* 0x0000000417ff7812 */ /* 0x000fe2000782c0ff */
[----:B------:R-:W-:-:S12]  /*18d20*/  IMAD R4, R4, 0x2, R22 ;  /* 0x0000000204047824 */ /* 0x000fd800078e0216 */
[----:B0-----:R-:W-:Y:S05]  /*18d30*/  WARPSYNC.COLLECTIVE R15, `(.L_x_1284) ;  /* 0x000000000f087348 */ /* 0x001fea0003c00000 */
[----:B------:R1:W2:Y:S02]  /*18d40*/  SHFL.IDX P6, R14, R13, R12, R11 ;  /* 0x0000000c0d0e7389 */ /* 0x0002a400000c000b */
[----:B012---:R-:W-:Y:S01]  /*18d50*/  ENDCOLLECTIVE ;  /* 0x000000000000791b */ /* 0x007fe20003800000 */
.L_x_1284:
        /* <DEDUP_REMOVED lines=8> */
.L_x_1285:
        /* <DEDUP_REMOVED lines=14> */
.L_x_1286:
[----:B------:R-:W-:Y:S02]  /*18ec0*/  IMAD.MOV.U32 R13, RZ, RZ, R7 ;  /* 0x000000ffff0d7224 */ /* 0x000fe400078e0007 */
[----:B------:R-:W-:Y:S02]  /*18ed0*/  IMAD.MOV.U32 R12, RZ, RZ, 0x2 ;  /* 0x00000002ff0c7424 */ /* 0x000fe400078e00ff */
[----:B------:R-:W-:-:S07]  /*18ee0*/  IMAD.MOV.U32 R2, RZ, RZ, R14 ;  /* 0x000000ffff027224 */ /* 0x000fce00078e000e */
[----:B------:R-:W-:Y:S05]  /*18ef0*/  WARPSYNC.COLLECTIVE R15, `(.L_x_1287) ;  /* 0x000000000f087348 */ /* 0x000fea0003c00000 */
[----:B------:R0:W1:Y:S02]  /*18f00*/  SHFL.IDX P6, R14, R13, R12, R11 ;  /* 0x0000000c0d0e7389 */ /* 0x00006400000c000b */
[----:B01----:R-:W-:Y:S01]  /*18f10*/  ENDCOLLECTIVE ;  /* 0x000000000000791b */ /* 0x003fe20003800000 */
.L_x_1287:
        /* <DEDUP_REMOVED lines=13> */
.L_x_1288:
[----:B------:R-:W-:Y:S02]  /*18ff0*/  IMAD.MOV.U32 R13, RZ, RZ, R7 ;  /* 0x000000ffff0d7224 */ /* 0x000fe400078e0007 */
[----:B------:R-:W-:Y:S02]  /*19000*/  IMAD.MOV.U32 R12, RZ, RZ, 0x3 ;  /* 0x00000003ff0c7424 */ /* 0x000fe400078e00ff */
[----:B------:R-:W-:-:S07]  /*19010*/  IMAD.MOV.U32 R2, RZ, RZ, R14 ;  /* 0x000000ffff027224 */ /* 0x000fce00078e000e */
[----:B------:R-:W-:Y:S05]  /*19020*/  WARPSYNC.COLLECTIVE R15, `(.L_x_1289) ;  /* 0x000000000f087348 */ /* 0x000fea0003c00000 */
[----:B------:R0:W1:Y:S02]  /*19030*/  SHFL.IDX P6, R14, R13, R12, R11 ;  /* 0x0000000c0d0e7389 */ /* 0x00006400000c000b */
[----:B01----:R-:W-:Y:S01]  /*19040*/  ENDCOLLECTIVE ;  /* 0x000000000000791b */ /* 0x003fe20003800000 */
.L_x_1289:
[----:B------:R-:W-:-:S05]  /*19050*/  IADD3 R2, P0, R2, R0, RZ ;  /* 0x0000000002027210 */ /* 0x000fca0007f1e0ff */
[----:B------:R-:W-:-:S05]  /*19060*/  IMAD.X R3, RZ, RZ, R27, P0 ;  /* 0x000000ffff037224 */ /* 0x000fca00000e061b */
[----:B------:R-:W-:Y:S01]  /*19070*/  @!PT LDS RZ, [RZ] ;  /* 0x00000000fffff984 */ /* 0x000fe20000000800 */
[----:B------:R-:W-:Y:S01]  /*19080*/  @!PT LDS RZ, [RZ] ;  /* 0x00000000fffff984 */ /* 0x000fe20000000800 */
[----:B------:R-:W-:Y:S01]  /*19090*/  @!PT LDS RZ, [RZ] ;  /* 0x00000000fffff984 */ /* 0x000fe20000000800 */
[----:B------:R0:W-:Y:S01]  /*190a0*/  LDGSTS.E.BYPASS.LTC128B.128 [R4+0x16400], desc[UR54][R2.64], !P1 ;  /* 0x1640000002047fae */ /* 0x0001e2000c901d76 */
[----:B------:R-:W-:Y:S01]  /*190b0*/  IMAD.MOV.U32 R13, RZ, RZ, R6 ;  /* 0x000000ffff0d7224 */ /* 0x000fe200078e0006 */
[----:B------:R-:W-:Y:S02]  /*190c0*/  LOP3.LUT P1, RZ, R23, 0x8000000, RZ, 0xc0, !PT ;  /* 0x0800000017ff7812 */ /* 0x000fe4000782c0ff */
[----:B------:R0:W-:Y:S04]  /*190d0*/  LDGSTS.E.BYPASS.LTC128B.128 [R4+0x18400], desc[UR54][R2.64+0x40], !P5 ;  /* 0x1840004002047fae */ /* 0x0001e8000e901d76 */
[----:B------:R0:W-:Y:S01]  /*190e0*/  LDGSTS.E.BYPASS.LTC128B.128 [R4+0x1a400], desc[UR54][R2.64+0x80], !P4 ;  /* 0x1a40008002047fae */ /* 0x0001e2000e101d76 */
[----:B------:R-:W-:-:S07]  /*190f0*/  IMAD.MOV.U32 R27, RZ, RZ, R14 ;  /* 0x000000ffff1b7224 */ /* 0x000fce00078e000e */
[----:B0-----:R-:W-:Y:S05]  /*19100*/  WARPSYNC.COLLECTIVE R15, `(.L_x_1290) ;  /* 0x000000000f087348 */ /* 0x001fea0003c00000 */
[----:B------:R1:W2:Y:S02]  /*19110*/  SHFL.IDX P6, R14, R13, R12, R11 ;  /* 0x0000000c0d0e7389 */ /* 0x0002a400000c000b */
[----:B012---:R-:W-:Y:S01]  /*19120*/  ENDCOLLECTIVE ;  /* 0x000000000000791b */ /* 0x007fe20003800000 */
.L_x_1290:
[----:B------:R-:W-:Y:S01]  /*19130*/  IMAD.MOV.U32 R2, RZ, RZ, R14 ;  /* 0x000000ffff027224 */ /* 0x000fe200078e000e */
[----:B------:R-:W-:Y:S06]  /*19140*/  BRA `(.L_x_1291) ;  /* 0xffffffc8002c7947 */ /* 0x000fec000383ffff */
.L_x_1212:
[----:B-1----:R1:W2:Y:S02]  /*19150*/  SYNCS.PHASECHK.TRANS64.TRYWAIT P0, [R5+URZ+0x2d860], R2 ;  /* 0x02d86002050075a7 */ /* 0x0022a4000800017f */
[----:B--2---:R-:W-:Y:S05]  /*19160*/  @!P0 NANOSLEEP.SYNCS 0x989680 ;  /* 0x009896800000895d */ /* 0x004fea0003900000 */
[----:B------:R-:W2:Y:S02]  /*19170*/  @!P0 SYNCS.PHASECHK.TRANS64 P0, [R5+URZ+0x2d860], R2 ;  /* 0x02d86002050085a7 */ /* 0x000ea4000800007f */
[----:B--2---:R-:W-:Y:S05]  /*19180*/  @!P0 BRA `(.L_x_1212) ;  /* 0xfffffffc00f08947 */ /* 0x004fea000383ffff */
[----:B------:R-:W-:Y:S05]  /*19190*/  BRA `(.L_x_1292) ;  /* 0xffffffc800907947 */ /* 0x000fea000383ffff */
.L_x_1213:
        /* <DEDUP_REMOVED lines=8> */
.L_x_1294:
[----:B------:R-:W-:Y:S05]  /*19220*/  BSYNC B1 ;  /* 0x0000000000017941 */ /* 0x000fea0003800000 */
.L_x_1293:
        /* <DEDUP_REMOVED lines=9> */
.L_x_1295:
[----:B------:R-:W-:Y:S02]  /*192c0*/  IMAD.MOV.U32 R13, RZ, RZ, R24 ;  /* 0x000000ffff0d7224 */ /* 0x000fe400078e0018 */
[----:B------:R-:W-:Y:S02]  /*192d0*/  IMAD.MOV.U32 R12, RZ, RZ, 0x1 ;  /* 0x00000001ff0c7424 */ /* 0x000fe400078e00ff */
[----:B------:R-:W-:-:S07]  /*192e0*/  IMAD.MOV.U32 R2, RZ, RZ, R14 ;  /* 0x000000ffff027224 */ /* 0x000fce00078e000e */
[----:B------:R-:W-:Y:S05]  /*192f0*/  WARPSYNC.COLLECTIVE R15, `(.L_x_1296) ;  /* 0x000000000f087348 */ /* 0x000fea0003c00000 */
[----:B------:R0:W1:Y:S02]  /*19300*/  SHFL.IDX P6, R14, R13, R12, R11 ;  /* 0x0000000c0d0e7389 */ /* 0x00006400000c000b */
[----:B01----:R-:W-:Y:S01]  /*19310*/  ENDCOLLECTIVE ;  /* 0x000000000000791b */ /* 0x003fe20003800000 */
.L_x_1296:
        /* <DEDUP_REMOVED lines=16> */
.L_x_1297:
[----:B------:R-:W-:Y:S02]  /*19420*/  IMAD.MOV.U32 R13, RZ, RZ, R24 ;  /* 0x000000ffff0d7224 */ /* 0x000fe400078e0018 */
[----:B------:R-:W-:Y:S02]  /*19430*/  IMAD.MOV.U32 R12, RZ, RZ, 0x2 ;  /* 0x00000002ff0c7424 */ /* 0x000fe400078e00ff */
[----:B------:R-:W-:-:S07]  /*19440*/  IMAD.MOV.U32 R2, RZ, RZ, R14 ;  /* 0x000000ffff027224 */ /* 0x000fce00078e000e */
[----:B------:R-:W-:Y:S05]  /*19450*/  WARPSYNC.COLLECTIVE R15, `(.L_x_1298) ;  /* 0x000000000f087348 */ /* 0x000fea0003c00000 */
[----:B------:R0:W1:Y:S02]  /*19460*/  SHFL.IDX P6, R14, R13, R12, R11 ;  /* 0x0000000c0d0e7389 */ /* 0x00006400000c000b */
[----:B01----:R-:W-:Y:S01]  /*19470*/  ENDCOLLECTIVE ;  /* 0x000000000000791b */ /* 0x003fe20003800000 */
.L_x_1298:
        /* <DEDUP_REMOVED lines=16> */
.L_x_1299:
[----:B------:R-:W-:Y:S02]  /*19580*/  IMAD.MOV.U32 R13, RZ, RZ, R24 ;  /* 0x000000ffff0d7224 */ /* 0x000fe400078e0018 */
[----:B------:R-:W-:Y:S02]  /*19590*/  IMAD.MOV.U32 R12, RZ, RZ, 0x3 ;  /* 0x00000003ff0c7424 */ /* 0x000fe400078e00ff */
[----:B------:R-:W-:-:S07]  /*195a0*/  IMAD.MOV.U32 R2, RZ, RZ, R14 ;  /* 0x000000ffff027224 */ /* 0x000fce00078e000e */
[----:B------:R-:W-:Y:S05]  /*195b0*/  WARPSYNC.COLLECTIVE R15, `(.L_x_1300) ;  /* 0x000000000f087348 */ /* 0x000fea0003c00000 */
[----:B------:R0:W1:Y:S02]  /*195c0*/  SHFL.IDX P6, R14, R13, R12, R11 ;  /* 0x0000000c0d0e7389 */ /* 0x00006400000c000b */
[----:B01----:R-:W-:Y:S01]  /*195d0*/  ENDCOLLECTIVE ;  /* 0x000000000000791b */ /* 0x003fe20003800000 */
.L_x_1300:
        /* <DEDUP_REMOVED lines=13> */
.L_x_1301:
        /* <DEDUP_REMOVED lines=8> */
.L_x_1221:
[----:B-1----:R1:W2:Y:S02]  /*19730*/  SYNCS.PHASECHK.TRANS64.TRYWAIT P0, [R0+URZ+0x2d860], R3 ;  /* 0x02d86003000075a7 */ /* 0x0022a4000800017f */
[----:B--2---:R-:W-:Y:S05]  /*19740*/  @!P0 NANOSLEEP.SYNCS 0x989680 ;  /* 0x009896800000895d */ /* 0x004fea0003900000 */
[----:B------:R-:W2:Y:S02]  /*19750*/  @!P0 SYNCS.PHASECHK.TRANS64 P0, [R0+URZ+0x2d860], R3 ;  /* 0x02d86003000085a7 */ /* 0x000ea4000800007f */
[----:B--2---:R-:W-:Y:S05]  /*19760*/  @!P0 BRA `(.L_x_1221) ;  /* 0xfffffffc00f08947 */ /* 0x004fea000383ffff */
[----:B------:R-:W-:Y:S05]  /*19770*/  BRA `(.L_x_1303) ;  /* 0xffffffcc00287947 */ /* 0x000fea000383ffff */
.L_x_1222:
        /* <DEDUP_REMOVED lines=8> */
.L_x_1305:
[----:B------:R-:W-:Y:S05]  /*19800*/  BSYNC B0 ;  /* 0x0000000000007941 */ /* 0x000fea0003800000 */
.L_x_1304:
        /* <DEDUP_REMOVED lines=10> */
.L_x_1306:
        /* <DEDUP_REMOVED lines=17> */
.L_x_1307:
        /* <DEDUP_REMOVED lines=9> */
[----:B------:R-:W-:Y:S01]  /*19a50*/  ISETP.LT.OR P3, PT, R6, 0x21, P2 ;  /* 0x000000210600780c */ /* 0x000fe20001761670 */
[----:B0-----:R-:W-:-:S12]  /*19a60*/  IMAD.MOV.U32 R3, RZ, RZ, R14 ;  /* 0x000000ffff037224 */ /* 0x001fd800078e000e */
[----:B------:R-:W-:Y:S05]  /*19a70*/  WARPSYNC.COLLECTIVE R15, `(.L_x_1308) ;  /* 0x000000000f087348 */ /* 0x000fea0003c00000 */
[----:B------:R0:W1:Y:S02]  /*19a80*/  SHFL.IDX P6, R14, R13, R12, R11 ;  /* 0x0000000c0d0e7389 */ /* 0x00006400000c000b */
[----:B01----:R-:W-:Y:S01]  /*19a90*/  ENDCOLLECTIVE ;  /* 0x000000000000791b */ /* 0x003fe20003800000 */
.L_x_1308:
[----:B------:R-:W-:Y:S02]  /*19aa0*/  IMAD.MOV.U32 R13, RZ, RZ, R24 ;  /* 0x000000ffff0d7224 */ /* 0x000fe400078e0018 */
[----:B------:R-:W-:Y:S01]  /*19ab0*/  IMAD.MOV.U32 R12, RZ, RZ, 0x2 ;  /* 0x00000002ff0c7424 */ /* 0x000fe200078e00ff */
[----:B------:R-:W-:-:S13]  /*19ac0*/  IADD3 R2, P4, R14, R5, RZ ;  /* 0x000000050e027210 */ /* 0x000fda0007f9e0ff */
[----:B------:R-:W-:Y:S05]  /*19ad0*/  WARPSYNC.COLLECTIVE R15, `(.L_x_1309) ;  /* 0x000000000f087348 */ /* 0x000fea0003c00000 */
[----:B------:R0:W1:Y:S02]  /*19ae0*/  SHFL.IDX P6, R14, R13, R12, R11 ;  /* 0x0000000c0d0e7389 */ /* 0x00006400000c000b */
[----:B01----:R-:W-:Y:S01]  /*19af0*/  ENDCOLLECTIVE ;  /* 0x000000000000791b */ /* 0x003fe20003800000 */
.L_x_1309:
        /* <DEDUP_REMOVED lines=15> */
.L_x_1310:
[----:B------:R-:W-:Y:S02]  /*19bf0*/  IMAD.MOV.U32 R13, RZ, RZ, R24 ;  /* 0x000000ffff0d7224 */ /* 0x000fe400078e0018 */
[----:B------:R-:W-:Y:S01]  /*19c00*/  IMAD.MOV.U32 R12, RZ, RZ, 0x3 ;  /* 0x00000003ff0c7424 */ /* 0x000fe200078e00ff */
[----:B------:R-:W-:-:S13]  /*19c10*/  IADD3 R2, P4, R14, R5, RZ ;  /* 0x000000050e027210 */ /* 0x000fda0007f9e0ff */
[----:B------:R-:W-:Y:S05]  /*19c20*/  WARPSYNC.COLLECTIVE R15, `(.L_x_1311) ;  /* 0x000000000f087348 */ /* 0x000fea0003c00000 */
[----:B------:R0:W1:Y:S02]  /*19c30*/  SHFL.IDX P6, R14, R13, R12, R11 ;  /* 0x0000000c0d0e7389 */ /* 0x00006400000c000b */
[----:B01----:R-:W-:Y:S01]  /*19c40*/  ENDCOLLECTIVE ;  /* 0x000000000000791b */ /* 0x003fe20003800000 */
.L_x_1311:
        /* <DEDUP_REMOVED lines=14> */
.L_x_1312:
[----:B------:R-:W-:Y:S05]  /*19d30*/  BRA `(.L_x_1313) ;  /* 0xffffffc8009c7947 */ /* 0x000fea000383ffff */
.L_x_1227:
        /* <DEDUP_REMOVED lines=8> */
.L_x_1315:
[----:B------:R-:W-:Y:S05]  /*19dc0*/  BSYNC B0 ;  /* 0x0000000000007941 */ /* 0x000fea0003800000 */
.L_x_1314:
[----:B------:R-:W-:Y:S02]  /*19dd0*/  IMAD.MOV.U32 R13, RZ, RZ, R16 ;  /* 0x000000ffff0d7224 */ /* 0x000fe400078e0010 */
        /* <DEDUP_REMOVED lines=8> */
.L_x_1316:
        /* <DEDUP_REMOVED lines=13> */
[----:B------:R-:W-:-:S03]  /*19f30*/  ISETP.NE.AND P1, PT, R7, RZ, PT ;  /* 0x000000ff0700720c */ /* 0x000fc60003f25270 */
[----:B------:R-:W-:-:S10]  /*19f40*/  IMAD.MOV.U32 R13, RZ, RZ, R2 ;  /* 0x000000ffff0d7224 */ /* 0x000fd400078e0002 */
[----:B------:R-:W-:Y:S05]  /*19f50*/  WARPSYNC.COLLECTIVE R15, `(.L_x_1317) ;  /* 0x000000000f087348 */ /* 0x000fea0003c00000 */
[----:B------:R0:W1:Y:S02]  /*19f60*/  SHFL.UP P6, R14, R13, R12, R11 ;  /* 0x0400000c0d0e7389 */ /* 0x00006400000c000b */
[----:B01----:R-:W-:Y:S01]  /*19f70*/  ENDCOLLECTIVE ;  /* 0x000000000000791b */ /* 0x003fe20003800000 */
.L_x_1317:
[----:B------:R-:W-:Y:S01]  /*19f80*/  IMAD.MOV.U32 R12, RZ, RZ, 0x2 ;  /* 0x00000002ff0c7424 */ /* 0x000fe200078e00ff */
[----:B------:R-:W-:-:S05]  /*19f90*/  SEL R5, R14, RZ, P1 ;  /* 0x000000ff0e057207 */ /* 0x000fca0000800000 */
[----:B------:R-:W-:-:S04]  /*19fa0*/  IMAD.IADD R4, R2, 0x1, R5 ;  /* 0x0000000102047824 */ /* 0x000fc800078e0205 */
[----:B------:R-:W-:-:S07]  /*19fb0*/  IMAD.MOV.U32 R13, RZ, RZ, R4 ;  /* 0x000000ffff0d7224 */ /* 0x000fce00078e0004 */
[----:B------:R-:W-:Y:S05]  /*19fc0*/  WARPSYNC.COLLECTIVE R15, `(.L_x_1318) ;  /* 0x000000000f087348 */ /* 0x000fea0003c00000 */
[----:B------:R0:W1:Y:S02]  /*19fd0*/  SHFL.UP P6, R14, R13, R12, R11 ;  /* 0x0400000c0d0e7389 */ /* 0x00006400000c000b */
[----:B01----:R-:W-:Y:S01]  /*19fe0*/  ENDCOLLECTIVE ;  /* 0x000000000000791b */ /* 0x003fe20003800000 */
.L_x_1318:
[----:B------:R-:W-:Y:S01]  /*19ff0*/  IMAD.MOV.U32 R12, RZ, RZ, 0x4 ;  /* 0x00000004ff0c7424 */ /* 0x000fe200078e00ff */
[----:B------:R-:W-:-:S05]  /*1a000*/  SEL R5, R14, RZ, P2 ;  /* 0x000000ff0e057207 */ /* 0x000fca0001000000 */
[----:B------:R-:W-:-:S04]  /*1a010*/  IMAD.IADD R5, R4, 0x1, R5 ;  /* 0x0000000104057824 */ /* 0x000fc800078e0205 */
[----:B------:R-:W-:-:S07]  /*1a020*/  IMAD.MOV.U32 R13, RZ, RZ, R5 ;  /* 0x000000ffff0d7224 */ /* 0x000fce00078e0005 */
[----:B------:R-:W-:Y:S05]  /*1a030*/  WARPSYNC.COLLECTIVE R15, `(.L_x_1319) ;  /* 0x000000000f087348 */ /* 0x000fea0003c00000 */
[----:B------:R0:W1:Y:S02]  /*1a040*/  SHFL.UP P6, R14, R13, R12, R11 ;  /* 0x0400000c0d0e7389 */ /* 0x00006400000c000b */
[----:B01----:R-:W-:Y:S01]  /*1a050*/  ENDCOLLECTIVE ;  /* 0x000000000000791b */ /* 0x003fe20003800000 */
.L_x_1319:
[----:B------:R-:W-:Y:S01]  /*1a060*/  IMAD.MOV.U32 R12, RZ, RZ, 0x8 ;  /* 0x00000008ff0c7424 */ /* 0x000fe200078e00ff */
[----:B------:R-:W-:-:S05]  /*1a070*/  SEL R6, R14, RZ, P3 ;  /* 0x000000ff0e067207 */ /* 0x000fca0001800000 */
[----:B------:R-:W-:-:S04]  /*1a080*/  IMAD.IADD R6, R5, 0x1, R6 ;  /* 0x0000000105067824 */ /* 0x000fc800078e0206 */
[----:B------:R-:W-:-:S07]  /*1a090*/  IMAD.MOV.U32 R13, RZ, RZ, R6 ;  /* 0x000000ffff0d7224 */ /* 0x000fce00078e0006 */
[----:B------:R-:W-:Y:S05]  /*1a0a0*/  WARPSYNC.COLLECTIVE R15, `(.L_x_1320) ;  /* 0x000000000f087348 */ /* 0x000fea0003c00000 */
[----:B------:R0:W1:Y:S02]  /*1a0b0*/  SHFL.UP P6, R14, R13, R12, R11 ;  /* 0x0400000c0d0e7389 */ /* 0x00006400000c000b */
[----:B01----:R-:W-:Y:S01]  /*1a0c0*/  ENDCOLLECTIVE ;  /* 0x000000000000791b */ /* 0x003fe20003800000 */
.L_x_1320:
[----:B------:R-:W-:Y:S01]  /*1a0d0*/  IMAD.MOV.U32 R12, RZ, RZ, 0x10 ;  /* 0x00000010ff0c7424 */ /* 0x000fe200078e00ff */
[----:B------:R-:W-:-:S05]  /*1a0e0*/  SEL R3, R14, RZ, P4 ;  /* 0x000000ff0e037207 */ /* 0x000fca0002000000 */
[----:B------:R-:W-:-:S04]  /*1a0f0*/  IMAD.IADD R4, R6, 0x1, R3 ;  /* 0x0000000106047824 */ /* 0x000fc800078e0203 */
[----:B------:R-:W-:-:S07]  /*1a100*/  IMAD.MOV.U32 R13, RZ, RZ, R4 ;  /* 0x000000ffff0d7224 */ /* 0x000fce00078e0004 */
[----:B------:R-:W-:Y:S05]  /*1a110*/  WARPSYNC.COLLECTIVE R15, `(.L_x_1321) ;  /* 0x000000000f087348 */ /* 0x000fea0003c00000 */
[----:B------:R0:W1:Y:S02]  /*1a120*/  SHFL.UP P6, R14, R13, R12, R11 ;  /* 0x0400000c0d0e7389 */ /* 0x00006400000c000b */
[----:B01----:R-:W-:Y:S01]  /*1a130*/  ENDCOLLECTIVE ;  /* 0x000000000000791b */ /* 0x003fe20003800000 */
.L_x_1321:
[----:B------:R-:W-:Y:S02]  /*1a140*/  IMAD.MOV.U32 R12, RZ, RZ, 0x1f ;  /* 0x0000001fff0c7424 */ /* 0x000fe400078e00ff */
[----:B------:R-:W-:Y:S01]  /*1a150*/  IMAD.MOV.U32 R11, RZ, RZ, 0x1f ;  /* 0x0000001fff0b7424 */ /* 0x000fe200078e00ff */
[----:B------:R-:W-:-:S05]  /*1a160*/  SEL R3, R14, RZ, P5 ;  /* 0x000000ff0e037207 */ /* 0x000fca0002800000 */
[----:B------:R-:W-:-:S04]  /*1a170*/  IMAD.IADD R3, R4, 0x1, R3 ;  /* 0x0000000104037824 */ /* 0x000fc800078e0203 */
[----:B------:R-:W-:-:S07]  /*1a180*/  IMAD.MOV.U32 R13, RZ, RZ, R3 ;  /* 0x000000ffff0d7224 */ /* 0x000fce00078e0003 */
[----:B------:R-:W-:Y:S05]  /*1a190*/  WARPSYNC.COLLECTIVE R15, `(.L_x_1322) ;  /* 0x000000000f087348 */ /* 0x000fea0003c00000 */
[----:B------:R0:W1:Y:S02]  /*1a1a0*/  SHFL.IDX P6, R14, R13, R12, R11 ;  /* 0x0000000c0d0e7389 */ /* 0x00006400000c000b */
[----:B01----:R-:W-:Y:S01]  /*1a1b0*/  ENDCOLLECTIVE ;  /* 0x000000000000791b */ /* 0x003fe20003800000 */
.L_x_1322:
[----:B------:R-:W-:Y:S05]  /*1a1c0*/  BRA `(.L_x_1323) ;  /* 0xffffffc800b07947 */ /* 0x000fea000383ffff */
.L_x_1232:
[----:B------:R-:W-:Y:S01]  /*1a1d0*/  BSSY B0, `(.L_x_1324) ;  /* 0x0000008000007945 */ /* 0x000fe20003800000 */
[----:B-----5:R-:W-:Y:S02]  /*1a1e0*/  IMAD.MOV.U32 R13, RZ, RZ, R2 ;  /* 0x000000ffff0d7224 */ /* 0x020fe400078e0002 */
[----:B------:R-:W-:Y:S02]  /*1a1f0*/  IMAD.MOV.U32 R12, RZ, RZ, 0x1 ;  /* 0x00000001ff0c7424 */ /* 0x000fe400078e00ff */
[----:B------:R-:W-:Y:S02]  /*1a200*/  IMAD.MOV.U32 R11, RZ, RZ, RZ ;  /* 0x000000ffff0b7224 */ /* 0x000fe400078e00ff */
[----:B------:R-:W-:-:S07]  /*1a210*/  IMAD.MOV.U32 R15, RZ, RZ, -0x1 ;  /* 0xffffffffff0f7424 */ /* 0x000fce00078e00ff */
[----:B012---:R-:W-:Y:S05]  /*1a220*/  WARPSYNC.COLLECTIVE R15, `(.L_x_1325) ;  /* 0x000000000f087348 */ /* 0x007fea0003c00000 */
[----:B------:R3:W4:Y:S02]  /*1a230*/  SHFL.UP P6, R14, R13, R12, R11 ;  /* 0x0400000c0d0e7389 */ /* 0x00072400000c000b */
[----:B01234-:R-:W-:Y:S01]  /*1a240*/  ENDCOLLECTIVE ;  /* 0x000000000000791b */ /* 0x01ffe20003800000 */
.L_x_1325:
[----:B------:R-:W-:Y:S05]  /*1a250*/  BSYNC B0 ;  /* 0x0000000000007941 */ /* 0x000fea0003800000 */
.L_x_1324:
[----:B------:R-:W-:Y:S01]  /*1a260*/  SEL R13, R14, RZ, P1 ;  /* 0x000000ff0e0d7207 */ /* 0x000fe20000800000 */
[----:B------:R-:W-:Y:S02]  /*1a270*/  IMAD.MOV.U32 R12, RZ, RZ, 0x2 ;  /* 0x00000002ff0c7424 */ /* 0x000fe400078e00ff */
[----:B------:R-:W-:Y:S02]  /*1a280*/  IMAD.MOV.U32 R11, RZ, RZ, RZ ;  /* 0x000000ffff0b7224 */ /* 0x000fe400078e00ff */
[----:B------:R-:W-:Y:S02]  /*1a290*/  IMAD.IADD R13, R2, 0x1, R13 ;  /* 0x00000001020d7824 */ /* 0x000fe400078e020d */
[----:B------:R-:W-:-:S07]  /*1a2a0*/  IMAD.MOV.U32 R15, RZ, RZ, -0x1 ;  /* 0xffffffffff0f7424 */ /* 0x000fce00078e00ff */
[----:B------:R-:W-:Y:S05]  /*1a2b0*/  WARPSYNC.COLLECTIVE R15, `(.L_x_1326) ;  /* 0x000000000f087348 */ /* 0x000fea0003c00000 */
[----:B------:R0:W1:Y:S02]  /*1a2c0*/  SHFL.UP P6, R14, R13, R12, R11 ;  /* 0x0400000c0d0e7389 */ /* 0x00006400000c000b */
[----:B01----:R-:W-:Y:S01]  /*1a2d0*/  ENDCOLLECTIVE ;  /* 0x000000000000791b */ /* 0x003fe20003800000 */
.L_x_1326:
[----:B------:R-:W-:Y:S01]  /*1a2e0*/  IMAD.MOV.U32 R12, RZ, RZ, 0x4 ;  /* 0x00000004ff0c7424 */ /* 0x000fe200078e00ff */
[----:B------:R-:W-:-:S05]  /*1a2f0*/  SEL R14, R14, RZ, P2 ;  /* 0x000000ff0e0e7207 */ /* 0x000fca0001000000 */
[----:B------:R-:W-:-:S04]  /*1a300*/  IMAD.IADD R3, R13, 0x1, R14 ;  /* 0x000000010d037824 */ /* 0x000fc800078e020e */
[----:B------:R-:W-:-:S07]  /*1a310*/  IMAD.MOV.U32 R13, RZ, RZ, R3 ;  /* 0x000000ffff0d7224 */ /* 0x000fce00078e0003 */
[----:B------:R-:W-:Y:S05]  /*1a320*/  WARPSYNC.COLLECTIVE R15, `(.L_x_1327) ;  /* 0x000000000f087348 */ /* 0x000fea0003c00000 */
[----:B------:R0:W1:Y:S02]  /*1a330*/  SHFL.UP P6, R14, R13, R12, R11 ;  /* 0x0400000c0d0e7389 */ /* 0x00006400000c000b */
[----:B01----:R-:W-:Y:S01]  /*1a340*/  ENDCOLLECTIVE ;  /* 0x000000000000791b */ /* 0x003fe20003800000 */
.L_x_1327:
[----:B------:R-:W-:Y:S01]  /*1a350*/  IMAD.MOV.U32 R12, RZ, RZ, 0x8 ;  /* 0x00000008ff0c7424 */ /* 0x000fe200078e00ff */
[----:B------:R-:W-:-:S05]  /*1a360*/  SEL R4, R14, RZ, P3 ;  /* 0x000000ff0e047207 */ /* 0x000fca0001800000 */
[----:B------:R-:W-:-:S04]  /*1a370*/  IMAD.IADD R4, R3, 0x1, R4 ;  /* 0x0000000103047824 */ /* 0x000fc800078e0204 */
[----:B------:R-:W-:-:S07]  /*1a380*/  IMAD.MOV.U32 R13, RZ, RZ, R4 ;  /* 0x000000ffff0d7224 */ /* 0x000fce00078e0004 */
[----:B------:R-:W-:Y:S05]  /*1a390*/  WARPSYNC.COLLECTIVE R15, `(.L_x_1328) ;  /* 0x000000000f087348 */ /* 0x000fea0003c00000 */
[----:B------:R0:W1:Y:S02]  /*1a3a0*/  SHFL.UP P6, R14, R13, R12, R11 ;  /* 0x0400000c0d0e7389 */ /* 0x00006400000c000b */
[----:B01----:R-:W-:Y:S01]  /*1a3b0*/  ENDCOLLECTIVE ;  /* 0x000000000000791b */ /* 0x003fe20003800000 */
.L_x_1328:
[----:B------:R-:W-:Y:S01]  /*1a3c0*/  IMAD.MOV.U32 R12, RZ, RZ, 0x10 ;  /* 0x00000010ff0c7424 */ /* 0x000fe200078e00ff */
[----:B------:R-:W-:-:S05]  /*1a3d0*/  SEL R5, R14, RZ, P4 ;  /* 0x000000ff0e057207 */ /* 0x000fca0002000000 */
[----:B------:R-:W-:-:S04]  /*1a3e0*/  IMAD.IADD R5, R4, 0x1, R5 ;  /* 0x0000000104057824 */ /* 0x000fc800078e0205 */
[----:B------:R-:W-:-:S07]  /*1a3f0*/  IMAD.MOV.U32 R13, RZ, RZ, R5 ;  /* 0x000000ffff0d7224 */ /* 0x000fce00078e0005 */
[----:B------:R-:W-:Y:S05]  /*1a400*/  WARPSYNC.COLLECTIVE R15, `(.L_x_1329) ;  /* 0x000000000f087348 */ /* 0x000fea0003c00000 */
[----:B------:R0:W1:Y:S02]  /*1a410*/  SHFL.UP P6, R14, R13, R12, R11 ;  /* 0x0400000c0d0e7389 */ /* 0x00006400000c000b */
[----:B01----:R-:W-:Y:S01]  /*1a420*/  ENDCOLLECTIVE ;  /* 0x000000000000791b */ /* 0x003fe20003800000 */
.L_x_1329:
        /* <DEDUP_REMOVED lines=8> */
.L_x_1330:
[----:B------:R-:W-:Y:S05]  /*1a4b0*/  BRA `(.L_x_1331) ;  /* 0xffffffc800907947 */ /* 0x000fea000383ffff */
.L_x_1234:
[----:B------:R-:W-:Y:S01]  /*1a4c0*/  BSSY B0, `(.L_x_1332) ;  /* 0x0000006000007945 */ /* 0x000fe20003800000 */
[----:B------:R-:W-:Y:S01]  /*1a4d0*/  PLOP3.LUT P6, PT, P6, PT, PT, 0x8, 0x0 ;  /* 0x000000000000781c */ /* 0x000fe200037ce170 */
[----:B------:R-:W-:-:S12]  /*1a4e0*/  IMAD.MOV.U32 R15, RZ, RZ, -0x1 ;  /* 0xffffffffff0f7424 */ /* 0x000fd800078e00ff */
[----:B01----:R-:W-:Y:S05]  /*1a4f0*/  WARPSYNC.COLLECTIVE R15, `(.L_x_1333) ;  /* 0x000000000f087348 */ /* 0x003fea0003c00000 */
[----:B------:R-:W-:Y:S01]  /*1a500*/  VOTE.ANY R14, PT, P6 ;  /* 0x00000000000e7806 */ /* 0x000fe200030e0100 */
[----:B01----:R-:W-:Y:S06]  /*1a510*/  ENDCOLLECTIVE ;  /* 0x000000000000791b */ /* 0x003fec0003800000 */
.L_x_1333:
[----:B------:R-:W-:Y:S05]  /*1a520*/  BSYNC B0 ;  /* 0x0000000000007941 */ /* 0x000fea0003800000 */
.L_x_1332:
[----:B------:R-:W-:Y:S02]  /*1a530*/  IMAD.MOV.U32 R6, RZ, RZ, R14 ;  /* 0x000000ffff067224 */ /* 0x000fe400078e000e */
[----:B------:R-:W-:Y:S02]  /*1a540*/  IMAD.MOV.U32 R13, RZ, RZ, R2 ;  /* 0x000000ffff0d7224 */ /* 0x000fe400078e0002 */
[----:B------:R-:W0:Y:S01]  /*1a550*/  POPC R5, R6 ;  /* 0x0000000600057309 */ /* 0x000e220000000000 */
[----:B------:R-:W-:Y:S02]  /*1a560*/  IMAD.MOV.U32 R11, RZ, RZ, 0x1f ;  /* 0x0000001fff0b7424 */ /* 0x000fe400078e00ff */
[----:B------:R-:W-:Y:S02]  /*1a570*/  IMAD.MOV.U32 R15, RZ, RZ, -0x1 ;  /* 0xffffffffff0f7424 */ /* 0x000fe400078e00ff */
[----:B0-----:R-:W-:-:S07]  /*1a580*/  IMAD.MOV.U32 R12, RZ, RZ, R5 ;  /* 0x000000ffff0c7224 */ /* 0x001fce00078e0005 */
[----:B------:R-:W-:Y:S05]  /*1a590*/  WARPSYNC.COLLECTIVE R15, `(.L_x_1334) ;  /* 0x000000000f087348 */ /* 0x000fea0003c00000 */
[----:B------:R0:W1:Y:S02]  /*1a5a0*/  SHFL.IDX P6, R14, R13, R12, R11 ;  /* 0x0000000c0d0e7389 */ /* 0x00006400000c000b */
[----:B01----:R-:W-:Y:S01]  /*1a5b0*/  ENDCOLLECTIVE ;  /* 0x000000000000791b */ /* 0x003fe20003800000 */
.L_x_1334:
[----:B------:R-:W-:Y:S01]  /*1a5c0*/  IMAD.MOV.U32 R17, RZ, RZ, R14 ;  /* 0x000000ffff117224 */ /* 0x000fe200078e000e */
[----:B------:R-:W-:Y:S06]  /*1a5d0*/  BRA `(.L_x_1335) ;  /* 0xffffffc800807947 */ /* 0x000fec000383ffff */
.L_x_1236:
[----:B------:R-:W-:Y:S01]  /*1a5e0*/  BSSY B0, `(.L_x_1336) ;  /* 0x0000007000007945 */ /* 0x000fe20003800000 */
[----:B------:R-:W-:Y:S02]  /*1a5f0*/  IMAD.MOV.U32 R13, RZ, RZ, R3 ;  /* 0x000000ffff0d7224 */ /* 0x000fe400078e0003 */
[----:B------:R-:W-:Y:S02]  /*1a600*/  IMAD.MOV.U32 R11, RZ, RZ, 0x1f ;  /* 0x0000001fff0b7424 */ /* 0x000fe400078e00ff */
[----:B------:R-:W-:-:S07]  /*1a610*/  IMAD.MOV.U32 R15, RZ, RZ, -0x1 ;  /* 0xffffffffff0f7424 */ /* 0x000fce00078e00ff */
[----:B0123--:R-:W-:Y:S05]  /*1a620*/  WARPSYNC.COLLECTIVE R15, `(.L_x_1337) ;  /* 0x000000000f087348 */ /* 0x00ffea0003c00000 */
[----:B------:R4:W0:Y:S02]  /*1a630*/  SHFL.IDX P6, R14, R13, R12, R11 ;  /* 0x0000000c0d0e7389 */ /* 0x00082400000c000b */
[----:B01234-:R-:W-:Y:S01]  /*1a640*/  ENDCOLLECTIVE ;  /* 0x000000000000791b */ /* 0x01ffe20003800000 */
.L_x_1337:
[----:B------:R-:W-:Y:S05]  /*1a650*/  BSYNC B0 ;  /* 0x0000000000007941 */ /* 0x000fea0003800000 */
.L_x_1336:
[----:B------:R-:W-:Y:S01]  /*1a660*/  IMAD.MOV.U32 R6, RZ, RZ, R14 ;  /* 0x000000ffff067224 */ /* 0x000fe200078e000e */
[----:B------:R-:W-:Y:S06]  /*1a670*/  BRA `(.L_x_1235) ;  /* 0xffffffc800747947 */ /* 0x000fec000383ffff */
.L_x_1240:
[----:B0-----:R0:W3:Y:S02]  /*1a680*/  SYNCS.PHASECHK.TRANS64.TRYWAIT P0, [R5+URZ+0x2d820], R0 ;  /* 0x02d82000050075a7 */ /* 0x0010e4000800017f */
[----:B---3--:R-:W-:Y:S05]  /*1a690*/  @!P0 NANOSLEEP.SYNCS 0x989680 ;  /* 0x009896800000895d */ /* 0x008fea0003900000 */
[----:B------:R-:W3:Y:S02]  /*1a6a0*/  @!P0 SYNCS.PHASECHK.TRANS64 P0, [R5+URZ+0x2d820], R0 ;  /* 0x02d82000050085a7 */ /* 0x000ee4000800007f */
[----:B---3--:R-:W-:Y:S05]  /*1a6b0*/  @!P0 BRA `(.L_x_1240) ;  /* 0xfffffffc00f08947 */ /* 0x008fea000383ffff */
[----:B------:R-:W-:Y:S05]  /*1a6c0*/  BRA `(.L_x_1338) ;  /* 0xffffffcc00ec7947 */ /* 0x000fea000383ffff */
.L_x_1241:
[----:B------:R-:W3:Y:S01]  /*1a6d0*/  S2R R2, SR_TID.X ;  /* 0x0000000000027919 */ /* 0x000ee20000002100 */
[----:B------:R-:W-:Y:S01]  /*1a6e0*/  BSSY B0, `(.L_x_1339) ;  /* 0x000000a000007945 */ /* 0x000fe20003800000 */
[----:B------:R-:W-:Y:S02]  /*1a6f0*/  IMAD.MOV.U32 R12, RZ, RZ, RZ ;  /* 0x000000ffff0c7224 */ /* 0x000fe400078e00ff */
[----:B------:R-:W-:Y:S02]  /*1a700*/  IMAD.MOV.U32 R11, RZ, RZ, 0x1f ;  /* 0x0000001fff0b7424 */ /* 0x000fe400078e00ff */
[----:B------:R-:W-:Y:S01]  /*1a710*/  IMAD.MOV.U32 R15, RZ, RZ, -0x1 ;  /* 0xffffffffff0f7424 */ /* 0x000fe200078e00ff */
[----:B---3--:R-:W-:-:S04]  /*1a720*/  SHF.R.U32.HI R2, RZ, 0x5, R2 ;  /* 0x00000005ff027819 */ /* 0x008fc80000011602 */
[----:B------:R-:W-:-:S05]  /*1a730*/  LOP3.LUT R2, R2, 0x3, RZ, 0xc0, !PT ;  /* 0x0000000302027812 */ /* 0x000fca00078ec0ff */
[----:B------:R-:W-:-:S07]  /*1a740*/  IMAD.MOV.U32 R13, RZ, RZ, R2 ;  /* 0x000000ffff0d7224 */ /* 0x000fce00078e0002 */
[----:B012---:R-:W-:Y:S05]  /*1a750*/  WARPSYNC.COLLECTIVE R15, `(.L_x_1340) ;  /* 0x000000000f087348 */ /* 0x007fea0003c00000 */
[----:B------:R3:W4:Y:S02]  /*1a760*/  SHFL.IDX P6, R14, R13, R12, R11 ;  /* 0x0000000c0d0e7389 */ /* 0x00072400000c000b */
[----:B01234-:R-:W-:Y:S01]  /*1a770*/  ENDCOLLECTIVE ;  /* 0x000000000000791b */ /* 0x01ffe20003800000 */
.L_x_1340:
[----:B------:R-:W-:Y:S05]  /*1a780*/  BSYNC B0 ;  /* 0x0000000000007941 */ /* 0x000fea0003800000 */
.L_x_1339:
[----:B------:R-:W-:Y:S05]  /*1a790*/  BRA `(.L_x_1341) ;  /* 0xffffffcc00d47947 */ /* 0x000fea000383ffff */
.L_x_1244:
[----:B------:R-:W-:Y:S01]  /*1a7a0*/  BSSY B1, `(.L_x_1342) ;  /* 0x0000006000017945 */ /* 0x000fe20003800000 */
[----:B------:R-:W-:-:S07]  /*1a7b0*/  IMAD.MOV.U32 R15, RZ, RZ, -0x1 ;  /* 0xffffffffff0f7424 */ /* 0x000fce00078e00ff */
[----:B012---:R-:W-:Y:S05]  /*1a7c0*/  WARPSYNC.COLLECTIVE R15, `(.L_x_1343) ;  /* 0x000000000f0c7348 */ /* 0x007fea0003c00000 */
[----:B------:R-:W-:Y:S02]  /*1a7d0*/  ELECT P6, UR62, PT ;  /* 0x00000000003e782f */ /* 0x000fe400038c0000 */
[----:B------:R-:W-:Y:S01]  /*1a7e0*/  MOV R14, UR62 ;  /* 0x0000003e000e7c02 */ /* 0x000fe20008000f00 */
[----:B012---:R-:W-:Y:S10]  /*1a7f0*/  ENDCOLLECTIVE ;  /* 0x000000000000791b */ /* 0x007ff40003800000 */
.L_x_1343:
[----:B------:R-:W-:Y:S05]  /*1a800*/  BSYNC B1 ;  /* 0x0000000000017941 */ /* 0x000fea0003800000 */
.L_x_1342:
[----:B------:R-:W-:Y:S05]  /*1a810*/  BRA `(.L_x_1344) ;  /* 0xffffffcc00cc7947 */ /* 0x000fea000383ffff */
.L_x_1246:
[----:B0-----:R0:W3:Y:S02]  /*1a820*/  SYNCS.PHASECHK.TRANS64.TRYWAIT P1, [R3+URZ+0x2d840], R2 ;  /* 0x02d84002030075a7 */ /* 0x0010e4000802017f */
[----:B---3--:R-:W-:Y:S05]  /*1a830*/  @!P1 NANOSLEEP.SYNCS 0x989680 ;  /* 0x009896800000995d */ /* 0x008fea0003900000 */
[----:B------:R-:W3:Y:S02]  /*1a840*/  @!P1 SYNCS.PHASECHK.TRANS64 P1, [R3+URZ+0x2d840], R2 ;  /* 0x02d84002030095a7 */ /* 0x000ee4000802007f */
[----:B---3--:R-:W-:Y:S05]  /*1a850*/  @!P1 BRA `(.L_x_1246) ;  /* 0xfffffffc00f09947 */ /* 0x008fea000383ffff */
[----:B------:R-:W-:Y:S05]  /*1a860*/  BRA `(.L_x_1345) ;  /* 0xffffffcc00ec7947 */ /* 0x000fea000383ffff */
.L_x_1248:
[----:B---3--:R3:W4:Y:S02]  /*1a870*/  SYNCS.PHASECHK.TRANS64.TRYWAIT P1, [R25+URZ+0x2d840], R0 ;  /* 0x02d84000190075a7 */ /* 0x008724000802017f */
[----:B----4-:R-:W-:Y:S05]  /*1a880*/  @!P1 NANOSLEEP.SYNCS 0x989680 ;  /* 0x009896800000995d */ /* 0x010fea0003900000 */
[----:B------:R-:W4:Y:S02]  /*1a890*/  @!P1 SYNCS.PHASECHK.TRANS64 P1, [R25+URZ+0x2d840], R0 ;  /* 0x02d84000190095a7 */ /* 0x000f24000802007f */
[----:B----4-:R-:W-:Y:S05]  /*1a8a0*/  @!P1 BRA `(.L_x_1248) ;  /* 0xfffffffc00f09947 */ /* 0x010fea000383ffff */
[----:B------:R-:W-:Y:S05]  /*1a8b0*/  BRA `(.L_x_1346) ;  /* 0xffffffcc00f87947 */ /* 0x000fea000383ffff */
.L_x_1250:
[----:B----4-:R4:W0:Y:S02]  /*1a8c0*/  SYNCS.PHASECHK.TRANS64.TRYWAIT P1, [R3+URZ+0x2d860], R2 ;  /* 0x02d86002030075a7 */ /* 0x010824000802017f */
[----:B0-----:R-:W-:Y:S05]  /*1a8d0*/  @!P1 NANOSLEEP.SYNCS 0x989680 ;  /* 0x009896800000995d */ /* 0x001fea0003900000 */
[----:B------:R-:W0:Y:S02]  /*1a8e0*/  @!P1 SYNCS.PHASECHK.TRANS64 P1, [R3+URZ+0x2d860], R2 ;  /* 0x02d86002030095a7 */ /* 0x000e24000802007f */
[----:B0-----:R-:W-:Y:S05]  /*1a8f0*/  @!P1 BRA `(.L_x_1250) ;  /* 0xfffffffc00f09947 */ /* 0x001fea000383ffff */
[----:B------:R-:W-:Y:S05]  /*1a900*/  BRA `(.L_x_1347) ;  /* 0xffffffcc00f47947 */ /* 0x000fea000383ffff */
.L_x_1348:
        /* <DEDUP_REMOVED lines=15> */
.L_x_2732:


//--------------------- .text._ZN7cutlass13device_kernelIN5flash11enable_sm90INS1_16FlashAttnFwdSm90INS1_25CollectiveMainloopFwdSm90ILi2EN4cute5tupleIJNS5_1CILi1EEES8_S8_EEENS6_IJNS7_ILi192EEENS7_ILi128EEENS7_ILi96EEEEEELi96ENS_6half_tEfNS_4arch4Sm90ELb0ELb1ELb1ELb1ELb1ELb1ELb0ELb0ELb1ELb1ELb0ELb0EEENS1_21CollectiveEpilogueFwdINS6_IJSA_SC_SB_EEES9_SE_SG_Li384ELb1ELb1ELb0ELb0EEENS1_36VarlenDynamicPersistentTileSchedulerILi192ELi128ELi384ELi128ELb0ELb1ELb1ELb1ELb0ELb1EEEEEEEEEvNT_6ParamsE --------------------------
	.section	.text._ZN7cutlass13device_kernelIN5flash11enable_sm90INS1_16FlashAttnFwdSm90INS1_25CollectiveMainloopFwdSm90ILi2EN4cute5tupleIJNS5_1CILi1EEES8_S8_EEENS6_IJNS7_ILi192EEENS7_ILi128EEENS7_ILi96EEEEEELi96ENS_6half_tEfNS_4arch4Sm90ELb0ELb1ELb1ELb1ELb1ELb1ELb0ELb0ELb1ELb1ELb0ELb0EEENS1_21CollectiveEpilogueFwdINS6_IJSA_SC_SB_EEES9_SE_SG_Li384ELb1ELb1ELb0ELb0EEENS1_36VarlenDynamicPersistentTileSchedulerILi192ELi128ELi384ELi128ELb0ELb1ELb1ELb1ELb0ELb1EEEEEEEEEvNT_6ParamsE,"ax",@progbits
	.align	128
.text._ZN7cutlass13device_kernelIN5flash11enable_sm90INS1_16FlashAttnFwdSm90INS1_25CollectiveMainloopFwdSm90ILi2EN4cute5tupleIJNS5_1CILi1EEES8_S8_EEENS6_IJNS7_ILi192EEENS7_ILi128EEENS7_ILi96EEEEEELi96ENS_6half_tEfNS_4arch4Sm90ELb0ELb1ELb1ELb1ELb1ELb1ELb0ELb0ELb1ELb1ELb0ELb0EEENS1_21CollectiveEpilogueFwdINS6_IJSA_SC_SB_EEES9_SE_SG_Li384ELb1ELb1ELb0ELb0EEENS1_36VarlenDynamicPersistentTileSchedulerILi192ELi128ELi384ELi128ELb0ELb1ELb1ELb1ELb0ELb1EEEEEEEEEvNT_6ParamsE:
        .type           _ZN7cutlass13device_kernelIN5flash11enable_sm90INS1_16FlashAttnFwdSm90INS1_25CollectiveMainloopFwdSm90ILi2EN4cute5tupleIJNS5_1CILi1EEES8_S8_EEENS6_IJNS7_ILi192EEENS7_ILi128EEENS7_ILi96EEEEEELi96ENS_6half_tEfNS_4arch4Sm90ELb0ELb1ELb1ELb1ELb1ELb1ELb0ELb0ELb1ELb1ELb0ELb0EEENS1_21CollectiveEpilogueFwdINS6_IJSA_SC_SB_EEES9_SE_SG_Li384ELb1ELb1ELb0ELb0EEENS1_36VarlenDynamicPersistentTileSchedulerILi192ELi128ELi384ELi128ELb0ELb1ELb1ELb1ELb0ELb1EEEEEEEEEvNT_6ParamsE,@function
        .size           _ZN7cutlass13device_kernelIN5flash11enable_sm90INS1_16FlashAttnFwdSm90INS1_25CollectiveMainloopFwdSm90ILi2EN4cute5tupleIJNS5_1CILi1EEES8_S8_EEENS6_IJNS7_ILi192EEENS7_ILi128EEENS7_ILi96EEEEEELi96ENS_6half_tEfNS_4arch4Sm90ELb0ELb1ELb1ELb1ELb1ELb1ELb0ELb0ELb1ELb1ELb0ELb0EEENS1_21CollectiveEpilogueFwdINS6_IJSA_SC_SB_EEES9_SE_SG_Li384ELb1ELb1ELb0ELb0EEENS1_36VarlenDynamicPersistentTileSchedulerILi192ELi128ELi384ELi128ELb0ELb1ELb1ELb1ELb0ELb1EEEEEEEEEvNT_6ParamsE,(.L_x_2733 - _ZN7cutlass13device_kernelIN5flash11enable_sm90INS1_16FlashAttnFwdSm90INS1_25CollectiveMainloopFwdSm90ILi2EN4cute5tupleIJNS5_1CILi1EEES8_S8_EEENS6_IJNS7_ILi192EEENS7_ILi128EEENS7_ILi96EEEEEELi96ENS_6half_tEfNS_4arch4Sm90ELb0ELb1ELb1ELb1ELb1ELb1ELb0ELb0ELb1ELb1ELb0ELb0EEENS1_21CollectiveEpilogueFwdINS6_IJSA_SC_SB_EEES9_SE_SG_Li384ELb1ELb1ELb0ELb0EEENS1_36VarlenDynamicPersistentTileSchedulerILi192ELi128ELi384ELi128ELb0ELb1ELb1ELb1ELb0ELb1EEEEEEEEEvNT_6ParamsE)
        .other          _ZN7cutlass13device_kernelIN5flash11enable_sm90INS1_16FlashAttnFwdSm90INS1_25CollectiveMainloopFwdSm90ILi2EN4cute5tupleIJNS5_1CILi1EEES8_S8_EEENS6_IJNS7_ILi192EEENS7_ILi128EEENS7_ILi96EEEEEELi96ENS_6half_tEfNS_4arch4Sm90ELb0ELb1ELb1ELb1ELb1ELb1ELb0ELb0ELb1ELb1ELb0ELb0EEENS1_21CollectiveEpilogueFwdINS6_IJSA_SC_SB_EEES9_SE_SG_Li384ELb1ELb1ELb0ELb0EEENS1_36VarlenDynamicPersistentTileSchedulerILi192ELi128ELi384ELi128ELb0ELb1ELb1ELb1ELb0ELb1EEEEEEEEEvNT_6ParamsE,@"STO_CUDA_ENTRY STV_DEFAULT"
_ZN7cutlass13device_kernelIN5flash11enable_sm90INS1_16FlashAttnFwdSm90INS1_25CollectiveMainloopFwdSm90ILi2EN4cute5tupleIJNS5_1CILi1EEES8_S8_EEENS6_IJNS7_ILi192EEENS7_ILi128EEENS7_ILi96EEEEEELi96ENS_6half_tEfNS_4arch4Sm90ELb0ELb1ELb1ELb1ELb1ELb1ELb0ELb0ELb1ELb1ELb0ELb0EEENS1_21CollectiveEpilogueFwdINS6_IJSA_SC_SB_EEES9_SE_SG_Li384ELb1ELb1ELb0ELb0EEENS1_36VarlenDynamicPersistentTileSchedulerILi192ELi128ELi384ELi128ELb0ELb1ELb1ELb1ELb0ELb1EEEEEEEEEvNT_6ParamsE:
        /* <DEDUP_REMOVED lines=18> */
.L_x_1350:
[----:B------:R-:W-:Y:S05]  /*0120*/  BSYNC B0 ;  /* 0x0000000000007941 */ /* 0x000fea0003800000 */
.L_x_1349:
        /* <DEDUP_REMOVED lines=41> */
.L_x_1351:
        /* <DEDUP_REMOVED lines=22> */
.L_x_1352:
        /* <DEDUP_REMOVED lines=18> */
.L_x_1353:
        /* <DEDUP_REMOVED lines=22> */
.L_x_1354:
        /* <DEDUP_REMOVED lines=22> */
.L_x_1355:
        /* <DEDUP_REMOVED lines=8> */
.L_x_1358:
        /* <DEDUP_REMOVED lines=22> */
[----:B------:R-:W-:Y:S01]  /*0ae0*/  R2UR UR40, R2 ;  /* 0x00000000022872ca */ /* 0x000fe200000e0000 */
[----:B------:R-:W-:Y:S01]  /*0af0*/  IMAD.MOV.U32 R23, RZ, RZ, RZ ;  /* 0x000000ffff177224 */ /* 0x000fe200078e00ff */
[----:B------:R-:W-:Y:S01]  /*0b00*/  ULOP3.LUT UR39, UR36, 0x1, URZ, 0xfc, !UPT ;  /* 0x0000000124277892 */ /* 0x000fe2000f8efc3f */
[----:B------:R-:W-:-:S10]  /*0b10*/  UMOV UR37, URZ ;  /* 0x0000003f00257c82 */ /* 0x000fd40008000000 */
[----:B------:R-:W-:Y:S01]  /*0b20*/  UIADD3 UR40, UR40, 0xc400, URZ ;  /* 0x0000c40028287890 */ /* 0x000fe2000fffe03f */
[----:B0-----:R-:W-:-:S05]  /*0b30*/  VIADD R15, R0, 0xffffff80 ;  /* 0xffffff80000f7836 */ /* 0x001fca0000000000 */
[----:B------:R-:W-:Y:S02]  /*0b40*/  SHF.R.S32.HI R0, RZ, 0x1f, R15 ;  /* 0x0000001fff007819 */ /* 0x000fe4000001140f */
[-C--:B------:R-:W-:Y:S02]  /*0b50*/  LEA.HI R7, R15, R15.reuse, RZ, 0x1 ;  /* 0x0000000f0f077211 */ /* 0x080fe400078f08ff */
[CC--:B------:R-:W-:Y:S02]  /*0b60*/  LEA.HI R4, R0.reuse, R15.reuse, RZ, 0x4 ;  /* 0x0000000f00047211 */ /* 0x0c0fe400078f20ff */
[----:B------:R-:W-:Y:S02]  /*0b70*/  SHF.R.S32.HI R12, RZ, 0x1, R7 ;  /* 0x00000001ff0c7819 */ /* 0x000fe40000011407 */
[----:B------:R-:W-:Y:S02]  /*0b80*/  LEA.HI R8, R0, R15, RZ, 0x2 ;  /* 0x0000000f00087211 */ /* 0x000fe400078f10ff */
[----:B------:R-:W-:-:S02]  /*0b90*/  SHF.R.S32.HI R3, RZ, 0x4, R4 ;  /* 0x00000004ff037819 */ /* 0x000fc40000011404 */
[----:B------:R-:W-:Y:S02]  /*0ba0*/  LEA.HI R10, R7, R12, RZ, 0x1 ;  /* 0x0000000c070a7211 */ /* 0x000fe400078f08ff */
[--C-:B------:R-:W-:Y:S02]  /*0bb0*/  SHF.R.S32.HI R9, RZ, 0x2, R8.reuse ;  /* 0x00000002ff097819 */ /* 0x100fe40000011408 */
[----:B------:R-:W-:Y:S02]  /*0bc0*/  SHF.R.S32.HI R6, RZ, 0x1f, R8 ;  /* 0x0000001fff067819 */ /* 0x000fe40000011408 */
[----:B------:R-:W-:Y:S02]  /*0bd0*/  LEA.HI R5, R4, R3, RZ, 0x1 ;  /* 0x0000000304057211 */ /* 0x000fe400078f08ff */
[----:B------:R-:W-:Y:S02]  /*0be0*/  LOP3.LUT R11, R10, 0x7fffffe, RZ, 0xc0, !PT ;  /* 0x07fffffe0a0b7812 */ /* 0x000fe400078ec0ff */
[----:B------:R-:W-:-:S02]  /*0bf0*/  LEA.HI R10, R6, R9, RZ, 0x2 ;  /* 0x00000009060a7211 */ /* 0x000fc400078f10ff */
[----:B------:R-:W-:Y:S01]  /*0c00*/  LOP3.LUT R6, R5, 0x1ffffffe, RZ, 0xc0, !PT ;  /* 0x1ffffffe05067812 */ /* 0x000fe200078ec0ff */
[----:B------:R-:W-:Y:S01]  /*0c10*/  IMAD.IADD R12, R12, 0x1, -R11 ;  /* 0x000000010c0c7824 */ /* 0x000fe200078e0a0b */
[----:B------:R-:W-:Y:S02]  /*0c20*/  LOP3.LUT R8, R8, 0xfffffffc, RZ, 0xc0, !PT ;  /* 0xfffffffc08087812 */ /* 0x000fe400078ec0ff */
[----:B------:R-:W-:Y:S01]  /*0c30*/  LOP3.LUT R10, R10, 0xfffffffc, RZ, 0xc0, !PT ;  /* 0xfffffffc0a0a7812 */ /* 0x000fe200078ec0ff */
[C---:B------:R-:W-:Y:S01]  /*0c40*/  IMAD.IADD R6, R3.reuse, 0x1, -R6 ;  /* 0x0000000103067824 */ /* 0x040fe200078e0a06 */
[----:B------:R-:W-:Y:S01]  /*0c50*/  LOP3.LUT R4, R4, 0xfffffff0, RZ, 0xc0, !PT ;  /* 0xfffffff004047812 */ /* 0x000fe200078ec0ff */
[----:B------:R-:W-:Y:S01]  /*0c60*/  IMAD R21, R3, 0x8, R12 ;  /* 0x0000000803157824 */ /* 0x000fe200078e020c */
[-C--:B------:R-:W-:Y:S01]  /*0c70*/  LEA.HI R3, R0, R15.reuse, RZ, 0x7 ;  /* 0x0000000f00037211 */ /* 0x080fe200078f38ff */
[----:B------:R-:W-:Y:S01]  /*0c80*/  IMAD.IADD R8, R15, 0x1, -R8 ;  /* 0x000000010f087824 */ /* 0x000fe200078e0a08 */
[----:B------:R-:W-:Y:S01]  /*0c90*/  LOP3.LUT R7, R7, 0xfffffffe, RZ, 0xc0, !PT ;  /* 0xfffffffe07077812 */ /* 0x000fe200078ec0ff */
[----:B------:R-:W-:Y:S01]  /*0ca0*/  IMAD.IADD R10, R9, 0x1, -R10 ;  /* 0x00000001090a7824 */ /* 0x000fe200078e0a0a */
[----:B------:R-:W-:Y:S01]  /*0cb0*/  LOP3.LUT R5, R3, 0xffffff80, RZ, 0xc0, !PT ;  /* 0xffffff8003057812 */ /* 0x000fe200078ec0ff */
[C---:B------:R-:W-:Y:S01]  /*0cc0*/  IMAD.IADD R4, R15.reuse, 0x1, -R4 ;  /* 0x000000010f047824 */ /* 0x040fe200078e0a04 */
[----:B------:R-:W-:Y:S01]  /*0cd0*/  LEA.HI R9, R8, R8, RZ, 0x1 ;  /* 0x0000000808097211 */ /* 0x000fe200078f08ff */
[C---:B------:R-:W-:Y:S01]  /*0ce0*/  IMAD.IADD R16, R15.reuse, 0x1, -R7 ;  /* 0x000000010f107824 */ /* 0x040fe200078e0a07 */
[----:B------:R-:W-:Y:S01]  /*0cf0*/  LEA.HI R0, R0, R15, RZ, 0x5 ;  /* 0x0000000f00007211 */ /* 0x000fe200078f28ff */
[----:B------:R-:W-:Y:S01]  /*0d00*/  IMAD.IADD R24, R15, 0x1, -R5 ;  /* 0x000000010f187824 */ /* 0x000fe200078e0a05 */
[----:B------:R-:W-:Y:S01]  /*0d10*/  SHF.R.S32.HI R5, RZ, 0x1f, R4 ;  /* 0x0000001fff057819 */ /* 0x000fe20000011404 */
[C---:B------:R-:W-:Y:S01]  /*0d20*/  IMAD.SHL.U32 R26, R16.reuse, 0x4, RZ ;  /* 0x00000004101a7824 */ /* 0x040fe200078e00ff */
[----:B------:R-:W-:Y:S01]  /*0d30*/  LOP3.LUT R7, R9, 0x1ffffffe, RZ, 0xc0, !PT ;  /* 0x1ffffffe09077812 */ /* 0x000fe200078ec0ff */
[----:B------:R-:W-:Y:S01]  /*0d40*/  IMAD.SHL.U32 R16, R16, 0x8, RZ ;  /* 0x0000000810107824 */ /* 0x000fe200078e00ff */
[----:B------:R-:W-:Y:S01]  /*0d50*/  SHF.R.S32.HI R9, RZ, 0x1f, R24 ;  /* 0x0000001fff097819 */ /* 0x000fe20000011418 */
[----:B------:R-:W-:Y:S01]  /*0d60*/  VIADD R17, R26, 0x20 ;  /* 0x000000201a117836 */ /* 0x000fe20000000000 */
[----:B------:R-:W-:Y:S01]  /*0d70*/  LEA.HI R5, R5, R4, RZ, 0x3 ;  /* 0x0000000405057211 */ /* 0x000fe200078f18ff */
[----:B------:R-:W-:Y:S01]  /*0d80*/  IMAD.IADD R14, R8, 0x1, -R7 ;  /* 0x00000001080e7824 */ /* 0x000fe200078e0a07 */
[----:B------:R-:W-:Y:S01]  /*0d90*/  LEA.HI R11, R9, R24, RZ, 0x2 ;  /* 0x00000018090b7211 */ /* 0x000fe200078f10ff */
[C---:B------:R-:W-:Y:S01]  /*0da0*/  VIADD R18, R26.reuse, 0x10 ;  /* 0x000000101a127836 */ /* 0x040fe20000000000 */
[----:B------:R-:W-:Y:S01]  /*0db0*/  LOP3.LUT R7, R5, 0xfffffff8, RZ, 0xc0, !PT ;  /* 0xfffffff805077812 */ /* 0x000fe200078ec0ff */
[----:B------:R-:W-:Y:S01]  /*0dc0*/  IMAD.IADD R12, R26, 0x1, R17 ;  /* 0x000000011a0c7824 */ /* 0x000fe200078e0211 */
[--C-:B------:R-:W-:Y:S01]  /*0dd0*/  SHF.R.S32.HI R8, RZ, 0x2, R11.reuse ;  /* 0x00000002ff087819 */ /* 0x100fe2000001140b */
[----:B------:R-:W-:Y:S01]  /*0de0*/  STL [R1+0x58], R26 ;  /* 0x0000581a01007387 */ /* 0x000fe20000100800 */
[----:B------:R-:W-:Y:S01]  /*0df0*/  SHF.R.S32.HI R13, RZ, 0x1f, R11 ;  /* 0x0000001fff0d7819 */ /* 0x000fe2000001140b */
[----:B------:R-:W-:Y:S01]  /*0e00*/  IMAD.IADD R7, R4, 0x1, -R7 ;  /* 0x0000000104077824 */ /* 0x000fe200078e0a07 */
[----:B------:R-:W-:Y:S01]  /*0e10*/  IADD3 R4, R26, R18, RZ ;  /* 0x000000121a047210 */ /* 0x000fe20007ffe0ff */
[----:B------:R0:W-:Y:S01]  /*0e20*/  STL [R1+0x84], R18 ;  /* 0x0000841201007387 */ /* 0x0001e20000100800 */
[----:B------:R-:W-:Y:S01]  /*0e30*/  LEA.HI R13, R13, R8, RZ, 0x3 ;  /* 0x000000080d0d7211 */ /* 0x000fe200078f18ff */
[----:B------:R-:W-:Y:S01]  /*0e40*/  IMAD.SHL.U32 R5, R5, 0x40, RZ ;  /* 0x0000004005057824 */ /* 0x000fe200078e00ff */
[----:B------:R-:W-:Y:S01]  /*0e50*/  SHF.R.S32.HI R15, RZ, 0x1f, R4 ;  /* 0x0000001fff0f7819 */ /* 0x000fe20000011404 */
[----:B------:R1:W-:Y:S01]  /*0e60*/  STL [R1+0x80], R17 ;  /* 0x0000801101007387 */ /* 0x0003e20000100800 */
[----:B------:R-:W-:Y:S01]  /*0e70*/  LOP3.LUT R13, R13, 0xfffffff8, RZ, 0xc0, !PT ;  /* 0xfffffff80d0d7812 */ /* 0x000fe200078ec0ff */
[C---:B------:R-:W-:Y:S01]  /*0e80*/  VIADD R137, R16.reuse, 0x30 ;  /* 0x0000003010897836 */ /* 0x040fe20000000000 */
[----:B------:R-:W-:Y:S01]  /*0e90*/  LEA.HI R15, R15, R4, RZ, 0x3 ;  /* 0x000000040f0f7211 */ /* 0x000fe200078f18ff */
[----:B------:R-:W-:Y:S01]  /*0ea0*/  VIADD R136, R16, 0x40 ;  /* 0x0000004010887836 */ /* 0x000fe20000000000 */
[----:B------:R-:W-:Y:S01]  /*0eb0*/  SHF.R.S32.HI R4, RZ, 0x5, R0 ;  /* 0x00000005ff047819 */ /* 0x000fe20000011400 */
[----:B------:R-:W-:Y:S01]  /*0ec0*/  IMAD.SHL.U32 R0, R7, 0x40, RZ ;  /* 0x0000004007007824 */ /* 0x000fe200078e00ff */
[----:B0-----:R-:W-:Y:S01]  /*0ed0*/  SHF.R.S32.HI R18, RZ, 0x7, R3 ;  /* 0x00000007ff127819 */ /* 0x001fe20000011403 */
[----:B------:R-:W-:Y:S01]  /*0ee0*/  IMAD.SHL.U32 R3, R6, 0x8, RZ ;  /* 0x0000000806037824 */ /* 0x000fe200078e00ff */
[----:B------:R-:W-:Y:S01]  /*0ef0*/  LEA.HI R9, R9, R24, RZ, 0x5 ;  /* 0x0000001809097211 */ /* 0x000fe200078f28ff */
[----:B------:R-:W-:Y:S01]  /*0f00*/  VIADD R138, R16, 0x50 ;  /* 0x00000050108a7836 */ /* 0x000fe20000000000 */
[----:B-1----:R-:W-:Y:S01]  /*0f10*/  SHF.R.S32.HI R17, RZ, 0x1f, R12 ;  /* 0x0000001fff117819 */ /* 0x002fe2000001140c */
[----:B------:R-:W-:Y:S01]  /*0f20*/  IMAD.SHL.U32 R10, R10, 0x40, RZ ;  /* 0x000000400a0a7824 */ /* 0x000fe200078e00ff */
[----:B------:R-:W-:-:S02]  /*0f30*/  SHF.R.S32.HI R9, RZ, 0x5, R9 ;  /* 0x00000005ff097819 */ /* 0x000fc40000011409 */
[----:B------:R-:W-:Y:S01]  /*0f40*/  LEA.HI R20, R17, R12, RZ, 0x3 ;  /* 0x0000000c11147211 */ /* 0x000fe200078f18ff */
[----:B------:R-:W-:Y:S01]  /*0f50*/  IMAD.IADD R12, R8, 0x1, -R13 ;  /* 0x00000001080c7824 */ /* 0x000fe200078e0a0d */
[----:B------:R-:W-:Y:S01]  /*0f60*/  LOP3.LUT R0, R0, 0x1c0, RZ, 0xc0, !PT ;  /* 0x000001c000007812 */ /* 0x000fe200078ec0ff */
[----:B------:R-:W-:Y:S01]  /*0f70*/  IMAD.HI R8, R18, 0x55555556, RZ ;  /* 0x5555555612087827 */ /* 0x000fe200078e02ff */
[----:B------:R-:W-:Y:S02]  /*0f80*/  LOP3.LUT R5, R5, 0x7ffffe00, RZ, 0xc0, !PT ;  /* 0x7ffffe0005057812 */ /* 0x000fe400078ec0ff */
[----:B------:R-:W-:Y:S01]  /*0f90*/  LOP3.LUT R3, R0, 0x8, R3, 0xf8, !PT ;  /* 0x0000000800037812 */ /* 0x000fe200078ef803 */
[----:B------:R-:W-:Y:S01]  /*0fa0*/  IMAD R9, R9, 0x10, R12 ;  /* 0x0000001009097824 */ /* 0x000fe200078e020c */
[----:B------:R-:W-:Y:S01]  /*0fb0*/  LEA.HI R8, R8, R8, RZ, 0x1 ;  /* 0x0000000808087211 */ /* 0x000fe200078f08ff */
[----:B------:R-:W-:Y:S01]  /*0fc0*/  IMAD R4, R4, 0x400, R5 ;  /* 0x0000040004047824 */ /* 0x000fe200078e0205 */
[----:B------:R-:W-:Y:S01]  /*0fd0*/  SHF.R.U32.HI R0, RZ, 0x3, R0 ;  /* 0x00000003ff007819 */ /* 0x000fe20000011600 */
[----:B------:R-:W-:Y:S01]  /*0fe0*/  VIADD R5, R26, 0x28 ;  /* 0x000000281a057836 */ /* 0x000fe20000000000 */
[----:B------:R-:W-:Y:S01]  /*0ff0*/  R2P PR, R7, 0x6 ;  /* 0x0000000607007804 */ /* 0x000fe20000000000 */
[----:B------:R-:W-:Y:S01]  /*1000*/  IMAD R8, R8, -0x3, R18 ;  /* 0xfffffffd08087824 */ /* 0x000fe200078e0212 */
[----:B------:R-:W-:Y:S01]  /*1010*/  LOP3.LUT R3, R3, R0, RZ, 0x3c, !PT ;  /* 0x0000000003037212 */ /* 0x000fe200078e3cff */
[C---:B------:R-:W-:Y:S01]  /*1020*/  VIADD R0, R26.reuse, 0x8 ;  /* 0x000000081a007836 */ /* 0x040fe20000000000 */
[----:B------:R-:W-:Y:S01]  /*1030*/  IADD3 R7, R26, 0x18, RZ ;  /* 0x000000181a077810 */ /* 0x000fe20007ffe0ff */
[----:B------:R-:W-:Y:S01]  /*1040*/  IMAD R6, R8, 0x40, R9 ;  /* 0x0000004008067824 */ /* 0x000fe200078e0209 */
[----:B------:R-:W-:Y:S01]  /*1050*/  SHF.R.S32.HI R9, RZ, 0x3, R15 ;  /* 0x00000003ff097819 */ /* 0x000fe2000001140f */
[----:B------:R-:W-:Y:S01]  /*1060*/  IMAD.IADD R3, R4, 0x1, R3 ;  /* 0x0000000104037824 */ /* 0x000fe200078e0203 */
[----:B------:R-:W-:Y:S01]  /*1070*/  LOP3.LUT R156, R11, 0x7ffffffc, RZ, 0xc0, !PT ;  /* 0x7ffffffc0b9c7812 */ /* 0x000fe200078ec0ff */
[----:B------:R-:W-:Y:S01]  /*1080*/  IMAD.MOV.U32 R4, RZ, RZ, 0x40 ;  /* 0x00000040ff047424 */ /* 0x000fe200078e00ff */
[----:B------:R0:W-:Y:S01]  /*1090*/  STL [R1+0xac], R6 ;  /* 0x0000ac0601007387 */ /* 0x0001e20000100800 */
[----:B------:R-:W-:Y:S01]  /*10a0*/  IMAD R157, R3, 0x2, R2 ;  /* 0x00000002039d7824 */ /* 0x000fe200078e0202 */
[----:B------:R-:W-:-:S02]  /*10b0*/  CS2R R18, SRZ ;  /* 0x0000000000127805 */ /* 0x000fc4000001ff00 */
[----:B------:R-:W-:Y:S01]  /*10c0*/  SHF.R.S32.HI R17, RZ, 0x1f, R16 ;  /* 0x0000001fff117819 */ /* 0x000fe20000011410 */
[----:B------:R-:W-:Y:S01]  /*10d0*/  STL [R1+0x38], RZ ;  /* 0x000038ff01007387 */ /* 0x000fe20000100800 */
[----:B------:R-:W-:Y:S01]  /*10e0*/  VIADD R3, R157, 0x21800 ;  /* 0x000218009d037836 */ /* 0x000fe20000000000 */
[----:B------:R-:W-:Y:S01]  /*10f0*/  SEL R4, R4, 0xffffffc0, !P2 ;  /* 0xffffffc004047807 */ /* 0x000fe20005000000 */
[----:B------:R-:W-:Y:S01]  /*1100*/  IMAD.IADD R156, R24, 0x1, -R156 ;  /* 0x00000001189c7824 */ /* 0x000fe200078e0a9c */
[----:B------:R1:W-:Y:S01]  /*1110*/  STL [R1+0x8c], R0 ;  /* 0x00008c0001007387 */ /* 0x0003e20000100800 */
[----:B0-----:R-:W-:-:S03]  /*1120*/  IMAD R6, R14, 0x8, R6 ;  /* 0x000000080e067824 */ /* 0x001fc600078e0206 */
[----:B------:R0:W-:Y:S04]  /*1130*/  STL [R1+0x88], R7 ;  /* 0x0000880701007387 */ /* 0x0001e80000100800 */
[----:B------:R2:W-:Y:S01]  /*1140*/  STL [R1+0x94], R5 ;  /* 0x0000940501007387 */ /* 0x0005e20000100800 */
[----:B-1----:R-:W-:Y:S01]  /*1150*/  SHF.R.S32.HI R0, RZ, 0x1f, R137 ;  /* 0x0000001fff007819 */ /* 0x002fe20000011489 */
[----:B0-----:R-:W-:-:S04]  /*1160*/  IMAD.SHL.U32 R7, R21, 0x20, RZ ;  /* 0x0000002015077824 */ /* 0x001fc800078e00ff */
[----:B------:R0:W-:Y:S01]  /*1170*/  STL [R1+0x7c], R0 ;  /* 0x00007c0001007387 */ /* 0x0001e20000100800 */
[----:B--2---:R-:W-:-:S05]  /*1180*/  SHF.R.S32.HI R5, RZ, 0x1f, R136 ;  /* 0x0000001fff057819 */ /* 0x004fca0000011488 */
[----:B------:R1:W-:Y:S01]  /*1190*/  STL [R1+0x78], R5 ;  /* 0x0000780501007387 */ /* 0x0003e20000100800 */
[----:B0-----:R-:W-:-:S05]  /*11a0*/  SHF.R.S32.HI R0, RZ, 0x1f, R138 ;  /* 0x0000001fff007819 */ /* 0x001fca000001148a */
[----:B------:R0:W-:Y:S01]  /*11b0*/  STL [R1+0x74], R0 ;  /* 0x0000740001007387 */ /* 0x0001e20000100800 */
[----:B-1----:R-:W-:-:S04]  /*11c0*/  LOP3.LUT R5, R10, 0xc0, RZ, 0xc0, !PT ;  /* 0x000000c00a057812 */ /* 0x002fc800078ec0ff */
[----:B------:R-:W-:Y:S01]  /*11d0*/  SHF.R.U32.HI R8, RZ, 0x3, R5 ;  /* 0x00000003ff087819 */ /* 0x000fe20000011605 */
[----:B------:R1:W-:Y:S01]  /*11e0*/  STL [R1+0x4c], R5 ;  /* 0x00004c0501007387 */ /* 0x0003e20000100800 */
[----:B0-----:R-:W-:-:S03]  /*11f0*/  LOP3.LUT R0, R5, 0x8, R16, 0xf8, !PT ;  /* 0x0000000805007812 */ /* 0x001fc600078ef810 */
[----:B------:R0:W-:Y:S01]  /*1200*/  STL [R1+0x54], R7 ;  /* 0x0000540701007387 */ /* 0x0001e20000100800 */
[----:B------:R-:W-:-:S03]  /*1210*/  LOP3.LUT R0, R0, R8, RZ, 0x3c, !PT ;  /* 0x0000000800007212 */ /* 0x000fc600078e3cff */
[----:B------:R-:W-:Y:S01]  /*1220*/  STL [R1+0x64], R9 ;  /* 0x0000640901007387 */ /* 0x000fe20000100800 */
[----:B-1----:R-:W-:-:S03]  /*1230*/  VIADD R5, R157, 0x21820 ;  /* 0x000218209d057836 */ /* 0x002fc60000000000 */
[----:B------:R1:W-:Y:S01]  /*1240*/  STL [R1+0x50], R8 ;  /* 0x0000500801007387 */ /* 0x0003e20000100800 */
[----:B------:R-:W-:Y:S02]  /*1250*/  @P1 VIADD R5, R3, 0xffffffe0 ;  /* 0xffffffe003051836 */ /* 0x000fe40000000000 */
[----:B0-----:R-:W-:Y:S02]  /*1260*/  IMAD.IADD R7, R7, 0x1, R0 ;  /* 0x0000000107077824 */ /* 0x001fe400078e0200 */
[----:B------:R-:W-:Y:S02]  /*1270*/  IMAD.IADD R0, R3, 0x1, R4 ;  /* 0x0000000103007824 */ /* 0x000fe400078e0204 */
[----:B------:R-:W-:Y:S01]  /*1280*/  IMAD.IADD R3, R4, 0x1, R5 ;  /* 0x0000000104037824 */ /* 0x000fe200078e0205 */
[----:B-1----:R-:W-:-:S05]  /*1290*/  SHF.R.S32.HI R8, RZ, 0x3, R20 ;  /* 0x00000003ff087819 */ /* 0x002fca0000011414 */
[----:B------:R-:W-:Y:S04]  /*12a0*/  STL [R1+0x68], R8 ;  /* 0x0000680801007387 */ /* 0x000fe80000100800 */
[----:B------:R-:W-:Y:S04]  /*12b0*/  STL [R1+0xa0], R7 ;  /* 0x0000a00701007387 */ /* 0x000fe80000100800 */
[----:B------:R-:W-:Y:S04]  /*12c0*/  STL [R1+0x6c], R5 ;  /* 0x00006c0501007387 */ /* 0x000fe80000100800 */
[----:B------:R-:W-:Y:S04]  /*12d0*/  STL [R1+0x98], R6 ;  /* 0x0000980601007387 */ /* 0x000fe80000100800 */
[----:B------:R0:W-:Y:S04]  /*12e0*/  STL [R1+0x4], R0 ;  /* 0x0000040001007387 */ /* 0x0001e80000100800 */
[----:B------:R1:W-:Y:S01]  /*12f0*/  STL [R1], R3 ;  /* 0x0000000301007387 */ /* 0x0003e20000100800 */
[----:B0-----:R-:W-:-:S05]  /*1300*/  VIADD R0, R5, 0x6000 ;  /* 0x0000600005007836 */ /* 0x001fca0000000000 */
[----:B------:R1:W-:Y:S02]  /*1310*/  STL [R1+0x70], R0 ;  /* 0x0000700001007387 */ /* 0x0003e40000100800 */
.L_x_1575:
[----:B------:R-:W-:Y:S05]  /*1320*/  YIELD ;  /* 0x0000000000007946 */ /* 0x000fea0003800000 */
[----:B------:R-:W-:Y:S01]  /*1330*/  ULDC.64 UR4, c[0x0][0xa28] ;  /* 0x00028a0000047ab9 */ /* 0x000fe20000000a00 */
[----:B0--34-:R-:W0:Y:S01]  /*1340*/  LDC.64 R6, c[0x0][0xa08] ;  /* 0x00028200ff067b82 */ /* 0x019e220000000a00 */
[----:B------:R-:W-:Y:S01]  /*1350*/  ISETP.NE.U32.AND P1, PT, RZ, UR4, PT ;  /* 0x00000004ff007c0c */ /* 0x000fe2000bf25070 */
[----:B-1----:R-:W-:Y:S02]  /*1360*/  IMAD.MOV.U32 R0, RZ, RZ, RZ ;  /* 0x000000ffff007224 */ /* 0x002fe400078e00ff */
[----:B------:R-:W-:Y:S01]  /*1370*/  IMAD.MOV.U32 R80, RZ, RZ, RZ ;  /* 0x000000ffff507224 */ /* 0x000fe200078e00ff */
[----:B------:R-:W-:Y:S01]  /*1380*/  ISETP.NE.AND.EX P1, PT, RZ, UR5, PT, P1 ;  /* 0x00000005ff007c0c */ /* 0x000fe2000bf25310 */
[----:B------:R-:W-:-:S02]  /*1390*/  ULDC.64 UR4, c[0x0][0xa18] ;  /* 0x0002860000047ab9 */ /* 0x000fc40000000a00 */
[----:B------:R-:W-:-:S04]  /*13a0*/  ISETP.NE.U32.AND P2, PT, RZ, UR4, PT ;  /* 0x00000004ff007c0c */ /* 0x000fc8000bf45070 */
[----:B------:R-:W-:Y:S01]  /*13b0*/  ISETP.NE.AND.EX P2, PT, RZ, UR5, PT, P2 ;  /* 0x00000005ff007c0c */ /* 0x000fe2000bf45320 */
[----:B------:R-:W-:Y:S02]  /*13c0*/  ULDC.64 UR4, c[0x0][0xa08] ;  /* 0x0002820000047ab9 */ /* 0x000fe40000000a00 */
[----:B------:R-:W-:-:S03]  /*13d0*/  ISETP.NE.U32.AND P0, PT, RZ, UR4, PT ;  /* 0x00000004ff007c0c */ /* 0x000fc6000bf05070 */
[----:B------:R-:W1:Y:S01]  /*13e0*/  @P1 LDC.64 R4, c[0x0][0xa28] ;  /* 0x00028a00ff041b82 */ /* 0x000e620000000a00 */
[----:B------:R-:W-:Y:S01]  /*13f0*/  ISETP.NE.AND.EX P0, PT, RZ, UR5, PT, P0 ;  /* 0x00000005ff007c0c */ /* 0x000fe2000bf05300 */
[----:B0-----:R-:W-:-:S06]  /*1400*/  IMAD.WIDE R10, R35, 0x4, R6 ;  /* 0x00000004230a7825 */ /* 0x001fcc00078e0206 */
[----:B------:R-:W0:Y:S01]  /*1410*/  @P2 LDC.64 R8, c[0x0][0xa18] ;  /* 0x00028600ff082b82 */ /* 0x000e220000000a00 */
[----:B------:R-:W-:Y:S02]  /*1420*/  ULDC UR4, c[0x0][0x288] ;  /* 0x0000a20000047ab9 */ /* 0x000fe40000000800 */
[----:B------:R-:W-:Y:S01]  /*1430*/  IMAD.U32 R154, RZ, RZ, UR4 ;  /* 0x00000004ff9a7e24 */ /* 0x000fe2000f8e00ff */
[----:B------:R-:W-:Y:S02]  /*1440*/  ULDC.64 UR4, c[0x0][0x418] ;  /* 0x0001060000047ab9 */ /* 0x000fe40000000a00 */
[----:B--2---:R2:W5:Y:S01]  /*1450*/  @P0 LDG.E R80, desc[UR54][R10.64] ;  /* 0x000000360a500981 */ /* 0x004562000c1e1900 */
[----:B-1----:R-:W-:-:S05]  /*1460*/  @P1 IMAD.WIDE R4, R35, 0x4, R4 ;  /* 0x0000000423041825 */ /* 0x002fca00078e0204 */
[----:B------:R2:W5:Y:S01]  /*1470*/  @P1 LDG.E R0, desc[UR54][R4.64] ;  /* 0x0000003604001981 */ /* 0x000562000c1e1900 */
[----:B0-----:R-:W-:-:S05]  /*1480*/  @P2 IMAD.WIDE R6, R35, 0x4, R8 ;  /* 0x0000000423062825 */ /* 0x001fca00078e0208 */
[----:B------:R2:W5:Y:S01]  /*1490*/  @P2 LDG.E R154, desc[UR54][R6.64] ;  /* 0x00000036069a2981 */ /* 0x000562000c1e1900 */
[----:B------:R-:W-:-:S03]  /*14a0*/  UISETP.NE.U32.AND UP0, UPT, UR4, URZ, UPT ;  /* 0x0000003f0400728c */ /* 0x000fc6000bf05070 */
[----:B------:R-:W-:Y:S01]  /*14b0*/  ULDC UR4, c[0x0][0x424] ;  /* 0x0001090000047ab9 */ /* 0x000fe20000000800 */
[----:B------:R-:W-:-:S03]  /*14c0*/  UISETP.NE.AND.EX UP0, UPT, UR5, URZ, UPT, UP0 ;  /* 0x0000003f0500728c */ /* 0x000fc6000bf05300 */
[----:B------:R-:W-:Y:S01]  /*14d0*/  ULDC UR5, c[0x0][0x2f0] ;  /* 0x0000bc0000057ab9 */ /* 0x000fe20000000800 */
[----:B------:R-:W-:-:S04]  /*14e0*/  USEL UR4, UR4, 0x1, UP0 ;  /* 0x0000000104047887 */ /* 0x000fc80008000000 */
[----:B------:R-:W-:-:S03]  /*14f0*/  UIMAD UR4, UR4, UR5, URZ ;  /* 0x00000005040472a4 */ /* 0x000fc6000f8e023f */
[----:B------:R-:W-:Y:S02]  /*1500*/  ULDC UR5, c[0x0][0x348] ;  /* 0x0000d20000057ab9 */ /* 0x000fe40000000800 */
[----:B------:R-:W-:Y:S01]  /*1510*/  MOV R24, UR5 ;  /* 0x0000000500187c02 */ /* 0x000fe20008000f00 */
[----:B------:R-:W-:Y:S01]  /*1520*/  IMAD.U32 R27, RZ, RZ, UR4 ;  /* 0x00000004ff1b7e24 */ /* 0x000fe2000f8e00ff */
[----:B--2---:R-:W-:Y:S06]  /*1530*/  @P2 BRA `(.L_x_1360) ;  /* 0x0000000000242947 */ /* 0x004fec0003800000 */
        /* <DEDUP_REMOVED lines=8> */
[----:B--2---:R-:W-:-:S07]  /*15c0*/  IMAD.IADD R154, R3, 0x1, -R154 ;  /* 0x00000001039a7824 */ /* 0x004fce00078e0a9a */
.L_x_1360:
[----:B------:R-:W-:Y:S01]  /*15d0*/  ULDC.64 UR4, c[0x0][0xa20] ;  /* 0x0002880000047ab9 */ /* 0x000fe20000000a00 */
[----:B------:R0:W-:Y:S01]  /*15e0*/  STL [R1+0xa4], R34 ;  /* 0x0000a42201007387 */ /* 0x0001e20000100800 */
[----:B------:R-:W-:-:S03]  /*15f0*/  ISETP.NE.U32.AND P1, PT, RZ, UR4, PT ;  /* 0x00000004ff007c0c */ /* 0x000fc6000bf25070 */
[----:B------:R0:W-:Y:S01]  /*1600*/  STL [R1+0xa8], R35 ;  /* 0x0000a82301007387 */ /* 0x0001e20000100800 */
[----:B------:R-:W-:-:S13]  /*1610*/  ISETP.NE.AND.EX P1, PT, RZ, UR5, PT, P1 ;  /* 0x00000005ff007c0c */ /* 0x000fda000bf25310 */
[----:B0-----:R-:W-:Y:S05]  /*1620*/  @!P1 BRA `(.L_x_1361) ;  /* 0x0000000000109947 */ /* 0x001fea0003800000 */
[----:B------:R-:W0:Y:S02]  /*1630*/  LDC.64 R4, c[0x0][0xa20] ;  /* 0x00028800ff047b82 */ /* 0x000e240000000a00 */
[----:B0-----:R-:W-:-:S05]  /*1640*/  IMAD.WIDE R4, R35, 0x4, R4 ;  /* 0x0000000423047825 */ /* 0x001fca00078e0204 */
[----:B------:R0:W5:Y:S01]  /*1650*/  LDG.E R27, desc[UR54][R4.64] ;  /* 0x00000036041b7981 */ /* 0x000162000c1e1900 */
[----:B------:R-:W-:Y:S05]  /*1660*/  BRA `(.L_x_1362) ;  /* 0x0000000000107947 */ /* 0x000fea0003800000 */
.L_x_1361:
[----:B------:R-:W-:Y:S05]  /*1670*/  @!P0 BRA `(.L_x_1362) ;  /* 0x00000000000c8947 */ /* 0x000fea0003800000 */
[----:B------:R-:W2:Y:S04]  /*1680*/  LDG.E R4, desc[UR54][R10.64] ;  /* 0x000000360a047981 */ /* 0x000ea8000c1e1900 */
[----:B------:R-:W2:Y:S02]  /*1690*/  LDG.E R27, desc[UR54][R10.64+0x4] ;  /* 0x000004360a1b7981 */ /* 0x000ea4000c1e1900 */
[----:B--2---:R-:W-:-:S07]  /*16a0*/  IMAD.IADD R27, R27, 0x1, -R4 ;  /* 0x000000011b1b7824 */ /* 0x004fce00078e0a04 */
.L_x_1362:
[----:B------:R-:W-:Y:S01]  /*16b0*/  ULDC.64 UR4, c[0x0][0xa10] ;  /* 0x0002840000047ab9 */ /* 0x000fe20000000a00 */
[----:B0-----:R-:W0:Y:S01]  /*16c0*/  LDC R4, c[0x0][0x448] ;  /* 0x00011200ff047b82 */ /* 0x001e220000000800 */
[----:B------:R-:W-:-:S04]  /*16d0*/  ISETP.NE.U32.AND P0, PT, RZ, UR4, PT ;  /* 0x00000004ff007c0c */ /* 0x000fc8000bf05070 */
[----:B------:R-:W-:Y:S01]  /*16e0*/  ISETP.NE.AND.EX P0, PT, RZ, UR5, PT, P0 ;  /* 0x00000005ff007c0c */ /* 0x000fe2000bf05300 */
[----:B------:R-:W-:Y:S02]  /*16f0*/  ULDC.64 UR4, c[0x0][0xa30] ;  /* 0x00028c0000047ab9 */ /* 0x000fe40000000a00 */
[----:B------:R-:W-:-:S04]  /*1700*/  ISETP.NE.U32.AND P1, PT, RZ, UR4, PT ;  /* 0x00000004ff007c0c */ /* 0x000fc8000bf25070 */
[----:B------:R-:W-:-:S06]  /*1710*/  ISETP.NE.AND.EX P1, PT, RZ, UR5, PT, P1 ;  /* 0x00000005ff007c0c */ /* 0x000fcc000bf25310 */
[----:B------:R-:W1:Y:S08]  /*1720*/  @P0 LDC.64 R6, c[0x0][0xa10] ;  /* 0x00028400ff060b82 */ /* 0x000e700000000a00 */
[----:B------:R-:W2:Y:S01]  /*1730*/  @P1 LDC.64 R8, c[0x0][0xa30] ;  /* 0x00028c00ff081b82 */ /* 0x000ea20000000a00 */
[----:B-1----:R-:W-:-:S05]  /*1740*/  @P0 IMAD.WIDE R6, R35, 0x4, R6 ;  /* 0x0000000423060825 */ /* 0x002fca00078e0206 */
[----:B------:R-:W3:Y:S04]  /*1750*/  @P0 LDG.E R3, desc[UR54][R6.64] ;  /* 0x0000003606030981 */ /* 0x000ee8000c1e1900 */
[----:B------:R1:W3:Y:S01]  /*1760*/  @P0 LDG.E R10, desc[UR54][R6.64+0x4] ;  /* 0x00000436060a0981 */ /* 0x0002e2000c1e1900 */
[----:B-----5:R-:W-:Y:S02]  /*1770*/  IMAD.MOV.U32 R98, RZ, RZ, R27 ;  /* 0x000000ffff627224 */ /* 0x020fe400078e001b */
[----:B--2---:R-:W-:-:S05]  /*1780*/  @P1 IMAD.WIDE R8, R35, 0x4, R8 ;  /* 0x0000000423081825 */ /* 0x004fca00078e0208 */
[----:B------:R2:W5:Y:S01]  /*1790*/  @P1 LDG.E R98, desc[UR54][R8.64] ;  /* 0x0000003608621981 */ /* 0x000562000c1e1900 */
[----:B0-----:R-:W-:Y:S01]  /*17a0*/  ISETP.NE.AND P1, PT, R4, 0x1, PT ;  /* 0x000000010400780c */ /* 0x001fe20003f25270 */
[----:B------:R-:W-:Y:S01]  /*17b0*/  IMAD R14, R33, 0xc0, RZ ;  /* 0x000000c0210e7824 */ /* 0x000fe200078e02ff */
[----:B------:R-:W0:Y:S01]  /*17c0*/  LDC.64 R4, c[0x0][0x9e0] ;  /* 0x00027800ff047b82 */ /* 0x000e220000000a00 */
[----:B------:R-:W-:Y:S02]  /*17d0*/  IMAD.IADD R13, R27, 0x1, -R0 ;  /* 0x000000011b0d7824 */ /* 0x000fe400078e0a00 */
[----:B------:R-:W-:Y:S01]  /*17e0*/  VIADD R0, R14, 0xbf ;  /* 0x000000bf0e007836 */ /* 0x000fe20000000000 */
[----:B------:R4:W-:Y:S03]  /*17f0*/  STL [R1+0x60], R14 ;  /* 0x0000600e01007387 */ /* 0x0009e60000100800 */
[----:B-1----:R-:W-:-:S04]  /*1800*/  IMAD.MOV.U32 R6, RZ, RZ, R0 ;  /* 0x000000ffff067224 */ /* 0x002fc800078e0000 */
[----:B------:R-:W1:Y:S08]  /*1810*/  @P1 LDC R11, c[0x0][0x44c] ;  /* 0x00011300ff0b1b82 */ /* 0x000e700000000800 */
[----:B------:R-:W2:Y:S01]  /*1820*/  @P1 LDC R12, c[0x0][0x450] ;  /* 0x00011400ff0c1b82 */ /* 0x000ea20000000800 */
[----:B0-----:R-:W-:Y:S01]  /*1830*/  ISETP.GE.AND P2, PT, R5, 0x1, PT ;  /* 0x000000010500780c */ /* 0x001fe20003f46270 */
[----:B---3--:R-:W-:-:S02]  /*1840*/  @P0 IMAD.IADD R24, R10, 0x1, -R3 ;  /* 0x000000010a180824 */ /* 0x008fc400078e0a03 */
[----:B-1----:R-:W-:-:S04]  /*1850*/  @P1 IMAD.HI.U32 R3, R0, R11, RZ ;  /* 0x0000000b00031227 */ /* 0x002fc800078e00ff */
[----:B------:R-:W-:Y:S01]  /*1860*/  IMAD.IADD R155, R13, 0x1, R24 ;  /* 0x000000010d9b7824 */ /* 0x000fe200078e0218 */
[----:B--2---:R-:W-:-:S03]  /*1870*/  @P1 SHF.R.U32.HI R6, RZ, R12, R3 ;  /* 0x0000000cff061219 */ /* 0x004fc60000011603 */
[C---:B------:R-:W-:Y:S01]  /*1880*/  VIADD R0, R155.reuse, 0x7f ;  /* 0x0000007f9b007836 */ /* 0x040fe20000000000 */
[----:B------:R-:W-:-:S04]  /*1890*/  IADD3 R7, R155, 0x1, -R154 ;  /* 0x000000019b077810 */ /* 0x000fc80007ffe89a */
[----:B------:R-:W-:Y:S01]  /*18a0*/  SHF.R.S32.HI R3, RZ, 0x1f, R0 ;  /* 0x0000001fff037819 */ /* 0x000fe20000011400 */
[----:B------:R-:W-:-:S03]  /*18b0*/  IMAD.IADD R9, R7, 0x1, R6 ;  /* 0x0000000107097824 */ /* 0x000fc600078e0206 */
[----:B------:R-:W-:Y:S01]  /*18c0*/  LEA.HI R3, R3, R0, RZ, 0x7 ;  /* 0x0000000003037211 */ /* 0x000fe200078f38ff */
[----:B------:R-:W-:-:S03]  /*18d0*/  IMAD.IADD R4, R9, 0x1, R4 ;  /* 0x0000000109047824 */ /* 0x000fc600078e0204 */
[----:B------:R-:W-:Y:S01]  /*18e0*/  SHF.R.S32.HI R102, RZ, 0x7, R3 ;  /* 0x00000007ff667819 */ /* 0x000fe20000011403 */
[----:B----4-:R-:W-:Y:S06]  /*18f0*/  @!P2 BRA `(.L_x_1363) ;  /* 0x000000000048a947 */ /* 0x010fec0003800000 */
        /* <DEDUP_REMOVED lines=11> */
.L_x_1365:
[----:B------:R-:W-:-:S13]  /*19b0*/  ISETP.NE.AND P0, PT, R5, 0x1, PT ;  /* 0x000000010500780c */ /* 0x000fda0003f05270 */
[----:B------:R-:W0:Y:S02]  /*19c0*/  @P0 LDC.64 R6, c[0x0][0x9e8] ;  /* 0x00027a00ff060b82 */ /* 0x000e240000000a00 */
[----:B0-----:R-:W-:-:S05]  /*19d0*/  @P0 IMAD.HI.U32 R6, R0, R6, RZ ;  /* 0x0000000600060227 */ /* 0x001fca00078e00ff */
[----:B------:R-:W-:-:S07]  /*19e0*/  @P0 SHF.R.U32.HI R0, RZ, R7, R6 ;  /* 0x00000007ff000219 */ /* 0x000fce0000011606 */
.L_x_1366:
[----:B------:R-:W-:Y:S05]  /*19f0*/  BSYNC B0 ;  /* 0x0000000000007941 */ /* 0x000fea0003800000 */
.L_x_1364:
[----:B------:R-:W-:-:S05]  /*1a00*/  IMAD R3, R0, R5, R5 ;  /* 0x0000000500037224 */ /* 0x000fca00078e0205 */
[----:B------:R-:W-:-:S07]  /*1a10*/  VIMNMX R4, R4, R3, PT ;  /* 0x0000000304047248 */ /* 0x000fce0003fe0100 */
.L_x_1363:
[----:B------:R-:W0:Y:S01]  /*1a20*/  @P1 LDC R3, c[0x0][0x44c] ;  /* 0x00011300ff031b82 */ /* 0x000e220000000800 */
[----:B------:R-:W-:Y:S01]  /*1a30*/  IMAD.MOV.U32 R0, RZ, RZ, R14 ;  /* 0x000000ffff007224 */ /* 0x000fe200078e000e */
[----:B------:R-:W-:Y:S01]  /*1a40*/  ULDC UR4, c[0x0][0x9dc] ;  /* 0x0002770000047ab9 */ /* 0x000fe20000000800 */
[----:B------:R-:W-:-:S05]  /*1a50*/  IMAD.IADD R103, R155, 0x1, -R154 ;  /* 0x000000019b677824 */ /* 0x000fca00078e0a9a */
[----:B------:R-:W1:Y:S01]  /*1a60*/  @P1 LDC R6, c[0x0][0x450] ;  /* 0x00011400ff061b82 */ /* 0x000e620000000800 */
[----:B0-----:R-:W-:-:S05]  /*1a70*/  @P1 IMAD.HI.U32 R3, R14, R3, RZ ;  /* 0x000000030e031227 */ /* 0x001fca00078e00ff */
[----:B-1----:R-:W-:-:S04]  /*1a80*/  @P1 SHF.R.U32.HI R0, RZ, R6, R3 ;  /* 0x00000006ff001219 */ /* 0x002fc80000011603 */
[----:B------:R-:W-:-:S05]  /*1a90*/  IADD3 R0, R103, R0, RZ ;  /* 0x0000000067007210 */ /* 0x000fca0007ffe0ff */
[----:B------:R-:W-:Y:S01]  /*1aa0*/  VIADD R3, R0, -UR4 ;  /* 0x8000000400037c36 */ /* 0x000fe20008000000 */
[----:B------:R-:W-:Y:S06]  /*1ab0*/  @!P2 BRA `(.L_x_1367) ;  /* 0x000000000044a947 */ /* 0x000fec0003800000 */
[----:B------:R-:W-:Y:S01]  /*1ac0*/  ISETP.GT.AND P0, PT, R0, -0x1, PT ;  /* 0xffffffff0000780c */ /* 0x000fe20003f04270 */
[----:B------:R-:W-:-:S12]  /*1ad0*/  BSSY B0, `(.L_x_1368) ;  /* 0x000000d000007945 */ /* 0x000fd80003800000 */
[----:B------:R-:W-:Y:S05]  /*1ae0*/  @P0 BRA `(.L_x_1369) ;  /* 0x00000000001c0947 */ /* 0x000fea0003800000 */
[----:B------:R-:W-:Y:S02]  /*1af0*/  ISETP.NE.AND P0, PT, R5, 0x1, PT ;  /* 0x000000010500780c */ /* 0x000fe40003f05270 */
[----:B------:R-:W-:-:S11]  /*1b00*/  LOP3.LUT R7, RZ, R0, RZ, 0x33, !PT ;  /* 0x00000000ff077212 */ /* 0x000fd600078e33ff */
[----:B------:R-:W0:Y:S02]  /*1b10*/  @P0 LDC.64 R8, c[0x0][0x9e8] ;  /* 0x00027a00ff080b82 */ /* 0x000e240000000a00 */
[----:B0-----:R-:W-:-:S05]  /*1b20*/  @P0 IMAD.HI.U32 R0, R7, R8, RZ ;  /* 0x0000000807000227 */ /* 0x001fca00078e00ff */
[----:B------:R-:W-:-:S04]  /*1b30*/  @P0 SHF.R.U32.HI R7, RZ, R9, R0 ;  /* 0x00000009ff070219 */ /* 0x000fc80000011600 */
[----:B------:R-:W-:Y:S01]  /*1b40*/  LOP3.LUT R0, RZ, R7, RZ, 0x33, !PT ;  /* 0x00000007ff007212 */ /* 0x000fe200078e33ff */
[----:B------:R-:W-:Y:S06]  /*1b50*/  BRA `(.L_x_1370) ;  /* 0x0000000000107947 */ /* 0x000fec0003800000 */
.L_x_1369:
[----:B------:R-:W-:-:S13]  /*1b60*/  ISETP.NE.AND P0, PT, R5, 0x1, PT ;  /* 0x000000010500780c */ /* 0x000fda0003f05270 */
[----:B------:R-:W0:Y:S02]  /*1b70*/  @P0 LDC.64 R6, c[0x0][0x9e8] ;  /* 0x00027a00ff060b82 */ /* 0x000e240000000a00 */
[----:B0-----:R-:W-:-:S05]  /*1b80*/  @P0 IMAD.HI.U32 R6, R0, R6, RZ ;  /* 0x0000000600060227 */ /* 0x001fca00078e00ff */
[----:B------:R-:W-:-:S07]  /*1b90*/  @P0 SHF.R.U32.HI R0, RZ, R7, R6 ;  /* 0x00000007ff000219 */ /* 0x000fce0000011606 */
.L_x_1370:
[----:B------:R-:W-:Y:S05]  /*1ba0*/  BSYNC B0 ;  /* 0x0000000000007941 */ /* 0x000fea0003800000 */
.L_x_1368:
[----:B------:R-:W-:-:S05]  /*1bb0*/  IMAD R0, R0, R5, RZ ;  /* 0x0000000500007224 */ /* 0x000fca00078e02ff */
[----:B------:R-:W-:-:S07]  /*1bc0*/  VIMNMX R3, R3, R0, !PT ;  /* 0x0000000003037248 */ /* 0x000fce0007fe0100 */
.L_x_1367:
[----:B------:R-:W-:Y:S01]  /*1bd0*/  VIADD R4, R4, 0x7f ;  /* 0x0000007f04047836 */ /* 0x000fe20000000000 */
[----:B------:R-:W-:-:S04]  /*1be0*/  SHF.R.S32.HI R0, RZ, 0x1f, R3 ;  /* 0x0000001fff007819 */ /* 0x000fc80000011403 */
[----:B------:R-:W-:Y:S02]  /*1bf0*/  SHF.R.S32.HI R5, RZ, 0x1f, R4 ;  /* 0x0000001fff057819 */ /* 0x000fe40000011404 */
[----:B------:R-:W-:Y:S02]  /*1c00*/  LEA.HI R0, R0, R3, RZ, 0x7 ;  /* 0x0000000300007211 */ /* 0x000fe400078f38ff */
[----:B------:R-:W-:Y:S02]  /*1c10*/  LEA.HI R5, R5, R4, RZ, 0x7 ;  /* 0x0000000405057211 */ /* 0x000fe400078f38ff */
[----:B------:R-:W-:Y:S02]  /*1c20*/  SHF.R.S32.HI R0, RZ, 0x7, R0 ;  /* 0x00000007ff007819 */ /* 0x000fe40000011400 */
[----:B------:R-:W-:Y:S02]  /*1c30*/  SHF.R.S32.HI R5, RZ, 0x7, R5 ;  /* 0x00000007ff057819 */ /* 0x000fe40000011405 */
[----:B------:R-:W-:-:S02]  /*1c40*/  VIMNMX R0, RZ, R0, !PT ;  /* 0x00000000ff007248 */ /* 0x000fc40007fe0100 */
[----:B------:R-:W-:-:S03]  /*1c50*/  VIMNMX R5, R102, R5, PT ;  /* 0x0000000566057248 */ /* 0x000fc60003fe0100 */
[--C-:B------:R-:W-:Y:S02]  /*1c60*/  IMAD R0, R0, 0x80, -R13.reuse ;  /* 0x0000008000007824 */ /* 0x100fe400078e0a0d */
[----:B------:R-:W-:-:S03]  /*1c70*/  IMAD R5, R5, 0x80, -R13 ;  /* 0x0000008005057824 */ /* 0x000fc600078e0a0d */
[----:B------:R-:W-:Y:S02]  /*1c80*/  VIMNMX R0, RZ, R0, !PT ;  /* 0x00000000ff007248 */ /* 0x000fe40007fe0100 */
[----:B------:R-:W-:Y:S02]  /*1c90*/  VIMNMX R5, R5, R24, PT ;  /* 0x0000001805057248 */ /* 0x000fe40003fe0100 */
[----:B------:R-:W-:Y:S02]  /*1ca0*/  SHF.R.U32.HI R75, RZ, 0x7, R0 ;  /* 0x00000007ff4b7819 */ /* 0x000fe40000011600 */
[----:B------:R-:W-:-:S03]  /*1cb0*/  ISETP.GT.AND P0, PT, R5, R0, PT ;  /* 0x000000000500720c */ /* 0x000fc60003f04270 */
[----:B------:R-:W-:-:S10]  /*1cc0*/  IMAD.MOV.U32 R25, RZ, RZ, R75 ;  /* 0x000000ffff197224 */ /* 0x000fd400078e004b */
[----:B------:R-:W-:-:S05]  /*1cd0*/  @P0 VIADD R3, R5, 0x7f ;  /* 0x0000007f05030836 */ /* 0x000fca0000000000 */
[----:B------:R-:W-:-:S04]  /*1ce0*/  @P0 SHF.R.S32.HI R0, RZ, 0x1f, R3 ;  /* 0x0000001fff000819 */ /* 0x000fc80000011403 */
[----:B------:R-:W-:-:S04]  /*1cf0*/  @P0 LEA.HI R0, R0, R3, RZ, 0x7 ;  /* 0x0000000300000211 */ /* 0x000fc800078f38ff */
[----:B------:R-:W-:Y:S02]  /*1d00*/  @P0 SHF.R.S32.HI R25, RZ, 0x7, R0 ;  /* 0x00000007ff190819 */ /* 0x000fe40000011400 */
[----:B------:R-:W-:Y:S02]  /*1d10*/  PLOP3.LUT P0, PT, PT, PT, PT, 0x80, 0x0 ;  /* 0x000000000000781c */ /* 0x000fe40003f0f070 */
[----:B------:R-:W-:-:S13]  /*1d20*/  ISETP.GT.AND P1, PT, R25, R75, PT ;  /* 0x0000004b1900720c */ /* 0x000fda0003f24270 */
[----:B------:R-:W-:Y:S05]  /*1d30*/  @!P1 BRA `(.L_x_1371) ;  /* 0x0000005400a49947 */ /* 0x000fea0003800000 */
        /* <DEDUP_REMOVED lines=19> */
[----:B-1---5:R-:W-:Y:S05]  /*1e70*/  CALL.ABS.NOINC R14 ;  /* 0x000000000e007343 */ /* 0x022fea0003c00000 */
.L_x_1373:
[----:B------:R-:W-:Y:S05]  /*1e80*/  BSYNC B6 ;  /* 0x0000000000067941 */ /* 0x000fea0003800000 */
.L_x_1372:
        /* <DEDUP_REMOVED lines=20> */
.L_x_1375:
[----:B------:R-:W-:Y:S05]  /*1fd0*/  BSYNC B6 ;  /* 0x0000000000067941 */ /* 0x000fea0003800000 */
.L_x_1374:
[----:B------:R-:W2:Y:S01]  /*1fe0*/  LDL.64 R38, [R1+0x58] ;  /* 0x0000580001267983 */ /* 0x000ea20000100a00 */
[----:B------:R-:W-:-:S03]  /*1ff0*/  ULDC.64 UR4, c[0x0][0x9f8] ;  /* 0x00027e0000047ab9 */ /* 0x000fc60000000a00 */
[----:B------:R-:W2:Y:S01]  /*2000*/  LDL.64 R20, [R1+0x58] ;  /* 0x0000580001147983 */ /* 0x000ea20000100a00 */
[----:B------:R-:W-:Y:S01]  /*2010*/  ISETP.NE.U32.AND P0, PT, RZ, UR4, PT ;  /* 0x00000004ff007c0c */ /* 0x000fe2000bf05070 */
[----:B------:R-:W-:Y:S01]  /*2020*/  IMAD.MOV.U32 R0, RZ, RZ, R35 ;  /* 0x000000ffff007224 */ /* 0x000fe200078e0023 */
[----:B------:R-:W0:Y:S01]  /*2030*/  LDC.64 R8, c[0x0][0x408] ;  /* 0x00010200ff087b82 */ /* 0x000e220000000a00 */
[----:B------:R-:W1:Y:S01]  /*2040*/  S2R R28, SR_TID.X ;  /* 0x00000000001c7919 */ /* 0x000e620000002100 */
[----:B------:R-:W-:-:S06]  /*2050*/  ISETP.NE.AND.EX P0, PT, RZ, UR5, PT, P0 ;  /* 0x00000005ff007c0c */ /* 0x000fcc000bf05300 */
[----:B------:R-:W3:Y:S08]  /*2060*/  LDC R29, c[0x0][0x3f4] ;  /* 0x0000fd00ff1d7b82 */ /* 0x000ef00000000800 */
[----:B------:R-:W4:Y:S08]  /*2070*/  @P0 LDC.64 R4, c[0x0][0x9f8] ;  /* 0x00027e00ff040b82 */ /* 0x000f300000000a00 */
[----:B------:R-:W3:Y:S01]  /*2080*/  LDC.64 R10, c[0x0][0x3f8] ;  /* 0x0000fe00ff0a7b82 */ /* 0x000ee20000000a00 */
[----:B-1----:R-:W-:Y:S01]  /*2090*/  VIADD R37, R28, 0xffffff80 ;  /* 0xffffff801c257836 */ /* 0x002fe20000000000 */
[----:B------:R-:W-:Y:S01]  /*20a0*/  SHF.R.U32.HI R31, RZ, 0x7, R28 ;  /* 0x00000007ff1f7819 */ /* 0x000fe2000001161c */
[----:B----4-:R-:W-:-:S05]  /*20b0*/  @P0 IMAD.WIDE R4, R35, 0x4, R4 ;  /* 0x0000000423040825 */ /* 0x010fca00078e0204 */
[----:B------:R1:W4:Y:S01]  /*20c0*/  @P0 LDG.E R0, desc[UR54][R4.64] ;  /* 0x0000003604000981 */ /* 0x000322000c1e1900 */
[----:B------:R-:W-:Y:S01]  /*20d0*/  ISETP.NE.AND P6, PT, R31, 0x1, PT ;  /* 0x000000011f00780c */ /* 0x000fe20003fc5270 */
[----:B------:R-:W-:Y:S01]  /*20e0*/  IMAD.IADD R80, R80, 0x1, R27 ;  /* 0x0000000150507824 */ /* 0x000fe200078e021b */
[----:B------:R-:W-:Y:S02]  /*20f0*/  SHF.R.S32.HI R3, RZ, 0x1f, R37 ;  /* 0x0000001fff037819 */ /* 0x000fe40000011425 */
[-C--:B------:R-:W-:Y:S02]  /*2100*/  LEA.HI R36, R37, R37.reuse, RZ, 0x1 ;  /* 0x0000002525247211 */ /* 0x080fe400078f08ff */
[----:B------:R-:W-:Y:S01]  /*2110*/  LEA.HI R6, R3, R37, RZ, 0x2 ;  /* 0x0000002503067211 */ /* 0x000fe200078f10ff */
[----:B------:R-:W-:Y:S01]  /*2120*/  VIADD R3, R16, 0x10 ;  /* 0x0000001010037836 */ /* 0x000fe20000000000 */
[----:B------:R-:W-:Y:S02]  /*2130*/  SHF.R.S32.HI R36, RZ, 0x1, R36 ;  /* 0x00000001ff247819 */ /* 0x000fe40000011424 */
[----:B------:R-:W-:-:S02]  /*2140*/  SHF.R.S32.HI R74, RZ, 0x2, R6 ;  /* 0x00000002ff4a7819 */ /* 0x000fc40000011406 */
[----:B------:R-:W-:Y:S01]  /*2150*/  SHF.R.S32.HI R7, RZ, 0x1f, R6 ;  /* 0x0000001fff077819 */ /* 0x000fe20000011406 */
[----:B------:R-:W-:Y:S05]  /*2160*/  @!P6 WARPSYNC.ALL ;  /* 0x000000000000e948 */ /* 0x000fea0003800000 */
[----:B------:R-:W-:Y:S01]  /*2170*/  ULDC UR4, c[0x0][0x2f4] ;  /* 0x0000bd0000047ab9 */ /* 0x000fe20000000800 */
[----:B------:R-:W-:Y:S01]  /*2180*/  LEA.HI R7, R7, R74, RZ, 0x2 ;  /* 0x0000004a07077211 */ /* 0x000fe200078f10ff */
[--C-:B0-----:R-:W-:Y:S01]  /*2190*/  IMAD.WIDE.U32 R72, R36, R8, R16.reuse ;  /* 0x0000000824487225 */ /* 0x101fe200078e0010 */
[----:B------:R-:W-:Y:S02]  /*21a0*/  ISETP.GE.AND P1, PT, R3, UR4, PT ;  /* 0x0000000403007c0c */ /* 0x000fe4000bf26270 */
[----:B------:R-:W-:Y:S01]  /*21b0*/  ISETP.GE.AND P0, PT, R16, UR4, PT ;  /* 0x0000000410007c0c */ /* 0x000fe2000bf06270 */
[----:B---3--:R-:W-:Y:S01]  /*21c0*/  IMAD.WIDE.U32 R68, R36, R10, R16 ;  /* 0x0000000a24447225 */ /* 0x008fe200078e0010 */
[----:B-1----:R-:W-:-:S02]  /*21d0*/  SEL R5, RZ, 0xffffffff, P1 ;  /* 0xffffffffff057807 */ /* 0x002fc40000800000 */
[----:B------:R-:W-:Y:S02]  /*21e0*/  SEL R4, RZ, 0x1, P0 ;  /* 0x00000001ff047807 */ /* 0x000fe40000000000 */
[----:B------:R-:W-:Y:S01]  /*21f0*/  SHF.R.S32.HI R13, RZ, 0x1f, R36 ;  /* 0x0000001fff0d7819 */ /* 0x000fe20000011424 */
[----:B------:R-:W-:Y:S01]  /*2200*/  IMAD.SHL.U32 R5, R5, 0x2, RZ ;  /* 0x0000000205057824 */ /* 0x000fe200078e00ff */
[----:B------:R-:W-:Y:S02]  /*2210*/  LOP3.LUT R7, R7, 0xfffffffc, RZ, 0xc0, !PT ;  /* 0xfffffffc07077812 */ /* 0x000fe400078ec0ff */
[----:B------:R-:W-:Y:S01]  /*2220*/  ISETP.GE.AND P1, PT, R137, UR4, PT ;  /* 0x0000000489007c0c */ /* 0x000fe2000bf26270 */
[----:B------:R-:W-:Y:S01]  /*2230*/  IMAD R6, R13, R8, RZ ;  /* 0x000000080d067224 */ /* 0x000fe200078e02ff */
[----:B------:R-:W-:Y:S01]  /*2240*/  LOP3.LUT R5, R5, 0x2, R4, 0xe2, !PT ;  /* 0x0000000205057812 */ /* 0x000fe200078ee204 */
[----:B------:R-:W-:Y:S01]  /*2250*/  VIADD R4, R16, 0x20 ;  /* 0x0000002010047836 */ /* 0x000fe20000000000 */
[----:B------:R-:W-:Y:S01]  /*2260*/  LOP3.LUT R22, R22, 0xfffffffb, RZ, 0xc0, !PT ;  /* 0xfffffffb16167812 */ /* 0x000fe200078ec0ff */
[----:B------:R-:W-:Y:S01]  /*2270*/  IMAD.IADD R74, R74, 0x1, -R7 ;  /* 0x000000014a4a7824 */ /* 0x000fe200078e0a07 */
[----:B------:R-:W-:Y:S01]  /*2280*/  SEL R7, RZ, 0x8, P1 ;  /* 0x00000008ff077807 */ /* 0x000fe20000800000 */
[----:B------:R-:W-:Y:S01]  /*2290*/  IMAD R15, R36, R9, R6 ;  /* 0x00000009240f7224 */ /* 0x000fe200078e0206 */
[----:B------:R-:W-:-:S02]  /*22a0*/  ISETP.GE.AND P0, PT, R4, UR4, PT ;  /* 0x0000000404007c0c */ /* 0x000fc4000bf06270 */
[----:B------:R-:W-:Y:S02]  /*22b0*/  ISETP.GE.AND P2, PT, R3, R29, PT ;  /* 0x0000001d0300720c */ /* 0x000fe40003f46270 */
[----:B------:R-:W-:Y:S02]  /*22c0*/  SEL R6, RZ, 0x4, P0 ;  /* 0x00000004ff067807 */ /* 0x000fe40000000000 */
[----:B------:R-:W-:Y:S02]  /*22d0*/  ISETP.GE.AND P0, PT, R136, UR4, PT ;  /* 0x0000000488007c0c */ /* 0x000fe4000bf06270 */
[----:B------:R-:W-:Y:S02]  /*22e0*/  LOP3.LUT R5, R7, R5, R6, 0xfe, !PT ;  /* 0x0000000507057212 */ /* 0x000fe400078efe06 */
[----:B------:R-:W-:Y:S02]  /*22f0*/  SEL R6, RZ, 0x10, P0 ;  /* 0x00000010ff067807 */ /* 0x000fe40000000000 */
[----:B------:R-:W-:-:S02]  /*2300*/  LOP3.LUT P0, RZ, R74, 0x2, RZ, 0xc0, !PT ;  /* 0x000000024aff7812 */ /* 0x000fc4000780c0ff */
[----:B------:R-:W-:Y:S01]  /*2310*/  LOP3.LUT R30, R5, R6, RZ, 0xfc, !PT ;  /* 0x00000006051e7212 */ /* 0x000fe200078efcff */
[----:B------:R-:W-:Y:S01]  /*2320*/  IMAD R6, R13, R10, RZ ;  /* 0x0000000a0d067224 */ /* 0x000fe200078e02ff */
[----:B------:R-:W-:Y:S01]  /*2330*/  ISETP.GE.AND P1, PT, R4, R29, PT ;  /* 0x0000001d0400720c */ /* 0x000fe20003f26270 */
[----:B--2---:R-:W-:-:S08]  /*2340*/  IMAD.MOV.U32 R20, RZ, RZ, R38 ;  /* 0x000000ffff147224 */ /* 0x004fd000078e0026 */
[----:B------:R-:W-:Y:S01]  /*2350*/  @P0 LOP3.LUT R22, R22, 0x4, RZ, 0xfc, !PT ;  /* 0x0000000416160812 */ /* 0x000fe200078efcff */
[----:B------:R-:W-:Y:S01]  /*2360*/  IMAD R13, R36, R11, R6 ;  /* 0x0000000b240d7224 */ /* 0x000fe200078e0206 */
[----:B------:R-:W-:Y:S02]  /*2370*/  ISETP.GE.AND P0, PT, R16, R29, PT ;  /* 0x0000001d1000720c */ /* 0x000fe40003f06270 */
[----:B------:R-:W-:Y:S02]  /*2380*/  SHF.R.S32.HI R21, RZ, 0x1f, R20 ;  /* 0x0000001fff157819 */ /* 0x000fe40000011414 */
[----:B------:R-:W-:-:S03]  /*2390*/  IADD3 R73, R73, R15, RZ ;  /* 0x0000000f49497210 */ /* 0x000fc60007ffe0ff */
[----:B------:R0:W-:Y:S01]  /*23a0*/  STL [R1+0x5c], R21 ;  /* 0x00005c1501007387 */ /* 0x0001e20000100800 */
[C---:B------:R-:W-:Y:S01]  /*23b0*/  SEL R5, R29.reuse, RZ, P0 ;  /* 0x000000ff1d057207 */ /* 0x040fe20000000000 */
[C-C-:B------:R-:W-:Y:S02]  /*23c0*/  IMAD.WIDE.U32 R70, R36.reuse, R8, R20.reuse ;  /* 0x0000000824467225 */ /* 0x140fe400078e0014 */
[----:B------:R-:W2:Y:S01]  /*23d0*/  LDL R35, [R1+0x4c] ;  /* 0x00004c0001237983 */ /* 0x000ea20000100800 */
[C---:B------:R-:W-:Y:S01]  /*23e0*/  SEL R12, R29.reuse, RZ, P2 ;  /* 0x000000ff1d0c7207 */ /* 0x040fe20001000000 */
[----:B------:R-:W-:Y:S02]  /*23f0*/  IMAD.WIDE.U32 R66, R36, R10, R20 ;  /* 0x0000000a24427225 */ /* 0x000fe400078e0014 */
[----:B------:R-:W3:Y:S01]  /*2400*/  LDL R28, [R1+0x50] ;  /* 0x00005000011c7983 */ /* 0x000ee20000100800 */
[----:B------:R-:W-:Y:S01]  /*2410*/  SEL R7, R29, RZ, P1 ;  /* 0x000000ff1d077207 */ /* 0x000fe20000800000 */
[----:B------:R-:W-:-:S02]  /*2420*/  IMAD.IADD R71, R15, 0x1, R71 ;  /* 0x000000010f477824 */ /* 0x000fc400078e0247 */
[----:B------:R-:W3:Y:S01]  /*2430*/  LDL R32, [R1+0x54] ;  /* 0x0000540001207983 */ /* 0x000ee20000100800 */
[----:B------:R-:W-:Y:S02]  /*2440*/  IMAD.IADD R69, R69, 0x1, R13 ;  /* 0x0000000145457824 */ /* 0x000fe400078e020d */
[----:B------:R-:W-:Y:S02]  /*2450*/  IMAD.IADD R67, R13, 0x1, R67 ;  /* 0x000000010d437824 */ /* 0x000fe400078e0243 */
[----:B------:R-:W-:Y:S02]  /*2460*/  IMAD.IADD R6, R16, 0x1, R5 ;  /* 0x0000000110067824 */ /* 0x000fe400078e0205 */
[----:B------:R-:W-:Y:S02]  /*2470*/  IMAD.IADD R13, R3, 0x1, R12 ;  /* 0x00000001030d7824 */ /* 0x000fe400078e020c */
[----:B------:R-:W-:Y:S01]  /*2480*/  IMAD.IADD R15, R4, 0x1, R7 ;  /* 0x00000001040f7824 */ /* 0x000fe200078e0207 */
[----:B------:R-:W-:-:S02]  /*2490*/  SHF.R.S32.HI R7, RZ, 0x1f, R6 ;  /* 0x0000001fff077819 */ /* 0x000fc40000011406 */
[----:B------:R-:W-:Y:S02]  /*24a0*/  SHF.R.S32.HI R14, RZ, 0x1f, R13 ;  /* 0x0000001fff0e7819 */ /* 0x000fe4000001140d */
[----:B------:R-:W-:Y:S02]  /*24b0*/  SHF.R.S32.HI R20, RZ, 0x1f, R15 ;  /* 0x0000001fff147819 */ /* 0x000fe4000001140f */
[CC--:B------:R-:W-:Y:S02]  /*24c0*/  LEA.HI R5, R7.reuse, R6.reuse, RZ, 0x3 ;  /* 0x0000000607057211 */ /* 0x0c0fe400078f18ff */
[----:B------:R-:W-:Y:S02]  /*24d0*/  LEA.HI R12, R7, R6, RZ, 0x5 ;  /* 0x00000006070c7211 */ /* 0x000fe400078f28ff */
[----:B------:R-:W-:Y:S02]  /*24e0*/  LEA.HI R6, R14, R13, RZ, 0x3 ;  /* 0x0000000d0e067211 */ /* 0x000fe400078f18ff */
[----:B------:R-:W-:-:S02]  /*24f0*/  LEA.HI R7, R20, R15, RZ, 0x3 ;  /* 0x0000000f14077211 */ /* 0x000fc400078f18ff */
[----:B------:R-:W-:Y:S02]  /*2500*/  LEA.HI R14, R14, R13, RZ, 0x5 ;  /* 0x0000000d0e0e7211 */ /* 0x000fe400078f28ff */
[----:B------:R-:W-:Y:S01]  /*2510*/  LEA.HI R20, R20, R15, RZ, 0x5 ;  /* 0x0000000f14147211 */ /* 0x000fe200078f28ff */
[----:B------:R-:W-:Y:S01]  /*2520*/  IMAD.SHL.U32 R13, R12, 0x80, RZ ;  /* 0x000000800c0d7824 */ /* 0x000fe200078e00ff */
[----:B------:R-:W-:Y:S01]  /*2530*/  LOP3.LUT R22, R22, 0xfffffffe, RZ, 0xc0, !PT ;  /* 0xfffffffe16167812 */ /* 0x000fe200078ec0ff */
[----:B------:R-:W-:Y:S02]  /*2540*/  IMAD.SHL.U32 R15, R14, 0x80, RZ ;  /* 0x000000800e0f7824 */ /* 0x000fe400078e00ff */
[----:B0-----:R-:W-:Y:S01]  /*2550*/  IMAD.SHL.U32 R21, R20, 0x80, RZ ;  /* 0x0000008014157824 */ /* 0x001fe200078e00ff */
[----:B------:R-:W-:Y:S02]  /*2560*/  @P2 LOP3.LUT R22, R22, 0x1, RZ, 0xfc, !PT ;  /* 0x0000000116162812 */ /* 0x000fe400078efcff */
[----:B-----5:R-:W-:-:S02]  /*2570*/  SHF.R.S32.HI R27, RZ, 0x1f, R98 ;  /* 0x0000001fff1b7819 */ /* 0x020fc40000011462 */
[----:B------:R-:W-:Y:S02]  /*2580*/  LOP3.LUT R13, R13, 0xfffff000, RZ, 0xc0, !PT ;  /* 0xfffff0000d0d7812 */ /* 0x000fe400078ec0ff */
[----:B------:R-:W-:Y:S02]  /*2590*/  LOP3.LUT R15, R15, 0xfffff000, RZ, 0xc0, !PT ;  /* 0xfffff0000f0f7812 */ /* 0x000fe400078ec0ff */
[----:B------:R-:W-:Y:S02]  /*25a0*/  LOP3.LUT R21, R21, 0xfffff000, RZ, 0xc0, !PT ;  /* 0xfffff00015157812 */ /* 0x000fe400078ec0ff */
[----:B------:R-:W-:-:S04]  /*25b0*/  LOP3.LUT R22, R22, 0xfffffffd, RZ, 0xc0, !PT ;  /* 0xfffffffd16167812 */ /* 0x000fc800078ec0ff */
[----:B------:R-:W-:Y:S02]  /*25c0*/  @P1 LOP3.LUT R22, R22, 0x2, RZ, 0xfc, !PT ;  /* 0x0000000216161812 */ /* 0x000fe400078efcff */
[----:B------:R-:W-:Y:S01]  /*25d0*/  ISETP.GE.AND P1, PT, R138, UR4, PT ;  /* 0x000000048a007c0c */ /* 0x000fe2000bf26270 */
[----:B------:R-:W-:-:S04]  /*25e0*/  IMAD.WIDE.U32 R68, R98, R10, R68 ;  /* 0x0000000a62447225 */ /* 0x000fc800078e0044 */
[----:B------:R-:W-:-:S04]  /*25f0*/  IMAD.WIDE.U32 R66, R98, R10, R66 ;  /* 0x0000000a62427225 */ /* 0x000fc800078e0042 */
[----:B------:R-:W-:Y:S01]  /*2600*/  IMAD.SHL.U32 R100, R29, 0x2, RZ ;  /* 0x000000021d647824 */ /* 0x000fe200078e00ff */
[----:B------:R-:W-:Y:S01]  /*2610*/  SEL R29, RZ, 0x20, P1 ;  /* 0x00000020ff1d7807 */ /* 0x000fe20000800000 */
[-C--:B------:R-:W-:Y:S01]  /*2620*/  IMAD.WIDE.U32 R72, R98, R8.reuse, R72 ;  /* 0x0000000862487225 */ /* 0x080fe200078e0048 */
[----:B------:R-:W-:Y:S02]  /*2630*/  SHF.L.U64.HI R88, R8, 0x7, R9 ;  /* 0x0000000708587819 */ /* 0x000fe40000010209 */
[----:B------:R-:W-:Y:S01]  /*2640*/  LOP3.LUT R29, R30, R29, RZ, 0xfc, !PT ;  /* 0x0000001d1e1d7212 */ /* 0x000fe200078efcff */
[----:B------:R-:W-:Y:S01]  /*2650*/  IMAD.WIDE.U32 R70, R98, R8, R70 ;  /* 0x0000000862467225 */ /* 0x000fe200078e0046 */
[----:B------:R-:W-:Y:S02]  /*2660*/  SHF.L.U64.HI R89, R10, 0x7, R11 ;  /* 0x000000070a597819 */ /* 0x000fe4000001020b */
[----:B----4-:R-:W-:Y:S01]  /*2670*/  SHF.R.S32.HI R87, RZ, 0x1f, R0 ;  /* 0x0000001fff577819 */ /* 0x010fe20000011400 */
[----:B------:R-:W-:Y:S01]  /*2680*/  VIADD R101, R31, 0x8 ;  /* 0x000000081f657836 */ /* 0x000fe20000000000 */
[----:B------:R-:W-:-:S02]  /*2690*/  LOP3.LUT R30, R30, 0x1, RZ, 0xc0, !PT ;  /* 0x000000011e1e7812 */ /* 0x000fc400078ec0ff */
[----:B------:R-:W-:Y:S01]  /*26a0*/  LOP3.LUT R31, R29, 0x2, RZ, 0xc0, !PT ;  /* 0x000000021d1f7812 */ /* 0x000fe200078ec0ff */
[----:B------:R-:W-:Y:S01]  /*26b0*/  @!P6 BAR.SYNC.DEFER_BLOCKING 0x9, 0x100 ;  /* 0x024400000000eb1d */ /* 0x000fe20000010000 */
[C---:B--2---:R-:W-:Y:S02]  /*26c0*/  LOP3.LUT R12, R35.reuse, 0x18, R5, 0xf8, !PT ;  /* 0x00000018230c7812 */ /* 0x044fe400078ef805 */
[C---:B------:R-:W-:Y:S02]  /*26d0*/  LOP3.LUT R14, R35.reuse, 0x18, R6, 0xf8, !PT ;  /* 0x00000018230e7812 */ /* 0x040fe400078ef806 */
[----:B------:R-:W-:Y:S02]  /*26e0*/  LOP3.LUT R20, R35, 0x18, R7, 0xf8, !PT ;  /* 0x0000001823147812 */ /* 0x000fe400078ef807 */
[-C--:B---3--:R-:W-:Y:S02]  /*26f0*/  LOP3.LUT R12, R12, R28.reuse, RZ, 0x3c, !PT ;  /* 0x0000001c0c0c7212 */ /* 0x088fe400078e3cff */
[----:B------:R-:W-:-:S02]  /*2700*/  LOP3.LUT R14, R14, R28, RZ, 0x3c, !PT ;  /* 0x0000001c0e0e7212 */ /* 0x000fc400078e3cff */
[----:B------:R-:W-:Y:S01]  /*2710*/  LOP3.LUT R20, R20, R28, RZ, 0x3c, !PT ;  /* 0x0000001c14147212 */ /* 0x000fe200078e3cff */
[C---:B------:R-:W-:Y:S01]  /*2720*/  IMAD R28, R27.reuse, R8, RZ ;  /* 0x000000081b1c7224 */ /* 0x040fe200078e02ff */
[--C-:B------:R-:W-:Y:S02]  /*2730*/  IADD3 R97, R12, R13, R32.reuse ;  /* 0x0000000d0c617210 */ /* 0x100fe40007ffe020 */
[--C-:B------:R-:W-:Y:S02]  /*2740*/  IADD3 R96, R14, R15, R32.reuse ;  /* 0x0000000f0e607210 */ /* 0x100fe40007ffe020 */
[----:B------:R-:W-:Y:S01]  /*2750*/  IADD3 R95, R20, R21, R32 ;  /* 0x00000015145f7210 */ /* 0x000fe20007ffe020 */
[----:B------:R-:W-:Y:S01]  /*2760*/  IMAD R27, R27, R10, RZ ;  /* 0x0000000a1b1b7224 */ /* 0x000fe200078e02ff */
[----:B------:R-:W-:-:S03]  /*2770*/  LEA.HI R32, R37, R37, RZ, 0x1 ;  /* 0x0000002525207211 */ /* 0x000fc600078f08ff */
[----:B------:R-:W-:Y:S01]  /*2780*/  IMAD R27, R98, R11, R27 ;  /* 0x0000000b621b7224 */ /* 0x000fe200078e021b */
[----:B------:R-:W-:Y:S01]  /*2790*/  LOP3.LUT R32, R32, 0xfffffffe, RZ, 0xc0, !PT ;  /* 0xfffffffe20207812 */ /* 0x000fe200078ec0ff */
[----:B------:R-:W-:Y:S01]  /*27a0*/  IMAD R77, R98, R9, R28 ;  /* 0x00000009624d7224 */ /* 0x000fe200078e021c */
[----:B------:R-:W-:Y:S01]  /*27b0*/  LOP3.LUT R21, R5, 0xfffffff8, RZ, 0xc0, !PT ;  /* 0xfffffff805157812 */ /* 0x000fe200078ec0ff */
[----:B------:R-:W-:Y:S01]  /*27c0*/  IMAD.IADD R78, R69, 0x1, R27 ;  /* 0x00000001454e7824 */ /* 0x000fe200078e021b */
[----:B------:R-:W-:Y:S01]  /*27d0*/  LOP3.LUT R28, R7, 0xfffffff8, RZ, 0xc0, !PT ;  /* 0xfffffff8071c7812 */ /* 0x000fe200078ec0ff */
[----:B------:R-:W-:Y:S02]  /*27e0*/  IMAD.IADD R32, R37, 0x1, -R32 ;  /* 0x0000000125207824 */ /* 0x000fe400078e0a20 */
[----:B------:R-:W-:Y:S01]  /*27f0*/  IMAD.IADD R76, R27, 0x1, R67 ;  /* 0x000000011b4c7824 */ /* 0x000fe200078e0243 */
[----:B------:R-:W-:Y:S01]  /*2800*/  LOP3.LUT R27, R6, 0xfffffff8, RZ, 0xc0, !PT ;  /* 0xfffffff8061b7812 */ /* 0x000fe200078ec0ff */
[----:B------:R-:W-:Y:S01]  /*2810*/  IMAD.SHL.U32 R9, R10, 0x80, RZ ;  /* 0x000000800a097824 */ /* 0x000fe200078e00ff */
[----:B------:R-:W-:Y:S01]  /*2820*/  SHF.R.S32.HI R10, RZ, 0x1f, R34 ;  /* 0x0000001fff0a7819 */ /* 0x000fe20000011422 */
[----:B------:R-:W-:Y:S01]  /*2830*/  IMAD R20, R32, 0xc0, R36 ;  /* 0x000000c020147824 */ /* 0x000fe200078e0224 */
[----:B------:R-:W-:Y:S01]  /*2840*/  SHF.R.S32.HI R94, RZ, 0x1f, R21 ;  /* 0x0000001fff5e7819 */ /* 0x000fe20000011415 */
[----:B------:R-:W-:Y:S01]  /*2850*/  IMAD.IADD R79, R73, 0x1, R77 ;  /* 0x00000001494f7824 */ /* 0x000fe200078e024d */
[----:B------:R-:W-:Y:S01]  /*2860*/  IADD3 R77, R77, R71, RZ ;  /* 0x000000474d4d7210 */ /* 0x000fe20007ffe0ff */
[----:B------:R-:W-:Y:S01]  /*2870*/  IMAD.SHL.U32 R8, R8, 0x80, RZ ;  /* 0x0000008008087824 */ /* 0x000fe200078e00ff */
[----:B------:R-:W-:-:S02]  /*2880*/  SHF.R.S32.HI R93, RZ, 0x1f, R27 ;  /* 0x0000001fff5d7819 */ /* 0x000fc4000001141b */
[----:B------:R-:W-:Y:S02]  /*2890*/  SHF.R.S32.HI R92, RZ, 0x1f, R28 ;  /* 0x0000001fff5c7819 */ /* 0x000fe4000001141c */
[----:B------:R-:W-:-:S07]  /*28a0*/  LOP3.LUT R32, R29, 0x4, RZ, 0xc0, !PT ;  /* 0x000000041d207812 */ /* 0x000fce00078ec0ff */
.L_x_1434:
[----:B0-2---:R-:W2:Y:S01]  /*28b0*/  LDL R35, [R1+0xa0] ;  /* 0x0000a00001237983 */ /* 0x005ea20000100800 */
[----:B------:R-:W0:Y:S01]  /*28c0*/  LDC R82, c[0x0][0x430] ;  /* 0x00010c00ff527b82 */ /* 0x000e220000000800 */
[----:B------:R-:W-:Y:S02]  /*28d0*/  VIADD R25, R25, 0xffffffff ;  /* 0xffffffff19197836 */ /* 0x000fe40000000000 */
[----:B------:R-:W-:Y:S02]  /*28e0*/  IMAD.MOV.U32 R81, RZ, RZ, RZ ;  /* 0x000000ffff517224 */ /* 0x000fe400078e00ff */
[----:B------:R-:W-:-:S03]  /*28f0*/  IMAD R13, R25, 0x80, R20 ;  /* 0x00000080190d7824 */ /* 0x000fc600078e0214 */
[----:B-1----:R-:W1:Y:S01]  /*2900*/  LDC R99, c[0x0][0x3f4] ;  /* 0x0000fd00ff637b82 */ /* 0x002e620000000800 */
[----:B------:R-:W-:Y:S01]  /*2910*/  IMAD.IADD R40, R80, 0x1, R13 ;  /* 0x0000000150287824 */ /* 0x000fe200078e020d */
[----:B------:R-:W-:-:S03]  /*2920*/  ISETP.GE.AND P1, PT, R13, R24, PT ;  /* 0x000000180d00720c */ /* 0x000fc60003f26270 */
[----:B------:R-:W-:Y:S01]  /*2930*/  IMAD.MOV.U32 R36, RZ, RZ, R40 ;  /* 0x000000ffff247224 */ /* 0x000fe200078e0028 */
[----:B------:R-:W-:Y:S02]  /*2940*/  ISETP.GT.OR P1, PT, R20, 0x7f, P1 ;  /* 0x0000007f1400780c */ /* 0x000fe40000f24670 */
[----:B0-----:R-:W-:-:S11]  /*2950*/  ISETP.NE.AND P2, PT, R82, 0x1, PT ;  /* 0x000000015200780c */ /* 0x001fd60003f45270 */
[----:B------:R-:W0:Y:S08]  /*2960*/  @!P1 LDC.64 R14, c[0x0][0x428] ;  /* 0x00010a00ff0e9b82 */ /* 0x000e300000000a00 */
[----:B------:R-:W3:Y:S08]  /*2970*/  @!P1 LDC.64 R12, c[0x0][0x418] ;  /* 0x00010600ff0c9b82 */ /* 0x000ef00000000a00 */
[----:B------:R-:W4:Y:S08]  /*2980*/  @P2 LDC R11, c[0x0][0x434] ;  /* 0x00010d00ff0b2b82 */ /* 0x000f300000000800 */
[----:B------:R-:W1:Y:S01]  /*2990*/  @P2 LDC R38, c[0x0][0x438] ;  /* 0x00010e00ff262b82 */ /* 0x000e620000000800 */
[----:B----4-:R-:W-:-:S05]  /*29a0*/  @P2 IMAD.HI.U32 R11, R40, R11, RZ ;  /* 0x0000000b280b2227 */ /* 0x010fca00078e00ff */
[----:B-1----:R-:W-:Y:S01]  /*29b0*/  @P2 SHF.R.U32.HI R36, RZ, R38, R11 ;  /* 0x00000026ff242219 */ /* 0x002fe2000001160b */
[----:B0-----:R-:W-:-:S03]  /*29c0*/  @!P1 IMAD R11, R87, R14, RZ ;  /* 0x0000000e570b9224 */ /* 0x001fc600078e02ff */
[--C-:B------:R-:W-:Y:S01]  /*29d0*/  @!P1 SHF.R.S32.HI R37, RZ, 0x1f, R36.reuse ;  /* 0x0000001fff259819 */ /* 0x100fe20000011424 */
[C---:B------:R-:W-:Y:S02]  /*29e0*/  @!P1 IMAD R11, R0.reuse, R15, R11 ;  /* 0x0000000f000b9224 */ /* 0x040fe400078e020b */
[----:B------:R-:W-:-:S04]  /*29f0*/  @!P1 IMAD.WIDE.U32 R14, R0, R14, R36 ;  /* 0x0000000e000e9225 */ /* 0x000fc800078e0024 */
[----:B------:R-:W-:Y:S01]  /*2a00*/  @!P1 IMAD.IADD R11, R15, 0x1, R11 ;  /* 0x000000010f0b9824 */ /* 0x000fe200078e020b */
[----:B---3--:R-:W-:Y:S02]  /*2a10*/  @!P1 LEA R12, P2, R14, R12, 0x2 ;  /* 0x0000000c0e0c9211 */ /* 0x008fe400078410ff */
[----:B------:R-:W-:Y:S02]  /*2a20*/  LOP3.LUT P3, RZ, R74, 0x2, RZ, 0xc0, !PT ;  /* 0x000000024aff7812 */ /* 0x000fe4000786c0ff */
[----:B------:R-:W-:Y:S02]  /*2a30*/  @!P1 LEA.HI.X R13, R14, R13, R11, 0x2, P2 ;  /* 0x0000000d0e0d9211 */ /* 0x000fe400010f140b */
[----:B------:R-:W-:Y:S01]  /*2a40*/  ISETP.GE.AND P2, PT, R99, 0x1, PT ;  /* 0x000000016300780c */ /* 0x000fe20003f46270 */
[----:B------:R-:W-:Y:S01]  /*2a50*/  IMAD.MOV R15, RZ, RZ, -R36 ;  /* 0x000000ffff0f7224 */ /* 0x000fe200078e0a24 */
[----:B------:R-:W-:Y:S05]  /*2a60*/  YIELD ;  /* 0x0000000000007946 */ /* 0x000fea0003800000 */
[----:B------:R-:W-:Y:S01]  /*2a70*/  BSSY B0, `(.L_x_1376) ;  /* 0x0000427000007945 */ /* 0x000fe20003800000 */
[----:B------:R0:W5:Y:S01]  /*2a80*/  @!P1 LDG.E R81, desc[UR54][R12.64] ;  /* 0x000000360c519981 */ /* 0x000162000c1e1900 */
[----:B------:R-:W-:Y:S01]  /*2a90*/  IMAD R82, R82, R15, R40 ;  /* 0x0000000f52527224 */ /* 0x000fe200078e0228 */
[----:B------:R-:W-:Y:S01]  /*2aa0*/  ISETP.GT.AND P1, PT, R25, R75, PT ;  /* 0x0000004b1900720c */ /* 0x000fe20003f24270 */
[----:B--2---:R-:W-:-:S04]  /*2ab0*/  IMAD R65, R19, 0x3000, R35 ;  /* 0x0000300013417824 */ /* 0x004fc800078e0223 */
[C---:B------:R-:W-:Y:S02]  /*2ac0*/  VIADD R11, R65.reuse, 0x10 ;  /* 0x00000010410b7836 */ /* 0x040fe40000000000 */
[C---:B------:R-:W-:Y:S02]  /*2ad0*/  @P3 VIADD R11, R65.reuse, 0xfffffff0 ;  /* 0xfffffff0410b3836 */ /* 0x040fe40000000000 */
[--C-:B------:R-:W-:Y:S02]  /*2ae0*/  IMAD R65, R65, 0x2, R26.reuse ;  /* 0x0000000241417824 */ /* 0x100fe400078e021a */
[----:B------:R-:W-:Y:S01]  /*2af0*/  IMAD R64, R11, 0x2, R26 ;  /* 0x000000020b407824 */ /* 0x000fe200078e021a */
[----:B0-----:R-:W-:Y:S06]  /*2b00*/  @!P2 BRA `(.L_x_1377) ;  /* 0x0000003c0028a947 */ /* 0x001fec0003800000 */
[----:B------:R-:W-:Y:S01]  /*2b10*/  SHF.R.S32.HI R83, RZ, 0x1f, R82 ;  /* 0x0000001fff537819 */ /* 0x000fe20000011452 */
[----:B------:R-:W-:Y:S01]  /*2b20*/  ULDC.64 UR4, c[0x0][0x300] ;  /* 0x0000c00000047ab9 */ /* 0x000fe20000000a00 */
[----:B-----5:R-:W-:Y:S01]  /*2b30*/  SHF.R.S32.HI R84, RZ, 0x1f, R81 ;  /* 0x0000001fff547819 */ /* 0x020fe20000011451 */
[----:B------:R-:W-:-:S04]  /*2b40*/  IMAD.WIDE.U32 R12, R82, UR4, RZ ;  /* 0x00000004520c7c25 */ /* 0x000fc8000f8e00ff */
[----:B------:R-:W-:Y:S02]  /*2b50*/  IMAD R11, R83, UR4, RZ ;  /* 0x00000004530b7c24 */ /* 0x000fe4000f8e02ff */
[----:B------:R-:W-:Y:S02]  /*2b60*/  IMAD R36, R88, R25, RZ ;  /* 0x0000001958247224 */ /* 0x000fe400078e02ff */
[----:B------:R-:W-:Y:S01]  /*2b70*/  IMAD R11, R82, UR5, R11 ;  /* 0x00000005520b7c24 */ /* 0x000fe2000f8e020b */
[----:B------:R-:W-:Y:S01]  /*2b80*/  ULDC.64 UR4, c[0x0][0x310] ;  /* 0x0000c40000047ab9 */ /* 0x000fe20000000a00 */
[----:B------:R-:W-:Y:S02]  /*2b90*/  IMAD R85, R25, -0x80, R24 ;  /* 0xffffff8019557824 */ /* 0x000fe400078e0218 */
[----:B------:R-:W-:Y:S02]  /*2ba0*/  IMAD R14, R84, UR4, RZ ;  /* 0x00000004540e7c24 */ /* 0x000fe4000f8e02ff */
[----:B------:R-:W-:Y:S01]  /*2bb0*/  IMAD.IADD R13, R13, 0x1, R11 ;  /* 0x000000010d0d7824 */ /* 0x000fe200078e020b */
[----:B------:R-:W-:Y:S01]  /*2bc0*/  VIMNMX R85, R85, 0x80, PT ;  /* 0x0000008055557848 */ /* 0x000fe20003fe0100 */
[----:B------:R-:W-:-:S02]  /*2bd0*/  IMAD R11, R81, UR5, R14 ;  /* 0x00000005510b7c24 */ /* 0x000fc4000f8e020e */
[----:B------:R-:W-:Y:S01]  /*2be0*/  IMAD.WIDE.U32 R12, R81, UR4, R12 ;  /* 0x00000004510c7c25 */ /* 0x000fe2000f8e000c */
[----:B------:R-:W-:-:S03]  /*2bf0*/  ULDC.64 UR4, c[0x0][0x308] ;  /* 0x0000c20000047ab9 */ /* 0x000fc60000000a00 */
[----:B------:R-:W-:Y:S02]  /*2c00*/  IMAD R15, R10, UR4, RZ ;  /* 0x000000040a0f7c24 */ /* 0x000fe4000f8e02ff */
[----:B------:R-:W-:Y:S01]  /*2c10*/  IMAD.IADD R13, R13, 0x1, R11 ;  /* 0x000000010d0d7824 */ /* 0x000fe200078e020b */
[----:B------:R-:W-:Y:S01]  /*2c20*/  SHF.R.S32.HI R11, RZ, 0x1f, R25 ;  /* 0x0000001fff0b7819 */ /* 0x000fe20000011419 */
[C---:B------:R-:W-:Y:S02]  /*2c30*/  IMAD R15, R34.reuse, UR5, R15 ;  /* 0x00000005220f7c24 */ /* 0x040fe4000f8e020f */
        /* <DEDUP_REMOVED lines=15> */
[----:B------:R-:W0:Y:S01]  /*2d30*/  S2R R38, SR_TID.X ;  /* 0x0000000000267919 */ /* 0x000e220000002100 */
        /* <DEDUP_REMOVED lines=12> */
[----:B0-----:R-:W-:-:S05]  /*2e00*/  VIADD R39, R38, 0xffffff80 ;  /* 0xffffff8026277836 */ /* 0x001fca0000000000 */
[----:B------:R-:W-:-:S04]  /*2e10*/  LEA.HI R38, R39, R39, RZ, 0x1 ;  /* 0x0000002727267211 */ /* 0x000fc800078f08ff */
[----:B------:R-:W-:-:S04]  /*2e20*/  SHF.R.S32.HI R38, RZ, 0x1, R38 ;  /* 0x00000001ff267819 */ /* 0x000fc80000011426 */
[----:B------:R-:W-:Y:S02]  /*2e30*/  ISETP.GE.AND P3, PT, R38, R85, PT ;  /* 0x000000552600720c */ /* 0x000fe40003f66270 */
[----:B------:R-:W-:-:S11]  /*2e40*/  CS2R R38, SRZ ;  /* 0x0000000000267805 */ /* 0x000fd6000001ff00 */
[----:B------:R-:W-:Y:S05]  /*2e50*/  @P3 BRA `(.L_x_1380) ;  /* 0x0000000000b83947 */ /* 0x000fea0003800000 */
[----:B------:R-:W2:Y:S04]  /*2e60*/  LDL.64 R104, [R1+0x58] ;  /* 0x0000580001687983 */ /* 0x000ea80000100a00 */
[----:B------:R-:W3:Y:S04]  /*2e70*/  LDL R91, [R1+0x8c] ;  /* 0x00008c00015b7983 */ /* 0x000ee80000100800 */
[----:B------:R-:W4:Y:S04]  /*2e80*/  LDL R90, [R1+0x84] ;  /* 0x00008400015a7983 */ /* 0x000f280000100800 */
        /* <DEDUP_REMOVED lines=43> */
.L_x_1380:
[----:B------:R-:W-:Y:S05]  /*3140*/  BSYNC B1 ;  /* 0x0000000000017941 */ /* 0x000fea0003800000 */
.L_x_1379:
[----:B-----5:R-:W-:Y:S01]  /*3150*/  IMAD.MOV.U32 R11, RZ, RZ, R36 ;  /* 0x000000ffff0b7224 */ /* 0x020fe200078e0024 */
[----:B------:R-:W-:Y:S01]  /*3160*/  UISETP.NE.AND UP0, UPT, UR39, 0x3, UPT ;  /* 0x000000032700788c */ /* 0x000fe2000bf05270 */
[----:B0-----:R-:W-:Y:S02]  /*3170*/  IMAD.MOV.U32 R12, RZ, RZ, R37 ;  /* 0x000000ffff0c7224 */ /* 0x001fe400078e0025 */
[----:B------:R-:W-:Y:S02]  /*3180*/  IMAD.MOV.U32 R13, RZ, RZ, R40 ;  /* 0x000000ffff0d7224 */ /* 0x000fe400078e0028 */
[----:B------:R-:W-:Y:S01]  /*3190*/  IMAD.MOV.U32 R14, RZ, RZ, R41 ;  /* 0x000000ffff0e7224 */ /* 0x000fe200078e0029 */
[----:B------:R-:W-:Y:S01]  /*31a0*/  PRMT R63, R11, 0x5410, R12 ;  /* 0x000054100b3f7816 */ /* 0x000fe2000000000c */
[----:B------:R-:W-:Y:S01]  /*31b0*/  IMAD.MOV.U32 R11, RZ, RZ, R44 ;  /* 0x000000ffff0b7224 */ /* 0x000fe200078e002c */
[----:B------:R-:W-:Y:S01]  /*31c0*/  PLOP3.LUT P2, PT, PT, PT, UP0, 0x80, 0x0 ;  /* 0x000000000000781c */ /* 0x000fe20003f4f008 */
[----:B------:R-:W-:Y:S01]  /*31d0*/  IMAD.MOV.U32 R12, RZ, RZ, R45 ;  /* 0x000000ffff0c7224 */ /* 0x000fe200078e002d */
[----:B------:R-:W-:Y:S01]  /*31e0*/  PRMT R104, R14, 0x5410, R13 ;  /* 0x000054100e687816 */ /* 0x000fe2000000000d */
[----:B------:R-:W-:-:S02]  /*31f0*/  IMAD.MOV.U32 R13, RZ, RZ, R48 ;  /* 0x000000ffff0d7224 */ /* 0x000fc400078e0030 */
[----:B------:R-:W-:Y:S01]  /*3200*/  IMAD.MOV.U32 R14, RZ, RZ, R49 ;  /* 0x000000ffff0e7224 */ /* 0x000fe200078e0031 */
[----:B------:R-:W-:Y:S01]  /*3210*/  PRMT R107, R11, 0x5410, R12 ;  /* 0x000054100b6b7816 */ /* 0x000fe2000000000c */
[----:B------:R-:W-:Y:S02]  /*3220*/  IMAD.MOV.U32 R11, RZ, RZ, R52 ;  /* 0x000000ffff0b7224 */ /* 0x000fe400078e0034 */
[----:B------:R-:W-:Y:S01]  /*3230*/  IMAD.MOV.U32 R12, RZ, RZ, R53 ;  /* 0x000000ffff0c7224 */ /* 0x000fe200078e0035 */
[----:B------:R-:W-:Y:S01]  /*3240*/  PRMT R109, R13, 0x5410, R14 ;  /* 0x000054100d6d7816 */ /* 0x000fe2000000000e */
[----:B------:R-:W-:Y:S02]  /*3250*/  IMAD.MOV.U32 R13, RZ, RZ, R56 ;  /* 0x000000ffff0d7224 */ /* 0x000fe400078e0038 */
[----:B------:R-:W-:Y:S01]  /*3260*/  IMAD.MOV.U32 R14, RZ, RZ, R57 ;  /* 0x000000ffff0e7224 */ /* 0x000fe200078e0039 */
[----:B------:R-:W-:Y:S01]  /*3270*/  PRMT R112, R11, 0x5410, R12 ;  /* 0x000054100b707816 */ /* 0x000fe2000000000c */
[----:B------:R-:W-:Y:S01]  /*3280*/  IMAD.MOV.U32 R12, RZ, RZ, R39 ;  /* 0x000000ffff0c7224 */ /* 0x000fe200078e0027 */
[----:B------:R-:W-:Y:S01]  /*3290*/  PRMT R111, R13, 0x7610, R111 ;  /* 0x000076100d6f7816 */ /* 0x000fe2000000006f */
[----:B------:R-:W-:Y:S01]  /*32a0*/  IMAD.MOV.U32 R13, RZ, RZ, R42 ;  /* 0x000000ffff0d7224 */ /* 0x000fe200078e002a */
[----:B------:R-:W-:Y:S01]  /*32b0*/  PRMT R113, R14, 0x7610, R113 ;  /* 0x000076100e717816 */ /* 0x000fe20000000071 */
[----:B------:R-:W-:Y:S01]  /*32c0*/  IMAD.MOV.U32 R14, RZ, RZ, R43 ;  /* 0x000000ffff0e7224 */ /* 0x000fe200078e002b */
[----:B------:R-:W-:-:S04]  /*32d0*/  MOV R11, R38 ;  /* 0x00000026000b7202 */ /* 0x000fc80000000f00 */
[----:B------:R-:W-:Y:S01]  /*32e0*/  PRMT R90, R11, 0x5410, R12 ;  /* 0x000054100b5a7816 */ /* 0x000fe2000000000c */
[----:B------:R-:W-:Y:S01]  /*32f0*/  IMAD.MOV.U32 R11, RZ, RZ, R46 ;  /* 0x000000ffff0b7224 */ /* 0x000fe200078e002e */
[----:B------:R-:W-:Y:S01]  /*3300*/  PRMT R91, R14, 0x5410, R13 ;  /* 0x000054100e5b7816 */ /* 0x000fe2000000000d */
[----:B------:R-:W-:Y:S02]  /*3310*/  IMAD.MOV.U32 R12, RZ, RZ, R47 ;  /* 0x000000ffff0c7224 */ /* 0x000fe400078e002f */
        /* <DEDUP_REMOVED lines=8> */
[----:B------:R-:W-:Y:S01]  /*33a0*/  PRMT R111, R111, 0x5410, R12 ;  /* 0x000054106f6f7816 */ /* 0x000fe2000000000c */
[----:B------:R-:W-:Y:S01]  /*33b0*/  IMAD.MOV.U32 R11, RZ, RZ, R59 ;  /* 0x000000ffff0b7224 */ /* 0x000fe200078e003b */
[----:B------:R-:W-:-:S04]  /*33c0*/  PRMT R114, R114, 0x5410, R13 ;  /* 0x0000541072727816 */ /* 0x000fc8000000000d */
[----:B------:R-:W-:Y:S01]  /*33d0*/  PRMT R115, R14, 0x5410, R11 ;  /* 0x000054100e737816 */ /* 0x000fe2000000000b */
[----:B------:R-:W-:Y:S06]  /*33e0*/  @!P2 BRA `(.L_x_1381) ;  /* 0x000000000004a947 */ /* 0x000fec0003800000 */
[----:B------:R-:W-:Y:S01]  /*33f0*/  BPT.TRAP 0x1 ;  /* 0x000000040000795c */ /* 0x000fe20000300000 */
.L_x_1381:
[----:B------:R-:W2:Y:S01]  /*3400*/  LDL R11, [R1+0x38] ;  /* 0x00003800010b7983 */ /* 0x000ea20000100800 */
[----:B------:R-:W-:Y:S01]  /*3410*/  IMAD R35, R19, 0x8, R2 ;  /* 0x0000000813237824 */ /* 0x000fe200078e0202 */
[----:B------:R-:W-:Y:S01]  /*3420*/  BSSY B1, `(.L_x_1382) ;  /* 0x0000004000017945 */ /* 0x000fe20003800000 */
[----:B--2---:R-:W-:-:S04]  /*3430*/  SHF.L.U32 R86, R11, 0x1f, RZ ;  /* 0x0000001f0b567819 */ /* 0x004fc800000006ff */
[----:B------:R-:W0:Y:S02]  /*3440*/  SYNCS.PHASECHK.TRANS64.TRYWAIT P4, [R35+URZ+0x2d890], R86 ;  /* 0x02d89056230075a7 */ /* 0x000e24000808017f */
[----:B0-----:R-:W-:Y:S05]  /*3450*/  @!P4 BRA `(.L_x_1383) ;  /* 0x000002100088c947 */ /* 0x001fea0003800000 */
.L_x_1714:
[----:B------:R-:W-:Y:S05]  /*3460*/  BSYNC B1 ;  /* 0x0000000000017941 */ /* 0x000fea0003800000 */
.L_x_1382:
[----:B------:R-:W-:-:S03]  /*3470*/  UMOV UR4, 0xffffffff ;  /* 0xffffffff00047882 */ /* 0x000fc60000000000 */
[----:B------:R-:W-:Y:S05]  /*3480*/  BRA.DIV UR4, `(.L_x_1384) ;  /* 0x0000021204907947 */ /* 0x000fea000b800000 */
[----:B------:R-:W1:Y:S04]  /*3490*/  SHFL.IDX PT, R62, R62, RZ, 0x1e1f ;  /* 0x001e1fff3e3e7589 */ /* 0x000e6800000e0000 */
[----:B------:R2:W3:Y:S02]  /*34a0*/  SHFL.IDX PT, R11, R60, RZ, 0x1e1f ;  /* 0x001e1fff3c0b7589 */ /* 0x0004e400000e0000 */
.L_x_1718:
[----:B------:R-:W-:Y:S05]  /*34b0*/  @P3 BRA `(.L_x_1385) ;  /* 0x0000003800083947 */ /* 0x000fea0003800000 */
[----:B------:R-:W-:Y:S01]  /*34c0*/  ISETP.NE.AND P3, PT, R30, RZ, PT ;  /* 0x000000ff1e00720c */ /* 0x000fe20003f65270 */
[----:B------:R-:W-:-:S12]  /*34d0*/  BSSY B1, `(.L_x_1386) ;  /* 0x0000037000017945 */ /* 0x000fd80003800000 */
[----:B------:R-:W-:Y:S05]  /*34e0*/  @!P3 BRA `(.L_x_1387) ;  /* 0x0000000000d4b947 */ /* 0x000fea0003800000 */
[----:B------:R-:W4:Y:S01]  /*34f0*/  LDL.64 R116, [R1+0x58] ;  /* 0x0000580001747983 */ /* 0x000f220000100a00 */
[C---:B--23--:R-:W-:Y:S01]  /*3500*/  LEA R60, P3, R16.reuse, R11, 0x1 ;  /* 0x0000000b103c7211 */ /* 0x04cfe200078608ff */
[----:B------:R-:W-:Y:S02]  /*3510*/  BSSY B2, `(.L_x_1388) ;  /* 0x0000031000027945 */ /* 0x000fe40003800000 */
[----:B------:R2:W3:Y:S01]  /*3520*/  LDS.128 R12, [R65+0x15000] ;  /* 0x01500000410c7984 */ /* 0x0004e20000000c00 */
[----:B-1----:R-:W-:Y:S02]  /*3530*/  LEA.HI.X R61, R16, R62, R17, 0x1, P3 ;  /* 0x0000003e103d7211 */ /* 0x002fe400018f0c11 */
[----:B----4-:R-:W-:-:S13]  /*3540*/  ISETP.GE.AND P3, PT, R116, R99, PT ;  /* 0x000000637400720c */ /* 0x010fda0003f66270 */
[----:B--23--:R-:W-:Y:S05]  /*3550*/  @P3 BRA `(.L_x_1389) ;  /* 0x0000000000b03947 */ /* 0x00cfea0003800000 */
[----:B------:R-:W-:Y:S01]  /*3560*/  SHF.R.U64 R58, R58, 0x10, R59 ;  /* 0x000000103a3a7819 */ /* 0x000fe2000000123b */
[----:B------:R-:W-:Y:S01]  /*3570*/  IMAD.MOV.U32 R105, RZ, RZ, R13 ;  /* 0x000000ffff697224 */ /* 0x000fe200078e000d */
[----:B------:R-:W-:-:S03]  /*3580*/  SHF.R.U64 R56, R56, 0x10, R57 ;  /* 0x0000001038387819 */ /* 0x000fc60000001239 */
[----:B------:R-:W-:Y:S02]  /*3590*/  HADD2.F32 R58, -RZ, R58.H0_H0 ;  /* 0x2000003aff3a7230 */ /* 0x000fe40000004100 */
[--C-:B------:R-:W-:Y:S02]  /*35a0*/  HADD2.F32 R13, -RZ, R105.reuse.H1_H1 ;  /* 0x30000069ff0d7230 */ /* 0x100fe40000004100 */
[----:B------:R-:W-:Y:S02]  /*35b0*/  HADD2.F32 R105, -RZ, R105.H0_H0 ;  /* 0x20000069ff697230 */ /* 0x000fe40000004100 */
[----:B------:R-:W-:Y:S02]  /*35c0*/  HADD2.F32 R56, -RZ, R56.H0_H0 ;  /* 0x20000038ff387230 */ /* 0x000fe40000004100 */
[-C--:B------:R-:W-:Y:S01]  /*35d0*/  FMUL.FTZ R106, R13, R58.reuse ;  /* 0x0000003a0d6a7220 */ /* 0x080fe20000410000 */
[----:B------:R-:W-:-:S03]  /*35e0*/  FMUL.FTZ R58, R105, R58 ;  /* 0x0000003a693a7220 */ /* 0x000fc60000410000 */
[-C--:B------:R-:W-:Y:S01]  /*35f0*/  FFMA.FTZ R106, R105, R56.reuse, -R106 ;  /* 0x00000038696a7223 */ /* 0x080fe2000001086a */
[----:B------:R-:W-:Y:S02]  /*3600*/  HADD2.F32 R105, -RZ, R111.H1_H1 ;  /* 0x3000006fff697230 */ /* 0x000fe40000004100 */
[----:B------:R-:W-:Y:S01]  /*3610*/  FFMA.FTZ R13, R13, R56, R58 ;  /* 0x000000380d0d7223 */ /* 0x000fe2000001003a */
[----:B------:R-:W-:Y:S01]  /*3620*/  SHF.R.U32.HI R58, RZ, 0x10, R59 ;  /* 0x00000010ff3a7819 */ /* 0x000fe2000001163b */
[----:B------:R-:W-:Y:S01]  /*3630*/  IMAD.MOV.U32 R59, RZ, RZ, R15 ;  /* 0x000000ffff3b7224 */ /* 0x000fe200078e000f */
[----:B------:R-:W-:Y:S01]  /*3640*/  SHF.R.U32.HI R56, RZ, 0x10, R57 ;  /* 0x00000010ff387819 */ /* 0x000fe20000011639 */
[----:B------:R-:W-:Y:S01]  /*3650*/  IMAD.MOV.U32 R57, RZ, RZ, R12 ;  /* 0x000000ffff397224 */ /* 0x000fe200078e000c */
[----:B------:R-:W-:Y:S01]  /*3660*/  F2FP.F16.F32.PACK_AB R13, R13, R106 ;  /* 0x0000006a0d0d723e */ /* 0x000fe200000000ff */
[----:B------:R-:W-:Y:S02]  /*3670*/  HADD2.F32 R12, -RZ, R58.H0_H0 ;  /* 0x2000003aff0c7230 */ /* 0x000fe40000004100 */
[----:B------:R-:W-:-:S02]  /*3680*/  HADD2.F32 R15, -RZ, R59.H1_H1 ;  /* 0x3000003bff0f7230 */ /* 0x000fc40000004100 */
[----:B------:R-:W-:Y:S02]  /*3690*/  HADD2.F32 R59, -RZ, R59.H0_H0 ;  /* 0x2000003bff3b7230 */ /* 0x000fe40000004100 */
[----:B------:R-:W-:Y:S02]  /*36a0*/  HADD2.F32 R56, -RZ, R56.H0_H0 ;  /* 0x20000038ff387230 */ /* 0x000fe40000004100 */
[-C--:B------:R-:W-:Y:S01]  /*36b0*/  FMUL.FTZ R58, R15, R12.reuse ;  /* 0x0000000c0f3a7220 */ /* 0x080fe20000410000 */
[----:B------:R-:W-:-:S03]  /*36c0*/  FMUL.FTZ R110, R59, R12 ;  /* 0x0000000c3b6e7220 */ /* 0x000fc60000410000 */
[-C--:B------:R-:W-:Y:S01]  /*36d0*/  FFMA.FTZ R12, R59, R56.reuse, -R58 ;  /* 0x000000383b0c7223 */ /* 0x080fe2000001083a */
[--C-:B------:R-:W-:Y:S02]  /*36e0*/  HADD2.F32 R58, -RZ, R57.reuse.H0_H0 ;  /* 0x20000039ff3a7230 */ /* 0x100fe40000004100 */
[----:B------:R-:W-:Y:S01]  /*36f0*/  FFMA.FTZ R15, R15, R56, R110 ;  /* 0x000000380f0f7223 */ /* 0x000fe2000001006e */
[----:B------:R-:W-:Y:S02]  /*3700*/  IMAD.MOV.U32 R56, RZ, RZ, R14 ;  /* 0x000000ffff387224 */ /* 0x000fe400078e000e */
[----:B------:R-:W-:Y:S02]  /*3710*/  HADD2.F32 R14, -RZ, R57.H1_H1 ;  /* 0x30000039ff0e7230 */ /* 0x000fe40000004100 */
[----:B------:R-:W-:Y:S01]  /*3720*/  HADD2.F32 R59, -RZ, R111.H0_H0 ;  /* 0x2000006fff3b7230 */ /* 0x000fe20000004100 */
[----:B------:R-:W-:Y:S01]  /*3730*/  F2FP.F16.F32.PACK_AB R15, R15, R12 ;  /* 0x0000000c0f0f723e */ /* 0x000fe200000000ff */
[----:B------:R-:W-:-:S02]  /*3740*/  HADD2.F32 R111, -RZ, R115.H1_H1 ;  /* 0x30000073ff6f7230 */ /* 0x000fc40000004100 */
        /* <DEDUP_REMOVED lines=9> */
[----:B------:R-:W-:-:S03]  /*37e0*/  FMUL.FTZ R111, R58, R111 ;  /* 0x0000006f3a6f7220 */ /* 0x000fc60000410000 */
[-C--:B------:R-:W-:Y:S01]  /*37f0*/  FFMA.FTZ R105, R58, R59.reuse, -R105 ;  /* 0x0000003b3a697223 */ /* 0x080fe20000010869 */
[----:B------:R-:W-:-:S05]  /*3800*/  FFMA.FTZ R56, R56, R59, R111 ;  /* 0x0000003b38387223 */ /* 0x000fca000001006f */
[----:B------:R-:W-:-:S07]  /*3810*/  F2FP.F16.F32.PACK_AB R14, R56, R105 ;  /* 0x00000069380e723e */ /* 0x000fce00000000ff */
.L_x_1389:
[----:B------:R-:W-:Y:S05]  /*3820*/  BSYNC B2 ;  /* 0x0000000000027941 */ /* 0x000fea0003800000 */
.L_x_1388:
[----:B------:R4:W-:Y:S02]  /*3830*/  ST.E.128 desc[UR54][R60.64], R12 ;  /* 0x0000000c3c007985 */ /* 0x0009e4000c101d36 */
.L_x_1387:
[----:B------:R-:W-:Y:S05]  /*3840*/  BSYNC B1 ;  /* 0x0000000000017941 */ /* 0x000fea0003800000 */
.L_x_1386:
[----:B------:R-:W-:Y:S01]  /*3850*/  ISETP.NE.AND P3, PT, R31, RZ, PT ;  /* 0x000000ff1f00720c */ /* 0x000fe20003f65270 */
[----:B------:R-:W-:-:S12]  /*3860*/  BSSY B1, `(.L_x_1390) ;  /* 0x0000038000017945 */ /* 0x000fd80003800000 */
[----:B------:R-:W-:Y:S05]  /*3870*/  @!P3 BRA `(.L_x_1391) ;  /* 0x0000000000d8b947 */ /* 0x000fea0003800000 */
[----:B----4-:R-:W4:Y:S04]  /*3880*/  LDL R12, [R1+0x64] ;  /* 0x00006400010c7983 */ /* 0x010f280000100800 */
[----:B------:R-:W5:Y:S01]  /*3890*/  LDL R58, [R1+0x8c] ;  /* 0x00008c00013a7983 */ /* 0x000f620000100800 */
[----:B---3--:R-:W-:Y:S01]  /*38a0*/  IMAD.MOV.U32 R56, RZ, RZ, R11 ;  /* 0x000000ffff387224 */ /* 0x008fe200078e000b */
[----:B------:R-:W-:Y:S01]  /*38b0*/  BSSY B2, `(.L_x_1392) ;  /* 0x0000031000027945 */ /* 0x000fe20003800000 */
[----:B-1----:R-:W-:Y:S01]  /*38c0*/  IMAD.MOV.U32 R57, RZ, RZ, R62 ;  /* 0x000000ffff397224 */ /* 0x002fe200078e003e */
[----:B----4-:R-:W-:Y:S02]  /*38d0*/  SHF.L.U32 R59, R12, 0x3, RZ ;  /* 0x000000030c3b7819 */ /* 0x010fe400000006ff */
[----:B------:R1:W3:Y:S01]  /*38e0*/  LDS.128 R12, [R64+0x15000] ;  /* 0x01500000400c7984 */ /* 0x0002e20000000c00 */
[----:B-----5:R-:W-:-:S02]  /*38f0*/  ISETP.GE.AND P3, PT, R58, R99, PT ;  /* 0x000000633a00720c */ /* 0x020fc40003f66270 */
[----:B------:R-:W-:-:S11]  /*3900*/  IMAD.WIDE R56, R59, 0x2, R56 ;  /* 0x000000023b387825 */ /* 0x000fd600078e0238 */
[----:B-1----:R-:W-:Y:S05]  /*3910*/  @P3 BRA `(.L_x_1393) ;  /* 0x0000000000a83947 */ /* 0x002fea0003800000 */
[----:B------:R-:W-:Y:S01]  /*3920*/  SHF.R.U64 R58, R54, 0x10, R55 ;  /* 0x00000010363a7819 */ /* 0x000fe20000001237 */
[----:B---3--:R-:W-:Y:S01]  /*3930*/  IMAD.MOV.U32 R54, RZ, RZ, R13 ;  /* 0x000000ffff367224 */ /* 0x008fe200078e000d */
[----:B------:R-:W-:Y:S01]  /*3940*/  SHF.R.U64 R52, R52, 0x10, R53 ;  /* 0x0000001034347819 */ /* 0x000fe20000001235 */
[----:B--2---:R-:W-:Y:S01]  /*3950*/  HADD2.F32 R60, -RZ, R15.H0_H0 ;  /* 0x2000000fff3c7230 */ /* 0x004fe20000004100 */
[----:B------:R-:W-:Y:S01]  /*3960*/  SHF.R.U32.HI R55, RZ, 0x10, R55 ;  /* 0x00000010ff377819 */ /* 0x000fe20000011637 */
[----:B------:R-:W-:Y:S02]  /*3970*/  HADD2.F32 R58, -RZ, R58.H0_H0 ;  /* 0x2000003aff3a7230 */ /* 0x000fe40000004100 */
[--C-:B------:R-:W-:Y:S02]  /*3980*/  HADD2.F32 R13, -RZ, R54.reuse.H1_H1 ;  /* 0x30000036ff0d7230 */ /* 0x100fe40000004100 */
[----:B------:R-:W-:Y:S02]  /*3990*/  HADD2.F32 R59, -RZ, R54.H0_H0 ;  /* 0x20000036ff3b7230 */ /* 0x000fe40000004100 */
[----:B------:R-:W-:-:S02]  /*39a0*/  HADD2.F32 R52, -RZ, R52.H0_H0 ;  /* 0x20000034ff347230 */ /* 0x000fc40000004100 */
[-C--:B------:R-:W-:Y:S01]  /*39b0*/  FMUL.FTZ R54, R13, R58.reuse ;  /* 0x0000003a0d367220 */ /* 0x080fe20000410000 */
[----:B------:R-:W-:Y:S02]  /*39c0*/  HADD2.F32 R55, -RZ, R55.H0_H0 ;  /* 0x20000037ff377230 */ /* 0x000fe40000004100 */
[C---:B------:R-:W-:Y:S01]  /*39d0*/  FMUL.FTZ R58, R59.reuse, R58 ;  /* 0x0000003a3b3a7220 */ /* 0x040fe20000410000 */
[----:B------:R-:W-:Y:S02]  /*39e0*/  HADD2.F32 R115, -RZ, R115.H0_H0 ;  /* 0x20000073ff737230 */ /* 0x000fe40000004100 */
[-C--:B------:R-:W-:Y:S01]  /*39f0*/  FFMA.FTZ R54, R59, R52.reuse, -R54 ;  /* 0x000000343b367223 */ /* 0x080fe20000010836 */
[----:B------:R-:W-:Y:S01]  /*3a00*/  FFMA.FTZ R13, R13, R52, R58 ;  /* 0x000000340d0d7223 */ /* 0x000fe2000001003a */
[----:B------:R-:W-:Y:S01]  /*3a10*/  SHF.R.U32.HI R52, RZ, 0x10, R53 ;  /* 0x00000010ff347819 */ /* 0x000fe20000011635 */
[----:B------:R-:W-:-:S03]  /*3a20*/  HADD2.F32 R58, -RZ, R15.H1_H1 ;  /* 0x3000000fff3a7230 */ /* 0x000fc60000004100 */
[----:B------:R-:W-:Y:S01]  /*3a30*/  F2FP.F16.F32.PACK_AB R13, R13, R54 ;  /* 0x000000360d0d723e */ /* 0x000fe200000000ff */
[----:B------:R-:W-:Y:S02]  /*3a40*/  HADD2.F32 R15, -RZ, R52.H0_H0 ;  /* 0x20000034ff0f7230 */ /* 0x000fe40000004100 */
[-C--:B------:R-:W-:Y:S01]  /*3a50*/  FMUL.FTZ R53, R58, R55.reuse ;  /* 0x000000373a357220 */ /* 0x080fe20000410000 */
[C---:B------:R-:W-:Y:S01]  /*3a60*/  FMUL.FTZ R55, R60.reuse, R55 ;  /* 0x000000373c377220 */ /* 0x040fe20000410000 */
[----:B------:R-:W-:Y:S02]  /*3a70*/  HADD2.F32 R52, -RZ, R12.H1_H1 ;  /* 0x3000000cff347230 */ /* 0x000fe40000004100 */
[-C--:B------:R-:W-:Y:S01]  /*3a80*/  FFMA.FTZ R53, R60, R15.reuse, -R53 ;  /* 0x0000000f3c357223 */ /* 0x080fe20000010835 */
[----:B------:R-:W-:Y:S01]  /*3a90*/  FFMA.FTZ R58, R58, R15, R55 ;  /* 0x0000000f3a3a7223 */ /* 0x000fe20000010037 */
[----:B------:R-:W-:Y:S02]  /*3aa0*/  HADD2.F32 R15, -RZ, R114.H1_H1 ;  /* 0x30000072ff0f7230 */ /* 0x000fe40000004100 */
[----:B------:R-:W-:-:S02]  /*3ab0*/  HADD2.F32 R12, -RZ, R12.H0_H0 ;  /* 0x2000000cff0c7230 */ /* 0x000fc40000004100 */
[----:B------:R-:W-:Y:S02]  /*3ac0*/  HADD2.F32 R55, -RZ, R112.H0_H0 ;  /* 0x20000070ff377230 */ /* 0x000fe40000004100 */
[-C--:B------:R-:W-:Y:S01]  /*3ad0*/  FMUL.FTZ R59, R52, R15.reuse ;  /* 0x0000000f343b7220 */ /* 0x080fe20000410000 */
[--C-:B------:R-:W-:Y:S02]  /*3ae0*/  HADD2.F32 R60, -RZ, R14.reuse.H1_H1 ;  /* 0x3000000eff3c7230 */ /* 0x100fe40000004100 */
[C---:B------:R-:W-:Y:S01]  /*3af0*/  FMUL.FTZ R15, R12.reuse, R15 ;  /* 0x0000000f0c0f7220 */ /* 0x040fe20000410000 */
[----:B------:R-:W-:Y:S02]  /*3b00*/  HADD2.F32 R14, -RZ, R14.H0_H0 ;  /* 0x2000000eff0e7230 */ /* 0x000fe40000004100 */
[----:B------:R-:W-:Y:S01]  /*3b10*/  FFMA.FTZ R12, R12, R55, -R59 ;  /* 0x000000370c0c7223 */ /* 0x000fe2000001083b */
[----:B------:R-:W-:Y:S01]  /*3b20*/  F2FP.F16.F32.PACK_AB R53, R58, R53 ;  /* 0x000000353a35723e */ /* 0x000fe200000000ff */
[----:B------:R-:W-:Y:S01]  /*3b30*/  FFMA.FTZ R15, R52, R55, R15 ;  /* 0x00000037340f7223 */ /* 0x000fe2000001000f */
[----:B------:R-:W-:-:S02]  /*3b40*/  HADD2.F32 R55, -RZ, R112.H1_H1 ;  /* 0x30000070ff377230 */ /* 0x000fc40000004100 */
[-C--:B------:R-:W-:Y:S01]  /*3b50*/  FMUL.FTZ R59, R60, R115.reuse ;  /* 0x000000733c3b7220 */ /* 0x080fe20000410000 */
[C---:B------:R-:W-:Y:S01]  /*3b60*/  FMUL.FTZ R115, R14.reuse, R115 ;  /* 0x000000730e737220 */ /* 0x040fe20000410000 */
[----:B------:R-:W-:Y:S02]  /*3b70*/  F2FP.F16.F32.PACK_AB R12, R15, R12 ;  /* 0x0000000c0f0c723e */ /* 0x000fe400000000ff */
[-C--:B------:R-:W-:Y:S01]  /*3b80*/  FFMA.FTZ R14, R14, R55.reuse, -R59 ;  /* 0x000000370e0e7223 */ /* 0x080fe2000001083b */
[----:B------:R-:W-:Y:S01]  /*3b90*/  FFMA.FTZ R115, R60, R55, R115 ;  /* 0x000000373c737223 */ /* 0x000fe20000010073 */
[----:B------:R-:W-:-:S04]  /*3ba0*/  IMAD.MOV.U32 R15, RZ, RZ, R53 ;  /* 0x000000ffff0f7224 */ /* 0x000fc800078e0035 */
[----:B------:R-:W-:-:S07]  /*3bb0*/  F2FP.F16.F32.PACK_AB R14, R115, R14 ;  /* 0x0000000e730e723e */ /* 0x000fce00000000ff */
.L_x_1393:
[----:B------:R-:W-:Y:S05]  /*3bc0*/  BSYNC B2 ;  /* 0x0000000000027941 */ /* 0x000fea0003800000 */
.L_x_1392:
[----:B---3--:R1:W-:Y:S02]  /*3bd0*/  ST.E.128 desc[UR54][R56.64], R12 ;  /* 0x0000000c38007985 */ /* 0x0083e4000c101d36 */
.L_x_1391:
[----:B------:R-:W-:Y:S05]  /*3be0*/  BSYNC B1 ;  /* 0x0000000000017941 */ /* 0x000fea0003800000 */
.L_x_1390:
[----:B------:R-:W-:Y:S01]  /*3bf0*/  ISETP.NE.AND P3, PT, R32, RZ, PT ;  /* 0x000000ff2000720c */ /* 0x000fe20003f65270 */
[----:B------:R-:W-:-:S12]  /*3c00*/  BSSY B1, `(.L_x_1394) ;  /* 0x0000037000017945 */ /* 0x000fd80003800000 */
[----:B------:R-:W-:Y:S05]  /*3c10*/  @!P3 BRA `(.L_x_1395) ;  /* 0x0000000000d4b947 */ /* 0x000fea0003800000 */
[----:B-1--4-:R-:W4:Y:S04]  /*3c20*/  LDL R12, [R1+0x68] ;  /* 0x00006800010c7983 */ /* 0x012f280000100800 */
[----:B------:R-:W5:Y:S01]  /*3c30*/  LDL R54, [R1+0x84] ;  /* 0x0000840001367983 */ /* 0x000f620000100800 */
[----:B---3--:R-:W-:Y:S01]  /*3c40*/  IMAD.MOV.U32 R52, RZ, RZ, R11 ;  /* 0x000000ffff347224 */ /* 0x008fe200078e000b */
[----:B------:R-:W-:Y:S01]  /*3c50*/  BSSY B2, `(.L_x_1396) ;  /* 0x0000030000027945 */ /* 0x000fe20003800000 */
[----:B------:R-:W-:Y:S02]  /*3c60*/  IMAD.MOV.U32 R53, RZ, RZ, R62 ;  /* 0x000000ffff357224 */ /* 0x000fe400078e003e */
[----:B----4-:R-:W-:Y:S02]  /*3c70*/  IMAD.SHL.U32 R55, R12, 0x8, RZ ;  /* 0x000000080c377824 */ /* 0x010fe400078e00ff */
[----:B------:R1:W3:Y:S01]  /*3c80*/  LDS.128 R12, [R65+0x17000] ;  /* 0x01700000410c7984 */ /* 0x0002e20000000c00 */
[----:B-----5:R-:W-:Y:S01]  /*3c90*/  ISETP.GE.AND P3, PT, R54, R99, PT ;  /* 0x000000633600720c */ /* 0x020fe20003f66270 */
[----:B------:R-:W-:-:S12]  /*3ca0*/  IMAD.WIDE R52, R55, 0x2, R52 ;  /* 0x0000000237347825 */ /* 0x000fd800078e0234 */
[----:B-1----:R-:W-:Y:S05]  /*3cb0*/  @P3 BRA `(.L_x_1397) ;  /* 0x0000000000a43947 */ /* 0x002fea0003800000 */
[--C-:B------:R-:W-:Y:S01]  /*3cc0*/  SHF.R.U64 R54, R48, 0x10, R49.reuse ;  /* 0x0000001030367819 */ /* 0x100fe20000001231 */
[----:B------:R-:W-:Y:S01]  /*3cd0*/  HADD2.F32 R113, -RZ, R113.H1_H1 ;  /* 0x30000071ff717230 */ /* 0x000fe20000004100 */
[----:B------:R-:W-:Y:S01]  /*3ce0*/  SHF.R.U32.HI R48, RZ, 0x10, R49 ;  /* 0x00000010ff307819 */ /* 0x000fe20000011631 */
[----:B---3--:R-:W-:Y:S01]  /*3cf0*/  IMAD.MOV.U32 R49, RZ, RZ, R15 ;  /* 0x000000ffff317224 */ /* 0x008fe200078e000f */
[--C-:B------:R-:W-:Y:S01]  /*3d00*/  SHF.R.U64 R56, R50, 0x10, R51.reuse ;  /* 0x0000001032387819 */ /* 0x100fe20000001233 */
[--C-:B------:R-:W-:Y:S01]  /*3d10*/  HADD2.F32 R15, -RZ, R13.reuse.H1_H1 ;  /* 0x3000000dff0f7230 */ /* 0x100fe20000004100 */
[----:B------:R-:W-:Y:S01]  /*3d20*/  SHF.R.U32.HI R55, RZ, 0x10, R51 ;  /* 0x00000010ff377819 */ /* 0x000fe20000011633 */
[----:B------:R-:W-:Y:S02]  /*3d30*/  HADD2.F32 R13, -RZ, R13.H0_H0 ;  /* 0x2000000dff0d7230 */ /* 0x000fe40000004100 */
[----:B------:R-:W-:Y:S02]  /*3d40*/  HADD2.F32 R56, -RZ, R56.H0_H0 ;  /* 0x20000038ff387230 */ /* 0x000fe40000004100 */
[----:B------:R-:W-:-:S02]  /*3d50*/  HADD2.F32 R55, -RZ, R55.H0_H0 ;  /* 0x20000037ff377230 */ /* 0x000fc40000004100 */
[--C-:B------:R-:W-:Y:S02]  /*3d60*/  HADD2.F32 R50, -RZ, R49.reuse.H1_H1 ;  /* 0x30000031ff327230 */ /* 0x100fe40000004100 */
[----:B------:R-:W-:Y:S02]  /*3d70*/  HADD2.F32 R49, -RZ, R49.H0_H0 ;  /* 0x20000031ff317230 */ /* 0x000fe40000004100 */
[----:B------:R-:W-:Y:S02]  /*3d80*/  HADD2.F32 R54, -RZ, R54.H0_H0 ;  /* 0x20000036ff367230 */ /* 0x000fe40000004100 */
[-C--:B------:R-:W-:Y:S01]  /*3d90*/  FMUL.FTZ R58, R50, R55.reuse ;  /* 0x00000037323a7220 */ /* 0x080fe20000410000 */
[----:B------:R-:W-:Y:S02]  /*3da0*/  HADD2.F32 R51, -RZ, R48.H0_H0 ;  /* 0x20000030ff337230 */ /* 0x000fe40000004100 */
[-C--:B------:R-:W-:Y:S01]  /*3db0*/  FMUL.FTZ R48, R15, R56.reuse ;  /* 0x000000380f307220 */ /* 0x080fe20000410000 */
[----:B------:R-:W-:Y:S01]  /*3dc0*/  FMUL.FTZ R56, R13, R56 ;  /* 0x000000380d387220 */ /* 0x000fe20000410000 */
[----:B------:R-:W-:Y:S01]  /*3dd0*/  FMUL.FTZ R55, R49, R55 ;  /* 0x0000003731377220 */ /* 0x000fe20000410000 */
[----:B------:R-:W-:-:S02]  /*3de0*/  HADD2.F32 R114, -RZ, R114.H0_H0 ;  /* 0x20000072ff727230 */ /* 0x000fc40000004100 */
[-C--:B------:R-:W-:Y:S01]  /*3df0*/  FFMA.FTZ R13, R13, R54.reuse, -R48 ;  /* 0x000000360d0d7223 */ /* 0x080fe20000010830 */
[----:B------:R-:W-:Y:S01]  /*3e00*/  FFMA.FTZ R48, R15, R54, R56 ;  /* 0x000000360f307223 */ /* 0x000fe20000010038 */
[-C--:B------:R-:W-:Y:S01]  /*3e10*/  FFMA.FTZ R15, R49, R51.reuse, -R58 ;  /* 0x00000033310f7223 */ /* 0x080fe2000001083a */
[----:B------:R-:W-:Y:S01]  /*3e20*/  FFMA.FTZ R50, R50, R51, R55 ;  /* 0x0000003332327223 */ /* 0x000fe20000010037 */
[----:B------:R-:W-:Y:S02]  /*3e30*/  HADD2.F32 R54, -RZ, R12.H1_H1 ;  /* 0x3000000cff367230 */ /* 0x000fe40000004100 */
[----:B------:R-:W-:Y:S01]  /*3e40*/  HADD2.F32 R51, -RZ, R14.H1_H1 ;  /* 0x3000000eff337230 */ /* 0x000fe20000004100 */
[----:B------:R-:W-:Y:S01]  /*3e50*/  F2FP.F16.F32.PACK_AB R13, R48, R13 ;  /* 0x0000000d300d723e */ /* 0x000fe200000000ff */
[----:B------:R-:W-:Y:S02]  /*3e60*/  HADD2.F32 R12, -RZ, R12.H0_H0 ;  /* 0x2000000cff0c7230 */ /* 0x000fe40000004100 */
[----:B------:R-:W-:Y:S01]  /*3e70*/  FMUL.FTZ R55, R54, R113 ;  /* 0x0000007136377220 */ /* 0x000fe20000410000 */
[----:B------:R-:W-:-:S02]  /*3e80*/  HADD2.F32 R14, -RZ, R14.H0_H0 ;  /* 0x2000000eff0e7230 */ /* 0x000fc40000004100 */
[CC--:B------:R-:W-:Y:S01]  /*3e90*/  FMUL.FTZ R57, R51.reuse, R114.reuse ;  /* 0x0000007233397220 */ /* 0x0c0fe20000410000 */
[--C-:B------:R-:W-:Y:S02]  /*3ea0*/  HADD2.F32 R49, -RZ, R109.reuse.H0_H0 ;  /* 0x2000006dff317230 */ /* 0x100fe40000004100 */
[----:B------:R-:W-:Y:S01]  /*3eb0*/  FMUL.FTZ R113, R12, R113 ;  /* 0x000000710c717220 */ /* 0x000fe20000410000 */
[----:B------:R-:W-:Y:S02]  /*3ec0*/  HADD2.F32 R109, -RZ, R109.H1_H1 ;  /* 0x3000006dff6d7230 */ /* 0x000fe40000004100 */
[----:B------:R-:W-:Y:S01]  /*3ed0*/  FMUL.FTZ R114, R14, R114 ;  /* 0x000000720e727220 */ /* 0x000fe20000410000 */
[----:B------:R-:W-:Y:S01]  /*3ee0*/  F2FP.F16.F32.PACK_AB R15, R50, R15 ;  /* 0x0000000f320f723e */ /* 0x000fe200000000ff */
[-C--:B------:R-:W-:Y:S01]  /*3ef0*/  FFMA.FTZ R55, R12, R49.reuse, -R55 ;  /* 0x000000310c377223 */ /* 0x080fe20000010837 */
[----:B------:R-:W-:Y:S01]  /*3f00*/  FFMA.FTZ R54, R54, R49, R113 ;  /* 0x0000003136367223 */ /* 0x000fe20000010071 */
[-C--:B------:R-:W-:Y:S01]  /*3f10*/  FFMA.FTZ R57, R14, R109.reuse, -R57 ;  /* 0x0000006d0e397223 */ /* 0x080fe20000010839 */
[----:B------:R-:W-:-:S03]  /*3f20*/  FFMA.FTZ R114, R51, R109, R114 ;  /* 0x0000006d33727223 */ /* 0x000fc60000010072 */
[----:B------:R-:W-:Y:S02]  /*3f30*/  F2FP.F16.F32.PACK_AB R12, R54, R55 ;  /* 0x00000037360c723e */ /* 0x000fe400000000ff */
[----:B------:R-:W-:-:S07]  /*3f40*/  F2FP.F16.F32.PACK_AB R14, R114, R57 ;  /* 0x00000039720e723e */ /* 0x000fce00000000ff */
.L_x_1397:
[----:B------:R-:W-:Y:S05]  /*3f50*/  BSYNC B2 ;  /* 0x0000000000027941 */ /* 0x000fea0003800000 */
.L_x_1396:
[----:B---3--:R1:W-:Y:S02]  /*3f60*/  ST.E.128 desc[UR54][R52.64], R12 ;  /* 0x0000000c34007985 */ /* 0x0083e4000c101d36 */
.L_x_1395:
[----:B------:R-:W-:Y:S05]  /*3f70*/  BSYNC B1 ;  /* 0x0000000000017941 */ /* 0x000fea0003800000 */
.L_x_1394:
[----:B------:R-:W-:Y:S01]  /*3f80*/  LOP3.LUT P3, RZ, R29, 0x8, RZ, 0xc0, !PT ;  /* 0x000000081dff7812 */ /* 0x000fe2000786c0ff */
[----:B------:R-:W-:-:S12]  /*3f90*/  BSSY B1, `(.L_x_1398) ;  /* 0x0000036000017945 */ /* 0x000fd80003800000 */
[----:B------:R-:W-:Y:S05]  /*3fa0*/  @!P3 BRA `(.L_x_1399) ;  /* 0x0000000000d0b947 */ /* 0x000fea0003800000 */
[----:B-1--4-:R-:W4:Y:S04]  /*3fb0*/  LDL R12, [R1+0x7c] ;  /* 0x00007c00010c7983 */ /* 0x012f280000100800 */
[----:B------:R-:W5:Y:S01]  /*3fc0*/  LDL R50, [R1+0x88] ;  /* 0x0000880001327983 */ /* 0x000f620000100800 */
[C---:B---3--:R-:W-:Y:S01]  /*3fd0*/  LEA R48, P3, R137.reuse, R11, 0x1 ;  /* 0x0000000b89307211 */ /* 0x048fe200078608ff */
[----:B------:R-:W-:Y:S03]  /*3fe0*/  BSSY B2, `(.L_x_1400) ;  /* 0x000002f000027945 */ /* 0x000fe60003800000 */
[----:B----4-:R-:W-:Y:S02]  /*3ff0*/  LEA.HI.X R49, R137, R62, R12, 0x1, P3 ;  /* 0x0000003e89317211 */ /* 0x010fe400018f0c0c */
[----:B------:R1:W3:Y:S01]  /*4000*/  LDS.128 R12, [R64+0x17000] ;  /* 0x01700000400c7984 */ /* 0x0002e20000000c00 */
[----:B-----5:R-:W-:-:S13]  /*4010*/  ISETP.GE.AND P3, PT, R50, R99, PT ;  /* 0x000000633200720c */ /* 0x020fda0003f66270 */
[----:B-1----:R-:W-:Y:S05]  /*4020*/  @P3 BRA `(.L_x_1401) ;  /* 0x0000000000a83947 */ /* 0x002fea0003800000 */
[--C-:B------:R-:W-:Y:S01]  /*4030*/  SHF.R.U64 R53, R44, 0x10, R45.reuse ;  /* 0x000000102c357819 */ /* 0x100fe2000000122d */
[----:B---3--:R-:W-:Y:S01]  /*4040*/  IMAD.MOV.U32 R44, RZ, RZ, R12 ;  /* 0x000000ffff2c7224 */ /* 0x008fe200078e000c */
[----:B------:R-:W-:Y:S01]  /*4050*/  SHF.R.U32.HI R50, RZ, 0x10, R45 ;  /* 0x00000010ff327819 */ /* 0x000fe2000001162d */
[----:B------:R-:W-:Y:S01]  /*4060*/  IMAD.MOV.U32 R45, RZ, RZ, R15 ;  /* 0x000000ffff2d7224 */ /* 0x000fe200078e000f */
[--C-:B------:R-:W-:Y:S01]  /*4070*/  SHF.R.U64 R51, R46, 0x10, R47.reuse ;  /* 0x000000102e337819 */ /* 0x100fe2000000122f */
[--C-:B------:R-:W-:Y:S01]  /*4080*/  HADD2.F32 R15, -RZ, R13.reuse.H1_H1 ;  /* 0x3000000dff0f7230 */ /* 0x100fe20000004100 */
[----:B------:R-:W-:Y:S01]  /*4090*/  SHF.R.U32.HI R52, RZ, 0x10, R47 ;  /* 0x00000010ff347819 */ /* 0x000fe2000001162f */
[----:B------:R-:W-:Y:S02]  /*40a0*/  HADD2.F32 R12, -RZ, R13.H0_H0 ;  /* 0x2000000dff0c7230 */ /* 0x000fe40000004100 */
[----:B------:R-:W-:Y:S02]  /*40b0*/  HADD2.F32 R51, -RZ, R51.H0_H0 ;  /* 0x20000033ff337230 */ /* 0x000fe40000004100 */
[----:B------:R-:W-:-:S02]  /*40c0*/  HADD2.F32 R46, -RZ, R45.H1_H1 ;  /* 0x3000002dff2e7230 */ /* 0x000fc40000004100 */
[----:B------:R-:W-:Y:S02]  /*40d0*/  HADD2.F32 R52, -RZ, R52.H0_H0 ;  /* 0x20000034ff347230 */ /* 0x000fe40000004100 */
[-C--:B------:R-:W-:Y:S01]  /*40e0*/  FMUL.FTZ R13, R15, R51.reuse ;  /* 0x000000330f0d7220 */ /* 0x080fe20000410000 */
[----:B------:R-:W-:Y:S02]  /*40f0*/  HADD2.F32 R45, -RZ, R45.H0_H0 ;  /* 0x2000002dff2d7230 */ /* 0x000fe40000004100 */
[----:B------:R-:W-:Y:S01]  /*4100*/  FMUL.FTZ R54, R12, R51 ;  /* 0x000000330c367220 */ /* 0x000fe20000410000 */
[----:B------:R-:W-:Y:S02]  /*4110*/  HADD2.F32 R47, -RZ, R53.H0_H0 ;  /* 0x20000035ff2f7230 */ /* 0x000fe40000004100 */
[-C--:B------:R-:W-:Y:S01]  /*4120*/  FMUL.FTZ R56, R46, R52.reuse ;  /* 0x000000342e387220 */ /* 0x080fe20000410000 */
[----:B------:R-:W-:Y:S02]  /*4130*/  HADD2.F32 R50, -RZ, R50.H0_H0 ;  /* 0x20000032ff327230 */ /* 0x000fe40000004100 */
[----:B------:R-:W-:Y:S01]  /*4140*/  FMUL.FTZ R51, R45, R52 ;  /* 0x000000342d337220 */ /* 0x000fe20000410000 */
[-C--:B------:R-:W-:Y:S01]  /*4150*/  FFMA.FTZ R12, R12, R47.reuse, -R13 ;  /* 0x0000002f0c0c7223 */ /* 0x080fe2000001080d */
[----:B------:R-:W-:Y:S01]  /*4160*/  FFMA.FTZ R13, R15, R47, R54 ;  /* 0x0000002f0f0d7223 */ /* 0x000fe20000010036 */
[-C--:B------:R-:W-:Y:S01]  /*4170*/  FFMA.FTZ R15, R45, R50.reuse, -R56 ;  /* 0x000000322d0f7223 */ /* 0x080fe20000010838 */
[----:B------:R-:W-:Y:S01]  /*4180*/  FFMA.FTZ R52, R46, R50, R51 ;  /* 0x000000322e347223 */ /* 0x000fe20000010033 */
[----:B------:R-:W-:-:S02]  /*4190*/  HADD2.F32 R50, -RZ, R108.H0_H0 ;  /* 0x2000006cff327230 */ /* 0x000fc40000004100 */
[----:B------:R-:W-:Y:S01]  /*41a0*/  HADD2.F32 R51, -RZ, R108.H1_H1 ;  /* 0x3000006cff337230 */ /* 0x000fe20000004100 */
[----:B------:R-:W-:Y:S01]  /*41b0*/  F2FP.F16.F32.PACK_AB R13, R13, R12 ;  /* 0x0000000c0d0d723e */ /* 0x000fe200000000ff */
[----:B------:R-:W-:Y:S01]  /*41c0*/  HADD2.F32 R45, -RZ, R44.H1_H1 ;  /* 0x3000002cff2d7230 */ /* 0x000fe20000004100 */
[----:B------:R-:W-:Y:S01]  /*41d0*/  F2FP.F16.F32.PACK_AB R15, R52, R15 ;  /* 0x0000000f340f723e */ /* 0x000fe200000000ff */
[----:B------:R-:W-:Y:S02]  /*41e0*/  HADD2.F32 R46, -RZ, R14.H1_H1 ;  /* 0x3000000eff2e7230 */ /* 0x000fe40000004100 */
[----:B------:R-:W-:Y:S02]  /*41f0*/  HADD2.F32 R44, -RZ, R44.H0_H0 ;  /* 0x2000002cff2c7230 */ /* 0x000fe40000004100 */
[----:B------:R-:W-:Y:S01]  /*4200*/  FMUL.FTZ R53, R45, R50 ;  /* 0x000000322d357220 */ /* 0x000fe20000410000 */
[----:B------:R-:W-:Y:S02]  /*4210*/  HADD2.F32 R14, -RZ, R14.H0_H0 ;  /* 0x2000000eff0e7230 */ /* 0x000fe40000004100 */
[----:B------:R-:W-:Y:S01]  /*4220*/  FMUL.FTZ R55, R46, R51 ;  /* 0x000000332e377220 */ /* 0x000fe20000410000 */
[----:B------:R-:W-:-:S02]  /*4230*/  HADD2.F32 R47, -RZ, R107.H0_H0 ;  /* 0x2000006bff2f7230 */ /* 0x000fc40000004100 */
[----:B------:R-:W-:Y:S01]  /*4240*/  FMUL.FTZ R50, R44, R50 ;  /* 0x000000322c327220 */ /* 0x000fe20000410000 */
[----:B------:R-:W-:Y:S02]  /*4250*/  HADD2.F32 R107, -RZ, R107.H1_H1 ;  /* 0x3000006bff6b7230 */ /* 0x000fe40000004100 */
[----:B------:R-:W-:Y:S01]  /*4260*/  FMUL.FTZ R51, R14, R51 ;  /* 0x000000330e337220 */ /* 0x000fe20000410000 */
[-C--:B------:R-:W-:Y:S01]  /*4270*/  FFMA.FTZ R53, R44, R47.reuse, -R53 ;  /* 0x0000002f2c357223 */ /* 0x080fe20000010835 */
[----:B------:R-:W-:Y:S01]  /*4280*/  FFMA.FTZ R50, R45, R47, R50 ;  /* 0x0000002f2d327223 */ /* 0x000fe20000010032 */
[-C--:B------:R-:W-:Y:S01]  /*4290*/  FFMA.FTZ R55, R14, R107.reuse, -R55 ;  /* 0x0000006b0e377223 */ /* 0x080fe20000010837 */
[----:B------:R-:W-:-:S03]  /*42a0*/  FFMA.FTZ R46, R46, R107, R51 ;  /* 0x0000006b2e2e7223 */ /* 0x000fc60000010033 */
[----:B------:R-:W-:Y:S02]  /*42b0*/  F2FP.F16.F32.PACK_AB R12, R50, R53 ;  /* 0x00000035320c723e */ /* 0x000fe400000000ff */
[----:B------:R-:W-:-:S07]  /*42c0*/  F2FP.F16.F32.PACK_AB R14, R46, R55 ;  /* 0x000000372e0e723e */ /* 0x000fce00000000ff */
.L_x_1401:
[----:B------:R-:W-:Y:S05]  /*42d0*/  BSYNC B2 ;  /* 0x0000000000027941 */ /* 0x000fea0003800000 */
.L_x_1400:
[----:B---3--:R1:W-:Y:S02]  /*42e0*/  ST.E.128 desc[UR54][R48.64], R12 ;  /* 0x0000000c30007985 */ /* 0x0083e4000c101d36 */
.L_x_1399:
[----:B------:R-:W-:Y:S05]  /*42f0*/  BSYNC B1 ;  /* 0x0000000000017941 */ /* 0x000fea0003800000 */
.L_x_1398:
        /* <DEDUP_REMOVED lines=14> */
[--C-:B------:R-:W-:Y:S01]  /*43e0*/  HADD2.F32 R14, -RZ, R13.reuse.H1_H1 ;  /* 0x3000000dff0e7230 */ /* 0x100fe20000004100 */
[--C-:B------:R-:W-:Y:S01]  /*43f0*/  SHF.R.U64 R41, R42, 0x10, R43.reuse ;  /* 0x000000102a297819 */ /* 0x100fe2000000122b */
[----:B------:R-:W-:Y:S01]  /*4400*/  HADD2.F32 R13, -RZ, R13.H0_H0 ;  /* 0x2000000dff0d7230 */ /* 0x000fe20000004100 */
[----:B------:R-:W-:Y:S01]  /*4410*/  SHF.R.U32.HI R48, RZ, 0x10, R43 ;  /* 0x00000010ff307819 */ /* 0x000fe2000001162b */
[----:B------:R-:W-:Y:S02]  /*4420*/  HADD2.F32 R42, -RZ, R47.H0_H0 ;  /* 0x2000002fff2a7230 */ /* 0x000fe40000004100 */
[----:B------:R-:W-:Y:S02]  /*4430*/  HADD2.F32 R43, -RZ, R41.H0_H0 ;  /* 0x20000029ff2b7230 */ /* 0x000fe40000004100 */
[----:B------:R-:W-:-:S02]  /*4440*/  HADD2.F32 R48, -RZ, R48.H0_H0 ;  /* 0x20000030ff307230 */ /* 0x000fc40000004100 */
[--C-:B------:R-:W-:Y:S02]  /*4450*/  HADD2.F32 R41, -RZ, R15.reuse.H1_H1 ;  /* 0x3000000fff297230 */ /* 0x100fe40000004100 */
[CC--:B------:R-:W-:Y:S01]  /*4460*/  FMUL.FTZ R50, R14.reuse, R43.reuse ;  /* 0x0000002b0e327220 */ /* 0x0c0fe20000410000 */
[C---:B------:R-:W-:Y:S01]  /*4470*/  FMUL.FTZ R43, R13.reuse, R43 ;  /* 0x0000002b0d2b7220 */ /* 0x040fe20000410000 */
[----:B------:R-:W-:Y:S02]  /*4480*/  HADD2.F32 R15, -RZ, R15.H0_H0 ;  /* 0x2000000fff0f7230 */ /* 0x000fe40000004100 */
[-C--:B------:R-:W-:Y:S01]  /*4490*/  FFMA.FTZ R50, R13, R42.reuse, -R50 ;  /* 0x0000002a0d327223 */ /* 0x080fe20000010832 */
[----:B------:R-:W-:Y:S01]  /*44a0*/  FFMA.FTZ R47, R14, R42, R43 ;  /* 0x0000002a0e2f7223 */ /* 0x000fe2000001002b */
[----:B------:R-:W-:Y:S02]  /*44b0*/  HADD2.F32 R46, -RZ, R46.H0_H0 ;  /* 0x2000002eff2e7230 */ /* 0x000fe40000004100 */
[----:B------:R-:W-:Y:S01]  /*44c0*/  FMUL.FTZ R52, R41, R48 ;  /* 0x0000003029347220 */ /* 0x000fe20000410000 */
[----:B------:R-:W-:-:S02]  /*44d0*/  HADD2.F32 R42, -RZ, R91.H1_H1 ;  /* 0x3000005bff2a7230 */ /* 0x000fc40000004100 */
[C---:B------:R-:W-:Y:S01]  /*44e0*/  FMUL.FTZ R48, R15.reuse, R48 ;  /* 0x000000300f307220 */ /* 0x040fe20000410000 */
[----:B------:R-:W-:Y:S02]  /*44f0*/  HADD2.F32 R91, -RZ, R91.H0_H0 ;  /* 0x2000005bff5b7230 */ /* 0x000fe40000004100 */
[-C--:B------:R-:W-:Y:S01]  /*4500*/  FFMA.FTZ R52, R15, R46.reuse, -R52 ;  /* 0x0000002e0f347223 */ /* 0x080fe20000010834 */
[----:B------:R-:W-:Y:S02]  /*4510*/  HADD2.F32 R13, -RZ, R12.H1_H1 ;  /* 0x3000000cff0d7230 */ /* 0x000fe40000004100 */
[----:B------:R-:W-:Y:S01]  /*4520*/  FFMA.FTZ R51, R41, R46, R48 ;  /* 0x0000002e29337223 */ /* 0x000fe20000010030 */
[----:B------:R-:W-:Y:S02]  /*4530*/  HADD2.F32 R14, -RZ, R40.H1_H1 ;  /* 0x30000028ff0e7230 */ /* 0x000fe40000004100 */
[----:B------:R-:W-:Y:S02]  /*4540*/  HADD2.F32 R12, -RZ, R12.H0_H0 ;  /* 0x2000000cff0c7230 */ /* 0x000fe40000004100 */
[----:B------:R-:W-:Y:S01]  /*4550*/  FMUL.FTZ R43, R13, R42 ;  /* 0x0000002a0d2b7220 */ /* 0x000fe20000410000 */
[----:B------:R-:W-:-:S02]  /*4560*/  HADD2.F32 R40, -RZ, R40.H0_H0 ;  /* 0x20000028ff287230 */ /* 0x000fc40000004100 */
[-C--:B------:R-:W-:Y:S01]  /*4570*/  FMUL.FTZ R49, R14, R91.reuse ;  /* 0x0000005b0e317220 */ /* 0x080fe20000410000 */
[--C-:B------:R-:W-:Y:S02]  /*4580*/  HADD2.F32 R15, -RZ, R104.reuse.H1_H1 ;  /* 0x30000068ff0f7230 */ /* 0x100fe40000004100 */
[----:B------:R-:W-:Y:S01]  /*4590*/  FMUL.FTZ R42, R12, R42 ;  /* 0x0000002a0c2a7220 */ /* 0x000fe20000410000 */
[----:B------:R-:W-:Y:S02]  /*45a0*/  HADD2.F32 R41, -RZ, R104.H0_H0 ;  /* 0x20000068ff297230 */ /* 0x000fe40000004100 */
[----:B------:R-:W-:Y:S01]  /*45b0*/  FMUL.FTZ R91, R40, R91 ;  /* 0x0000005b285b7220 */ /* 0x000fe20000410000 */
[-C--:B------:R-:W-:Y:S01]  /*45c0*/  FFMA.FTZ R43, R12, R15.reuse, -R43 ;  /* 0x0000000f0c2b7223 */ /* 0x080fe2000001082b */
[----:B------:R-:W-:Y:S01]  /*45d0*/  FFMA.FTZ R42, R13, R15, R42 ;  /* 0x0000000f0d2a7223 */ /* 0x000fe2000001002a */
[-C--:B------:R-:W-:Y:S01]  /*45e0*/  FFMA.FTZ R49, R40, R41.reuse, -R49 ;  /* 0x0000002928317223 */ /* 0x080fe20000010831 */
[----:B------:R-:W-:Y:S01]  /*45f0*/  FFMA.FTZ R14, R14, R41, R91 ;  /* 0x000000290e0e7223 */ /* 0x000fe2000001005b */
[----:B------:R-:W-:-:S02]  /*4600*/  F2FP.F16.F32.PACK_AB R13, R47, R50 ;  /* 0x000000322f0d723e */ /* 0x000fc400000000ff */
[----:B------:R-:W-:Y:S02]  /*4610*/  F2FP.F16.F32.PACK_AB R15, R51, R52 ;  /* 0x00000034330f723e */ /* 0x000fe400000000ff */
[----:B------:R-:W-:Y:S02]  /*4620*/  F2FP.F16.F32.PACK_AB R12, R42, R43 ;  /* 0x0000002b2a0c723e */ /* 0x000fe400000000ff */
[----:B------:R-:W-:-:S07]  /*4630*/  F2FP.F16.F32.PACK_AB R14, R14, R49 ;  /* 0x000000310e0e723e */ /* 0x000fce00000000ff */
.L_x_1405:
[----:B------:R-:W-:Y:S05]  /*4640*/  BSYNC B2 ;  /* 0x0000000000027941 */ /* 0x000fea0003800000 */
.L_x_1404:
[----:B---3--:R1:W-:Y:S02]  /*4650*/  ST.E.128 desc[UR54][R44.64], R12 ;  /* 0x0000000c2c007985 */ /* 0x0083e4000c101d36 */
.L_x_1403:
[----:B------:R-:W-:Y:S05]  /*4660*/  BSYNC B1 ;  /* 0x0000000000017941 */ /* 0x000fea0003800000 */
.L_x_1402:
[----:B------:R-:W-:-:S13]  /*4670*/  LOP3.LUT P3, RZ, R29, 0x20, RZ, 0xc0, !PT ;  /* 0x000000201dff7812 */ /* 0x000fda000786c0ff */
        /* <DEDUP_REMOVED lines=9> */
[----:B------:R-:W-:Y:S01]  /*4710*/  SHF.R.U64 R11, R36, 0x10, R37 ;  /* 0x00000010240b7819 */ /* 0x000fe20000001225 */
[--C-:B---3--:R-:W-:Y:S01]  /*4720*/  HADD2.F32 R36, -RZ, R15.reuse.H1_H1 ;  /* 0x3000000fff247230 */ /* 0x108fe20000004100 */
[--C-:B------:R-:W-:Y:S01]  /*4730*/  SHF.R.U64 R42, R38, 0x10, R39.reuse ;  /* 0x00000010262a7819 */ /* 0x100fe20000001227 */
[----:B------:R-:W-:Y:S01]  /*4740*/  HADD2.F32 R15, -RZ, R15.H0_H0 ;  /* 0x2000000fff0f7230 */ /* 0x000fe20000004100 */
[----:B------:R-:W-:Y:S01]  /*4750*/  SHF.R.U32.HI R39, RZ, 0x10, R39 ;  /* 0x00000010ff277819 */ /* 0x000fe20000011627 */
[----:B------:R-:W-:Y:S01]  /*4760*/  HADD2.F32 R38, -RZ, R11.H0_H0 ;  /* 0x2000000bff267230 */ /* 0x000fe20000004100 */
[----:B------:R-:W-:Y:S01]  /*4770*/  SHF.R.U32.HI R37, RZ, 0x10, R37 ;  /* 0x00000010ff257819 */ /* 0x000fe20000011625 */
[----:B------:R-:W-:Y:S02]  /*4780*/  HADD2.F32 R42, -RZ, R42.H0_H0 ;  /* 0x2000002aff2a7230 */ /* 0x000fe40000004100 */
[----:B------:R-:W-:Y:S02]  /*4790*/  HADD2.F32 R39, -RZ, R39.H0_H0 ;  /* 0x20000027ff277230 */ /* 0x000fe40000004100 */
[----:B------:R-:W-:-:S02]  /*47a0*/  HADD2.F32 R11, -RZ, R13.H1_H1 ;  /* 0x3000000dff0b7230 */ /* 0x000fc40000004100 */
[----:B------:R-:W-:Y:S02]  /*47b0*/  HADD2.F32 R13, -RZ, R13.H0_H0 ;  /* 0x2000000dff0d7230 */ /* 0x000fe40000004100 */
[-C--:B------:R-:W-:Y:S01]  /*47c0*/  FMUL.FTZ R43, R15, R39.reuse ;  /* 0x000000270f2b7220 */ /* 0x080fe20000410000 */
[----:B------:R-:W-:Y:S02]  /*47d0*/  HADD2.F32 R37, -RZ, R37.H0_H0 ;  /* 0x20000025ff257230 */ /* 0x000fe40000004100 */
[-C--:B------:R-:W-:Y:S01]  /*47e0*/  FMUL.FTZ R44, R11, R42.reuse ;  /* 0x0000002a0b2c7220 */ /* 0x080fe20000410000 */
[C---:B------:R-:W-:Y:S01]  /*47f0*/  FMUL.FTZ R46, R36.reuse, R39 ;  /* 0x00000027242e7220 */ /* 0x040fe20000410000 */
[C---:B------:R-:W-:Y:S01]  /*4800*/  FMUL.FTZ R42, R13.reuse, R42 ;  /* 0x0000002a0d2a7220 */ /* 0x040fe20000410000 */
[----:B------:R-:W-:Y:S01]  /*4810*/  FFMA.FTZ R45, R36, R37, R43 ;  /* 0x00000025242d7223 */ /* 0x000fe2000001002b */
[-C--:B------:R-:W-:Y:S02]  /*4820*/  FFMA.FTZ R44, R13, R38.reuse, -R44 ;  /* 0x000000260d2c7223 */ /* 0x080fe4000001082c */
[----:B------:R-:W-:Y:S01]  /*4830*/  FFMA.FTZ R39, R11, R38, R42 ;  /* 0x000000260b277223 */ /* 0x000fe2000001002a */
[----:B------:R-:W-:-:S02]  /*4840*/  HADD2.F32 R36, -RZ, R90.H0_H0 ;  /* 0x2000005aff247230 */ /* 0x000fc40000004100 */
[----:B------:R-:W-:Y:S01]  /*4850*/  FFMA.FTZ R46, R15, R37, -R46 ;  /* 0x000000250f2e7223 */ /* 0x000fe2000001082e */
[----:B------:R-:W-:Y:S02]  /*4860*/  HADD2.F32 R90, -RZ, R90.H1_H1 ;  /* 0x3000005aff5a7230 */ /* 0x000fe40000004100 */
[----:B------:R-:W-:Y:S02]  /*4870*/  HADD2.F32 R11, -RZ, R12.H1_H1 ;  /* 0x3000000cff0b7230 */ /* 0x000fe40000004100 */
[----:B------:R-:W-:Y:S02]  /*4880*/  HADD2.F32 R13, -RZ, R14.H1_H1 ;  /* 0x3000000eff0d7230 */ /* 0x000fe40000004100 */
[----:B------:R-:W-:Y:S02]  /*4890*/  HADD2.F32 R12, -RZ, R12.H0_H0 ;  /* 0x2000000cff0c7230 */ /* 0x000fe40000004100 */
[----:B------:R-:W-:Y:S01]  /*48a0*/  FMUL.FTZ R37, R11, R36 ;  /* 0x000000240b257220 */ /* 0x000fe20000410000 */
[----:B------:R-:W-:-:S02]  /*48b0*/  HADD2.F32 R14, -RZ, R14.H0_H0 ;  /* 0x2000000eff0e7230 */ /* 0x000fc40000004100 */
[----:B------:R-:W-:Y:S01]  /*48c0*/  FMUL.FTZ R43, R13, R90 ;  /* 0x0000005a0d2b7220 */ /* 0x000fe20000410000 */
[--C-:B------:R-:W-:Y:S02]  /*48d0*/  HADD2.F32 R15, -RZ, R63.reuse.H0_H0 ;  /* 0x2000003fff0f7230 */ /* 0x100fe40000004100 */
[----:B------:R-:W-:Y:S01]  /*48e0*/  FMUL.FTZ R36, R12, R36 ;  /* 0x000000240c247220 */ /* 0x000fe20000410000 */
[----:B------:R-:W-:Y:S02]  /*48f0*/  HADD2.F32 R63, -RZ, R63.H1_H1 ;  /* 0x3000003fff3f7230 */ /* 0x000fe40000004100 */
        /* <DEDUP_REMOVED lines=9> */
.L_x_1407:
[----:B------:R-:W-:Y:S05]  /*4990*/  BSYNC B1 ;  /* 0x0000000000017941 */ /* 0x000fea0003800000 */
.L_x_1406:
[----:B---3--:R1:W-:Y:S01]  /*49a0*/  ST.E.128 desc[UR54][R40.64], R12 ;  /* 0x0000000c28007985 */ /* 0x0083e2000c101d36 */
[----:B------:R-:W-:Y:S05]  /*49b0*/  BRA `(.L_x_1385) ;  /* 0x0000002000c87947 */ /* 0x000fea0003800000 */
.L_x_1378:
        /* <DEDUP_REMOVED lines=19> */
[----:B------:R-:W-:Y:S01]  /*4af0*/  IADD3 R14, P2, R68, R14, RZ ;  /* 0x0000000e440e7210 */ /* 0x000fe20007f5e0ff */
[----:B------:R-:W-:Y:S01]  /*4b00*/  ULDC.64 UR4, c[0x0][0x3e8] ;  /* 0x0000fa0000047ab9 */ /* 0x000fe20000000a00 */
[----:B------:R-:W-:Y:S02]  /*4b10*/  CS2R R46, SRZ ;  /* 0x00000000002e7805 */ /* 0x000fe4000001ff00 */
[----:B------:R-:W-:Y:S02]  /*4b20*/  CS2R R44, SRZ ;  /* 0x00000000002c7805 */ /* 0x000fe4000001ff00 */
[----:B------:R-:W-:Y:S01]  /*4b30*/  CS2R R58, SRZ ;  /* 0x00000000003a7805 */ /* 0x000fe2000001ff00 */
[----:B------:R-:W-:Y:S01]  /*4b40*/  IMAD.X R13, R11, 0x1, R78, P2 ;  /* 0x000000010b0d7824 */ /* 0x000fe200010e064e */
[----:B------:R-:W-:Y:S02]  /*4b50*/  IADD3 R11, P2, R72, R12, RZ ;  /* 0x0000000c480b7210 */ /* 0x000fe40007f5e0ff */
        /* <DEDUP_REMOVED lines=24> */
.L_x_1409:
[----:B------:R-:W-:Y:S05]  /*4ce0*/  BSYNC B1 ;  /* 0x0000000000017941 */ /* 0x000fea0003800000 */
.L_x_1408:
        /* <DEDUP_REMOVED lines=9> */
[----:B------:R-:W-:Y:S01]  /*4d80*/  PLOP3.LUT P2, PT, PT, PT, UP0, 0x80, 0x0 ;  /* 0x000000000000781c */ /* 0x000fe20003f4f008 */
        /* <DEDUP_REMOVED lines=8> */
[----:B------:R-:W-:-:S02]  /*4e10*/  IMAD.MOV.U32 R13, RZ, RZ, R44 ;  /* 0x000000ffff0d7224 */ /* 0x000fc400078e002c */
[----:B------:R-:W-:Y:S01]  /*4e20*/  IMAD.MOV.U32 R14, RZ, RZ, R45 ;  /* 0x000000ffff0e7224 */ /* 0x000fe200078e002d */
[----:B------:R-:W-:Y:S01]  /*4e30*/  PRMT R119, R11, 0x5410, R12 ;  /* 0x000054100b777816 */ /* 0x000fe2000000000c */
[----:B------:R-:W-:Y:S01]  /*4e40*/  IMAD.MOV.U32 R11, RZ, RZ, R50 ;  /* 0x000000ffff0b7224 */ /* 0x000fe200078e0032 */
[----:B------:R-:W-:Y:S01]  /*4e50*/  PRMT R120, R13, 0x7610, R120 ;  /* 0x000076100d787816 */ /* 0x000fe20000000078 */
[----:B------:R-:W-:Y:S01]  /*4e60*/  IMAD.MOV.U32 R12, RZ, RZ, R51 ;  /* 0x000000ffff0c7224 */ /* 0x000fe200078e0033 */
[----:B------:R-:W-:Y:S01]  /*4e70*/  PRMT R109, R14, 0x7610, R109 ;  /* 0x000076100e6d7816 */ /* 0x000fe2000000006d */
[----:B------:R-:W-:Y:S02]  /*4e80*/  IMAD.MOV.U32 R13, RZ, RZ, R48 ;  /* 0x000000ffff0d7224 */ /* 0x000fe400078e0030 */
[----:B------:R-:W-:Y:S01]  /*4e90*/  IMAD.MOV.U32 R14, RZ, RZ, R49 ;  /* 0x000000ffff0e7224 */ /* 0x000fe200078e0031 */
[----:B------:R-:W-:Y:S01]  /*4ea0*/  PRMT R113, R11, 0x5410, R12 ;  /* 0x000054100b717816 */ /* 0x000fe2000000000c */
[----:B------:R-:W-:-:S02]  /*4eb0*/  IMAD.MOV.U32 R11, RZ, RZ, R54 ;  /* 0x000000ffff0b7224 */ /* 0x000fc400078e0036 */
        /* <DEDUP_REMOVED lines=12> */
[----:B------:R-:W-:-:S02]  /*4f80*/  PRMT R108, R11, 0x7610, R108 ;  /* 0x000076100b6c7816 */ /* 0x000fc4000000006c */
[----:B------:R-:W-:Y:S02]  /*4f90*/  PRMT R120, R120, 0x5410, R13 ;  /* 0x0000541078787816 */ /* 0x000fe4000000000d */
[----:B------:R-:W-:Y:S01]  /*4fa0*/  PRMT R121, R14, 0x5410, R12 ;  /* 0x000054100e797816 */ /* 0x000fe2000000000c */
[----:B------:R-:W-:Y:S06]  /*4fb0*/  @!P2 BRA `(.L_x_1410) ;  /* 0x000000000004a947 */ /* 0x000fec0003800000 */
[----:B------:R-:W-:Y:S01]  /*4fc0*/  BPT.TRAP 0x1 ;  /* 0x000000040000795c */ /* 0x000fe20000300000 */
.L_x_1410:
[----:B------:R-:W2:Y:S01]  /*4fd0*/  LDL R11, [R1+0x38] ;  /* 0x00003800010b7983 */ /* 0x000ea20000100800 */
[----:B------:R-:W-:Y:S01]  /*4fe0*/  IMAD R35, R19, 0x8, R2 ;  /* 0x0000000813237824 */ /* 0x000fe200078e0202 */
[----:B------:R-:W-:Y:S01]  /*4ff0*/  BSSY B1, `(.L_x_1411) ;  /* 0x0000004000017945 */ /* 0x000fe20003800000 */
[----:B--2---:R-:W-:-:S04]  /*5000*/  SHF.L.U32 R86, R11, 0x1f, RZ ;  /* 0x0000001f0b567819 */ /* 0x004fc800000006ff */
[----:B------:R-:W0:Y:S02]  /*5010*/  SYNCS.PHASECHK.TRANS64.TRYWAIT P4, [R35+URZ+0x2d890], R86 ;  /* 0x02d89056230075a7 */ /* 0x000e24000808017f */
[----:B0-----:R-:W-:Y:S05]  /*5020*/  @!P4 BRA `(.L_x_1412) ;  /* 0x000001f400f4c947 */ /* 0x001fea0003800000 */
.L_x_1719:
[----:B------:R-:W-:Y:S05]  /*5030*/  BSYNC B1 ;  /* 0x0000000000017941 */ /* 0x000fea0003800000 */
.L_x_1411:
[----:B------:R-:W-:-:S03]  /*5040*/  UMOV UR4, 0xffffffff ;  /* 0xffffffff00047882 */ /* 0x000fc60000000000 */
[----:B------:R-:W-:Y:S05]  /*5050*/  BRA.DIV UR4, `(.L_x_1413) ;  /* 0x000001f604fc7947 */ /* 0x000fea000b800000 */
[----:B------:R1:W2:Y:S04]  /*5060*/  SHFL.IDX PT, R91, R62, RZ, 0x1e1f ;  /* 0x001e1fff3e5b7589 */ /* 0x0002a800000e0000 */
[----:B------:R1:W3:Y:S02]  /*5070*/  SHFL.IDX PT, R90, R60, RZ, 0x1e1f ;  /* 0x001e1fff3c5a7589 */ /* 0x0002e400000e0000 */
.L_x_1723:
[----:B------:R-:W-:Y:S05]  /*5080*/  @P3 BRA `(.L_x_1385) ;  /* 0x0000001c00143947 */ /* 0x000fea0003800000 */
[----:B------:R-:W4:Y:S01]  /*5090*/  LDC R11, c[0x0][0x2f4] ;  /* 0x0000bd00ff0b7b82 */ /* 0x000f220000000800 */
[----:B------:R-:W-:Y:S01]  /*50a0*/  ISETP.NE.AND P3, PT, R30, RZ, PT ;  /* 0x000000ff1e00720c */ /* 0x000fe20003f65270 */
[----:B------:R-:W-:Y:S01]  /*50b0*/  BSSY B1, `(.L_x_1414) ;  /* 0x0000079000017945 */ /* 0x000fe20003800000 */
[----:B----4-:R-:W-:-:S11]  /*50c0*/  IMAD.IADD R104, R11, 0x1, -R100 ;  /* 0x000000010b687824 */ /* 0x010fd600078e0a64 */
[----:B------:R-:W-:Y:S05]  /*50d0*/  @!P3 BRA `(.L_x_1415) ;  /* 0x0000000400d8b947 */ /* 0x000fea0003800000 */
[----:B-1----:R-:W4:Y:S04]  /*50e0*/  LDL R60, [R1+0x4c] ;  /* 0x00004c00013c7983 */ /* 0x002f280000100800 */
[----:B------:R-:W5:Y:S04]  /*50f0*/  LDL R15, [R1+0x50] ;  /* 0x00005000010f7983 */ /* 0x000f680000100800 */
[----:B------:R-:W2:Y:S01]  /*5100*/  LDL R14, [R1+0x54] ;  /* 0x00005400010e7983 */ /* 0x000ea20000100800 */
[----:B------:R-:W-:Y:S01]  /*5110*/  SEL R12, R100, R104, !P0 ;  /* 0x00000068640c7207 */ /* 0x000fe20004000000 */
[----:B------:R-:W-:Y:S01]  /*5120*/  BSSY B2, `(.L_x_1416) ;  /* 0x000006b000027945 */ /* 0x000fe20003800000 */
[----:B------:R-:W-:-:S02]  /*5130*/  ISETP.GE.AND P3, PT, R16, R99, PT ;  /* 0x000000631000720c */ /* 0x000fc40003f66270 */
[----:B------:R-:W-:-:S04]  /*5140*/  SHF.R.S32.HI R13, RZ, 0x1f, R12 ;  /* 0x0000001fff0d7819 */ /* 0x000fc8000001140c */
[----:B------:R-:W-:-:S04]  /*5150*/  LEA.HI R13, R13, R12, RZ, 0x4 ;  /* 0x0000000c0d0d7211 */ /* 0x000fc800078f20ff */
[----:B------:R-:W-:-:S04]  /*5160*/  SHF.R.S32.HI R12, RZ, 0x4, R13 ;  /* 0x00000004ff0c7819 */ /* 0x000fc8000001140d */
[----:B------:R-:W-:-:S04]  /*5170*/  LEA.HI.SX32 R105, R5, R12, 0x1d ;  /* 0x0000000c05697211 */ /* 0x000fc800078feaff */
[----:B------:R-:W-:-:S04]  /*5180*/  SHF.R.S32.HI R12, RZ, 0x1f, R105 ;  /* 0x0000001fff0c7819 */ /* 0x000fc80000011469 */
[----:B------:R-:W-:Y:S01]  /*5190*/  LEA.HI R12, R12, R105, RZ, 0x2 ;  /* 0x000000690c0c7211 */ /* 0x000fe200078f10ff */
[----:B------:R-:W-:-:S04]  /*51a0*/  IMAD.SHL.U32 R105, R105, 0x8, RZ ;  /* 0x0000000869697824 */ /* 0x000fc800078e00ff */
[----:B------:R-:W-:-:S05]  /*51b0*/  IMAD.SHL.U32 R12, R12, 0x400, RZ ;  /* 0x000004000c0c7824 */ /* 0x000fca00078e00ff */
[----:B------:R-:W-:Y:S02]  /*51c0*/  LOP3.LUT R12, R12, 0x7ffff000, RZ, 0xc0, !PT ;  /* 0x7ffff0000c0c7812 */ /* 0x000fe400078ec0ff */
[----:B----4-:R-:W-:-:S04]  /*51d0*/  LOP3.LUT R13, R60, 0x18, R105, 0xf8, !PT ;  /* 0x000000183c0d7812 */ /* 0x010fc800078ef869 */
[----:B-----5:R-:W-:Y:S01]  /*51e0*/  LOP3.LUT R13, R13, R15, RZ, 0x3c, !PT ;  /* 0x0000000f0d0d7212 */ /* 0x020fe200078e3cff */
[----:B------:R-:W-:-:S03]  /*51f0*/  IMAD R15, R19, 0x3000, R97 ;  /* 0x00003000130f7824 */ /* 0x000fc600078e0261 */
[----:B--2---:R-:W-:-:S05]  /*5200*/  IADD3 R12, R13, R12, R14 ;  /* 0x0000000c0d0c7210 */ /* 0x004fca0007ffe00e */
[----:B------:R-:W-:Y:S02]  /*5210*/  IMAD R13, R19, 0x3000, R12 ;  /* 0x00003000130d7824 */ /* 0x000fe400078e020c */
[--C-:B------:R-:W-:Y:S02]  /*5220*/  IMAD R12, R15, 0x2, R2.reuse ;  /* 0x000000020f0c7824 */ /* 0x100fe400078e0202 */
[----:B------:R-:W-:-:S04]  /*5230*/  IMAD R60, R13, 0x2, R2 ;  /* 0x000000020d3c7824 */ /* 0x000fc800078e0202 */
[----:B------:R-:W1:Y:S04]  /*5240*/  LDS.128 R12, [R12+0x15400] ;  /* 0x015400000c0c7984 */ /* 0x000e680000000c00 */
[----:B------:R-:W2:Y:S01]  /*5250*/  LDS.128 R60, [R60+0x15400] ;  /* 0x015400003c3c7984 */ /* 0x000ea20000000c00 */
[----:B------:R-:W-:Y:S05]  /*5260*/  @P3 BRA `(.L_x_1417) ;  /* 0x0000000400583947 */ /* 0x000fea0003800000 */
[----:B--2---:R-:W-:Y:S01]  /*5270*/  IMAD.MOV.U32 R107, RZ, RZ, R61 ;  /* 0x000000ffff6b7224 */ /* 0x004fe200078e003d */
[----:B------:R-:W-:Y:S01]  /*5280*/  SHF.R.U64 R44, R44, 0x10, R45 ;  /* 0x000000102c2c7819 */ /* 0x000fe2000000122d */
[----:B-1----:R-:W-:Y:S01]  /*5290*/  IMAD.MOV.U32 R106, RZ, RZ, R13 ;  /* 0x000000ffff6a7224 */ /* 0x002fe200078e000d */
[----:B------:R-:W-:Y:S01]  /*52a0*/  SHF.R.U32.HI R45, RZ, 0x10, R45 ;  /* 0x00000010ff2d7819 */ /* 0x000fe2000001162d */
[----:B------:R-:W-:Y:S01]  /*52b0*/  HADD2.F32 R108, -RZ, R108.H0_H0 ;  /* 0x2000006cff6c7230 */ /* 0x000fe20000004100 */
[----:B------:R-:W-:Y:S01]  /*52c0*/  SHF.R.U64 R46, R46, 0x10, R47 ;  /* 0x000000102e2e7819 */ /* 0x000fe2000000122f */
[----:B------:R-:W-:Y:S02]  /*52d0*/  HADD2.F32 R13, -RZ, R107.H0_H0 ;  /* 0x2000006bff0d7230 */ /* 0x000fe40000004100 */
[----:B------:R-:W-:Y:S02]  /*52e0*/  HADD2.F32 R111, -RZ, R106.H0_H0 ;  /* 0x2000006aff6f7230 */ /* 0x000fe40000004100 */
        /* <DEDUP_REMOVED lines=49> */
[C---:B------:R-:W-:Y:S01]  /*5600*/  FMUL.FTZ R109, R106.reuse, R109 ;  /* 0x0000006d6a6d7220 */ /* 0x040fe20000410000 */
        /* <DEDUP_REMOVED lines=9> */
[--C-:B------:R-:W-:Y:S02]  /*56a0*/  HADD2.F32 R57, -RZ, R62.reuse.H0_H0 ;  /* 0x2000003eff397230 */ /* 0x100fe40000004100 */
        /* <DEDUP_REMOVED lines=11> */
[----:B------:R-:W-:Y:S02]  /*5760*/  IMAD.MOV.U32 R15, RZ, RZ, R63 ;  /* 0x000000ffff0f7224 */ /* 0x000fe400078e003f */
[-C--:B------:R-:W-:Y:S01]  /*5770*/  FFMA.FTZ R57, R14, R46.reuse, -R57 ;  /* 0x0000002e0e397223 */ /* 0x080fe20000010839 */
[----:B------:R-:W-:Y:S01]  /*5780*/  FFMA.FTZ R47, R62, R46, R47 ;  /* 0x0000002e3e2f7223 */ /* 0x000fe2000001002f */
[----:B------:R-:W-:-:S03]  /*5790*/  IMAD.MOV.U32 R63, RZ, RZ, R108 ;  /* 0x000000ffff3f7224 */ /* 0x000fc600078e006c */
[----:B------:R-:W-:Y:S01]  /*57a0*/  F2FP.F16.F32.PACK_AB R14, R57, R60 ;  /* 0x0000003c390e723e */ /* 0x000fe200000000ff */
[----:B------:R-:W-:Y:S01]  /*57b0*/  IMAD.MOV.U32 R60, RZ, RZ, R44 ;  /* 0x000000ffff3c7224 */ /* 0x000fe200078e002c */
[----:B------:R-:W-:-:S07]  /*57c0*/  F2FP.F16.F32.PACK_AB R62, R47, R106 ;  /* 0x0000006a2f3e723e */ /* 0x000fce00000000ff */
.L_x_1417:
[----:B------:R-:W-:Y:S05]  /*57d0*/  BSYNC B2 ;  /* 0x0000000000027941 */ /* 0x000fea0003800000 */
.L_x_1416:
[----:B---3--:R-:W-:-:S04]  /*57e0*/  LEA R44, P3, R21, R90, 0x1 ;  /* 0x0000005a152c7211 */ /* 0x008fc800078608ff */
[----:B------:R-:W-:Y:S02]  /*57f0*/  LEA.HI.X R45, R21, R91, R94, 0x1, P3 ;  /* 0x0000005b152d7211 */ /* 0x000fe400018f0c5e */
[----:B------:R-:W-:-:S03]  /*5800*/  ISETP.GE.AND P3, PT, R105, R11, PT ;  /* 0x0000000b6900720c */ /* 0x000fc60003f66270 */
[----:B-1----:R1:W-:Y:S10]  /*5810*/  ST.E.128 desc[UR54][R44.64], R12 ;  /* 0x0000000c2c007985 */ /* 0x0023f4000c101d36 */
[----:B-1----:R-:W-:-:S05]  /*5820*/  @!P3 IMAD.WIDE R12, R105, 0x2, R90 ;  /* 0x00000002690cb825 */ /* 0x002fca00078e025a */
[----:B--2---:R4:W-:Y:S02]  /*5830*/  @!P3 ST.E.128 desc[UR54][R12.64], R60 ;  /* 0x0000003c0c00b985 */ /* 0x0049e4000c101d36 */
.L_x_1415:
[----:B------:R-:W-:Y:S05]  /*5840*/  BSYNC B1 ;  /* 0x0000000000017941 */ /* 0x000fea0003800000 */
.L_x_1414:
[----:B------:R-:W-:Y:S01]  /*5850*/  ISETP.NE.AND P3, PT, R31, RZ, PT ;  /* 0x000000ff1f00720c */ /* 0x000fe20003f65270 */
[----:B------:R-:W-:-:S12]  /*5860*/  BSSY B1, `(.L_x_1418) ;  /* 0x000007b000017945 */ /* 0x000fd80003800000 */
[----:B------:R-:W-:Y:S05]  /*5870*/  @!P3 BRA `(.L_x_1419) ;  /* 0x0000000400e4b947 */ /* 0x000fea0003800000 */
[----:B------:R-:W5:Y:S04]  /*5880*/  LDL R44, [R1+0x4c] ;  /* 0x00004c00012c7983 */ /* 0x000f680000100800 */
[----:B------:R-:W5:Y:S04]  /*5890*/  LDL R15, [R1+0x50] ;  /* 0x00005000010f7983 */ /* 0x000f680000100800 */
[----:B------:R-:W5:Y:S01]  /*58a0*/  LDL R14, [R1+0x54] ;  /* 0x00005400010e7983 */ /* 0x000f620000100800 */
[----:B------:R-:W-:Y:S01]  /*58b0*/  LOP3.LUT P4, RZ, R22, 0x1, RZ, 0xc0, !PT ;  /* 0x0000000116ff7812 */ /* 0x000fe2000788c0ff */
[----:B------:R-:W-:Y:S01]  /*58c0*/  BSSY B2, `(.L_x_1420) ;  /* 0x0000070000027945 */ /* 0x000fe20003800000 */
[----:B---3--:R-:W-:-:S02]  /*58d0*/  LEA R56, P3, R27, R90, 0x1 ;  /* 0x0000005a1b387211 */ /* 0x008fc400078608ff */
[----:B----4-:R-:W-:Y:S02]  /*58e0*/  SEL R12, R100, R104, !P4 ;  /* 0x00000068640c7207 */ /* 0x010fe40006000000 */
[----:B--2---:R-:W-:Y:S02]  /*58f0*/  LEA.HI.X R57, R27, R91, R93, 0x1, P3 ;  /* 0x0000005b1b397211 */ /* 0x004fe400018f0c5d */
[----:B------:R-:W-:Y:S02]  /*5900*/  SHF.R.S32.HI R13, RZ, 0x1f, R12 ;  /* 0x0000001fff0d7819 */ /* 0x000fe4000001140c */
[----:B------:R-:W-:Y:S02]  /*5910*/  ISETP.GE.AND P3, PT, R3, R99, PT ;  /* 0x000000630300720c */ /* 0x000fe40003f66270 */
[----:B------:R-:W-:-:S04]  /*5920*/  LEA.HI R13, R13, R12, RZ, 0x4 ;  /* 0x0000000c0d0d7211 */ /* 0x000fc800078f20ff */
[----:B------:R-:W-:-:S04]  /*5930*/  SHF.R.S32.HI R13, RZ, 0x4, R13 ;  /* 0x00000004ff0d7819 */ /* 0x000fc8000001140d */
[----:B------:R-:W-:-:S04]  /*5940*/  LEA.HI.SX32 R13, R6, R13, 0x1d ;  /* 0x0000000d060d7211 */ /* 0x000fc800078feaff */
[----:B------:R-:W-:Y:S02]  /*5950*/  SHF.R.S32.HI R12, RZ, 0x1f, R13 ;  /* 0x0000001fff0c7819 */ /* 0x000fe4000001140d */
[----:B------:R-:W-:Y:S02]  /*5960*/  SHF.L.U32 R58, R13, 0x3, RZ ;  /* 0x000000030d3a7819 */ /* 0x000fe400000006ff */
[----:B------:R-:W-:-:S05]  /*5970*/  LEA.HI R13, R12, R13, RZ, 0x2 ;  /* 0x0000000d0c0d7211 */ /* 0x000fca00078f10ff */
[----:B------:R-:W-:-:S05]  /*5980*/  IMAD.SHL.U32 R13, R13, 0x400, RZ ;  /* 0x000004000d0d7824 */ /* 0x000fca00078e00ff */
[----:B------:R-:W-:Y:S02]  /*5990*/  LOP3.LUT R13, R13, 0x7ffff000, RZ, 0xc0, !PT ;  /* 0x7ffff0000d0d7812 */ /* 0x000fe400078ec0ff */
[----:B-----5:R-:W-:-:S04]  /*59a0*/  LOP3.LUT R12, R44, 0x18, R58, 0xf8, !PT ;  /* 0x000000182c0c7812 */ /* 0x020fc800078ef83a */
[----:B------:R-:W-:-:S04]  /*59b0*/  LOP3.LUT R12, R12, R15, RZ, 0x3c, !PT ;  /* 0x0000000f0c0c7212 */ /* 0x000fc800078e3cff */
[----:B------:R-:W-:Y:S01]  /*59c0*/  IADD3 R12, R12, R13, R14 ;  /* 0x0000000d0c0c7210 */ /* 0x000fe20007ffe00e */
[----:B------:R-:W-:-:S04]  /*59d0*/  IMAD R13, R19, 0x3000, R96 ;  /* 0x00003000130d7824 */ /* 0x000fc800078e0260 */
[----:B------:R-:W-:Y:S02]  /*59e0*/  IMAD R15, R19, 0x3000, R12 ;  /* 0x00003000130f7824 */ /* 0x000fe400078e020c */
[--C-:B------:R-:W-:Y:S02]  /*59f0*/  IMAD R13, R13, 0x2, R2.reuse ;  /* 0x000000020d0d7824 */ /* 0x100fe400078e0202 */
[----:B------:R-:W-:-:S04]  /*5a00*/  IMAD R44, R15, 0x2, R2 ;  /* 0x000000020f2c7824 */ /* 0x000fc800078e0202 */
[----:B------:R-:W2:Y:S04]  /*5a10*/  LDS.128 R12, [R13+0x15400] ;  /* 0x015400000d0c7984 */ /* 0x000ea80000000c00 */
[----:B------:R-:W3:Y:S01]  /*5a20*/  LDS.128 R44, [R44+0x15400] ;  /* 0x015400002c2c7984 */ /* 0x000ee20000000c00 */
[----:B------:R-:W-:Y:S05]  /*5a30*/  @P3 BRA `(.L_x_1421) ;  /* 0x0000000400603947 */ /* 0x000fea0003800000 */
[----:B---3--:R-:W-:Y:S01]  /*5a40*/  IMAD.MOV.U32 R61, RZ, RZ, R45 ;  /* 0x000000ffff3d7224 */ /* 0x008fe200078e002d */
[----:B------:R-:W-:Y:S01]  /*5a50*/  SHF.R.U64 R40, R40, 0x10, R41 ;  /* 0x0000001028287819 */ /* 0x000fe20000001229 */
[----:B--2---:R-:W-:Y:S01]  /*5a60*/  IMAD.MOV.U32 R45, RZ, RZ, R13 ;  /* 0x000000ffff2d7224 */ /* 0x004fe200078e000d */
[----:B------:R-:W-:Y:S01]  /*5a70*/  SHF.R.U64 R54, R54, 0x10, R55 ;  /* 0x0000001036367819 */ /* 0x000fe20000001237 */
[--C-:B-1----:R-:W-:Y:S02]  /*5a80*/  HADD2.F32 R62, -RZ, R118.reuse.H1_H1 ;  /* 0x30000076ff3e7230 */ /* 0x102fe40000004100 */
[----:B------:R-:W-:Y:S02]  /*5a90*/  HADD2.F32 R59, -RZ, R61.H0_H0 ;  /* 0x2000003dff3b7230 */ /* 0x000fe40000004100 */
[----:B------:R-:W-:Y:S02]  /*5aa0*/  HADD2.F32 R60, -RZ, R45.H0_H0 ;  /* 0x2000002dff3c7230 */ /* 0x000fe40000004100 */
[----:B------:R-:W-:-:S02]  /*5ab0*/  HADD2.F32 R13, -RZ, R118.H0_H0 ;  /* 0x20000076ff0d7230 */ /* 0x000fc40000004100 */
[CC--:B------:R-:W-:Y:S01]  /*5ac0*/  FMUL.FTZ R63, R59.reuse, R62.reuse ;  /* 0x0000003e3b3f7220 */ /* 0x0c0fe20000410000 */
[----:B------:R-:W-:Y:S02]  /*5ad0*/  HADD2.F32 R45, -RZ, R45.H1_H1 ;  /* 0x3000002dff2d7230 */ /* 0x000fe40000004100 */
[C---:B------:R-:W-:Y:S01]  /*5ae0*/  FMUL.FTZ R62, R60.reuse, R62 ;  /* 0x0000003e3c3e7220 */ /* 0x040fe20000410000 */
[----:B------:R-:W-:Y:S02]  /*5af0*/  HADD2.F32 R40, -RZ, R40.H0_H0 ;  /* 0x20000028ff287230 */ /* 0x000fe40000004100 */
[-C--:B------:R-:W-:Y:S01]  /*5b00*/  FFMA.FTZ R60, R60, R13.reuse, -R63 ;  /* 0x0000000d3c3c7223 */ /* 0x080fe2000001083f */
[----:B------:R-:W-:Y:S02]  /*5b10*/  HADD2.F32 R107, -RZ, R116.H1_H1 ;  /* 0x30000074ff6b7230 */ /* 0x000fe40000004100 */
[----:B------:R-:W-:Y:S01]  /*5b20*/  FFMA.FTZ R59, R59, R13, R62 ;  /* 0x0000000d3b3b7223 */ /* 0x000fe2000001003e */
[----:B------:R-:W-:Y:S01]  /*5b30*/  SHF.R.U32.HI R62, RZ, 0x10, R53 ;  /* 0x00000010ff3e7819 */ /* 0x000fe20000011635 */
[----:B------:R-:W-:Y:S01]  /*5b40*/  HADD2.F32 R13, -RZ, R61.H1_H1 ;  /* 0x3000003dff0d7230 */ /* 0x000fe20000004100 */
[----:B------:R-:W-:-:S02]  /*5b50*/  SHF.R.U32.HI R61, RZ, 0x10, R41 ;  /* 0x00000010ff3d7819 */ /* 0x000fc40000011629 */
[----:B------:R-:W-:Y:S01]  /*5b60*/  SHF.R.U64 R53, R52, 0x10, R53 ;  /* 0x0000001034357819 */ /* 0x000fe20000001235 */
[----:B------:R-:W-:Y:S02]  /*5b70*/  HADD2.F32 R62, -RZ, R62.H0_H0 ;  /* 0x2000003eff3e7230 */ /* 0x000fe40000004100 */
[----:B------:R-:W-:Y:S02]  /*5b80*/  HADD2.F32 R61, -RZ, R61.H0_H0 ;  /* 0x2000003dff3d7230 */ /* 0x000fe40000004100 */
[----:B------:R-:W-:Y:S02]  /*5b90*/  HADD2.F32 R52, -RZ, R15.H0_H0 ;  /* 0x2000000fff347230 */ /* 0x000fe40000004100 */
[-C--:B------:R-:W-:Y:S01]  /*5ba0*/  FMUL.FTZ R63, R13, R62.reuse ;  /* 0x0000003e0d3f7220 */ /* 0x080fe20000410000 */
[C---:B------:R-:W-:Y:S01]  /*5bb0*/  FMUL.FTZ R62, R45.reuse, R62 ;  /* 0x0000003e2d3e7220 */ /* 0x040fe20000410000 */
[----:B------:R-:W-:Y:S02]  /*5bc0*/  HADD2.F32 R53, -RZ, R53.H0_H0 ;  /* 0x20000035ff357230 */ /* 0x000fe40000004100 */
[-C--:B------:R-:W-:Y:S01]  /*5bd0*/  FFMA.FTZ R45, R45, R61.reuse, -R63 ;  /* 0x0000003d2d2d7223 */ /* 0x080fe2000001083f */
[----:B------:R-:W-:Y:S01]  /*5be0*/  FFMA.FTZ R13, R13, R61, R62 ;  /* 0x0000003d0d0d7223 */ /* 0x000fe2000001003e */
[----:B------:R-:W-:-:S02]  /*5bf0*/  HADD2.F32 R63, -RZ, R117.H1_H1 ;  /* 0x30000075ff3f7230 */ /* 0x000fc40000004100 */
[----:B------:R-:W-:Y:S01]  /*5c00*/  HADD2.F32 R61, -RZ, R47.H0_H0 ;  /* 0x2000002fff3d7230 */ /* 0x000fe20000004100 */
[----:B------:R-:W-:Y:S01]  /*5c10*/  F2FP.F16.F32.PACK_AB R45, R45, R60 ;  /* 0x0000003c2d2d723e */ /* 0x000fe200000000ff */
[----:B------:R-:W-:Y:S01]  /*5c20*/  HADD2.F32 R62, -RZ, R117.H0_H0 ;  /* 0x20000075ff3e7230 */ /* 0x000fe20000004100 */
[----:B------:R-:W-:Y:S02]  /*5c30*/  F2FP.F16.F32.PACK_AB R59, R13, R59 ;  /* 0x0000003b0d3b723e */ /* 0x000fe400000000ff */
[CC--:B------:R-:W-:Y:S01]  /*5c40*/  FMUL.FTZ R105, R61.reuse, R63.reuse ;  /* 0x0000003f3d697220 */ /* 0x0c0fe20000410000 */
[C---:B------:R-:W-:Y:S01]  /*5c50*/  FMUL.FTZ R63, R52.reuse, R63 ;  /* 0x0000003f343f7220 */ /* 0x040fe20000410000 */
[----:B------:R-:W-:Y:S02]  /*5c60*/  IMAD.MOV.U32 R13, RZ, RZ, R45 ;  /* 0x000000ffff0d7224 */ /* 0x000fe400078e002d */
[-C--:B------:R-:W-:Y:S01]  /*5c70*/  FFMA.FTZ R52, R52, R62.reuse, -R105 ;  /* 0x0000003e34347223 */ /* 0x080fe20000010869 */
[----:B------:R-:W-:Y:S01]  /*5c80*/  FFMA.FTZ R63, R61, R62, R63 ;  /* 0x0000003e3d3f7223 */ /* 0x000fe2000001003f */
[----:B------:R-:W-:Y:S01]  /*5c90*/  SHF.R.U32.HI R62, RZ, 0x10, R55 ;  /* 0x00000010ff3e7819 */ /* 0x000fe20000011637 */
[----:B------:R-:W-:Y:S01]  /*5ca0*/  HADD2.F32 R61, -RZ, R47.H1_H1 ;  /* 0x3000002fff3d7230 */ /* 0x000fe20000004100 */
[----:B------:R-:W-:Y:S01]  /*5cb0*/  SHF.R.U32.HI R105, RZ, 0x10, R43 ;  /* 0x00000010ff697819 */ /* 0x000fe2000001162b */
[----:B------:R-:W-:-:S02]  /*5cc0*/  IMAD.MOV.U32 R45, RZ, RZ, R59 ;  /* 0x000000ffff2d7224 */ /* 0x000fc400078e003b */
[----:B------:R-:W-:Y:S02]  /*5cd0*/  HADD2.F32 R47, -RZ, R62.H0_H0 ;  /* 0x2000003eff2f7230 */ /* 0x000fe40000004100 */
[----:B------:R-:W-:Y:S02]  /*5ce0*/  HADD2.F32 R62, -RZ, R15.H1_H1 ;  /* 0x3000000fff3e7230 */ /* 0x000fe40000004100 */
[----:B------:R-:W-:Y:S02]  /*5cf0*/  HADD2.F32 R15, -RZ, R105.H0_H0 ;  /* 0x20000069ff0f7230 */ /* 0x000fe40000004100 */
[-C--:B------:R-:W-:Y:S01]  /*5d00*/  FMUL.FTZ R105, R61, R47.reuse ;  /* 0x0000002f3d697220 */ /* 0x080fe20000410000 */
[----:B------:R-:W-:-:S03]  /*5d10*/  FMUL.FTZ R106, R62, R47 ;  /* 0x0000002f3e6a7220 */ /* 0x000fc60000410000 */
[-C--:B------:R-:W-:Y:S01]  /*5d20*/  FFMA.FTZ R47, R62, R15.reuse, -R105 ;  /* 0x0000000f3e2f7223 */ /* 0x080fe20000010869 */
[----:B------:R-:W-:Y:S02]  /*5d30*/  HADD2.F32 R105, -RZ, R12.H0_H0 ;  /* 0x2000000cff697230 */ /* 0x000fe40000004100 */
[----:B------:R-:W-:Y:S01]  /*5d40*/  FFMA.FTZ R15, R61, R15, R106 ;  /* 0x0000000f3d0f7223 */ /* 0x000fe2000001006a */
[--C-:B------:R-:W-:Y:S02]  /*5d50*/  HADD2.F32 R61, -RZ, R44.reuse.H0_H0 ;  /* 0x2000002cff3d7230 */ /* 0x100fe40000004100 */
[----:B------:R-:W-:Y:S01]  /*5d60*/  HADD2.F32 R44, -RZ, R44.H1_H1 ;  /* 0x3000002cff2c7230 */ /* 0x000fe20000004100 */
[----:B------:R-:W-:Y:S01]  /*5d70*/  F2FP.F16.F32.PACK_AB R47, R47, R52 ;  /* 0x000000342f2f723e */ /* 0x000fe200000000ff */
[----:B------:R-:W-:Y:S02]  /*5d80*/  HADD2.F32 R12, -RZ, R12.H1_H1 ;  /* 0x3000000cff0c7230 */ /* 0x000fe40000004100 */
[----:B------:R-:W-:Y:S01]  /*5d90*/  FMUL.FTZ R106, R61, R107 ;  /* 0x0000006b3d6a7220 */ /* 0x000fe20000410000 */
[----:B------:R-:W-:-:S02]  /*5da0*/  HADD2.F32 R62, -RZ, R116.H0_H0 ;  /* 0x20000074ff3e7230 */ /* 0x000fc40000004100 */
[----:B------:R-:W-:Y:S01]  /*5db0*/  FMUL.FTZ R41, R44, R53 ;  /* 0x000000352c297220 */ /* 0x000fe20000410000 */
[----:B------:R-:W-:Y:S01]  /*5dc0*/  FMUL.FTZ R107, R105, R107 ;  /* 0x0000006b696b7220 */ /* 0x000fe20000410000 */
[C---:B------:R-:W-:Y:S01]  /*5dd0*/  FMUL.FTZ R53, R12.reuse, R53 ;  /* 0x000000350c357220 */ /* 0x040fe20000410000 */
[----:B------:R-:W-:Y:S01]  /*5de0*/  F2FP.F16.F32.PACK_AB R63, R15, R63 ;  /* 0x0000003f0f3f723e */ /* 0x000fe200000000ff */
[-C--:B------:R-:W-:Y:S01]  /*5df0*/  FFMA.FTZ R41, R12, R40.reuse, -R41 ;  /* 0x000000280c297223 */ /* 0x080fe20000010829 */
[----:B------:R-:W-:Y:S02]  /*5e00*/  HADD2.F32 R12, -RZ, R14.H0_H0 ;  /* 0x2000000eff0c7230 */ /* 0x000fe40000004100 */
[----:B------:R-:W-:Y:S01]  /*5e10*/  FFMA.FTZ R40, R44, R40, R53 ;  /* 0x000000282c287223 */ /* 0x000fe20000010035 */
[----:B------:R-:W-:Y:S02]  /*5e20*/  HADD2.F32 R53, -RZ, R115.H1_H1 ;  /* 0x30000073ff357230 */ /* 0x000fe40000004100 */
[----:B------:R-:W-:Y:S01]  /*5e30*/  FFMA.FTZ R107, R61, R62, R107 ;  /* 0x0000003e3d6b7223 */ /* 0x000fe2000001006b */
[----:B------:R-:W-:-:S02]  /*5e40*/  HADD2.F32 R44, -RZ, R46.H0_H0 ;  /* 0x2000002eff2c7230 */ /* 0x000fc40000004100 */
[----:B------:R-:W-:Y:S01]  /*5e50*/  FFMA.FTZ R106, R105, R62, -R106 ;  /* 0x0000003e696a7223 */ /* 0x000fe2000001086a */
[----:B------:R-:W-:Y:S02]  /*5e60*/  HADD2.F32 R115, -RZ, R115.H0_H0 ;  /* 0x20000073ff737230 */ /* 0x000fe40000004100 */
[----:B------:R-:W-:Y:S02]  /*5e70*/  HADD2.F32 R46, -RZ, R46.H1_H1 ;  /* 0x3000002eff2e7230 */ /* 0x000fe40000004100 */
[-C--:B------:R-:W-:Y:S01]  /*5e80*/  FMUL.FTZ R55, R44, R53.reuse ;  /* 0x000000352c377220 */ /* 0x080fe20000410000 */
[C---:B------:R-:W-:Y:S01]  /*5e90*/  FMUL.FTZ R53, R12.reuse, R53 ;  /* 0x000000350c357220 */ /* 0x040fe20000410000 */
[----:B------:R-:W-:Y:S01]  /*5ea0*/  HADD2.F32 R14, -RZ, R14.H1_H1 ;  /* 0x3000000eff0e7230 */ /* 0x000fe20000004100 */
[----:B------:R-:W-:Y:S01]  /*5eb0*/  F2FP.F16.F32.PACK_AB R106, R41, R106 ;  /* 0x0000006a296a723e */ /* 0x000fe200000000ff */
[-C--:B------:R-:W-:Y:S01]  /*5ec0*/  FFMA.FTZ R12, R12, R115.reuse, -R55 ;  /* 0x000000730c0c7223 */ /* 0x080fe20000010837 */
[----:B------:R-:W-:Y:S01]  /*5ed0*/  FFMA.FTZ R44, R44, R115, R53 ;  /* 0x000000732c2c7223 */ /* 0x000fe20000010035 */
[----:B------:R-:W-:Y:S01]  /*5ee0*/  SHF.R.U64 R53, R42, 0x10, R43 ;  /* 0x000000102a357819 */ /* 0x000fe2000000122b */
[----:B------:R-:W-:Y:S01]  /*5ef0*/  HADD2.F32 R43, -RZ, R54.H0_H0 ;  /* 0x20000036ff2b7230 */ /* 0x000fe20000004100 */
[----:B------:R-:W-:Y:S01]  /*5f00*/  F2FP.F16.F32.PACK_AB R40, R40, R107 ;  /* 0x0000006b2828723e */ /* 0x000fe200000000ff */
[----:B------:R-:W-:-:S02]  /*5f10*/  IMAD.MOV.U32 R15, RZ, RZ, R47 ;  /* 0x000000ffff0f7224 */ /* 0x000fc400078e002f */
[----:B------:R-:W-:Y:S02]  /*5f20*/  HADD2.F32 R53, -RZ, R53.H0_H0 ;  /* 0x20000035ff357230 */ /* 0x000fe40000004100 */
[-C--:B------:R-:W-:Y:S01]  /*5f30*/  FMUL.FTZ R55, R46, R43.reuse ;  /* 0x0000002b2e377220 */ /* 0x080fe20000410000 */
[C---:B------:R-:W-:Y:S01]  /*5f40*/  FMUL.FTZ R61, R14.reuse, R43 ;  /* 0x0000002b0e3d7220 */ /* 0x040fe20000410000 */
[----:B------:R-:W-:Y:S02]  /*5f50*/  IMAD.MOV.U32 R47, RZ, RZ, R63 ;  /* 0x000000ffff2f7224 */ /* 0x000fe400078e003f */
[-C--:B------:R-:W-:Y:S01]  /*5f60*/  FFMA.FTZ R43, R14, R53.reuse, -R55 ;  /* 0x000000350e2b7223 */ /* 0x080fe20000010837 */
[----:B------:R-:W-:-:S04]  /*5f70*/  FFMA.FTZ R61, R46, R53, R61 ;  /* 0x000000352e3d7223 */ /* 0x000fc8000001003d */
[----:B------:R-:W-:Y:S01]  /*5f80*/  F2FP.F16.F32.PACK_AB R14, R43, R12 ;  /* 0x0000000c2b0e723e */ /* 0x000fe200000000ff */
[----:B------:R-:W-:Y:S01]  /*5f90*/  IMAD.MOV.U32 R12, RZ, RZ, R106 ;  /* 0x000000ffff0c7224 */ /* 0x000fe200078e006a */
[----:B------:R-:W-:Y:S01]  /*5fa0*/  F2FP.F16.F32.PACK_AB R46, R61, R44 ;  /* 0x0000002c3d2e723e */ /* 0x000fe200000000ff */
[----:B------:R-:W-:-:S07]  /*5fb0*/  IMAD.MOV.U32 R44, RZ, RZ, R40 ;  /* 0x000000ffff2c7224 */ /* 0x000fce00078e0028 */
.L_x_1421:
[----:B------:R-:W-:Y:S05]  /*5fc0*/  BSYNC B2 ;  /* 0x0000000000027941 */ /* 0x000fea0003800000 */
.L_x_1420:
[----:B------:R-:W-:Y:S01]  /*5fd0*/  ISETP.GE.AND P3, PT, R58, R11, PT ;  /* 0x0000000b3a00720c */ /* 0x000fe20003f66270 */
[----:B--2---:R2:W-:-:S12]  /*5fe0*/  ST.E.128 desc[UR54][R56.64], R12 ;  /* 0x0000000c38007985 */ /* 0x0045d8000c101d36 */
[----:B------:R-:W-:-:S05]  /*5ff0*/  @!P3 IMAD.WIDE R40, R58, 0x2, R90 ;  /* 0x000000023a28b825 */ /* 0x000fca00078e025a */
[----:B---3--:R2:W-:Y:S02]  /*6000*/  @!P3 ST.E.128 desc[UR54][R40.64], R44 ;  /* 0x0000002c2800b985 */ /* 0x0085e4000c101d36 */
.L_x_1419:
[----:B------:R-:W-:Y:S05]  /*6010*/  BSYNC B1 ;  /* 0x0000000000017941 */ /* 0x000fea0003800000 */
.L_x_1418:
[----:B------:R-:W-:-:S13]  /*6020*/  ISETP.NE.AND P3, PT, R32, RZ, PT ;  /* 0x000000ff2000720c */ /* 0x000fda0003f65270 */
[----:B------:R-:W-:Y:S05]  /*6030*/  @!P3 BRA `(.L_x_1385) ;  /* 0x0000000c0028b947 */ /* 0x000fea0003800000 */
[----:B--2---:R-:W2:Y:S04]  /*6040*/  LDL R40, [R1+0x4c] ;  /* 0x00004c0001287983 */ /* 0x004ea80000100800 */
[----:B------:R-:W5:Y:S04]  /*6050*/  LDL R15, [R1+0x50] ;  /* 0x00005000010f7983 */ /* 0x000f680000100800 */
[----:B------:R-:W5:Y:S01]  /*6060*/  LDL R14, [R1+0x54] ;  /* 0x00005400010e7983 */ /* 0x000f620000100800 */
[----:B------:R-:W-:Y:S01]  /*6070*/  LOP3.LUT P4, RZ, R22, 0x2, RZ, 0xc0, !PT ;  /* 0x0000000216ff7812 */ /* 0x000fe2000788c0ff */
[----:B------:R-:W-:Y:S01]  /*6080*/  BSSY B1, `(.L_x_1422) ;  /* 0x000006c000017945 */ /* 0x000fe20003800000 */
[----:B---3--:R-:W-:-:S02]  /*6090*/  LEA R44, P3, R28, R90, 0x1 ;  /* 0x0000005a1c2c7211 */ /* 0x008fc400078608ff */
[----:B------:R-:W-:Y:S02]  /*60a0*/  SEL R104, R100, R104, !P4 ;  /* 0x0000006864687207 */ /* 0x000fe40006000000 */
[----:B------:R-:W-:Y:S02]  /*60b0*/  LEA.HI.X R45, R28, R91, R92, 0x1, P3 ;  /* 0x0000005b1c2d7211 */ /* 0x000fe400018f0c5c */
[----:B----4-:R-:W-:Y:S02]  /*60c0*/  SHF.R.S32.HI R13, RZ, 0x1f, R104 ;  /* 0x0000001fff0d7819 */ /* 0x010fe40000011468 */
[----:B------:R-:W-:Y:S02]  /*60d0*/  ISETP.GE.AND P3, PT, R4, R99, PT ;  /* 0x000000630400720c */ /* 0x000fe40003f66270 */
[----:B------:R-:W-:-:S04]  /*60e0*/  LEA.HI R13, R13, R104, RZ, 0x4 ;  /* 0x000000680d0d7211 */ /* 0x000fc800078f20ff */
[----:B------:R-:W-:-:S04]  /*60f0*/  SHF.R.S32.HI R12, RZ, 0x4, R13 ;  /* 0x00000004ff0c7819 */ /* 0x000fc8000001140d */
[----:B------:R-:W-:-:S04]  /*6100*/  LEA.HI.SX32 R12, R7, R12, 0x1d ;  /* 0x0000000c070c7211 */ /* 0x000fc800078feaff */
[----:B------:R-:W-:Y:S01]  /*6110*/  SHF.R.S32.HI R13, RZ, 0x1f, R12 ;  /* 0x0000001fff0d7819 */ /* 0x000fe2000001140c */
[----:B------:R-:W-:-:S03]  /*6120*/  IMAD.SHL.U32 R46, R12, 0x8, RZ ;  /* 0x000000080c2e7824 */ /* 0x000fc600078e00ff */
[----:B------:R-:W-:-:S05]  /*6130*/  LEA.HI R13, R13, R12, RZ, 0x2 ;  /* 0x0000000c0d0d7211 */ /* 0x000fca00078f10ff */
[----:B------:R-:W-:-:S05]  /*6140*/  IMAD.SHL.U32 R13, R13, 0x400, RZ ;  /* 0x000004000d0d7824 */ /* 0x000fca00078e00ff */
[----:B------:R-:W-:Y:S02]  /*6150*/  LOP3.LUT R13, R13, 0x7ffff000, RZ, 0xc0, !PT ;  /* 0x7ffff0000d0d7812 */ /* 0x000fe400078ec0ff */
[----:B--2---:R-:W-:-:S04]  /*6160*/  LOP3.LUT R12, R40, 0x18, R46, 0xf8, !PT ;  /* 0x00000018280c7812 */ /* 0x004fc800078ef82e */
[----:B-----5:R-:W-:-:S04]  /*6170*/  LOP3.LUT R12, R12, R15, RZ, 0x3c, !PT ;  /* 0x0000000f0c0c7212 */ /* 0x020fc800078e3cff */
        /* <DEDUP_REMOVED lines=8> */
[----:B------:R-:W-:Y:S01]  /*6200*/  SHF.R.U64 R47, R48, 0x10, R49 ;  /* 0x00000010302f7819 */ /* 0x000fe20000001231 */
[----:B---3--:R-:W-:Y:S01]  /*6210*/  IMAD.MOV.U32 R48, RZ, RZ, R41 ;  /* 0x000000ffff307224 */ /* 0x008fe200078e0029 */
[----:B------:R-:W-:Y:S01]  /*6220*/  SHF.R.U32.HI R53, RZ, 0x10, R49 ;  /* 0x00000010ff357819 */ /* 0x000fe20000011631 */
[----:B------:R-:W-:Y:S01]  /*6230*/  HADD2.F32 R56, -RZ, R114.H1_H1 ;  /* 0x30000072ff387230 */ /* 0x000fe20000004100 */
[--C-:B------:R-:W-:Y:S01]  /*6240*/  SHF.R.U64 R36, R36, 0x10, R37.reuse ;  /* 0x0000001024247819 */ /* 0x100fe20000001225 */
[----:B------:R-:W-:Y:S01]  /*6250*/  HADD2.F32 R54, -RZ, R112.H1_H1 ;  /* 0x30000070ff367230 */ /* 0x000fe20000004100 */
[----:B------:R-:W-:Y:S01]  /*6260*/  SHF.R.U32.HI R52, RZ, 0x10, R37 ;  /* 0x00000010ff347819 */ /* 0x000fe20000011625 */
[--C-:B------:R-:W-:Y:S01]  /*6270*/  HADD2.F32 R49, -RZ, R48.reuse.H0_H0 ;  /* 0x20000030ff317230 */ /* 0x100fe20000004100 */
[----:B--2---:R-:W-:Y:S01]  /*6280*/  MOV R41, R15 ;  /* 0x0000000f00297202 */ /* 0x004fe20000000f00 */
[----:B------:R-:W-:Y:S01]  /*6290*/  HADD2.F32 R15, -RZ, R13.H0_H0 ;  /* 0x2000000dff0f7230 */ /* 0x000fe20000004100 */
[----:B------:R-:W-:Y:S01]  /*62a0*/  SHF.R.U64 R37, R38, 0x10, R39 ;  /* 0x0000001026257819 */ /* 0x000fe20000001227 */
[----:B------:R-:W-:Y:S01]  /*62b0*/  HADD2.F32 R53, -RZ, R53.H0_H0 ;  /* 0x20000035ff357230 */ /* 0x000fe20000004100 */
[--C-:B------:R-:W-:Y:S01]  /*62c0*/  SHF.R.U64 R38, R50, 0x10, R51.reuse ;  /* 0x0000001032267819 */ /* 0x100fe20000001233 */
[----:B------:R-:W-:Y:S01]  /*62d0*/  FMUL.FTZ R58, R49, R56 ;  /* 0x00000038313a7220 */ /* 0x000fe20000410000 */
[----:B------:R-:W-:Y:S01]  /*62e0*/  SHF.R.U32.HI R50, RZ, 0x10, R51 ;  /* 0x00000010ff327819 */ /* 0x000fe20000011633 */
[----:B------:R-:W-:-:S02]  /*62f0*/  HADD2.F32 R51, -RZ, R48.H1_H1 ;  /* 0x30000030ff337230 */ /* 0x000fc40000004100 */
[C---:B------:R-:W-:Y:S01]  /*6300*/  FMUL.FTZ R56, R15.reuse, R56 ;  /* 0x000000380f387220 */ /* 0x040fe20000410000 */
[----:B------:R-:W-:Y:S02]  /*6310*/  HADD2.F32 R48, -RZ, R13.H1_H1 ;  /* 0x3000000dff307230 */ /* 0x000fe40000004100 */
[-C--:B------:R-:W-:Y:S01]  /*6320*/  FFMA.FTZ R13, R15, R54.reuse, -R58 ;  /* 0x000000360f0d7223 */ /* 0x080fe2000001083a */
[----:B------:R-:W-:Y:S02]  /*6330*/  HADD2.F32 R52, -RZ, R52.H0_H0 ;  /* 0x20000034ff347230 */ /* 0x000fe40000004100 */
[-C--:B------:R-:W-:Y:S01]  /*6340*/  FMUL.FTZ R55, R51, R53.reuse ;  /* 0x0000003533377220 */ /* 0x080fe20000410000 */
[----:B------:R-:W-:Y:S01]  /*6350*/  FFMA.FTZ R15, R49, R54, R56 ;  /* 0x00000036310f7223 */ /* 0x000fe20000010038 */
[----:B-1----:R-:W-:Y:S01]  /*6360*/  FMUL.FTZ R60, R48, R53 ;  /* 0x00000035303c7220 */ /* 0x002fe20000410000 */
[----:B------:R-:W-:Y:S01]  /*6370*/  SHF.R.U32.HI R39, RZ, 0x10, R39 ;  /* 0x00000010ff277819 */ /* 0x000fe20000011627 */
[----:B------:R-:W-:-:S02]  /*6380*/  HADD2.F32 R54, -RZ, R43.H1_H1 ;  /* 0x3000002bff367230 */ /* 0x000fc40000004100 */
[-C--:B------:R-:W-:Y:S01]  /*6390*/  FFMA.FTZ R48, R48, R52.reuse, -R55 ;  /* 0x0000003430307223 */ /* 0x080fe20000010837 */
[----:B------:R-:W-:Y:S02]  /*63a0*/  HADD2.F32 R53, -RZ, R50.H0_H0 ;  /* 0x20000032ff357230 */ /* 0x000fe40000004100 */
[----:B------:R-:W-:Y:S01]  /*63b0*/  FFMA.FTZ R52, R51, R52, R60 ;  /* 0x0000003433347223 */ /* 0x000fe2000001003c */
[----:B------:R-:W-:Y:S02]  /*63c0*/  HADD2.F32 R50, -RZ, R41.H1_H1 ;  /* 0x30000029ff327230 */ /* 0x000fe40000004100 */
[----:B------:R-:W-:Y:S02]  /*63d0*/  HADD2.F32 R58, -RZ, R113.H1_H1 ;  /* 0x30000071ff3a7230 */ /* 0x000fe40000004100 */
[-C--:B------:R-:W-:Y:S01]  /*63e0*/  FMUL.FTZ R55, R54, R53.reuse ;  /* 0x0000003536377220 */ /* 0x080fe20000410000 */
[----:B------:R-:W-:Y:S02]  /*63f0*/  HADD2.F32 R49, -RZ, R43.H0_H0 ;  /* 0x2000002bff317230 */ /* 0x000fe40000004100 */
[----:B------:R-:W-:Y:S01]  /*6400*/  FMUL.FTZ R53, R50, R53 ;  /* 0x0000003532357220 */ /* 0x000fe20000410000 */
[----:B------:R-:W-:Y:S01]  /*6410*/  HADD2.F32 R43, -RZ, R41.H0_H0 ;  /* 0x20000029ff2b7230 */ /* 0x000fe20000004100 */
[----:B------:R-:W-:Y:S01]  /*6420*/  F2FP.F16.F32.PACK_AB R15, R52, R15 ;  /* 0x0000000f340f723e */ /* 0x000fe200000000ff */
[----:B------:R-:W-:-:S02]  /*6430*/  HADD2.F32 R51, -RZ, R39.H0_H0 ;  /* 0x20000027ff337230 */ /* 0x000fc40000004100 */
[-C--:B------:R-:W-:Y:S01]  /*6440*/  FMUL.FTZ R60, R49, R58.reuse ;  /* 0x0000003a313c7220 */ /* 0x080fe20000410000 */
[----:B------:R-:W-:Y:S02]  /*6450*/  HADD2.F32 R56, -RZ, R110.H0_H0 ;  /* 0x2000006eff387230 */ /* 0x000fe40000004100 */
[C---:B------:R-:W-:Y:S01]  /*6460*/  FMUL.FTZ R58, R43.reuse, R58 ;  /* 0x0000003a2b3a7220 */ /* 0x040fe20000410000 */
[----:B------:R-:W-:Y:S02]  /*6470*/  HADD2.F32 R114, -RZ, R114.H0_H0 ;  /* 0x20000072ff727230 */ /* 0x000fe40000004100 */
[-C--:B------:R-:W-:Y:S01]  /*6480*/  FFMA.FTZ R50, R50, R51.reuse, -R55 ;  /* 0x0000003332327223 */ /* 0x080fe20000010837 */
[----:B------:R-:W-:Y:S01]  /*6490*/  FFMA.FTZ R54, R54, R51, R53 ;  /* 0x0000003336367223 */ /* 0x000fe20000010035 */
[----:B------:R-:W-:Y:S02]  /*64a0*/  HADD2.F32 R51, -RZ, R47.H0_H0 ;  /* 0x2000002fff337230 */ /* 0x000fe40000004100 */
[----:B------:R-:W-:Y:S01]  /*64b0*/  FFMA.FTZ R39, R43, R56, -R60 ;  /* 0x000000382b277223 */ /* 0x000fe2000001083c */
[----:B------:R-:W-:-:S02]  /*64c0*/  HADD2.F32 R47, -RZ, R40.H0_H0 ;  /* 0x20000028ff2f7230 */ /* 0x000fc40000004100 */
[----:B------:R-:W-:Y:S01]  /*64d0*/  FFMA.FTZ R41, R49, R56, R58 ;  /* 0x0000003831297223 */ /* 0x000fe2000001003a */
[----:B------:R-:W-:Y:S01]  /*64e0*/  HADD2.F32 R43, -RZ, R12.H0_H0 ;  /* 0x2000000cff2b7230 */ /* 0x000fe20000004100 */
[----:B------:R-:W-:Y:S01]  /*64f0*/  F2FP.F16.F32.PACK_AB R13, R48, R13 ;  /* 0x0000000d300d723e */ /* 0x000fe200000000ff */
[----:B------:R-:W-:Y:S01]  /*6500*/  HADD2.F32 R49, -RZ, R40.H1_H1 ;  /* 0x30000028ff317230 */ /* 0x000fe20000004100 */
[----:B------:R-:W-:Y:S01]  /*6510*/  F2FP.F16.F32.PACK_AB R39, R50, R39 ;  /* 0x000000273227723e */ /* 0x000fe200000000ff */
[----:B------:R-:W-:Y:S02]  /*6520*/  HADD2.F32 R40, -RZ, R12.H1_H1 ;  /* 0x3000000cff287230 */ /* 0x000fe40000004100 */
[-C--:B------:R-:W-:Y:S01]  /*6530*/  FMUL.FTZ R12, R47, R114.reuse ;  /* 0x000000722f0c7220 */ /* 0x080fe20000410000 */
[----:B------:R-:W-:Y:S02]  /*6540*/  HADD2.F32 R112, -RZ, R112.H0_H0 ;  /* 0x20000070ff707230 */ /* 0x000fe40000004100 */
[----:B------:R-:W-:Y:S01]  /*6550*/  FMUL.FTZ R114, R43, R114 ;  /* 0x000000722b727220 */ /* 0x000fe20000410000 */
[----:B------:R-:W-:-:S02]  /*6560*/  HADD2.F32 R36, -RZ, R36.H0_H0 ;  /* 0x20000024ff247230 */ /* 0x000fc40000004100 */
[-C--:B------:R-:W-:Y:S01]  /*6570*/  FMUL.FTZ R53, R49, R51.reuse ;  /* 0x0000003331357220 */ /* 0x080fe20000410000 */
[C---:B------:R-:W-:Y:S01]  /*6580*/  FMUL.FTZ R56, R40.reuse, R51 ;  /* 0x0000003328387220 */ /* 0x040fe20000410000 */
[----:B------:R-:W-:Y:S01]  /*6590*/  FFMA.FTZ R114, R47, R112, R114 ;  /* 0x000000702f727223 */ /* 0x000fe20000010072 */
[----:B------:R-:W-:Y:S02]  /*65a0*/  HADD2.F32 R47, -RZ, R38.H0_H0 ;  /* 0x20000026ff2f7230 */ /* 0x000fe40000004100 */
[-C--:B------:R-:W-:Y:S01]  /*65b0*/  FFMA.FTZ R53, R40, R36.reuse, -R53 ;  /* 0x0000002428357223 */ /* 0x080fe20000010835 */
[----:B------:R-:W-:Y:S01]  /*65c0*/  FFMA.FTZ R49, R49, R36, R56 ;  /* 0x0000002431317223 */ /* 0x000fe20000010038 */
[----:B------:R-:W-:Y:S02]  /*65d0*/  HADD2.F32 R38, -RZ, R42.H0_H0 ;  /* 0x2000002aff267230 */ /* 0x000fe40000004100 */
[----:B------:R-:W-:Y:S01]  /*65e0*/  FFMA.FTZ R12, R43, R112, -R12 ;  /* 0x000000702b0c7223 */ /* 0x000fe2000001080c */
[----:B------:R-:W-:-:S02]  /*65f0*/  HADD2.F32 R113, -RZ, R113.H0_H0 ;  /* 0x20000071ff717230 */ /* 0x000fc40000004100 */
[----:B------:R-:W-:Y:S01]  /*6600*/  HADD2.F32 R36, -RZ, R14.H0_H0 ;  /* 0x2000000eff247230 */ /* 0x000fe20000004100 */
[----:B------:R-:W-:Y:S01]  /*6610*/  F2FP.F16.F32.PACK_AB R40, R49, R114 ;  /* 0x000000723128723e */ /* 0x000fe200000000ff */
[----:B------:R-:W-:Y:S02]  /*6620*/  HADD2.F32 R42, -RZ, R42.H1_H1 ;  /* 0x3000002aff2a7230 */ /* 0x000fe40000004100 */
[-C--:B------:R-:W-:Y:S01]  /*6630*/  FMUL.FTZ R51, R38, R113.reuse ;  /* 0x0000007126337220 */ /* 0x080fe20000410000 */
[----:B------:R-:W-:Y:S02]  /*6640*/  HADD2.F32 R14, -RZ, R14.H1_H1 ;  /* 0x3000000eff0e7230 */ /* 0x000fe40000004100 */
[----:B------:R-:W-:Y:S01]  /*6650*/  FMUL.FTZ R113, R36, R113 ;  /* 0x0000007124717220 */ /* 0x000fe20000410000 */
[----:B------:R-:W-:Y:S02]  /*6660*/  HADD2.F32 R43, -RZ, R110.H1_H1 ;  /* 0x3000006eff2b7230 */ /* 0x000fe40000004100 */
[----:B------:R-:W-:Y:S01]  /*6670*/  FMUL.FTZ R55, R42, R47 ;  /* 0x0000002f2a377220 */ /* 0x000fe20000410000 */
[----:B------:R-:W-:-:S02]  /*6680*/  HADD2.F32 R37, -RZ, R37.H0_H0 ;  /* 0x20000025ff257230 */ /* 0x000fc40000004100 */
[----:B------:R-:W-:Y:S01]  /*6690*/  FMUL.FTZ R47, R14, R47 ;  /* 0x0000002f0e2f7220 */ /* 0x000fe20000410000 */
[----:B------:R-:W-:Y:S01]  /*66a0*/  F2FP.F16.F32.PACK_AB R12, R53, R12 ;  /* 0x0000000c350c723e */ /* 0x000fe200000000ff */
[-C--:B------:R-:W-:Y:S01]  /*66b0*/  FFMA.FTZ R51, R36, R43.reuse, -R51 ;  /* 0x0000002b24337223 */ /* 0x080fe20000010833 */
[----:B------:R-:W-:Y:S01]  /*66c0*/  FFMA.FTZ R113, R38, R43, R113 ;  /* 0x0000002b26717223 */ /* 0x000fe20000010071 */
[-C--:B------:R-:W-:Y:S01]  /*66d0*/  FFMA.FTZ R14, R14, R37.reuse, -R55 ;  /* 0x000000250e0e7223 */ /* 0x080fe20000010837 */
[----:B------:R-:W-:Y:S01]  /*66e0*/  FFMA.FTZ R42, R42, R37, R47 ;  /* 0x000000252a2a7223 */ /* 0x000fe2000001002f */
[----:B------:R-:W-:Y:S01]  /*66f0*/  F2FP.F16.F32.PACK_AB R43, R54, R41 ;  /* 0x00000029362b723e */ /* 0x000fe200000000ff */
[----:B------:R-:W-:Y:S02]  /*6700*/  IMAD.MOV.U32 R41, RZ, RZ, R15 ;  /* 0x000000ffff297224 */ /* 0x000fe400078e000f */
[----:B------:R-:W-:Y:S01]  /*6710*/  F2FP.F16.F32.PACK_AB R14, R14, R51 ;  /* 0x000000330e0e723e */ /* 0x000fe200000000ff */
[----:B------:R-:W-:Y:S01]  /*6720*/  IMAD.MOV.U32 R15, RZ, RZ, R39 ;  /* 0x000000ffff0f7224 */ /* 0x000fe200078e0027 */
[----:B------:R-:W-:-:S07]  /*6730*/  F2FP.F16.F32.PACK_AB R42, R42, R113 ;  /* 0x000000712a2a723e */ /* 0x000fce00000000ff */
.L_x_1423:
[----:B------:R-:W-:Y:S05]  /*6740*/  BSYNC B1 ;  /* 0x0000000000017941 */ /* 0x000fea0003800000 */
.L_x_1422:
[----:B--2---:R2:W-:Y:S01]  /*6750*/  ST.E.128 desc[UR54][R44.64], R12 ;  /* 0x0000000c2c007985 */ /* 0x0045e2000c101d36 */
[----:B------:R-:W-:-:S13]  /*6760*/  ISETP.GE.AND P3, PT, R46, R11, PT ;  /* 0x0000000b2e00720c */ /* 0x000fda0003f66270 */
[----:B------:R-:W-:Y:S05]  /*6770*/  @P3 BRA `(.L_x_1385) ;  /* 0x0000000400583947 */ /* 0x000fea0003800000 */
[----:B------:R-:W-:-:S05]  /*6780*/  IMAD.WIDE R90, R46, 0x2, R90 ;  /* 0x000000022e5a7825 */ /* 0x000fca00078e025a */
[----:B---3--:R3:W-:Y:S01]  /*6790*/  ST.E.128 desc[UR54][R90.64], R40 ;  /* 0x000000285a007985 */ /* 0x0087e2000c101d36 */
[----:B------:R-:W-:Y:S05]  /*67a0*/  BRA `(.L_x_1385) ;  /* 0x00000004004c7947 */ /* 0x000fea0003800000 */
.L_x_1377:
[----:B------:R-:W-:-:S06]  /*67b0*/  UISETP.NE.AND UP0, UPT, UR39, 0x3, UPT ;  /* 0x000000032700788c */ /* 0x000fcc000bf05270 */
[----:B------:R-:W-:-:S13]  /*67c0*/  PLOP3.LUT P2, PT, PT, PT, UP0, 0x80, 0x0 ;  /* 0x000000000000781c */ /* 0x000fda0003f4f008 */
[----:B------:R-:W-:Y:S05]  /*67d0*/  @!P2 BRA `(.L_x_1424) ;  /* 0x000000000004a947 */ /* 0x000fea0003800000 */
[----:B------:R-:W-:Y:S01]  /*67e0*/  BPT.TRAP 0x1 ;  /* 0x000000040000795c */ /* 0x000fe20000300000 */
.L_x_1424:
[----:B------:R-:W2:Y:S01]  /*67f0*/  LDL R11, [R1+0x38] ;  /* 0x00003800010b7983 */ /* 0x000ea20000100800 */
[----:B------:R-:W-:Y:S01]  /*6800*/  IMAD R35, R19, 0x8, R2 ;  /* 0x0000000813237824 */ /* 0x000fe200078e0202 */
[----:B------:R-:W-:Y:S01]  /*6810*/  BSSY B1, `(.L_x_1425) ;  /* 0x0000005000017945 */ /* 0x000fe20003800000 */
[----:B------:R-:W-:Y:S02]  /*6820*/  SHF.R.S32.HI R83, RZ, 0x1f, R82 ;  /* 0x0000001fff537819 */ /* 0x000fe40000011452 */
[----:B--2---:R-:W-:-:S04]  /*6830*/  SHF.L.U32 R86, R11, 0x1f, RZ ;  /* 0x0000001f0b567819 */ /* 0x004fc800000006ff */
[----:B------:R-:W0:Y:S02]  /*6840*/  SYNCS.PHASECHK.TRANS64.TRYWAIT P3, [R35+URZ+0x2d890], R86 ;  /* 0x02d89056230075a7 */ /* 0x000e24000806017f */
[----:B0-----:R-:W-:Y:S05]  /*6850*/  @!P3 BRA `(.L_x_1426) ;  /* 0x000001e00048b947 */ /* 0x001fea0003800000 */
.L_x_1724:
[----:B------:R-:W-:Y:S05]  /*6860*/  BSYNC B1 ;  /* 0x0000000000017941 */ /* 0x000fea0003800000 */
.L_x_1425:
[----:B------:R-:W1:Y:S01]  /*6870*/  S2R R36, SR_TID.X ;  /* 0x0000000000247919 */ /* 0x000e620000002100 */
        /* <DEDUP_REMOVED lines=13> */
[----:B------:R-:W-:Y:S02]  /*6950*/  IMAD R15, R10, UR4, RZ ;  /* 0x000000040a0f7c24 */ /* 0x000fe4000f8e02ff */
[----:B------:R-:W-:Y:S02]  /*6960*/  IMAD.IADD R13, R13, 0x1, R11 ;  /* 0x000000010d0d7824 */ /* 0x000fe400078e020b */
[C---:B------:R-:W-:Y:S02]  /*6970*/  IMAD R15, R34.reuse, UR5, R15 ;  /* 0x00000005220f7c24 */ /* 0x040fe4000f8e020f */
[----:B------:R-:W-:Y:S01]  /*6980*/  IMAD.WIDE.U32 R12, R34, UR4, R12 ;  /* 0x00000004220c7c25 */ /* 0x000fe2000f8e000c */
[----:B------:R-:W-:-:S03]  /*6990*/  ULDC.64 UR4, c[0x0][0x2e8] ;  /* 0x0000ba0000047ab9 */ /* 0x000fc60000000a00 */
[----:B-1----:R-:W-:Y:S01]  /*69a0*/  VIADD R36, R36, 0xffffff80 ;  /* 0xffffff8024247836 */ /* 0x002fe20000000000 */
[----:B------:R-:W-:Y:S01]  /*69b0*/  LEA R42, P3, R12, UR4, 0x1 ;  /* 0x000000040c2a7c11 */ /* 0x000fe2000f8608ff */
[----:B------:R-:W-:Y:S01]  /*69c0*/  IMAD.IADD R13, R13, 0x1, R15 ;  /* 0x000000010d0d7824 */ /* 0x000fe200078e020f */
[----:B------:R-:W-:Y:S02]  /*69d0*/  UMOV UR4, 0xffffffff ;  /* 0xffffffff00047882 */ /* 0x000fe40000000000 */
[----:B------:R-:W-:Y:S02]  /*69e0*/  LEA.HI R36, R36, R36, RZ, 0x1 ;  /* 0x0000002424247211 */ /* 0x000fe400078f08ff */
[----:B------:R-:W-:Y:S02]  /*69f0*/  LEA.HI.X R13, R12, UR5, R13, 0x1, P3 ;  /* 0x000000050c0d7c11 */ /* 0x000fe400098f0c0d */
[----:B------:R-:W-:-:S04]  /*6a00*/  SHF.R.S32.HI R36, RZ, 0x1, R36 ;  /* 0x00000001ff247819 */ /* 0x000fc80000011424 */
[----:B------:R-:W-:Y:S01]  /*6a10*/  ISETP.GT.AND P3, PT, R85, R36, PT ;  /* 0x000000245500720c */ /* 0x000fe20003f64270 */
[----:B------:R-:W-:-:S12]  /*6a20*/  BRA.DIV UR4, `(.L_x_1427) ;  /* 0x000001de04e87947 */ /* 0x000fd8000b800000 */
[----:B------:R1:W2:Y:S04]  /*6a30*/  SHFL.IDX PT, R43, R13, RZ, 0x1e1f ;  /* 0x001e1fff0d2b7589 */ /* 0x0002a800000e0000 */
[----:B------:R-:W3:Y:S02]  /*6a40*/  SHFL.IDX PT, R42, R42, RZ, 0x1e1f ;  /* 0x001e1fff2a2a7589 */ /* 0x000ee400000e0000 */
.L_x_1728:
[----:B------:R-:W-:Y:S05]  /*6a50*/  @!P3 BRA `(.L_x_1385) ;  /* 0x0000000000a0b947 */ /* 0x000fea0003800000 */
[----:B-1----:R-:W4:Y:S01]  /*6a60*/  LDL R13, [R1+0x7c] ;  /* 0x00007c00010d7983 */ /* 0x002f220000100800 */
[----:B------:R-:W-:-:S03]  /*6a70*/  ULDC UR4, c[0x0][0x2f4] ;  /* 0x0000bd0000047ab9 */ /* 0x000fc60000000800 */
[----:B------:R-:W5:Y:S04]  /*6a80*/  LDL R12, [R1+0x78] ;  /* 0x00007800010c7983 */ /* 0x000f680000100800 */
[----:B------:R-:W5:Y:S04]  /*6a90*/  LDL R11, [R1+0x64] ;  /* 0x00006400010b7983 */ /* 0x000f680000100800 */
[----:B------:R-:W5:Y:S01]  /*6aa0*/  LDL R45, [R1+0x68] ;  /* 0x00006800012d7983 */ /* 0x000f620000100800 */
[C---:B------:R-:W-:Y:S02]  /*6ab0*/  ISETP.GE.AND P5, PT, R16.reuse, UR4, PT ;  /* 0x0000000410007c0c */ /* 0x040fe4000bfa6270 */
[----:B------:R-:W-:Y:S01]  /*6ac0*/  ISETP.GE.AND P4, PT, R137, UR4, PT ;  /* 0x0000000489007c0c */ /* 0x000fe2000bf86270 */
[----:B------:R-:W5:Y:S10]  /*6ad0*/  LDL R44, [R1+0x74] ;  /* 0x00007400012c7983 */ /* 0x000f740000100800 */
[----:B---3--:R-:W-:-:S04]  /*6ae0*/  @!P5 LEA R40, P3, R16, R42, 0x1 ;  /* 0x0000002a1028d211 */ /* 0x008fc800078608ff */
[----:B--2---:R-:W-:Y:S02]  /*6af0*/  @!P5 LEA.HI.X R41, R16, R43, R17, 0x1, P3 ;  /* 0x0000002b1029d211 */ /* 0x004fe400018f0c11 */
[----:B------:R-:W-:-:S04]  /*6b00*/  @!P4 LEA R38, P3, R137, R42, 0x1 ;  /* 0x0000002a8926c211 */ /* 0x000fc800078608ff */
[----:B----4-:R-:W-:Y:S02]  /*6b10*/  @!P4 LEA.HI.X R39, R137, R43, R13, 0x1, P3 ;  /* 0x0000002b8927c211 */ /* 0x010fe400018f0c0d */
[----:B------:R-:W-:-:S13]  /*6b20*/  ISETP.GE.AND P3, PT, R136, UR4, PT ;  /* 0x0000000488007c0c */ /* 0x000fda000bf66270 */
[----:B------:R-:W-:-:S04]  /*6b30*/  @!P3 LEA R36, P6, R136, R42, 0x1 ;  /* 0x0000002a8824b211 */ /* 0x000fc800078c08ff */
[----:B-----5:R-:W-:Y:S02]  /*6b40*/  @!P3 LEA.HI.X R37, R136, R43, R12, 0x1, P6 ;  /* 0x0000002b8825b211 */ /* 0x020fe400030f0c0c */
[----:B------:R-:W1:Y:S04]  /*6b50*/  @!P5 LDS.128 R12, [R65+0x15000] ;  /* 0x01500000410cd984 */ /* 0x000e680000000c00 */
[----:B-1----:R1:W-:Y:S01]  /*6b60*/  @!P5 ST.E.128 desc[UR54][R40.64], R12 ;  /* 0x0000000c2800d985 */ /* 0x0023e2000c101d36 */
[----:B------:R-:W-:-:S13]  /*6b70*/  ISETP.GE.AND P5, PT, R3, UR4, PT ;  /* 0x0000000403007c0c */ /* 0x000fda000bfa6270 */
[----:B------:R-:W2:Y:S01]  /*6b80*/  @!P5 LDS.128 R12, [R64+0x15000] ;  /* 0x01500000400cd984 */ /* 0x000ea20000000c00 */
[----:B------:R-:W-:Y:S02]  /*6b90*/  @!P5 IMAD.SHL.U32 R11, R11, 0x8, RZ ;  /* 0x000000080b0bd824 */ /* 0x000fe400078e00ff */
[----:B-1----:R-:W-:Y:S02]  /*6ba0*/  @!P5 IMAD.MOV.U32 R40, RZ, RZ, R42 ;  /* 0x000000ffff28d224 */ /* 0x002fe400078e002a */
[----:B------:R-:W-:Y:S02]  /*6bb0*/  @!P5 IMAD.MOV.U32 R41, RZ, RZ, R43 ;  /* 0x000000ffff29d224 */ /* 0x000fe400078e002b */
        /* <DEDUP_REMOVED lines=18> */
.L_x_1385:
[----:B------:R-:W-:Y:S05]  /*6ce0*/  BSYNC B0 ;  /* 0x0000000000007941 */ /* 0x000fea0003800000 */
.L_x_1376:
[----:B---3--:R-:W3:Y:S01]  /*6cf0*/  S2R R11, SR_TID.X ;  /* 0x00000000000b7919 */ /* 0x008ee20000002100 */
[----:B------:R-:W-:Y:S01]  /*6d00*/  @!PT LDS RZ, [RZ] ;  /* 0x00000000fffff984 */ /* 0x000fe20000000800 */
[----:B------:R-:W-:Y:S01]  /*6d10*/  @!PT LDS RZ, [RZ] ;  /* 0x00000000fffff984 */ /* 0x000fe20000000800 */
[----:B------:R-:W-:Y:S01]  /*6d20*/  @!PT LDS RZ, [RZ] ;  /* 0x00000000fffff984 */ /* 0x000fe20000000800 */
[----:B------:R-:W-:Y:S01]  /*6d30*/  @!PT LDS RZ, [RZ] ;  /* 0x00000000fffff984 */ /* 0x000fe20000000800 */
[----:B------:R5:W-:Y:S06]  /*6d40*/  MEMBAR.ALL.CTA ;  /* 0x0000000000007992 */ /* 0x000bec0000008000 */
[----:B-----5:R-:W5:Y:S01]  /*6d50*/  FENCE.VIEW.ASYNC.S ;  /* 0x00000000000073c6 */ /* 0x020f620000000000 */
[----:B------:R-:W-:Y:S05]  /*6d60*/  WARPSYNC.ALL ;  /* 0x0000000000007948 */ /* 0x000fea0003800000 */
[----:B------:R-:W-:Y:S01]  /*6d70*/  BSSY B0, `(.L_x_1428) ;  /* 0x0000008000007945 */ /* 0x000fe20003800000 */
[----:B-----5:R0:W-:Y:S01]  /*6d80*/  BAR.SYNC.DEFER_BLOCKING R101, 0x80 ;  /* 0x000200650000751d */ /* 0x0201e20000010000 */
[----:B---3--:R-:W-:-:S13]  /*6d90*/  LOP3.LUT P3, RZ, R11, 0x7f, RZ, 0xc0, !PT ;  /* 0x0000007f0bff7812 */ /* 0x008fda000786c0ff */
[----:B------:R-:W-:-:S05]  /*6da0*/  @!P3 VIADD R11, R35, 0x2d8a0 ;  /* 0x0002d8a0230bb836 */ /* 0x000fca0000000000 */
[----:B------:R-:W-:-:S04]  /*6db0*/  @!P3 PRMT R11, RZ, 0x654, R11 ;  /* 0x00000654ff0bb816 */ /* 0x000fc8000000000b */
[----:B------:R0:W-:Y:S01]  /*6dc0*/  @!P3 SYNCS.ARRIVE.TRANS64.RED.A1T0 RZ, [R11+URZ], RZ ;  /* 0x000000ff0bffb9a7 */ /* 0x0001e2000810043f */
[----:B------:R-:W-:Y:S05]  /*6dd0*/  @!P2 BRA `(.L_x_1429) ;  /* 0x000000000004a947 */ /* 0x000fea0003800000 */
[----:B------:R-:W-:Y:S01]  /*6de0*/  BPT.TRAP 0x1 ;  /* 0x000000040000795c */ /* 0x000fe20000300000 */
.L_x_1429:
[----:B------:R-:W-:Y:S05]  /*6df0*/  BSYNC B0 ;  /* 0x0000000000007941 */ /* 0x000fea0003800000 */
.L_x_1428:
[----:B------:R-:W3:Y:S01]  /*6e00*/  SYNCS.PHASECHK.TRANS64.TRYWAIT P2, [R35+URZ+0x2d8b0], R86 ;  /* 0x02d8b056230075a7 */ /* 0x000ee2000804017f */
[----:B------:R-:W-:Y:S04]  /*6e10*/  BSSY B0, `(.L_x_1430) ;  /* 0x0000002000007945 */ /* 0x000fe80003800000 */
[----:B---3--:R-:W-:Y:S05]  /*6e20*/  @!P2 BRA `(.L_x_1431) ;  /* 0x000001dc0030a947 */ /* 0x008fea0003800000 */
.L_x_1729:
[----:B------:R-:W-:Y:S05]  /*6e30*/  BSYNC B0 ;  /* 0x0000000000007941 */ /* 0x000fea0003800000 */
.L_x_1430:
[----:B-12-4-:R-:W1:Y:S01]  /*6e40*/  S2R R14, SR_TID.X ;  /* 0x00000000000e7919 */ /* 0x016e620000002100 */
[----:B------:R-:W-:Y:S01]  /*6e50*/  ULDC.64 UR4, c[0x0][0x328] ;  /* 0x0000ca0000047ab9 */ /* 0x000fe20000000a00 */
[----:B------:R-:W-:Y:S01]  /*6e60*/  BSSY B0, `(.L_x_1432) ;  /* 0x000003f000007945 */ /* 0x000fe20003800000 */
[----:B------:R-:W-:Y:S02]  /*6e70*/  IMAD R83, R83, UR4, RZ ;  /* 0x0000000453537c24 */ /* 0x000fe4000f8e02ff */
[----:B------:R-:W-:-:S04]  /*6e80*/  IMAD.WIDE.U32 R12, R82, UR4, RZ ;  /* 0x00000004520c7c25 */ /* 0x000fc8000f8e00ff */
[----:B------:R-:W-:Y:S01]  /*6e90*/  IMAD R83, R82, UR5, R83 ;  /* 0x0000000552537c24 */ /* 0x000fe2000f8e0253 */
[----:B------:R-:W-:Y:S02]  /*6ea0*/  ULDC.64 UR4, c[0x0][0x338] ;  /* 0x0000ce0000047ab9 */ /* 0x000fe40000000a00 */
[----:B------:R-:W-:Y:S02]  /*6eb0*/  IMAD R84, R84, UR4, RZ ;  /* 0x0000000454547c24 */ /* 0x000fe4000f8e02ff */
[----:B------:R-:W-:Y:S02]  /*6ec0*/  IMAD.IADD R13, R13, 0x1, R83 ;  /* 0x000000010d0d7824 */ /* 0x000fe400078e0253 */
[C---:B0-----:R-:W-:Y:S02]  /*6ed0*/  IMAD R11, R81.reuse, UR5, R84 ;  /* 0x00000005510b7c24 */ /* 0x041fe4000f8e0254 */
[----:B------:R-:W-:Y:S01]  /*6ee0*/  IMAD.WIDE.U32 R12, R81, UR4, R12 ;  /* 0x00000004510c7c25 */ /* 0x000fe2000f8e000c */
[----:B------:R-:W-:-:S03]  /*6ef0*/  ULDC.64 UR4, c[0x0][0x330] ;  /* 0x0000cc0000047ab9 */ /* 0x000fc60000000a00 */
[----:B------:R-:W-:Y:S02]  /*6f00*/  IMAD R15, R10, UR4, RZ ;  /* 0x000000040a0f7c24 */ /* 0x000fe4000f8e02ff */
[----:B------:R-:W-:Y:S02]  /*6f10*/  IMAD.IADD R13, R13, 0x1, R11 ;  /* 0x000000010d0d7824 */ /* 0x000fe400078e020b */
[C---:B------:R-:W-:Y:S02]  /*6f20*/  IMAD R15, R34.reuse, UR5, R15 ;  /* 0x00000005220f7c24 */ /* 0x040fe4000f8e020f */
[----:B------:R-:W-:Y:S01]  /*6f30*/  IMAD.WIDE.U32 R12, R34, UR4, R12 ;  /* 0x00000004220c7c25 */ /* 0x000fe2000f8e000c */
[----:B------:R-:W-:Y:S01]  /*6f40*/  ULDC.64 UR4, c[0x0][0x318] ;  /* 0x0000c60000047ab9 */ /* 0x000fe20000000a00 */
[----:B-1----:R-:W-:Y:S02]  /*6f50*/  IADD3 R14, R14, -0x80, RZ ;  /* 0xffffff800e0e7810 */ /* 0x002fe40007ffe0ff */
[----:B------:R-:W-:Y:S01]  /*6f60*/  IMAD.IADD R13, R13, 0x1, R15 ;  /* 0x000000010d0d7824 */ /* 0x000fe200078e020f */
[----:B------:R-:W-:-:S02]  /*6f70*/  LEA R11, P2, R12, UR4, 0x1 ;  /* 0x000000040c0b7c11 */ /* 0x000fc4000f8408ff */
[----:B------:R-:W-:Y:S02]  /*6f80*/  LEA.HI R14, R14, R14, RZ, 0x1 ;  /* 0x0000000e0e0e7211 */ /* 0x000fe400078f08ff */
[----:B------:R-:W-:Y:S01]  /*6f90*/  LEA.HI.X R12, R12, UR5, R13, 0x1, P2 ;  /* 0x000000050c0c7c11 */ /* 0x000fe200090f0c0d */
[----:B------:R0:W1:Y:S01]  /*6fa0*/  SHFL.IDX PT, R40, R11, RZ, 0x1e1f ;  /* 0x001e1fff0b287589 */ /* 0x00006200000e0000 */
[----:B------:R-:W-:-:S03]  /*6fb0*/  SHF.R.S32.HI R14, RZ, 0x1, R14 ;  /* 0x00000001ff0e7819 */ /* 0x000fc6000001140e */
[----:B------:R0:W2:Y:S01]  /*6fc0*/  SHFL.IDX PT, R41, R12, RZ, 0x1e1f ;  /* 0x001e1fff0c297589 */ /* 0x0000a200000e0000 */
[----:B------:R-:W-:-:S13]  /*6fd0*/  ISETP.GT.AND P2, PT, R85, R14, PT ;  /* 0x0000000e5500720c */ /* 0x000fda0003f44270 */
[----:B0-----:R-:W-:Y:S05]  /*6fe0*/  @!P2 BRA `(.L_x_1433) ;  /* 0x000000000098a947 */ /* 0x001fea0003800000 */
[----:B------:R-:W4:Y:S01]  /*6ff0*/  LDL R36, [R1+0x7c] ;  /* 0x00007c0001247983 */ /* 0x000f220000100800 */
[----:B------:R-:W-:-:S03]  /*7000*/  ULDC UR4, c[0x0][0x2f4] ;  /* 0x0000bd0000047ab9 */ /* 0x000fc60000000800 */
[----:B------:R-:W5:Y:S04]  /*7010*/  LDL R14, [R1+0x78] ;  /* 0x00007800010e7983 */ /* 0x000f680000100800 */
[----:B------:R-:W3:Y:S04]  /*7020*/  LDL R46, [R1+0x64] ;  /* 0x00006400012e7983 */ /* 0x000ee80000100800 */
[----:B------:R-:W3:Y:S01]  /*7030*/  LDL R45, [R1+0x68] ;  /* 0x00006800012d7983 */ /* 0x000ee20000100800 */
[C---:B------:R-:W-:Y:S02]  /*7040*/  ISETP.GE.AND P5, PT, R16.reuse, UR4, PT ;  /* 0x0000000410007c0c */ /* 0x040fe4000bfa6270 */
[----:B------:R-:W-:Y:S01]  /*7050*/  ISETP.GE.AND P4, PT, R137, UR4, PT ;  /* 0x0000000489007c0c */ /* 0x000fe2000bf86270 */
[----:B------:R-:W3:Y:S10]  /*7060*/  LDL R44, [R1+0x74] ;  /* 0x00007400012c7983 */ /* 0x000ef40000100800 */
[----:B-1----:R-:W-:-:S04]  /*7070*/  @!P5 LEA R42, P2, R16, R40, 0x1 ;  /* 0x00000028102ad211 */ /* 0x002fc800078408ff */
[----:B--2---:R-:W-:Y:S02]  /*7080*/  @!P5 LEA.HI.X R43, R16, R41, R17, 0x1, P2 ;  /* 0x00000029102bd211 */ /* 0x004fe400010f0c11 */
[----:B------:R-:W-:-:S04]  /*7090*/  @!P4 LEA R38, P2, R137, R40, 0x1 ;  /* 0x000000288926c211 */ /* 0x000fc800078408ff */
[----:B----4-:R-:W-:Y:S02]  /*70a0*/  @!P4 LEA.HI.X R39, R137, R41, R36, 0x1, P2 ;  /* 0x000000298927c211 */ /* 0x010fe400010f0c24 */
[----:B------:R-:W-:-:S13]  /*70b0*/  ISETP.GE.AND P2, PT, R136, UR4, PT ;  /* 0x0000000488007c0c */ /* 0x000fda000bf46270 */
[----:B------:R-:W-:-:S04]  /*70c0*/  @!P2 LEA R36, P6, R136, R40, 0x1 ;  /* 0x000000288824a211 */ /* 0x000fc800078c08ff */
[----:B-----5:R-:W-:Y:S02]  /*70d0*/  @!P2 LEA.HI.X R37, R136, R41, R14, 0x1, P6 ;  /* 0x000000298825a211 */ /* 0x020fe400030f0c0e */
[----:B------:R-:W0:Y:S04]  /*70e0*/  @!P5 LDS.128 R12, [R65] ;  /* 0x00000000410cd984 */ /* 0x000e280000000c00 */
[----:B0-----:R0:W-:Y:S01]  /*70f0*/  @!P5 ST.E.128 desc[UR54][R42.64], R12 ;  /* 0x0000000c2a00d985 */ /* 0x0011e2000c101d36 */
[----:B------:R-:W-:-:S13]  /*7100*/  ISETP.GE.AND P5, PT, R3, UR4, PT ;  /* 0x0000000403007c0c */ /* 0x000fda000bfa6270 */
[----:B------:R-:W1:Y:S01]  /*7110*/  @!P5 LDS.128 R12, [R64] ;  /* 0x00000000400cd984 */ /* 0x000e620000000c00 */
[----:B---3--:R-:W-:-:S04]  /*7120*/  @!P5 IMAD.SHL.U32 R11, R46, 0x8, RZ ;  /* 0x000000082e0bd824 */ /* 0x008fc800078e00ff */
        /* <DEDUP_REMOVED lines=12> */
[----:B------:R-:W-:Y:S01]  /*71f0*/  @!P5 LEA.HI.X R41, R138, R41, R44, 0x1, P6 ;  /* 0x000000298a29d211 */ /* 0x000fe200030f0c2c */
[----:B0-----:R-:W-:Y:S04]  /*7200*/  @!P4 ST.E.128 desc[UR54][R38.64], R12 ;  /* 0x0000000c2600c985 */ /* 0x001fe8000c101d36 */
[----:B------:R-:W0:Y:S04]  /*7210*/  @!P2 LDS.128 R12, [R65+0x4000] ;  /* 0x00400000410ca984 */ /* 0x000e280000000c00 */
[----:B0-----:R-:W-:Y:S04]  /*7220*/  @!P2 ST.E.128 desc[UR54][R36.64], R12 ;  /* 0x0000000c2400a985 */ /* 0x001fe8000c101d36 */
[----:B------:R-:W0:Y:S04]  /*7230*/  @!P5 LDS.128 R12, [R64+0x4000] ;  /* 0x00400000400cd984 */ /* 0x000e280000000c00 */
[----:B0-----:R0:W-:Y:S02]  /*7240*/  @!P5 ST.E.128 desc[UR54][R40.64], R12 ;  /* 0x0000000c2800d985 */ /* 0x0011e4000c101d36 */
.L_x_1433:
[----:B------:R-:W-:Y:S05]  /*7250*/  BSYNC B0 ;  /* 0x0000000000007941 */ /* 0x000fea0003800000 */
.L_x_1432:
[----:B0-----:R-:W4:Y:S01]  /*7260*/  LDL.LU R12, [R1+0x38] ;  /* 0x00003800010c7983 */ /* 0x001f220000300800 */
[----:B------:R-:W-:Y:S02]  /*7270*/  VIADD R19, R19, 0x1 ;  /* 0x0000000113137836 */ /* 0x000fe40000000000 */
[----:B---3--:R-:W-:Y:S01]  /*7280*/  @!P3 VIADD R35, R35, 0x2d8c0 ;  /* 0x0002d8c02323b836 */ /* 0x008fe20000000000 */
[----:B------:R-:W-:Y:S01]  /*7290*/  @!PT LDS RZ, [RZ] ;  /* 0x00000000fffff984 */ /* 0x000fe20000000800 */
[----:B------:R-:W-:Y:S01]  /*72a0*/  @!PT LDS RZ, [RZ] ;  /* 0x00000000fffff984 */ /* 0x000fe20000000800 */
[----:B------:R-:W-:Y:S01]  /*72b0*/  @!PT LDS RZ, [RZ] ;  /* 0x00000000fffff984 */ /* 0x000fe20000000800 */
[----:B------:R-:W-:Y:S01]  /*72c0*/  @!PT LDS RZ, [RZ] ;  /* 0x00000000fffff984 */ /* 0x000fe20000000800 */
[----:B------:R0:W-:Y:S06]  /*72d0*/  MEMBAR.ALL.CTA ;  /* 0x0000000000007992 */ /* 0x0001ec0000008000 */
[----:B0-----:R-:W0:Y:S02]  /*72e0*/  FENCE.VIEW.ASYNC.S ;  /* 0x00000000000073c6 */ /* 0x001e240000000000 */
[----:B0-----:R0:W-:Y:S01]  /*72f0*/  BAR.SYNC.DEFER_BLOCKING R101, 0x80 ;  /* 0x000200650000751d */ /* 0x0011e20000010000 */
[----:B------:R-:W-:-:S02]  /*7300*/  ISETP.NE.AND P2, PT, R19, 0x2, PT ;  /* 0x000000021300780c */ /* 0x000fc40003f45270 */
[----:B------:R-:W-:Y:S02]  /*7310*/  @!P3 PRMT R35, RZ, 0x654, R35 ;  /* 0x00000654ff23b816 */ /* 0x000fe40000000023 */
[----:B------:R-:W-:Y:S02]  /*7320*/  SEL R11, RZ, 0x1, P2 ;  /* 0x00000001ff0b7807 */ /* 0x000fe40001000000 */
[----:B------:R-:W-:Y:S01]  /*7330*/  SEL R19, R19, RZ, P2 ;  /* 0x000000ff13137207 */ /* 0x000fe20001000000 */
[----:B------:R0:W-:Y:S01]  /*7340*/  @!P3 SYNCS.ARRIVE.TRANS64.RED.A1T0 RZ, [R35+URZ], RZ ;  /* 0x000000ff23ffb9a7 */ /* 0x0001e2000810043f */
[----:B----4-:R-:W-:-:S05]  /*7350*/  LOP3.LUT R12, R12, R11, RZ, 0x3c, !PT ;  /* 0x0000000b0c0c7212 */ /* 0x010fca00078e3cff */
[----:B------:R0:W-:Y:S01]  /*7360*/  STL [R1+0x38], R12 ;  /* 0x0000380c01007387 */ /* 0x0001e20000100800 */
[----:B------:R-:W-:Y:S05]  /*7370*/  @P1 BRA `(.L_x_1434) ;  /* 0xffffffb4004c1947 */ /* 0x000fea000383ffff */
[----:B0-----:R-:W0:Y:S01]  /*7380*/  S2R R12, SR_TID.X ;  /* 0x00000000000c7919 */ /* 0x001e220000002100 */
[----:B------:R-:W-:Y:S02]  /*7390*/  PLOP3.LUT P0, PT, PT, PT, PT, 0x8, 0x0 ;  /* 0x000000000000781c */ /* 0x000fe40003f0e170 */
[----:B0-----:R-:W-:-:S04]  /*73a0*/  SHF.R.U32.HI R12, RZ, 0x7, R12 ;  /* 0x00000007ff0c7819 */ /* 0x001fc8000001160c */
[----:B------:R-:W-:-:S13]  /*73b0*/  ISETP.NE.AND P4, PT, R12, 0x1, PT ;  /* 0x000000010c00780c */ /* 0x000fda0003f85270 */
[----:B------:R-:W-:Y:S06]  /*73c0*/  @!P4 BAR.ARV 0x9, 0x100 ;  /* 0x024400000000cb1d */ /* 0x000fec0000002000 */
.L_x_1371:
[----:B------:R-:W3:Y:S01]  /*73d0*/  LDL R8, [R1+0x60] ;  /* 0x0000600001087983 */ /* 0x000ee20000100800 */
[----:B------:R-:W0:Y:S01]  /*73e0*/  LDC R0, c[0x0][0x448] ;  /* 0x00011200ff007b82 */ /* 0x000e220000000800 */
[----:B------:R-:W-:-:S07]  /*73f0*/  IADD3 R7, R155, 0x1, -R154 ;  /* 0x000000019b077810 */ /* 0x000fce0007ffe89a */
[----:B------:R-:W4:Y:S01]  /*7400*/  LDC.64 R4, c[0x0][0x9e0] ;  /* 0x00027800ff047b82 */ /* 0x000f220000000a00 */
[----:B0-----:R-:W-:Y:S02]  /*7410*/  ISETP.NE.AND P1, PT, R0, 0x1, PT ;  /* 0x000000010000780c */ /* 0x001fe40003f25270 */
[----:B----4-:R-:W-:-:S11]  /*7420*/  ISETP.GE.AND P2, PT, R5, 0x1, PT ;  /* 0x000000010500780c */ /* 0x010fd60003f46270 */
[----:B------:R-:W0:Y:S08]  /*7430*/  @P1 LDC R3, c[0x0][0x44c] ;  /* 0x00011300ff031b82 */ /* 0x000e300000000800 */
[----:B------:R-:W4:Y:S01]  /*7440*/  @P1 LDC R6, c[0x0][0x450] ;  /* 0x00011400ff061b82 */ /* 0x000f220000000800 */
[----:B---3--:R-:W-:-:S04]  /*7450*/  VIADD R0, R8, 0xbf ;  /* 0x000000bf08007836 */ /* 0x008fc80000000000 */
[----:B0-----:R-:W-:-:S05]  /*7460*/  @P1 IMAD.HI.U32 R3, R0, R3, RZ ;  /* 0x0000000300031227 */ /* 0x001fca00078e00ff */
[----:B----4-:R-:W-:-:S05]  /*7470*/  @P1 SHF.R.U32.HI R0, RZ, R6, R3 ;  /* 0x00000006ff001219 */ /* 0x010fca0000011603 */
[----:B------:R-:W-:Y:S01]  /*7480*/  IMAD.IADD R3, R7, 0x1, R0 ;  /* 0x0000000107037824 */ /* 0x000fe200078e0200 */
[----:B------:R-:W-:Y:S06]  /*7490*/  @P0 BRA `(.L_x_1435) ;  /* 0x00000000000c0947 */ /* 0x000fec0003800000 */
[----:B------:R-:W0:Y:S01]  /*74a0*/  FENCE.VIEW.ASYNC.G ;  /* 0x00000000000073c6 */ /* 0x000e220000000100 */
[----:B------:R-:W-:Y:S05]  /*74b0*/  WARPSYNC.ALL ;  /* 0x0000000000007948 */ /* 0x000fea0003800000 */
[----:B0-----:R-:W-:Y:S06]  /*74c0*/  BAR.ARV 0xc, 0x200 ;  /* 0x0308000000007b1d */ /* 0x001fec0000002000 */
.L_x_1435:
[----:B------:R-:W-:Y:S01]  /*74d0*/  IMAD.IADD R4, R3, 0x1, R4 ;  /* 0x0000000103047824 */ /* 0x000fe200078e0204 */
[----:B------:R-:W-:Y:S06]  /*74e0*/  @!P2 BRA `(.L_x_1436) ;  /* 0x000000000048a947 */ /* 0x000fec0003800000 */
        /* <DEDUP_REMOVED lines=11> */
.L_x_1438:
[----:B------:R-:W-:-:S13]  /*75a0*/  ISETP.NE.AND P0, PT, R5, 0x1, PT ;  /* 0x000000010500780c */ /* 0x000fda0003f05270 */
[----:B------:R-:W0:Y:S02]  /*75b0*/  @P0 LDC.64 R6, c[0x0][0x9e8] ;  /* 0x00027a00ff060b82 */ /* 0x000e240000000a00 */
[----:B0-----:R-:W-:-:S05]  /*75c0*/  @P0 IMAD.HI.U32 R6, R0, R6, RZ ;  /* 0x0000000600060227 */ /* 0x001fca00078e00ff */
[----:B------:R-:W-:-:S07]  /*75d0*/  @P0 SHF.R.U32.HI R0, RZ, R7, R6 ;  /* 0x00000007ff000219 */ /* 0x000fce0000011606 */
.L_x_1439:
[----:B------:R-:W-:Y:S05]  /*75e0*/  BSYNC B0 ;  /* 0x0000000000007941 */ /* 0x000fea0003800000 */
.L_x_1437:
[----:B------:R-:W-:-:S05]  /*75f0*/  IMAD R3, R0, R5, R5 ;  /* 0x0000000500037224 */ /* 0x000fca00078e0205 */
[----:B------:R-:W-:-:S07]  /*7600*/  VIMNMX R4, R4, R3, PT ;  /* 0x0000000304047248 */ /* 0x000fce0003fe0100 */
.L_x_1436:
[----:B------:R-:W0:Y:S01]  /*7610*/  @P1 LDC R0, c[0x0][0x44c] ;  /* 0x00011300ff001b82 */ /* 0x000e220000000800 */
[----:B------:R-:W-:Y:S01]  /*7620*/  VIADD R4, R4, 0x7f ;  /* 0x0000007f04047836 */ /* 0x000fe20000000000 */
[----:B------:R-:W-:-:S04]  /*7630*/  ULDC UR4, c[0x0][0x9dc] ;  /* 0x0002770000047ab9 */ /* 0x000fc80000000800 */
[----:B------:R-:W-:Y:S02]  /*7640*/  SHF.R.S32.HI R3, RZ, 0x1f, R4 ;  /* 0x0000001fff037819 */ /* 0x000fe40000011404 */
[----:B------:R-:W3:Y:S02]  /*7650*/  @P1 LDC R7, c[0x0][0x450] ;  /* 0x00011400ff071b82 */ /* 0x000ee40000000800 */
[----:B------:R-:W-:-:S04]  /*7660*/  LEA.HI R3, R3, R4, RZ, 0x7 ;  /* 0x0000000403037211 */ /* 0x000fc800078f38ff */
[----:B------:R-:W-:-:S04]  /*7670*/  SHF.R.S32.HI R3, RZ, 0x7, R3 ;  /* 0x00000007ff037819 */ /* 0x000fc80000011403 */
[----:B------:R-:W-:Y:S01]  /*7680*/  VIMNMX R88, R102, R3, PT ;  /* 0x0000000366587248 */ /* 0x000fe20003fe0100 */
[----:B0-----:R-:W-:-:S04]  /*7690*/  @P1 IMAD.HI.U32 R6, R8, R0, RZ ;  /* 0x0000000008061227 */ /* 0x001fc800078e00ff */
[----:B------:R-:W-:Y:S01]  /*76a0*/  IMAD.MOV.U32 R0, RZ, RZ, R8 ;  /* 0x000000ffff007224 */ /* 0x000fe200078e0008 */
[----:B---3--:R-:W-:-:S05]  /*76b0*/  @P1 SHF.R.U32.HI R0, RZ, R7, R6 ;  /* 0x00000007ff001219 */ /* 0x008fca0000011606 */
[----:B------:R-:W-:-:S04]  /*76c0*/  IMAD.IADD R0, R103, 0x1, R0 ;  /* 0x0000000167007824 */ /* 0x000fc800078e0200 */
        /* <DEDUP_REMOVED lines=12> */
.L_x_1442:
[----:B------:R-:W-:-:S13]  /*7790*/  ISETP.NE.AND P0, PT, R5, 0x1, PT ;  /* 0x000000010500780c */ /* 0x000fda0003f05270 */
[----:B------:R-:W0:Y:S02]  /*77a0*/  @P0 LDC.64 R6, c[0x0][0x9e8] ;  /* 0x00027a00ff060b82 */ /* 0x000e240000000a00 */
[----:B0-----:R-:W-:-:S05]  /*77b0*/  @P0 IMAD.HI.U32 R6, R0, R6, RZ ;  /* 0x0000000600060227 */ /* 0x001fca00078e00ff */
[----:B------:R-:W-:-:S07]  /*77c0*/  @P0 SHF.R.U32.HI R0, RZ, R7, R6 ;  /* 0x00000007ff000219 */ /* 0x000fce0000011606 */
.L_x_1443:
[----:B------:R-:W-:Y:S05]  /*77d0*/  BSYNC B0 ;  /* 0x0000000000007941 */ /* 0x000fea0003800000 */
.L_x_1441:
[----:B------:R-:W-:-:S05]  /*77e0*/  IMAD R5, R0, R5, RZ ;  /* 0x0000000500057224 */ /* 0x000fca00078e02ff */
[----:B------:R-:W-:-:S07]  /*77f0*/  VIMNMX R4, R4, R5, !PT ;  /* 0x0000000504047248 */ /* 0x000fce0007fe0100 */
.L_x_1440:
[----:B------:R-:W-:Y:S01]  /*7800*/  SHF.R.S32.HI R5, RZ, 0x1f, R4 ;  /* 0x0000001fff057819 */ /* 0x000fe20000011404 */
[----:B------:R-:W-:Y:S01]  /*7810*/  IMAD.MOV.U32 R0, RZ, RZ, RZ ;  /* 0x000000ffff007224 */ /* 0x000fe200078e00ff */
[----:B------:R-:W-:Y:S02]  /*7820*/  PLOP3.LUT P0, PT, PT, PT, PT, 0x80, 0x0 ;  /* 0x000000000000781c */ /* 0x000fe40003f0f070 */
[----:B------:R-:W-:Y:S02]  /*7830*/  CS2R R134, SRZ ;  /* 0x0000000000867805 */ /* 0x000fe4000001ff00 */
[----:B------:R-:W-:Y:S02]  /*7840*/  LEA.HI R5, R5, R4, RZ, 0x7 ;  /* 0x0000000405057211 */ /* 0x000fe400078f38ff */
[----:B------:R-:W-:Y:S02]  /*7850*/  CS2R R132, SRZ ;  /* 0x0000000000847805 */ /* 0x000fe4000001ff00 */
[----:B------:R-:W-:-:S02]  /*7860*/  MOV R3, RZ ;  /* 0x000000ff00037202 */ /* 0x000fc40000000f00 */
[----:B------:R-:W-:Y:S02]  /*7870*/  CS2R R130, SRZ ;  /* 0x0000000000827805 */ /* 0x000fe4000001ff00 */
[----:B------:R-:W-:Y:S02]  /*7880*/  SHF.R.S32.HI R5, RZ, 0x7, R5 ;  /* 0x00000007ff057819 */ /* 0x000fe40000011405 */
[----:B------:R-:W-:Y:S02]  /*7890*/  CS2R R128, SRZ ;  /* 0x0000000000807805 */ /* 0x000fe4000001ff00 */
[----:B------:R-:W-:Y:S02]  /*78a0*/  CS2R R126, SRZ ;  /* 0x00000000007e7805 */ /* 0x000fe4000001ff00 */
[----:B------:R-:W-:Y:S02]  /*78b0*/  CS2R R124, SRZ ;  /* 0x00000000007c7805 */ /* 0x000fe4000001ff00 */
[----:B------:R-:W-:-:S02]  /*78c0*/  VIMNMX R6, RZ, R5, !PT ;  /* 0x00000005ff067248 */ /* 0x000fc40007fe0100 */
[----:B------:R-:W-:Y:S02]  /*78d0*/  CS2R R122, SRZ ;  /* 0x00000000007a7805 */ /* 0x000fe4000001ff00 */
[----:B------:R-:W-:Y:S02]  /*78e0*/  CS2R R120, SRZ ;  /* 0x0000000000787805 */ /* 0x000fe4000001ff00 */
[----:B------:R-:W-:Y:S02]  /*78f0*/  CS2R R118, SRZ ;  /* 0x0000000000767805 */ /* 0x000fe4000001ff00 */
[----:B------:R-:W-:Y:S01]  /*7900*/  ISETP.GT.AND P1, PT, R88, R6, PT ;  /* 0x000000065800720c */ /* 0x000fe20003f24270 */
[----:B------:R0:W-:Y:S01]  /*7910*/  STL [R1+0x9c], R6 ;  /* 0x00009c0601007387 */ /* 0x0001e20000100800 */
[----:B------:R-:W-:Y:S02]  /*7920*/  CS2R R116, SRZ ;  /* 0x0000000000747805 */ /* 0x000fe4000001ff00 */
[----:B------:R-:W-:-:S02]  /*7930*/  CS2R R114, SRZ ;  /* 0x0000000000727805 */ /* 0x000fc4000001ff00 */
[----:B------:R-:W-:Y:S01]  /*7940*/  CS2R R112, SRZ ;  /* 0x0000000000707805 */ /* 0x000fe2000001ff00 */
[----:B------:R-:W-:Y:S01]  /*7950*/  IMAD.MOV.U32 R36, RZ, RZ, RZ ;  /* 0x000000ffff247224 */ /* 0x000fe200078e00ff */
[----:B------:R-:W-:Y:S01]  /*7960*/  CS2R R26, SRZ ;  /* 0x00000000001a7805 */ /* 0x000fe2000001ff00 */
[----:B------:R-:W-:Y:S01]  /*7970*/  IMAD.MOV.U32 R109, RZ, RZ, RZ ;  /* 0x000000ffff6d7224 */ /* 0x000fe200078e00ff */
[----:B------:R-:W-:Y:S02]  /*7980*/  CS2R R106, SRZ ;  /* 0x00000000006a7805 */ /* 0x000fe4000001ff00 */
[----:B------:R-:W-:Y:S02]  /*7990*/  CS2R R104, SRZ ;  /* 0x0000000000687805 */ /* 0x000fe4000001ff00 */
[----:B------:R-:W-:Y:S01]  /*79a0*/  CS2R R28, SRZ ;  /* 0x00000000001c7805 */ /* 0x000fe2000001ff00 */
[----:B------:R-:W-:Y:S01]  /*79b0*/  IMAD.MOV.U32 R102, RZ, RZ, RZ ;  /* 0x000000ffff667224 */ /* 0x000fe200078e00ff */
[----:B------:R-:W-:Y:S01]  /*79c0*/  CS2R R100, SRZ ;  /* 0x0000000000647805 */ /* 0x000fe2000001ff00 */
[----:B------:R-:W-:Y:S01]  /*79d0*/  IMAD.MOV.U32 R38, RZ, RZ, RZ ;  /* 0x000000ffff267224 */ /* 0x000fe200078e00ff */
[----:B------:R-:W-:Y:S01]  /*79e0*/  CS2R R96, SRZ ;  /* 0x0000000000607805 */ /* 0x000fe2000001ff00 */
[----:B------:R-:W-:Y:S01]  /*79f0*/  IMAD.MOV.U32 R31, RZ, RZ, RZ ;  /* 0x000000ffff1f7224 */ /* 0x000fe200078e00ff */
[----:B------:R-:W-:Y:S01]  /*7a00*/  CS2R R94, SRZ ;  /* 0x00000000005e7805 */ /* 0x000fe2000001ff00 */
[----:B------:R-:W-:Y:S01]  /*7a10*/  IMAD.MOV.U32 R93, RZ, RZ, RZ ;  /* 0x000000ffff5d7224 */ /* 0x000fe200078e00ff */
[----:B0-----:R-:W-:-:S02]  /*7a20*/  CS2R R6, SRZ ;  /* 0x0000000000067805 */ /* 0x001fc4000001ff00 */
[----:B------:R-:W-:Y:S01]  /*7a30*/  CS2R R90, SRZ ;  /* 0x00000000005a7805 */ /* 0x000fe2000001ff00 */
        /* <DEDUP_REMOVED lines=10> */
.L_x_1732:
[----:B------:R-:W3:Y:S01]  /*7ae0*/  LDL R3, [R1+0x44] ;  /* 0x0000440001037983 */ /* 0x000ee20000100800 */
[----:B------:R-:W-:Y:S01]  /*7af0*/  VIADD R4, R2, 0x21800 ;  /* 0x0002180002047836 */ /* 0x000fe20000000000 */
[----:B------:R-:W-:Y:S04]  /*7b00*/  BSSY B6, `(.L_x_1446) ;  /* 0x000001e000067945 */ /* 0x000fe80003800000 */
[----:B------:R-:W-:Y:S01]  /*7b10*/  LOP3.LUT P0, RZ, R4, 0x3ff, RZ, 0xc0, !PT ;  /* 0x000003ff04ff7812 */ /* 0x000fe2000780c0ff */
[----:B---3--:R-:W-:-:S05]  /*7b20*/  IMAD.HI R0, R3, 0x55555556, RZ ;  /* 0x5555555603007827 */ /* 0x008fca00078e02ff */
[----:B------:R-:W-:-:S05]  /*7b30*/  LEA.HI R141, R0, R0, RZ, 0x1 ;  /* 0x00000000008d7211 */ /* 0x000fca00078f08ff */
[----:B------:R-:W-:-:S04]  /*7b40*/  IMAD R141, R141, -0x3, R3 ;  /* 0xfffffffd8d8d7824 */ /* 0x000fc800078e0203 */
[C---:B------:R-:W-:Y:S02]  /*7b50*/  IMAD R3, R141.reuse, 0x2000, R4 ;  /* 0x000020008d037824 */ /* 0x040fe400078e0204 */
[----:B------:R-:W-:-:S03]  /*7b60*/  IMAD R0, R141, 0x1000, R2 ;  /* 0x000010008d007824 */ /* 0x000fc600078e0202 */
[----:B------:R-:W-:Y:S01]  /*7b70*/  SHF.R.U32.HI R3, RZ, 0x4, R3 ;  /* 0x00000004ff037819 */ /* 0x000fe20000011603 */
[----:B------:R-:W-:-:S03]  /*7b80*/  VIADD R0, R0, 0xc400 ;  /* 0x0000c40000007836 */ /* 0x000fc60000000000 */
[----:B------:R-:W-:Y:S02]  /*7b90*/  LOP3.LUT R3, R3, 0x3fff, RZ, 0xc0, !PT ;  /* 0x00003fff03037812 */ /* 0x000fe400078ec0ff */
[----:B------:R-:W-:-:S03]  /*7ba0*/  SHF.R.U32.HI R0, RZ, 0x4, R0 ;  /* 0x00000004ff007819 */ /* 0x000fc60000011600 */
[----:B------:R3:W-:Y:S01]  /*7bb0*/  STL [R1+0x90], R3 ;  /* 0x0000900301007387 */ /* 0x0007e20000100800 */
[----:B------:R-:W-:Y:S01]  /*7bc0*/  LOP3.LUT R44, R0, 0x3fff, RZ, 0xc0, !PT ;  /* 0x00003fff002c7812 */ /* 0x000fe200078ec0ff */
[----:B------:R-:W-:Y:S06]  /*7bd0*/  @!P0 BRA `(.L_x_1447) ;  /* 0x0000000000408947 */ /* 0x000fec0003800000 */
[----:B------:R-:W-:Y:S01]  /*7be0*/  MOV R0, 0x0 ;  /* 0x0000000000007802 */ /* 0x000fe20000000f00 */
[----:B------:R-:W-:Y:S01]  /*7bf0*/  ULDC.64 UR4, c[0x4][0x88] ;  /* 0x0100220000047ab9 */ /* 0x000fe20000000a00 */
[----:B------:R-:W-:Y:S01]  /*7c00*/  ULDC.64 UR6, c[0x4][0x90] ;  /* 0x0100240000067ab9 */ /* 0x000fe20000000a00 */
[----:B------:R-:W-:Y:S01]  /*7c10*/  IMAD.U32 R4, RZ, RZ, UR4 ;  /* 0x00000004ff047e24 */ /* 0x000fe2000f8e00ff */
[----:B0-----:R0:W4:Y:S01]  /*7c20*/  LDC.64 R14, c[0x4][R0] ;  /* 0x01000000000e7b82 */ /* 0x0011220000000a00 */
        /* <DEDUP_REMOVED lines=10> */
[----:B-12345:R-:W-:Y:S05]  /*7cd0*/  CALL.ABS.NOINC R14 ;  /* 0x000000000e007343 */ /* 0x03efea0003c00000 */
.L_x_1447:
[----:B------:R-:W-:Y:S05]  /*7ce0*/  BSYNC B6 ;  /* 0x0000000000067941 */ /* 0x000fea0003800000 */
.L_x_1446:
[----:B------:R-:W-:Y:S02]  /*7cf0*/  ULDC UR4, c[0x0][0x3f4] ;  /* 0x0000fd0000047ab9 */ /* 0x000fe40000000800 */
[----:B------:R-:W-:-:S13]  /*7d00*/  ISETP.LT.AND P0, PT, RZ, UR4, PT ;  /* 0x00000004ff007c0c */ /* 0x000fda000bf01270 */
[----:B------:R-:W-:Y:S05]  /*7d10*/  @P0 BRA `(.L_x_1448) ;  /* 0x0000000000400947 */ /* 0x000fea0003800000 */
[----:B------:R-:W-:-:S04]  /*7d20*/  ULEA.HI UR4, UR37, UR37, URZ, 0x1 ;  /* 0x0000002525047291 */ /* 0x000fc8000f8f083f */
[----:B------:R-:W-:-:S04]  /*7d30*/  ULOP3.LUT UR4, UR4, 0xfffffffe, URZ, 0xc0, !UPT ;  /* 0xfffffffe04047892 */ /* 0x000fc8000f8ec03f */
[----:B------:R-:W-:-:S06]  /*7d40*/  UIADD3 UR4, UR37, -UR4, URZ ;  /* 0x8000000425047290 */ /* 0x000fcc000fffe03f */
[----:B---3--:R-:W-:-:S05]  /*7d50*/  IMAD.U32 R3, RZ, RZ, UR4 ;  /* 0x00000004ff037e24 */ /* 0x008fca000f8e00ff */
[----:B------:R-:W-:-:S04]  /*7d60*/  SHF.L.U32 R3, R3, 0x1f, RZ ;  /* 0x0000001f03037819 */ /* 0x000fc800000006ff */
[----:B------:R3:W4:Y:S03]  /*7d70*/  SYNCS.PHASECHK.TRANS64.TRYWAIT P0, [R2+URZ+0x2d800], R3 ;  /* 0x02d80003020075a7 */ /* 0x000726000800017f */
[----:B----4-:R-:W-:Y:S05]  /*7d80*/  @!P0 NANOSLEEP.SYNCS 0x989680 ;  /* 0x009896800000895d */ /* 0x010fea0003900000 */
[----:B------:R-:W4:Y:S01]  /*7d90*/  @!P0 SYNCS.PHASECHK.TRANS64 P0, [R2+URZ+0x2d800], R3 ;  /* 0x02d80003020085a7 */ /* 0x000f22000800007f */
[----:B------:R-:W-:Y:S04]  /*7da0*/  BSSY B0, `(.L_x_1449) ;  /* 0x0000006000007945 */ /* 0x000fe80003800000 */
[----:B----4-:R-:W-:Y:S05]  /*7db0*/  @P0 BRA `(.L_x_1450) ;  /* 0x0000000000100947 */ /* 0x010fea0003800000 */
.L_x_1451:
[----:B----4-:R4:W0:Y:S02]  /*7dc0*/  SYNCS.PHASECHK.TRANS64.TRYWAIT P0, [R2+URZ+0x2d800], R3 ;  /* 0x02d80003020075a7 */ /* 0x010824000800017f */
[----:B0-----:R-:W-:Y:S05]  /*7dd0*/  @!P0 NANOSLEEP.SYNCS 0x989680 ;  /* 0x009896800000895d */ /* 0x001fea0003900000 */
[----:B------:R-:W0:Y:S02]  /*7de0*/  @!P0 SYNCS.PHASECHK.TRANS64 P0, [R2+URZ+0x2d800], R3 ;  /* 0x02d80003020085a7 */ /* 0x000e24000800007f */
[----:B0-----:R-:W-:Y:S05]  /*7df0*/  @!P0 BRA `(.L_x_1451) ;  /* 0xfffffffc00f08947 */ /* 0x001fea000383ffff */
.L_x_1450:
[----:B------:R-:W-:Y:S05]  /*7e00*/  BSYNC B0 ;  /* 0x0000000000007941 */ /* 0x000fea0003800000 */
.L_x_1449:
[----:B------:R-:W-:Y:S05]  /*7e10*/  BRA `(.L_x_1452) ;  /* 0x0000003c00c47947 */ /* 0x000fea0003800000 */
.L_x_1448:
[----:B------:R-:W-:Y:S01]  /*7e20*/  ULOP3.LUT UP0, URZ, UR40, 0x1bf, URZ, 0xc0, !UPT ;  /* 0x000001bf283f7892 */ /* 0x000fe2000f80c03f */
[----:B-----5:R-:W-:Y:S01]  /*7e30*/  SHF.R.S32.HI R0, RZ, 0x1f, R98 ;  /* 0x0000001fff007819 */ /* 0x020fe20000011462 */
[----:B------:R-:W-:Y:S01]  /*7e40*/  ULDC.64 UR4, c[0x0][0x3f8] ;  /* 0x0000fe0000047ab9 */ /* 0x000fe20000000a00 */
[----:B------:R-:W-:Y:S01]  /*7e50*/  ULDC.64 UR6, c[0x0][0x408] ;  /* 0x0001020000067ab9 */ /* 0x000fe20000000a00 */
[----:B------:R-:W-:Y:S02]  /*7e60*/  IMAD.WIDE.U32 R24, R98, UR4, RZ ;  /* 0x0000000462187c25 */ /* 0x000fe4000f8e00ff */
[----:B------:R-:W-:Y:S02]  /*7e70*/  PLOP3.LUT P0, PT, PT, PT, UP0, 0x80, 0x0 ;  /* 0x000000000000781c */ /* 0x000fe40003f0f008 */
[C---:B---3--:R-:W-:Y:S02]  /*7e80*/  IMAD R3, R0.reuse, UR4, RZ ;  /* 0x0000000400037c24 */ /* 0x048fe4000f8e02ff */
[----:B------:R-:W-:-:S02]  /*7e90*/  IMAD R5, R0, UR6, RZ ;  /* 0x0000000600057c24 */ /* 0x000fc4000f8e02ff */
[C---:B------:R-:W-:Y:S02]  /*7ea0*/  IMAD R3, R98.reuse, UR5, R3 ;  /* 0x0000000562037c24 */ /* 0x040fe4000f8e0203 */
[C---:B------:R-:W-:Y:S02]  /*7eb0*/  IMAD R5, R98.reuse, UR7, R5 ;  /* 0x0000000762057c24 */ /* 0x040fe4000f8e0205 */
[----:B------:R-:W-:-:S04]  /*7ec0*/  IMAD.WIDE.U32 R98, R98, UR6, RZ ;  /* 0x0000000662627c25 */ /* 0x000fc8000f8e00ff */
[----:B------:R-:W-:Y:S02]  /*7ed0*/  IMAD.IADD R27, R3, 0x1, R25 ;  /* 0x00000001031b7824 */ /* 0x000fe400078e0219 */
[----:B------:R-:W-:Y:S01]  /*7ee0*/  IMAD.IADD R29, R5, 0x1, R99 ;  /* 0x00000001051d7824 */ /* 0x000fe200078e0263 */
[----:B------:R-:W-:Y:S06]  /*7ef0*/  @!P0 BRA `(.L_x_1453) ;  /* 0x0000000000408947 */ /* 0x000fec0003800000 */
[----:B------:R-:W-:Y:S01]  /*7f00*/  MOV R0, 0x0 ;  /* 0x0000000000007802 */ /* 0x000fe20000000f00 */
[----:B------:R-:W-:Y:S01]  /*7f10*/  ULDC.64 UR4, c[0x4][0x88] ;  /* 0x0100220000047ab9 */ /* 0x000fe20000000a00 */
[----:B------:R-:W-:Y:S01]  /*7f20*/  ULDC.64 UR6, c[0x4][0x90] ;  /* 0x0100240000067ab9 */ /* 0x000fe20000000a00 */
[----:B------:R-:W-:Y:S01]  /*7f30*/  IMAD.U32 R4, RZ, RZ, UR4 ;  /* 0x00000004ff047e24 */ /* 0x000fe2000f8e00ff */
[----:B0-----:R0:W3:Y:S01]  /*7f40*/  LDC.64 R14, c[0x4][R0] ;  /* 0x01000000000e7b82 */ /* 0x0010e20000000a00 */
[----:B------:R-:W-:Y:S01]  /*7f50*/  IMAD.U32 R5, RZ, RZ, UR5 ;  /* 0x00000005ff057e24 */ /* 0x000fe2000f8e00ff */
[----:B------:R-:W-:Y:S01]  /*7f60*/  ULDC.64 UR4, c[0x4][0x20] ;  /* 0x0100080000047ab9 */ /* 0x000fe20000000a00 */
        /* <DEDUP_REMOVED lines=8> */
[----:B-123--:R-:W-:Y:S05]  /*7ff0*/  CALL.ABS.NOINC R14 ;  /* 0x000000000e007343 */ /* 0x00efea0003c00000 */
.L_x_1453:
[----:B------:R-:W3:Y:S01]  /*8000*/  S2R R20, SR_TID.X ;  /* 0x0000000000147919 */ /* 0x000ee20000002100 */
[----:B------:R-:W-:Y:S01]  /*8010*/  ULDC.U8 UR4, c[0x0][0x410] ;  /* 0x0001040000047ab9 */ /* 0x000fe20000000000 */
[----:B---3--:R-:W-:Y:S02]  /*8020*/  VIADD R21, R20, 0xffffff80 ;  /* 0xffffff8014157836 */ /* 0x008fe40000000000 */
[----:B------:R-:W3:Y:S01]  /*8030*/  LDL R20, [R1+0x60] ;  /* 0x0000600001147983 */ /* 0x000ee20000100800 */
[----:B------:R-:W-:Y:S01]  /*8040*/  ISETP.NE.AND P0, PT, RZ, UR4, PT ;  /* 0x00000004ff007c0c */ /* 0x000fe2000bf05270 */
[----:B------:R-:W-:Y:S01]  /*8050*/  BSSY B0, `(.L_x_1454) ;  /* 0x00003c5000007945 */ /* 0x000fe20003800000 */
[----:B------:R-:W-:-:S04]  /*8060*/  LEA.HI R54, R21, R21, RZ, 0x1 ;  /* 0x0000001515367211 */ /* 0x000fc800078f08ff */
[----:B------:R-:W-:-:S05]  /*8070*/  SHF.R.S32.HI R54, RZ, 0x1, R54 ;  /* 0x00000001ff367819 */ /* 0x000fca0000011436 */
[----:B---3--:R-:W-:Y:S02]  /*8080*/  IMAD.IADD R10, R54, 0x1, R20 ;  /* 0x00000001360a7824 */ /* 0x008fe400078e0214 */
[----:B------:R-:W-:Y:S05]  /*8090*/  @!P0 BRA `(.L_x_1455) ;  /* 0x0000001c00788947 */ /* 0x000fea0003800000 */
[----:B------:R-:W3:Y:S01]  /*80a0*/  LDC R45, c[0x0][0x448] ;  /* 0x00011200ff2d7b82 */ /* 0x000ee20000000800 */
[----:B------:R-:W-:Y:S01]  /*80b0*/  ULDC.64 UR4, c[0x0][0x3f8] ;  /* 0x0000fe0000047ab9 */ /* 0x000fe20000000a00 */
[----:B------:R-:W-:Y:S01]  /*80c0*/  ULDC.64 UR6, c[0x0][0x408] ;  /* 0x0001020000067ab9 */ /* 0x000fe20000000a00 */
[----:B------:R-:W-:Y:S02]  /*80d0*/  IMAD.MOV.U32 R6, RZ, RZ, R24 ;  /* 0x000000ffff067224 */ /* 0x000fe400078e0018 */
[----:B------:R-:W-:Y:S02]  /*80e0*/  IMAD.MOV.U32 R7, RZ, RZ, R27 ;  /* 0x000000ffff077224 */ /* 0x000fe400078e001b */
[----:B------:R-:W-:Y:S02]  /*80f0*/  IMAD.MOV.U32 R8, RZ, RZ, R98 ;  /* 0x000000ffff087224 */ /* 0x000fe400078e0062 */
[----:B------:R-:W-:Y:S01]  /*8100*/  IMAD.MOV.U32 R9, RZ, RZ, R29 ;  /* 0x000000ffff097224 */ /* 0x000fe200078e001d */
[----:B---3--:R-:W-:-:S13]  /*8110*/  ISETP.NE.AND P0, PT, R45, 0x1, PT ;  /* 0x000000012d00780c */ /* 0x008fda0003f05270 */
[----:B------:R-:W3:Y:S08]  /*8120*/  @P0 LDC R3, c[0x0][0x44c] ;  /* 0x00011300ff030b82 */ /* 0x000ef00000000800 */
[----:B------:R-:W4:Y:S01]  /*8130*/  @P0 LDC R5, c[0x0][0x450] ;  /* 0x00011400ff050b82 */ /* 0x000f220000000800 */
[----:B---3--:R-:W-:-:S04]  /*8140*/  @P0 IMAD.HI.U32 R0, R10, R3, RZ ;  /* 0x000000030a000227 */ /* 0x008fc800078e00ff */
[----:B------:R-:W-:Y:S01]  /*8150*/  IMAD.MOV.U32 R3, RZ, RZ, R10 ;  /* 0x000000ffff037224 */ /* 0x000fe200078e000a */
[----:B----4-:R-:W-:-:S04]  /*8160*/  @P0 SHF.R.U32.HI R3, RZ, R5, R0 ;  /* 0x00000005ff030219 */ /* 0x010fc80000011600 */
[----:B------:R-:W-:Y:S01]  /*8170*/  SHF.R.S32.HI R0, RZ, 0x1f, R3 ;  /* 0x0000001fff007819 */ /* 0x000fe20000011403 */
[----:B------:R-:W-:-:S04]  /*8180*/  IMAD.WIDE.U32 R6, R3, UR4, R6 ;  /* 0x0000000403067c25 */ /* 0x000fc8000f8e0006 */
[C---:B------:R-:W-:Y:S02]  /*8190*/  IMAD R4, R0.reuse, UR4, RZ ;  /* 0x0000000400047c24 */ /* 0x040fe4000f8e02ff */
[----:B------:R-:W-:Y:S02]  /*81a0*/  IMAD R0, R0, UR6, RZ ;  /* 0x0000000600007c24 */ /* 0x000fe4000f8e02ff */
[C---:B------:R-:W-:Y:S01]  /*81b0*/  IMAD R13, R3.reuse, UR5, R4 ;  /* 0x00000005030d7c24 */ /* 0x040fe2000f8e0204 */
[----:B------:R-:W-:Y:S01]  /*81c0*/  ULDC.64 UR4, c[0x0][0x3e8] ;  /* 0x0000fa0000047ab9 */ /* 0x000fe20000000a00 */
[----:B------:R-:W-:-:S04]  /*81d0*/  IMAD.WIDE.U32 R8, R3, UR6, R8 ;  /* 0x0000000603087c25 */ /* 0x000fc8000f8e0008 */
[----:B------:R-:W-:Y:S01]  /*81e0*/  IMAD R5, R3, UR7, R0 ;  /* 0x0000000703057c24 */ /* 0x000fe2000f8e0200 */
[----:B------:R-:W-:Y:S01]  /*81f0*/  ULDC.64 UR6, c[0x0][0x400] ;  /* 0x0001000000067ab9 */ /* 0x000fe20000000a00 */
[----:B------:R-:W-:Y:S01]  /*8200*/  IMAD.IADD R13, R7, 0x1, R13 ;  /* 0x00000001070d7824 */ /* 0x000fe200078e020d */
[----:B------:R-:W-:Y:S01]  /*8210*/  LEA R0, P0, R6, UR4, 0x1 ;  /* 0x0000000406007c11 */ /* 0x000fe2000f8008ff */
[----:B------:R-:W-:Y:S01]  /*8220*/  IMAD.IADD R5, R9, 0x1, R5 ;  /* 0x0000000109057824 */ /* 0x000fe200078e0205 */
[----:B------:R-:W-:Y:S01]  /*8230*/  LEA R4, P1, R8, UR6, 0x1 ;  /* 0x0000000608047c11 */ /* 0x000fe2000f8208ff */
[----:B------:R-:W-:Y:S01]  /*8240*/  UMOV UR4, 0xffffffff ;  /* 0xffffffff00047882 */ /* 0x000fe20000000000 */
[----:B------:R-:W-:Y:S02]  /*8250*/  LEA.HI.X R13, R6, UR5, R13, 0x1, P0 ;  /* 0x00000005060d7c11 */ /* 0x000fe400080f0c0d */
[----:B------:R-:W-:Y:S01]  /*8260*/  LEA.HI.X R5, R8, UR7, R5, 0x1, P1 ;  /* 0x0000000708057c11 */ /* 0x000fe200088f0c05 */
[----:B------:R-:W-:Y:S08]  /*8270*/  BRA.DIV UR4, `(.L_x_1456) ;  /* 0x000001ca04707947 */ /* 0x000ff0000b800000 */
[----:B------:R3:W4:Y:S04]  /*8280*/  SHFL.IDX PT, R3, R13, RZ, 0x1e1f ;  /* 0x001e1fff0d037589 */ /* 0x00072800000e0000 */
[----:B------:R-:W1:Y:S04]  /*8290*/  SHFL.IDX PT, R0, R0, RZ, 0x1e1f ;  /* 0x001e1fff00007589 */ /* 0x000e6800000e0000 */
[----:B------:R-:W1:Y:S04]  /*82a0*/  SHFL.IDX PT, R5, R5, RZ, 0x1e1f ;  /* 0x001e1fff05057589 */ /* 0x000e6800000e0000 */
[----:B0-----:R3:W0:Y:S02]  /*82b0*/  SHFL.IDX PT, R14, R4, RZ, 0x1e1f ;  /* 0x001e1fff040e7589 */ /* 0x00162400000e0000 */
.L_x_1738:
[----:B------:R-:W-:Y:S01]  /*82c0*/  IMAD R45, R154, R45, RZ ;  /* 0x0000002d9a2d7224 */ /* 0x000fe200078e02ff */
[----:B------:R-:W-:Y:S01]  /*82d0*/  BSSY B1, `(.L_x_1457) ;  /* 0x000005d000017945 */ /* 0x000fe20003800000 */
[----:B------:R-:W-:Y:S02]  /*82e0*/  CS2R R36, SRZ ;  /* 0x0000000000247805 */ /* 0x000fe4000001ff00 */
[----:B------:R-:W-:Y:S02]  /*82f0*/  CS2R R34, SRZ ;  /* 0x0000000000227805 */ /* 0x000fe4000001ff00 */
[----:B------:R-:W-:Y:S02]  /*8300*/  CS2R R28, SRZ ;  /* 0x00000000001c7805 */ /* 0x000fe4000001ff00 */
[----:B------:R-:W-:Y:S01]  /*8310*/  ISETP.GE.AND P0, PT, R10, R45, PT ;  /* 0x0000002d0a00720c */ /* 0x000fe20003f06270 */
[----:B------:R-:W-:Y:S01]  /*8320*/  IMAD R45, R33, -0xc0, R45 ;  /* 0xffffff40212d7824 */ /* 0x000fe200078e022d */
[----:B------:R-:W-:-:S02]  /*8330*/  CS2R R24, SRZ ;  /* 0x0000000000187805 */ /* 0x000fc4000001ff00 */
[----:B---3--:R-:W-:Y:S02]  /*8340*/  CS2R R12, SRZ ;  /* 0x00000000000c7805 */ /* 0x008fe4000001ff00 */
[----:B------:R-:W-:Y:S02]  /*8350*/  CS2R R8, SRZ ;  /* 0x0000000000087805 */ /* 0x000fe4000001ff00 */
[----:B------:R-:W-:Y:S02]  /*8360*/  CS2R R38, SRZ ;  /* 0x0000000000267805 */ /* 0x000fe4000001ff00 */
[----:B------:R-:W-:Y:S02]  /*8370*/  CS2R R32, SRZ ;  /* 0x0000000000207805 */ /* 0x000fe4000001ff00 */
[----:B------:R-:W-:Y:S02]  /*8380*/  CS2R R30, SRZ ;  /* 0x00000000001e7805 */ /* 0x000fe4000001ff00 */
[----:B------:R-:W-:-:S02]  /*8390*/  CS2R R26, SRZ ;  /* 0x00000000001a7805 */ /* 0x000fc4000001ff00 */
[----:B------:R-:W-:Y:S02]  /*83a0*/  CS2R R20, SRZ ;  /* 0x0000000000147805 */ /* 0x000fe4000001ff00 */
[----:B------:R-:W-:Y:S01]  /*83b0*/  CS2R R10, SRZ ;  /* 0x00000000000a7805 */ /* 0x000fe2000001ff00 */
[----:B------:R-:W-:Y:S06]  /*83c0*/  @P0 BRA `(.L_x_1458) ;  /* 0x0000000400340947 */ /* 0x000fec0003800000 */
[----:B------:R-:W3:Y:S01]  /*83d0*/  LDL R42, [R1+0x8c] ;  /* 0x00008c00012a7983 */ /* 0x000ee20000100800 */
[----:B------:R-:W-:-:S03]  /*83e0*/  ULDC UR4, c[0x0][0x3f4] ;  /* 0x0000fd0000047ab9 */ /* 0x000fc60000000800 */
[----:B--2---:R-:W2:Y:S04]  /*83f0*/  LDL R41, [R1+0x84] ;  /* 0x0000840001297983 */ /* 0x004ea80000100800 */
[----:B-1----:R-:W4:Y:S04]  /*8400*/  LDL R40, [R1+0x88] ;  /* 0x0000880001287983 */ /* 0x002f280000100800 */
[----:B------:R-:W4:Y:S04]  /*8410*/  LDL R15, [R1+0x80] ;  /* 0x00008000010f7983 */ /* 0x000f280000100800 */
[----:B------:R-:W4:Y:S04]  /*8420*/  LDL.64 R56, [R1+0x58] ;  /* 0x0000580001387983 */ /* 0x000f280000100a00 */
        /* <DEDUP_REMOVED lines=9> */
[C---:B---3--:R-:W-:Y:S01]  /*84c0*/  ISETP.GE.AND P3, PT, R42.reuse, UR4, PT ;  /* 0x000000042a007c0c */ /* 0x048fe2000bf66270 */
[----:B------:R-:W-:Y:S01]  /*84d0*/  IMAD.SHL.U32 R9, R42, 0x2, RZ ;  /* 0x000000022a097824 */ /* 0x000fe200078e00ff */
[----:B------:R-:W-:Y:S02]  /*84e0*/  SHF.R.S32.HI R4, RZ, 0x1f, R42 ;  /* 0x0000001fff047819 */ /* 0x000fe4000001142a */
[C---:B--2---:R-:W-:Y:S01]  /*84f0*/  ISETP.GE.AND P2, PT, R41.reuse, UR4, PT ;  /* 0x0000000429007c0c */ /* 0x044fe2000bf46270 */
[C---:B------:R-:W-:Y:S01]  /*8500*/  IMAD.SHL.U32 R49, R41.reuse, 0x2, RZ ;  /* 0x0000000229317824 */ /* 0x040fe200078e00ff */
[----:B------:R-:W-:Y:S02]  /*8510*/  SHF.R.S32.HI R8, RZ, 0x1f, R41 ;  /* 0x0000001fff087819 */ /* 0x000fe40000011429 */
[C---:B----4-:R-:W-:Y:S01]  /*8520*/  ISETP.GE.AND P1, PT, R40.reuse, UR4, PT ;  /* 0x0000000428007c0c */ /* 0x050fe2000bf26270 */
[----:B------:R-:W-:Y:S01]  /*8530*/  IMAD.SHL.U32 R43, R40, 0x2, RZ ;  /* 0x00000002282b7824 */ /* 0x000fe200078e00ff */
[----:B------:R-:W-:-:S02]  /*8540*/  SHF.L.U64.HI R20, R41, 0x1, R8 ;  /* 0x0000000129147819 */ /* 0x000fc40000010208 */
[----:B------:R-:W-:Y:S01]  /*8550*/  SHF.L.U64.HI R4, R42, 0x1, R4 ;  /* 0x000000012a047819 */ /* 0x000fe20000010204 */
[C---:B------:R-:W-:Y:S01]  /*8560*/  IMAD.SHL.U32 R7, R15.reuse, 0x2, RZ ;  /* 0x000000020f077824 */ /* 0x040fe200078e00ff */
[-C--:B0-----:R-:W-:Y:S02]  /*8570*/  @!P3 IADD3 R8, P5, R14, R9.reuse, RZ ;  /* 0x000000090e08b210 */ /* 0x081fe40007fbe0ff */
[----:B------:R-:W-:Y:S02]  /*8580*/  @!P3 IADD3 R10, P4, R0, R9, RZ ;  /* 0x00000009000ab210 */ /* 0x000fe40007f9e0ff */
[----:B------:R-:W-:Y:S02]  /*8590*/  ISETP.GE.AND P0, PT, R15, UR4, PT ;  /* 0x000000040f007c0c */ /* 0x000fe4000bf06270 */
[----:B------:R-:W-:Y:S01]  /*85a0*/  @!P3 IADD3.X R9, R5, R4, RZ, P5, !PT ;  /* 0x000000040509b210 */ /* 0x000fe20002ffe4ff */
[----:B------:R-:W-:Y:S01]  /*85b0*/  @!P3 IMAD.X R11, R3, 0x1, R4, P4 ;  /* 0x00000001030bb824 */ /* 0x000fe200020e0604 */
[----:B------:R-:W-:-:S02]  /*85c0*/  @!P2 IADD3 R48, P5, R14, R49, RZ ;  /* 0x000000310e30a210 */ /* 0x000fc40007fbe0ff */
[----:B------:R-:W-:Y:S01]  /*85d0*/  SHF.R.S32.HI R6, RZ, 0x1f, R40 ;  /* 0x0000001fff067819 */ /* 0x000fe20000011428 */
[----:B------:R-:W5:Y:S01]  /*85e0*/  @!P3 LD.E.64 R34, desc[UR54][R8.64] ;  /* 0x000000360822b980 */ /* 0x000f62000c101b00 */
[----:B------:R-:W-:Y:S01]  /*85f0*/  @!P2 IADD3 R50, P4, R0, R49, RZ ;  /* 0x000000310032a210 */ /* 0x000fe20007f9e0ff */
[----:B------:R-:W-:Y:S01]  /*8600*/  @!P2 IMAD.X R49, R5, 0x1, R20, P5 ;  /* 0x000000010531a824 */ /* 0x000fe200028e0614 */
[----:B------:R-:W-:Y:S01]  /*8610*/  SHF.L.U64.HI R6, R40, 0x1, R6 ;  /* 0x0000000128067819 */ /* 0x000fe20000010206 */
[----:B------:R0:W5:Y:S01]  /*8620*/  @!P3 LD.E.64 R32, desc[UR54][R10.64] ;  /* 0x000000360a20b980 */ /* 0x000162000c101b00 */
[-C--:B------:R-:W-:Y:S01]  /*8630*/  @!P1 IADD3 R42, P5, R14, R43.reuse, RZ ;  /* 0x0000002b0e2a9210 */ /* 0x080fe20007fbe0ff */
[----:B------:R-:W-:Y:S01]  /*8640*/  @!P2 IMAD.X R51, R3, 0x1, R20, P4 ;  /* 0x000000010333a824 */ /* 0x000fe200020e0614 */
[----:B------:R-:W-:Y:S01]  /*8650*/  SHF.R.S32.HI R12, RZ, 0x1f, R15 ;  /* 0x0000001fff0c7819 */ /* 0x000fe2000001140f */
[----:B------:R-:W5:Y:S01]  /*8660*/  @!P2 LD.E.64 R28, desc[UR54][R48.64] ;  /* 0x00000036301ca980 */ /* 0x000f62000c101b00 */
[----:B------:R-:W-:Y:S01]  /*8670*/  @!P1 IADD3 R46, P4, R0, R43, RZ ;  /* 0x0000002b002e9210 */ /* 0x000fe20007f9e0ff */
[----:B------:R-:W-:Y:S01]  /*8680*/  @!P1 IMAD.X R43, R5, 0x1, R6, P5 ;  /* 0x00000001052b9824 */ /* 0x000fe200028e0606 */
[----:B------:R-:W-:Y:S01]  /*8690*/  SHF.L.U64.HI R12, R15, 0x1, R12 ;  /* 0x000000010f0c7819 */ /* 0x000fe2000001020c */
[----:B------:R-:W-:Y:S01]  /*86a0*/  IMAD.SHL.U32 R15, R52, 0x2, RZ ;  /* 0x00000002340f7824 */ /* 0x000fe200078e00ff */
[----:B------:R-:W-:Y:S01]  /*86b0*/  @!P0 IADD3 R40, P5, R0, R7, RZ ;  /* 0x0000000700288210 */ /* 0x000fe20007fbe0ff */
[----:B------:R-:W-:Y:S01]  /*86c0*/  @!P1 IMAD.X R47, R3, 0x1, R6, P4 ;  /* 0x00000001032f9824 */ /* 0x000fe200020e0606 */
[----:B------:R-:W-:-:S02]  /*86d0*/  ISETP.GE.AND P4, PT, R56, UR4, PT ;  /* 0x0000000438007c0c */ /* 0x000fc4000bf86270 */
[----:B0-----:R-:W-:Y:S02]  /*86e0*/  CS2R R10, SRZ ;  /* 0x00000000000a7805 */ /* 0x001fe4000001ff00 */
[----:B------:R-:W-:Y:S01]  /*86f0*/  CS2R R8, SRZ ;  /* 0x0000000000087805 */ /* 0x000fe2000001ff00 */
[--C-:B------:R-:W-:Y:S01]  /*8700*/  @!P0 IMAD.X R41, R3, 0x1, R12.reuse, P5 ;  /* 0x0000000103298824 */ /* 0x100fe200028e060c */
[----:B------:R-:W-:Y:S01]  /*8710*/  @!P0 IADD3 R6, P5, R14, R7, RZ ;  /* 0x000000070e068210 */ /* 0x000fe20007fbe0ff */
[----:B------:R-:W5:Y:S04]  /*8720*/  @!P2 LD.E.64 R30, desc[UR54][R50.64] ;  /* 0x00000036321ea980 */ /* 0x000f68000c101b00 */
[----:B------:R-:W-:Y:S01]  /*8730*/  @!P0 IMAD.X R7, R5, 0x1, R12, P5 ;  /* 0x0000000105078824 */ /* 0x000fe200028e060c */
[----:B------:R-:W-:Y:S01]  /*8740*/  ISETP.GE.AND P5, PT, R52, UR4, PT ;  /* 0x0000000434007c0c */ /* 0x000fe2000bfa6270 */
[----:B------:R-:W5:Y:S01]  /*8750*/  @!P1 LD.E.64 R26, desc[UR54][R46.64] ;  /* 0x000000362e1a9980 */ /* 0x000f62000c101b00 */
[----:B------:R-:W-:-:S02]  /*8760*/  @!P4 IMAD.MOV.U32 R12, RZ, RZ, R0 ;  /* 0x000000ffff0cc224 */ /* 0x000fc400078e0000 */
[----:B------:R-:W-:Y:S01]  /*8770*/  @!P4 IMAD.MOV.U32 R13, RZ, RZ, R3 ;  /* 0x000000ffff0dc224 */ /* 0x000fe200078e0003 */
[----:B------:R-:W5:Y:S01]  /*8780*/  @!P1 LD.E.64 R24, desc[UR54][R42.64] ;  /* 0x000000362a189980 */ /* 0x000f62000c101b00 */
[----:B------:R-:W-:Y:S02]  /*8790*/  @!P4 IMAD.MOV.U32 R4, RZ, RZ, R14 ;  /* 0x000000ffff04c224 */ /* 0x000fe400078e000e */
[----:B------:R-:W-:-:S04]  /*87a0*/  @!P4 IMAD.WIDE R12, R56, 0x2, R12 ;  /* 0x00000002380cc825 */ /* 0x000fc800078e020c */
[----:B------:R-:W-:Y:S01]  /*87b0*/  @!P4 IMAD.WIDE R20, R56, 0x2, R4 ;  /* 0x000000023814c825 */ /* 0x000fe200078e0204 */
[----:B------:R-:W-:Y:S01]  /*87c0*/  SHF.R.S32.HI R4, RZ, 0x1f, R52 ;  /* 0x0000001fff047819 */ /* 0x000fe20000011434 */
[----:B------:R0:W5:Y:S03]  /*87d0*/  @!P4 LD.E.64 R38, desc[UR54][R12.64] ;  /* 0x000000360c26c980 */ /* 0x000166000c101b00 */
[----:B------:R-:W-:Y:S01]  /*87e0*/  SHF.L.U64.HI R4, R52, 0x1, R4 ;  /* 0x0000000134047819 */ /* 0x000fe20000010204 */
[----:B------:R1:W5:Y:S01]  /*87f0*/  @!P4 LD.E.64 R36, desc[UR54][R20.64] ;  /* 0x000000361424c980 */ /* 0x000362000c101b00 */
[----:B------:R-:W-:-:S05]  /*8800*/  @!P5 IADD3 R52, P4, R0, R15, RZ ;  /* 0x0000000f0034d210 */ /* 0x000fca0007f9e0ff */
[--C-:B------:R-:W-:Y:S01]  /*8810*/  @!P5 IMAD.X R53, R3, 0x1, R4.reuse, P4 ;  /* 0x000000010335d824 */ /* 0x100fe200020e0604 */
[----:B------:R-:W-:Y:S02]  /*8820*/  @!P5 IADD3 R14, P4, R14, R15, RZ ;  /* 0x0000000f0e0ed210 */ /* 0x000fe40007f9e0ff */
[----:B0-----:R-:W-:Y:S02]  /*8830*/  CS2R R12, SRZ ;  /* 0x00000000000c7805 */ /* 0x001fe4000001ff00 */
[----:B-1----:R-:W-:Y:S01]  /*8840*/  CS2R R20, SRZ ;  /* 0x0000000000147805 */ /* 0x002fe2000001ff00 */
[----:B------:R3:W5:Y:S01]  /*8850*/  @!P5 LD.E.64 R10, desc[UR54][R52.64] ;  /* 0x00000036340ad980 */ /* 0x000762000c101b00 */
[----:B------:R-:W-:-:S03]  /*8860*/  @!P5 IMAD.X R15, R5, 0x1, R4, P4 ;  /* 0x00000001050fd824 */ /* 0x000fc600020e0604 */
[----:B------:R3:W5:Y:S04]  /*8870*/  @!P0 LD.E.64 R12, desc[UR54][R6.64] ;  /* 0x00000036060c8980 */ /* 0x000768000c101b00 */
[----:B------:R3:W5:Y:S04]  /*8880*/  @!P0 LD.E.64 R20, desc[UR54][R40.64] ;  /* 0x0000003628148980 */ /* 0x000768000c101b00 */
[----:B------:R3:W5:Y:S02]  /*8890*/  @!P5 LD.E.64 R8, desc[UR54][R14.64] ;  /* 0x000000360e08d980 */ /* 0x000764000c101b00 */
.L_x_1458:
[----:B------:R-:W-:Y:S05]  /*88a0*/  BSYNC B1 ;  /* 0x0000000000017941 */ /* 0x000fea0003800000 */
.L_x_1457:
[----:B------:R-:W-:Y:S01]  /*88b0*/  ULEA.HI UR4, UR37, UR37, URZ, 0x1 ;  /* 0x0000002525047291 */ /* 0x000fe2000f8f083f */
[----:B----45:R-:W-:Y:S01]  /*88c0*/  IMAD.MOV.U32 R3, RZ, RZ, R37 ;  /* 0x000000ffff037224 */ /* 0x030fe200078e0025 */
[----:B------:R-:W-:Y:S01]  /*88d0*/  VIMNMX R45, R45, 0xc0, PT ;  /* 0x000000c02d2d7848 */ /* 0x000fe20003fe0100 */
[----:B-1----:R-:W-:Y:S01]  /*88e0*/  IMAD.MOV.U32 R0, RZ, RZ, R36 ;  /* 0x000000ffff007224 */ /* 0x002fe200078e0024 */
[----:B------:R-:W-:Y:S01]  /*88f0*/  ULOP3.LUT UR4, UR4, 0xfffffffe, URZ, 0xc0, !UPT ;  /* 0xfffffffe04047892 */ /* 0x000fe2000f8ec03f */
[----:B------:R-:W-:Y:S01]  /*8900*/  IMAD.MOV.U32 R4, RZ, RZ, R34 ;  /* 0x000000ffff047224 */ /* 0x000fe200078e0022 */
[----:B------:R-:W-:Y:S01]  /*8910*/  PRMT R47, R47, 0x5410, R3 ;  /* 0x000054102f2f7816 */ /* 0x000fe20000000003 */
[----:B------:R-:W-:Y:S01]  /*8920*/  IMAD.MOV.U32 R5, RZ, RZ, R29 ;  /* 0x000000ffff057224 */ /* 0x000fe200078e001d */
[----:B------:R-:W-:Y:S01]  /*8930*/  UIADD3 UR4, UR37, -UR4, URZ ;  /* 0x8000000425047290 */ /* 0x000fe2000fffe03f */
[----:B------:R-:W-:Y:S01]  /*8940*/  PRMT R50, R0, 0x7610, R50 ;  /* 0x0000761000327816 */ /* 0x000fe20000000032 */
[----:B------:R-:W-:Y:S01]  /*8950*/  IMAD.MOV.U32 R0, RZ, RZ, R35 ;  /* 0x000000ffff007224 */ /* 0x000fe200078e0023 */
[----:B------:R-:W-:Y:S01]  /*8960*/  PRMT R58, R4, 0x7610, R58 ;  /* 0x00007610043a7816 */ /* 0x000fe2000000003a */
[----:B------:R-:W-:Y:S01]  /*8970*/  IMAD.MOV.U32 R4, RZ, RZ, R28 ;  /* 0x000000ffff047224 */ /* 0x000fe200078e001c */
[----:B------:R-:W-:Y:S01]  /*8980*/  ISETP.GE.AND P1, PT, R54, R45, PT ;  /* 0x0000002d3600720c */ /* 0x000fe20003f26270 */
[----:B---3--:R-:W-:Y:S01]  /*8990*/  IMAD.MOV.U32 R6, RZ, RZ, R13 ;  /* 0x000000ffff067224 */ /* 0x008fe200078e000d */
[----:B------:R-:W-:Y:S01]  /*89a0*/  MOV R3, UR4 ;  /* 0x0000000400037c02 */ /* 0x000fe20008000f00 */
[----:B------:R-:W-:Y:S01]  /*89b0*/  BSSY B1, `(.L_x_1459) ;  /* 0x0000022000017945 */ /* 0x000fe20003800000 */
[----:B------:R-:W-:Y:S01]  /*89c0*/  PRMT R47, R0, 0x7610, R47 ;  /* 0x00007610002f7816 */ /* 0x000fe2000000002f */
[----:B------:R-:W-:Y:S01]  /*89d0*/  IMAD.MOV.U32 R0, RZ, RZ, R24 ;  /* 0x000000ffff007224 */ /* 0x000fe200078e0018 */
[----:B------:R-:W-:-:S02]  /*89e0*/  SHF.L.U32 R3, R3, 0x1f, RZ ;  /* 0x0000001f03037819 */ /* 0x000fc400000006ff */
[----:B------:R-:W-:Y:S01]  /*89f0*/  PRMT R46, R4, 0x7610, R46 ;  /* 0x00007610042e7816 */ /* 0x000fe2000000002e */
[----:B------:R-:W-:Y:S01]  /*8a00*/  IMAD.MOV.U32 R4, RZ, RZ, R25 ;  /* 0x000000ffff047224 */ /* 0x000fe200078e0019 */
[----:B------:R-:W1:Y:S01]  /*8a10*/  SYNCS.PHASECHK.TRANS64.TRYWAIT P0, [R2+URZ+0x2d800], R3 ;  /* 0x02d80003020075a7 */ /* 0x000e62000800017f */
[----:B------:R-:W-:Y:S01]  /*8a20*/  PRMT R45, R45, 0x5410, R5 ;  /* 0x000054102d2d7816 */ /* 0x000fe20000000005 */
[----:B------:R-:W-:Y:S02]  /*8a30*/  IMAD.MOV.U32 R5, RZ, RZ, R12 ;  /* 0x000000ffff057224 */ /* 0x000fe400078e000c */
[----:B------:R-:W-:Y:S01]  /*8a40*/  PRMT R42, R0, 0x5410, R4 ;  /* 0x00005410002a7816 */ /* 0x000fe20000000004 */
[----:B------:R-:W-:Y:S02]  /*8a50*/  IMAD.MOV.U32 R0, RZ, RZ, R8 ;  /* 0x000000ffff007224 */ /* 0x000fe400078e0008 */
[----:B------:R-:W-:Y:S01]  /*8a60*/  PRMT R40, R5, 0x5410, R6 ;  /* 0x0000541005287816 */ /* 0x000fe20000000006 */
[----:B------:R-:W-:-:S02]  /*8a70*/  IMAD.MOV.U32 R4, RZ, RZ, R9 ;  /* 0x000000ffff047224 */ /* 0x000fc400078e0009 */
[----:B------:R-:W-:Y:S02]  /*8a80*/  IMAD.MOV.U32 R5, RZ, RZ, R38 ;  /* 0x000000ffff057224 */ /* 0x000fe400078e0026 */
[----:B------:R-:W-:Y:S01]  /*8a90*/  IMAD.MOV.U32 R6, RZ, RZ, R39 ;  /* 0x000000ffff067224 */ /* 0x000fe200078e0027 */
[----:B0-----:R-:W-:Y:S01]  /*8aa0*/  PRMT R14, R0, 0x5410, R4 ;  /* 0x00005410000e7816 */ /* 0x001fe20000000004 */
[----:B------:R-:W-:Y:S01]  /*8ab0*/  IMAD.MOV.U32 R0, RZ, RZ, R32 ;  /* 0x000000ffff007224 */ /* 0x000fe200078e0020 */
[----:B------:R-:W-:Y:S01]  /*8ac0*/  PRMT R48, R5, 0x7610, R48 ;  /* 0x0000761005307816 */ /* 0x000fe20000000030 */
        /* <DEDUP_REMOVED lines=13> */
[----:B--2---:R-:W-:Y:S01]  /*8ba0*/  PRMT R41, R5, 0x5410, R6 ;  /* 0x0000541005297816 */ /* 0x004fe20000000006 */
[----:B------:R-:W-:Y:S01]  /*8bb0*/  IMAD.MOV.U32 R4, RZ, RZ, R11 ;  /* 0x000000ffff047224 */ /* 0x000fe200078e000b */
[----:B-1----:R-:W-:Y:S06]  /*8bc0*/  @!P0 BRA `(.L_x_1460) ;  /* 0x000001c000888947 */ /* 0x002fec0003800000 */
.L_x_1739:
[----:B------:R-:W-:Y:S05]  /*8bd0*/  BSYNC B1 ;  /* 0x0000000000017941 */ /* 0x000fea0003800000 */
.L_x_1459:
[----:B------:R-:W-:Y:S01]  /*8be0*/  PRMT R15, R0, 0x5410, R4 ;  /* 0x00005410000f7816 */ /* 0x000fe20000000004 */
[----:B------:R-:W-:Y:S06]  /*8bf0*/  @P1 BRA `(.L_x_1461) ;  /* 0x0000003000281947 */ /* 0x000fec0003800000 */
[----:B------:R-:W2:Y:S01]  /*8c00*/  LDL.64 R54, [R1+0x58] ;  /* 0x0000580001367983 */ /* 0x000ea20000100a00 */
[----:B------:R-:W2:Y:S03]  /*8c10*/  LDC R4, c[0x0][0x3f4] ;  /* 0x0000fd00ff047b82 */ /* 0x000ea60000000800 */
[----:B------:R-:W0:Y:S04]  /*8c20*/  LDL R53, [R1+0xa0] ;  /* 0x0000a00001357983 */ /* 0x000e280000100800 */
[----:B------:R-:W3:Y:S04]  /*8c30*/  LDL R52, [R1+0x8c] ;  /* 0x00008c0001347983 */ /* 0x000ee80000100800 */
[----:B------:R-:W4:Y:S04]  /*8c40*/  LDL R51, [R1+0x84] ;  /* 0x0000840001337983 */ /* 0x000f280000100800 */
[----:B------:R-:W5:Y:S04]  /*8c50*/  LDL R49, [R1+0x88] ;  /* 0x0000880001317983 */ /* 0x000f680000100800 */
[----:B------:R-:W5:Y:S04]  /*8c60*/  LDL R7, [R1+0x80] ;  /* 0x0000800001077983 */ /* 0x000f680000100800 */
[----:B------:R-:W5:Y:S01]  /*8c70*/  LDL R6, [R1+0x94] ;  /* 0x0000940001067983 */ /* 0x000f620000100800 */
[----:B------:R-:W1:Y:S01]  /*8c80*/  S2R R5, SR_TID.X ;  /* 0x0000000000057919 */ /* 0x000e620000002100 */
[----:B------:R-:W-:Y:S01]  /*8c90*/  BSSY B1, `(.L_x_1462) ;  /* 0x000003d000017945 */ /* 0x000fe20003800000 */
[----:B-1----:R-:W-:-:S05]  /*8ca0*/  VIADD R5, R5, 0xffffff80 ;  /* 0xffffff8005057836 */ /* 0x002fca0000000000 */
[----:B------:R-:W-:-:S04]  /*8cb0*/  SHF.R.S32.HI R0, RZ, 0x1f, R5 ;  /* 0x0000001fff007819 */ /* 0x000fc80000011405 */
[----:B------:R-:W-:-:S04]  /*8cc0*/  LEA.HI R0, R0, R5, RZ, 0x2 ;  /* 0x0000000500007211 */ /* 0x000fc800078f10ff */
[--C-:B------:R-:W-:Y:S02]  /*8cd0*/  SHF.R.S32.HI R5, RZ, 0x2, R0.reuse ;  /* 0x00000002ff057819 */ /* 0x100fe40000011400 */
[----:B------:R-:W-:-:S04]  /*8ce0*/  SHF.R.S32.HI R0, RZ, 0x1f, R0 ;  /* 0x0000001fff007819 */ /* 0x000fc80000011400 */
[----:B------:R-:W-:-:S04]  /*8cf0*/  LEA.HI R0, R0, R5, RZ, 0x2 ;  /* 0x0000000500007211 */ /* 0x000fc800078f10ff */
[----:B------:R-:W-:-:S05]  /*8d00*/  LOP3.LUT R0, R0, 0xfffffffc, RZ, 0xc0, !PT ;  /* 0xfffffffc00007812 */ /* 0x000fca00078ec0ff */
[----:B------:R-:W-:-:S05]  /*8d10*/  IMAD.IADD R5, R5, 0x1, -R0 ;  /* 0x0000000105057824 */ /* 0x000fca00078e0a00 */
[----:B------:R-:W-:Y:S02]  /*8d20*/  LOP3.LUT P0, RZ, R5, 0x2, RZ, 0xc0, !PT ;  /* 0x0000000205ff7812 */ /* 0x000fe4000780c0ff */
[----:B--2---:R-:W-:Y:S01]  /*8d30*/  ISETP.GE.AND P6, PT, R54, R4, PT ;  /* 0x000000043600720c */ /* 0x004fe20003fc6270 */
[----:B0-----:R-:W-:-:S04]  /*8d40*/  IMAD R3, R53, 0x2, R2 ;  /* 0x0000000235037824 */ /* 0x001fc800078e0202 */
[----:B------:R-:W-:Y:S01]  /*8d50*/  VIADD R0, R3, 0x20 ;  /* 0x0000002003007836 */ /* 0x000fe20000000000 */
[-C--:B---3--:R-:W-:Y:S02]  /*8d60*/  ISETP.GE.AND P1, PT, R52, R4.reuse, PT ;  /* 0x000000043400720c */ /* 0x088fe40003f26270 */
[-C--:B----4-:R-:W-:Y:S02]  /*8d70*/  ISETP.GE.AND P2, PT, R51, R4.reuse, PT ;  /* 0x000000043300720c */ /* 0x090fe40003f46270 */
[-C--:B-----5:R-:W-:Y:S02]  /*8d80*/  ISETP.GE.AND P3, PT, R49, R4.reuse, PT ;  /* 0x000000043100720c */ /* 0x0a0fe40003f66270 */
[-C--:B------:R-:W-:Y:S02]  /*8d90*/  ISETP.GE.AND P4, PT, R7, R4.reuse, PT ;  /* 0x000000040700720c */ /* 0x080fe40003f86270 */
[----:B------:R-:W-:Y:S01]  /*8da0*/  ISETP.GE.AND P5, PT, R6, R4, PT ;  /* 0x000000040600720c */ /* 0x000fe20003fa6270 */
        /* <DEDUP_REMOVED lines=43> */
.L_x_1463:
[----:B------:R-:W-:Y:S05]  /*9060*/  BSYNC B1 ;  /* 0x0000000000017941 */ /* 0x000fea0003800000 */
.L_x_1462:
[----:B------:R-:W-:Y:S01]  /*9070*/  BSSY B1, `(.L_x_1464) ;  /* 0x000002d000017945 */ /* 0x000fe20003800000 */
[----:B------:R-:W-:-:S03]  /*9080*/  @P0 VIADD R0, R3, 0xffffffe0 ;  /* 0xffffffe003000836 */ /* 0x000fc60000000000 */
[----:B------:R-:W-:Y:S05]  /*9090*/  @P1 BRA `(.L_x_1465) ;  /* 0x0000000000a81947 */ /* 0x000fea0003800000 */
[----:B0-----:R-:W0:Y:S01]  /*90a0*/  LDS.128 R4, [R0+0xc400] ;  /* 0x00c4000000047984 */ /* 0x001e220000000c00 */
[----:B------:R-:W-:Y:S01]  /*90b0*/  SHF.R.U32.HI R37, RZ, 0x10, R33 ;  /* 0x00000010ff257819 */ /* 0x000fe20000011621 */
[----:B------:R-:W-:Y:S01]  /*90c0*/  HADD2.F32 R36, -RZ, R59.H0_H0 ;  /* 0x2000003bff247230 */ /* 0x000fe20000004100 */
[--C-:B------:R-:W-:Y:S01]  /*90d0*/  SHF.R.U32.HI R39, RZ, 0x10, R35.reuse ;  /* 0x00000010ff277819 */ /* 0x100fe20000011623 */
        /* <DEDUP_REMOVED lines=38> */
.L_x_1465:
[----:B------:R-:W-:Y:S05]  /*9340*/  BSYNC B1 ;  /* 0x0000000000017941 */ /* 0x000fea0003800000 */
.L_x_1464:
        /* <DEDUP_REMOVED lines=44> */
.L_x_1467:
[----:B------:R-:W-:Y:S05]  /*9610*/  BSYNC B1 ;  /* 0x0000000000017941 */ /* 0x000fea0003800000 */
.L_x_1466:
        /* <DEDUP_REMOVED lines=44> */
.L_x_1469:
[----:B------:R-:W-:Y:S05]  /*98e0*/  BSYNC B1 ;  /* 0x0000000000017941 */ /* 0x000fea0003800000 */
.L_x_1468:
        /* <DEDUP_REMOVED lines=44> */
.L_x_1471:
[----:B------:R-:W-:Y:S05]  /*9bb0*/  BSYNC B1 ;  /* 0x0000000000017941 */ /* 0x000fea0003800000 */
.L_x_1470:
        /* <DEDUP_REMOVED lines=44> */
.L_x_1455:
[----:B------:R-:W3:Y:S01]  /*9e80*/  LDC R9, c[0x0][0x448] ;  /* 0x00011200ff097b82 */ /* 0x000ee20000000800 */
[----:B------:R-:W-:Y:S01]  /*9e90*/  ULDC.64 UR4, c[0x0][0x3f8] ;  /* 0x0000fe0000047ab9 */ /* 0x000fe20000000a00 */
[----:B------:R-:W-:Y:S01]  /*9ea0*/  ULDC.64 UR6, c[0x0][0x408] ;  /* 0x0001020000067ab9 */ /* 0x000fe20000000a00 */
        /* <DEDUP_REMOVED lines=8> */
[----:B----4-:R-:W-:Y:S01]  /*9f30*/  @P0 SHF.R.U32.HI R3, RZ, R5, R0 ;  /* 0x00000005ff030219 */ /* 0x010fe20000011600 */
[----:B------:R-:W-:-:S03]  /*9f40*/  IMAD.MOV.U32 R5, RZ, RZ, R27 ;  /* 0x000000ffff057224 */ /* 0x000fc600078e001b */
[----:B------:R-:W-:Y:S01]  /*9f50*/  SHF.R.S32.HI R0, RZ, 0x1f, R3 ;  /* 0x0000001fff007819 */ /* 0x000fe20000011403 */
[----:B------:R-:W-:-:S04]  /*9f60*/  IMAD.WIDE.U32 R4, R3, UR4, R4 ;  /* 0x0000000403047c25 */ /* 0x000fc8000f8e0004 */
[C---:B------:R-:W-:Y:S02]  /*9f70*/  IMAD R8, R0.reuse, UR4, RZ ;  /* 0x0000000400087c24 */ /* 0x040fe4000f8e02ff */
[----:B------:R-:W-:Y:S02]  /*9f80*/  IMAD R0, R0, UR6, RZ ;  /* 0x0000000600007c24 */ /* 0x000fe4000f8e02ff */
[C---:B------:R-:W-:Y:S01]  /*9f90*/  IMAD R13, R3.reuse, UR5, R8 ;  /* 0x00000005030d7c24 */ /* 0x040fe2000f8e0208 */
[----:B------:R-:W-:Y:S01]  /*9fa0*/  ULDC.64 UR4, c[0x0][0x3e8] ;  /* 0x0000fa0000047ab9 */ /* 0x000fe20000000a00 */
[----:B------:R-:W-:-:S03]  /*9fb0*/  IMAD.WIDE.U32 R6, R3, UR6, R6 ;  /* 0x0000000603067c25 */ /* 0x000fc6000f8e0006 */
[----:B------:R-:W-:Y:S01]  /*9fc0*/  IADD3 R13, R5, R13, RZ ;  /* 0x0000000d050d7210 */ /* 0x000fe20007ffe0ff */
[----:B------:R-:W-:Y:S01]  /*9fd0*/  IMAD R21, R3, UR7, R0 ;  /* 0x0000000703157c24 */ /* 0x000fe2000f8e0200 */
[----:B------:R-:W-:Y:S01]  /*9fe0*/  ULDC.64 UR6, c[0x0][0x400] ;  /* 0x0001000000067ab9 */ /* 0x000fe20000000a00 */
[----:B------:R-:W-:Y:S01]  /*9ff0*/  LEA R0, P0, R4, UR4, 0x1 ;  /* 0x0000000404007c11 */ /* 0x000fe2000f8008ff */
[----:B------:R-:W-:Y:S01]  /*a000*/  UMOV UR4, 0xffffffff ;  /* 0xffffffff00047882 */ /* 0x000fe20000000000 */
[----:B------:R-:W-:Y:S01]  /*a010*/  IMAD.IADD R21, R7, 0x1, R21 ;  /* 0x0000000107157824 */ /* 0x000fe200078e0215 */
[----:B------:R-:W-:Y:S02]  /*a020*/  LEA R20, P1, R6, UR6, 0x1 ;  /* 0x0000000606147c11 */ /* 0x000fe4000f8208ff */
[----:B------:R-:W-:Y:S02]  /*a030*/  LEA.HI.X R13, R4, UR5, R13, 0x1, P0 ;  /* 0x00000005040d7c11 */ /* 0x000fe400080f0c0d */
[----:B------:R-:W-:Y:S01]  /*a040*/  LEA.HI.X R21, R6, UR7, R21, 0x1, P1 ;  /* 0x0000000706157c11 */ /* 0x000fe200088f0c15 */
[----:B------:R-:W-:Y:S08]  /*a050*/  BRA.DIV UR4, `(.L_x_1472) ;  /* 0x000001ae04787947 */ /* 0x000ff0000b800000 */
[----:B------:R3:W4:Y:S04]  /*a060*/  SHFL.IDX PT, R3, R13, RZ, 0x1e1f ;  /* 0x001e1fff0d037589 */ /* 0x00072800000e0000 */
[----:B------:R-:W0:Y:S04]  /*a070*/  SHFL.IDX PT, R0, R0, RZ, 0x1e1f ;  /* 0x001e1fff00007589 */ /* 0x000e2800000e0000 */
[----:B------:R-:W0:Y:S04]  /*a080*/  SHFL.IDX PT, R21, R21, RZ, 0x1e1f ;  /* 0x001e1fff15157589 */ /* 0x000e2800000e0000 */
[----:B---3--:R-:W0:Y:S02]  /*a090*/  SHFL.IDX PT, R20, R20, RZ, 0x1e1f ;  /* 0x001e1fff14147589 */ /* 0x008e2400000e0000 */
.L_x_1745:
[----:B------:R-:W-:Y:S01]  /*a0a0*/  IMAD R9, R154, R9, RZ ;  /* 0x000000099a097224 */ /* 0x000fe200078e02ff */
[----:B------:R-:W-:Y:S01]  /*a0b0*/  BSSY B1, `(.L_x_1473) ;  /* 0x0000038000017945 */ /* 0x000fe20003800000 */
[----:B------:R-:W-:Y:S02]  /*a0c0*/  CS2R R4, SRZ ;  /* 0x0000000000047805 */ /* 0x000fe4000001ff00 */
[----:B------:R-:W-:Y:S01]  /*a0d0*/  CS2R R6, SRZ ;  /* 0x0000000000067805 */ /* 0x000fe2000001ff00 */
[----:B------:R-:W-:Y:S01]  /*a0e0*/  IMAD R45, R33, -0xc0, R9 ;  /* 0xffffff40212d7824 */ /* 0x000fe200078e0209 */
[----:B------:R-:W-:Y:S02]  /*a0f0*/  ISETP.GE.AND P0, PT, R10, R9, PT ;  /* 0x000000090a00720c */ /* 0x000fe40003f06270 */
[----:B------:R-:W-:Y:S02]  /*a100*/  CS2R R8, SRZ ;  /* 0x0000000000087805 */ /* 0x000fe4000001ff00 */
[----:B------:R-:W-:-:S02]  /*a110*/  CS2R R10, SRZ ;  /* 0x00000000000a7805 */ /* 0x000fc4000001ff00 */
[----:B------:R-:W-:Y:S02]  /*a120*/  CS2R R12, SRZ ;  /* 0x00000000000c7805 */ /* 0x000fe4000001ff00 */
[----:B0-----:R-:W-:Y:S02]  /*a130*/  CS2R R14, SRZ ;  /* 0x00000000000e7805 */ /* 0x001fe4000001ff00 */
        /* <DEDUP_REMOVED lines=9> */
[----:B------:R-:W2:Y:S01]  /*a1d0*/  LDL R37, [R1+0x64] ;  /* 0x0000640001257983 */ /* 0x000ea20000100800 */
[C---:B------:R-:W-:Y:S01]  /*a1e0*/  VIADD R5, R16.reuse, 0x20 ;  /* 0x0000002010057836 */ /* 0x040fe20000000000 */
[C---:B------:R-:W-:Y:S01]  /*a1f0*/  ISETP.GE.AND P2, PT, R16.reuse, UR4, PT ;  /* 0x0000000410007c0c */ /* 0x040fe2000bf46270 */
[----:B------:R-:W-:-:S03]  /*a200*/  VIADD R4, R16, 0x10 ;  /* 0x0000001010047836 */ /* 0x000fc60000000000 */
[----:B------:R-:W-:Y:S02]  /*a210*/  ISETP.GE.AND P4, PT, R5, UR4, PT ;  /* 0x0000000405007c0c */ /* 0x000fe4000bf86270 */
[----:B------:R-:W-:Y:S01]  /*a220*/  ISETP.GE.AND P3, PT, R4, UR4, PT ;  /* 0x0000000404007c0c */ /* 0x000fe2000bf66270 */
[----:B------:R-:W-:-:S06]  /*a230*/  IMAD.MOV.U32 R4, RZ, RZ, R0 ;  /* 0x000000ffff047224 */ /* 0x000fcc00078e0000 */
[----:B------:R-:W-:Y:S02]  /*a240*/  @!P2 IMAD.SHL.U32 R39, R16, 0x2, RZ ;  /* 0x000000021027a824 */ /* 0x000fe400078e00ff */
[----:B----4-:R-:W-:-:S03]  /*a250*/  IMAD.MOV.U32 R5, RZ, RZ, R3 ;  /* 0x000000ffff057224 */ /* 0x010fc600078e0003 */
[----:B------:R-:W-:Y:S02]  /*a260*/  @!P2 IADD3 R38, P1, R20, R39, RZ ;  /* 0x000000271426a210 */ /* 0x000fe40007f3e0ff */
        /* <DEDUP_REMOVED lines=11> */
[----:B---3--:R-:W-:Y:S01]  /*a320*/  @!P4 IMAD.SHL.U32 R49, R36, 0x8, RZ ;  /* 0x000000082431c824 */ /* 0x008fe200078e00ff */
[----:B------:R-:W-:-:S02]  /*a330*/  @!P2 IADD3 R36, P0, R0, R39, RZ ;  /* 0x000000270024a210 */ /* 0x000fc40007f1e0ff */
[----:B------:R-:W-:Y:S01]  /*a340*/  @!P2 SHF.L.U64.HI R0, R16, 0x1, R17 ;  /* 0x000000011000a819 */ /* 0x000fe20000010211 */
[----:B--2---:R-:W-:Y:S02]  /*a350*/  @!P3 IMAD.SHL.U32 R43, R37, 0x8, RZ ;  /* 0x00000008252bb824 */ /* 0x004fe400078e00ff */
[----:B------:R-:W-:-:S04]  /*a360*/  @!P4 IMAD.WIDE R46, R49, 0x2, R4 ;  /* 0x00000002312ec825 */ /* 0x000fc800078e0204 */
[C---:B-1----:R-:W-:Y:S01]  /*a370*/  @!P3 IMAD.WIDE R40, R43.reuse, 0x2, R4 ;  /* 0x000000022b28b825 */ /* 0x042fe200078e0204 */
[----:B------:R-:W-:Y:S01]  /*a380*/  CS2R R4, SRZ ;  /* 0x0000000000047805 */ /* 0x000fe2000001ff00 */
[----:B------:R0:W5:Y:S02]  /*a390*/  @!P4 LD.E.128 R32, desc[UR54][R46.64] ;  /* 0x000000362e20c980 */ /* 0x000164000c101d00 */
[--C-:B------:R-:W-:Y:S02]  /*a3a0*/  @!P3 IMAD.WIDE R42, R43, 0x2, R20.reuse ;  /* 0x000000022b2ab825 */ /* 0x100fe400078e0214 */
[----:B------:R0:W5:Y:S02]  /*a3b0*/  @!P3 LD.E.128 R28, desc[UR54][R40.64] ;  /* 0x00000036281cb980 */ /* 0x000164000c101d00 */
[----:B------:R-:W-:Y:S02]  /*a3c0*/  @!P4 IMAD.WIDE R48, R49, 0x2, R20 ;  /* 0x000000023130c825 */ /* 0x000fe400078e0214 */
[----:B------:R0:W5:Y:S02]  /*a3d0*/  @!P3 LD.E.128 R8, desc[UR54][R42.64] ;  /* 0x000000362a08b980 */ /* 0x000164000c101d00 */
[----:B------:R-:W-:-:S02]  /*a3e0*/  @!P2 IMAD.X R37, R3, 0x1, R0, P0 ;  /* 0x000000010325a824 */ /* 0x000fc400000e0600 */
[----:B------:R-:W-:Y:S01]  /*a3f0*/  @!P2 IMAD.X R39, R21, 0x1, R0, P1 ;  /* 0x000000011527a824 */ /* 0x000fe200008e0600 */
[----:B------:R0:W5:Y:S04]  /*a400*/  @!P4 LD.E.128 R12, desc[UR54][R48.64] ;  /* 0x00000036300cc980 */ /* 0x000168000c101d00 */
[----:B------:R0:W5:Y:S04]  /*a410*/  @!P2 LD.E.128 R24, desc[UR54][R36.64] ;  /* 0x000000362418a980 */ /* 0x000168000c101d00 */
[----:B------:R0:W5:Y:S02]  /*a420*/  @!P2 LD.E.128 R4, desc[UR54][R38.64] ;  /* 0x000000362604a980 */ /* 0x000164000c101d00 */
.L_x_1474:
[----:B------:R-:W-:Y:S05]  /*a430*/  BSYNC B1 ;  /* 0x0000000000017941 */ /* 0x000fea0003800000 */
.L_x_1473:
[----:B------:R-:W4:Y:S01]  /*a440*/  S2R R0, SR_TID.X ;  /* 0x0000000000007919 */ /* 0x000f220000002100 */
[----:B------:R-:W-:Y:S01]  /*a450*/  ULEA.HI UR4, UR37, UR37, URZ, 0x1 ;  /* 0x0000002525047291 */ /* 0x000fe2000f8f083f */
[----:B-----5:R-:W-:Y:S01]  /*a460*/  IMAD.MOV.U32 R20, RZ, RZ, R6 ;  /* 0x000000ffff147224 */ /* 0x020fe200078e0006 */
[----:B------:R-:W-:Y:S01]  /*a470*/  VIMNMX R45, R45, 0xc0, PT ;  /* 0x000000c02d2d7848 */ /* 0x000fe20003fe0100 */
[----:B0-----:R-:W-:Y:S01]  /*a480*/  IMAD.MOV.U32 R36, RZ, RZ, R13 ;  /* 0x000000ffff247224 */ /* 0x001fe200078e000d */
[----:B------:R-:W-:Y:S01]  /*a490*/  ULOP3.LUT UR4, UR4, 0xfffffffe, URZ, 0xc0, !UPT ;  /* 0xfffffffe04047892 */ /* 0x000fe2000f8ec03f */
[----:B------:R-:W-:Y:S01]  /*a4a0*/  IMAD.MOV.U32 R37, RZ, RZ, R25 ;  /* 0x000000ffff257224 */ /* 0x000fe200078e0019 */
[----:B------:R-:W-:Y:S01]  /*a4b0*/  PRMT R68, R20, 0x7610, R68 ;  /* 0x0000761014447816 */ /* 0x000fe20000000044 */
[----:B------:R-:W-:Y:S01]  /*a4c0*/  IMAD.MOV.U32 R20, RZ, RZ, R8 ;  /* 0x000000ffff147224 */ /* 0x000fe200078e0008 */
[----:B------:R-:W-:Y:S01]  /*a4d0*/  UIADD3 UR4, UR37, -UR4, URZ ;  /* 0x8000000425047290 */ /* 0x000fe2000fffe03f */
[----:B------:R-:W-:Y:S01]  /*a4e0*/  BSSY B1, `(.L_x_1475) ;  /* 0x000002a000017945 */ /* 0x000fe20003800000 */
[----:B------:R-:W-:Y:S01]  /*a4f0*/  PRMT R57, R37, 0x7610, R57 ;  /* 0x0000761025397816 */ /* 0x000fe20000000039 */
[----:B------:R-:W-:-:S02]  /*a500*/  IMAD.MOV.U32 R37, RZ, RZ, R29 ;  /* 0x000000ffff257224 */ /* 0x000fc400078e001d */
[----:B----4-:R-:W-:Y:S02]  /*a510*/  VIADD R3, R0, 0xffffff80 ;  /* 0xffffff8000037836 */ /* 0x010fe40000000000 */
[----:B------:R-:W-:-:S03]  /*a520*/  IMAD.MOV.U32 R0, RZ, RZ, R4 ;  /* 0x000000ffff007224 */ /* 0x000fc600078e0004 */
[----:B------:R-:W-:Y:S01]  /*a530*/  LEA.HI R21, R3, R3, RZ, 0x1 ;  /* 0x0000000303157211 */ /* 0x000fe200078f08ff */
[----:B------:R-:W-:Y:S01]  /*a540*/  IMAD.MOV.U32 R3, RZ, RZ, R5 ;  /* 0x000000ffff037224 */ /* 0x000fe200078e0005 */
[----:B------:R-:W-:Y:S02]  /*a550*/  PRMT R60, R0, 0x7610, R60 ;  /* 0x00007610003c7816 */ /* 0x000fe4000000003c */
[----:B------:R-:W-:Y:S02]  /*a560*/  SHF.R.S32.HI R21, RZ, 0x1, R21 ;  /* 0x00000001ff157819 */ /* 0x000fe40000011415 */
[----:B------:R-:W-:Y:S01]  /*a570*/  PRMT R59, R3, 0x7610, R59 ;  /* 0x00007610033b7816 */ /* 0x000fe2000000003b */
[----:B------:R-:W-:Y:S01]  /*a580*/  IMAD.U32 R3, RZ, RZ, UR4 ;  /* 0x00000004ff037e24 */ /* 0x000fe2000f8e00ff */
[----:B------:R-:W-:Y:S01]  /*a590*/  ISETP.GE.AND P1, PT, R21, R45, PT ;  /* 0x0000002d1500720c */ /* 0x000fe20003f26270 */
[----:B------:R-:W-:Y:S01]  /*a5a0*/  IMAD.MOV.U32 R21, RZ, RZ, R9 ;  /* 0x000000ffff157224 */ /* 0x000fe200078e0009 */
[----:B------:R-:W-:-:S02]  /*a5b0*/  MOV R0, R7 ;  /* 0x0000000700007202 */ /* 0x000fc40000000f00 */
[----:B------:R-:W-:Y:S02]  /*a5c0*/  SHF.L.U32 R3, R3, 0x1f, RZ ;  /* 0x0000001f03037819 */ /* 0x000fe400000006ff */
[----:B------:R-:W-:Y:S01]  /*a5d0*/  PRMT R68, R68, 0x5410, R0 ;  /* 0x0000541044447816 */ /* 0x000fe20000000000 */
[----:B------:R-:W-:Y:S01]  /*a5e0*/  IMAD.MOV.U32 R0, RZ, RZ, R10 ;  /* 0x000000ffff007224 */ /* 0x000fe200078e000a */
[----:B------:R-:W0:Y:S01]  /*a5f0*/  SYNCS.PHASECHK.TRANS64.TRYWAIT P0, [R2+URZ+0x2d800], R3 ;  /* 0x02d80003020075a7 */ /* 0x000e22000800017f */
[----:B------:R-:W-:Y:S01]  /*a600*/  PRMT R48, R20, 0x5410, R21 ;  /* 0x0000541014307816 */ /* 0x000fe20000000015 */
[----:B------:R-:W-:Y:S02]  /*a610*/  IMAD.MOV.U32 R20, RZ, RZ, R11 ;  /* 0x000000ffff147224 */ /* 0x000fe400078e000b */
[----:B------:R-:W-:-:S03]  /*a620*/  IMAD.MOV.U32 R21, RZ, RZ, R12 ;  /* 0x000000ffff157224 */ /* 0x000fc600078e000c */
[----:B------:R-:W-:Y:S01]  /*a630*/  PRMT R49, R0, 0x5410, R20 ;  /* 0x0000541000317816 */ /* 0x000fe20000000014 */
[----:B------:R-:W-:Y:S01]  /*a640*/  IMAD.MOV.U32 R0, RZ, RZ, R14 ;  /* 0x000000ffff007224 */ /* 0x000fe200078e000e */
        /* <DEDUP_REMOVED lines=18> */
[----:B0-----:R-:W-:Y:S06]  /*a770*/  @!P0 BRA `(.L_x_1476) ;  /* 0x000001a800208947 */ /* 0x001fec0003800000 */
.L_x_1746:
[----:B------:R-:W-:Y:S05]  /*a780*/  BSYNC B1 ;  /* 0x0000000000017941 */ /* 0x000fea0003800000 */
.L_x_1475:
[----:B------:R-:W-:Y:S01]  /*a790*/  PRMT R47, R0, 0x5410, R20 ;  /* 0x00005410002f7816 */ /* 0x000fe20000000014 */
[----:B------:R-:W-:Y:S06]  /*a7a0*/  @P1 BRA `(.L_x_1461) ;  /* 0x00000014003c1947 */ /* 0x000fec0003800000 */
[----:B------:R3:W5:Y:S01]  /*a7b0*/  LDL R72, [R1+0x4c] ;  /* 0x00004c0001487983 */ /* 0x0007620000100800 */
[----:B0-----:R-:W0:Y:S03]  /*a7c0*/  LDC R3, c[0x0][0x3f4] ;  /* 0x0000fd00ff037b82 */ /* 0x001e260000000800 */
[----:B------:R3:W5:Y:S04]  /*a7d0*/  LDL R71, [R1+0x54] ;  /* 0x0000540001477983 */ /* 0x0007680000100800 */
[----:B------:R3:W5:Y:S01]  /*a7e0*/  LDL R70, [R1+0x50] ;  /* 0x0000500001467983 */ /* 0x0007620000100800 */
[C---:B------:R-:W-:Y:S01]  /*a7f0*/  VIADD R0, R16.reuse, 0x10 ;  /* 0x0000001010007836 */ /* 0x040fe20000000000 */
[----:B------:R-:W-:Y:S01]  /*a800*/  BSSY B1, `(.L_x_1477) ;  /* 0x000006d000017945 */ /* 0x000fe20003800000 */
[C---:B------:R-:W-:Y:S01]  /*a810*/  VIADD R20, R16.reuse, 0x20 ;  /* 0x0000002010147836 */ /* 0x040fe20000000000 */
[----:B0-----:R-:W-:-:S02]  /*a820*/  ISETP.GE.AND P0, PT, R16, R3, PT ;  /* 0x000000031000720c */ /* 0x001fc40003f06270 */
[-C--:B------:R-:W-:Y:S02]  /*a830*/  ISETP.GE.AND P1, PT, R0, R3.reuse, PT ;  /* 0x000000030000720c */ /* 0x080fe40003f26270 */
[----:B------:R-:W-:-:S09]  /*a840*/  ISETP.GE.AND P2, PT, R20, R3, PT ;  /* 0x000000031400720c */ /* 0x000fd20003f46270 */
[----:B---3--:R-:W-:Y:S05]  /*a850*/  @P0 BRA `(.L_x_1478) ;  /* 0x00000004009c0947 */ /* 0x008fea0003800000 */
[----:B------:R-:W0:Y:S01]  /*a860*/  S2R R36, SR_TID.X ;  /* 0x0000000000247919 */ /* 0x000e220000002100 */
[----:B-----5:R-:W-:Y:S01]  /*a870*/  LOP3.LUT R20, R72, 0x18, R16, 0xf8, !PT ;  /* 0x0000001848147812 */ /* 0x020fe200078ef810 */
[----:B------:R-:W-:Y:S01]  /*a880*/  HADD2.F32 R59, -RZ, R59.H0_H0 ;  /* 0x2000003bff3b7230 */ /* 0x000fe20000004100 */
[--C-:B------:R-:W-:Y:S01]  /*a890*/  SHF.R.U64 R24, R24, 0x10, R25.reuse ;  /* 0x0000001018187819 */ /* 0x100fe20000001219 */
[----:B------:R-:W-:Y:S01]  /*a8a0*/  HADD2.F32 R57, -RZ, R57.H0_H0 ;  /* 0x20000039ff397230 */ /* 0x000fe20000004100 */
[----:B------:R-:W-:Y:S01]  /*a8b0*/  LOP3.LUT R20, R20, R70, RZ, 0x3c, !PT ;  /* 0x0000004614147212 */ /* 0x000fe200078e3cff */
[----:B------:R-:W-:Y:S01]  /*a8c0*/  HADD2.F32 R60, -RZ, R60.H0_H0 ;  /* 0x2000003cff3c7230 */ /* 0x000fe20000004100 */
[----:B------:R-:W-:Y:S01]  /*a8d0*/  SHF.R.U32.HI R58, RZ, 0x10, R25 ;  /* 0x00000010ff3a7819 */ /* 0x000fe20000011619 */
[----:B------:R-:W-:Y:S01]  /*a8e0*/  HADD2.F32 R56, -RZ, R56.H0_H0 ;  /* 0x20000038ff387230 */ /* 0x000fe20000004100 */
[--C-:B------:R-:W-:Y:S02]  /*a8f0*/  SHF.R.U32.HI R62, RZ, 0x10, R5.reuse ;  /* 0x00000010ff3e7819 */ /* 0x100fe40000011605 */
[----:B------:R-:W-:Y:S01]  /*a900*/  SHF.R.U64 R25, R4, 0x10, R5 ;  /* 0x0000001004197819 */ /* 0x000fe20000001205 */
[----:B------:R-:W-:Y:S01]  /*a910*/  HADD2.F32 R58, -RZ, R58.H0_H0 ;  /* 0x2000003aff3a7230 */ /* 0x000fe20000004100 */
[----:B------:R-:W-:Y:S01]  /*a920*/  SHF.R.U64 R5, R6, 0x10, R7 ;  /* 0x0000001006057819 */ /* 0x000fe20000001207 */
[----:B------:R-:W-:Y:S01]  /*a930*/  HADD2.F32 R62, -RZ, R62.H0_H0 ;  /* 0x2000003eff3e7230 */ /* 0x000fe20000004100 */
[--C-:B------:R-:W-:Y:S01]  /*a940*/  SHF.R.U64 R4, R26, 0x10, R27.reuse ;  /* 0x000000101a047819 */ /* 0x100fe2000000121b */
[----:B------:R-:W-:Y:S01]  /*a950*/  HADD2.F32 R25, -RZ, R25.H0_H0 ;  /* 0x20000019ff197230 */ /* 0x000fe20000004100 */
[----:B------:R-:W-:-:S02]  /*a960*/  SHF.R.U32.HI R67, RZ, 0x10, R27 ;  /* 0x00000010ff437819 */ /* 0x000fc4000001161b */
[----:B------:R-:W-:Y:S01]  /*a970*/  SHF.R.U32.HI R65, RZ, 0x10, R7 ;  /* 0x00000010ff417819 */ /* 0x000fe20000011607 */
[----:B0-----:R-:W-:-:S05]  /*a980*/  VIADD R37, R36, 0xffffff80 ;  /* 0xffffff8024257836 */ /* 0x001fca0000000000 */
[----:B------:R-:W-:-:S04]  /*a990*/  LEA.HI R36, R37, R37, RZ, 0x1 ;  /* 0x0000002525247211 */ /* 0x000fc800078f08ff */
[----:B------:R-:W-:-:S05]  /*a9a0*/  LOP3.LUT R36, R36, 0xfffffffe, RZ, 0xc0, !PT ;  /* 0xfffffffe24247812 */ /* 0x000fca00078ec0ff */
[----:B------:R-:W-:-:S05]  /*a9b0*/  IMAD.IADD R36, R37, 0x1, -R36 ;  /* 0x0000000125247824 */ /* 0x000fca00078e0a24 */
[----:B------:R-:W-:Y:S01]  /*a9c0*/  LEA.HI R0, R3, R36, RZ, 0x1d ;  /* 0x0000002403007211 */ /* 0x000fe200078fe8ff */
[----:B------:R-:W-:-:S03]  /*a9d0*/  IMAD.IADD R36, R71, 0x1, R20 ;  /* 0x0000000147247824 */ /* 0x000fc600078e0214 */
[----:B------:R-:W-:-:S04]  /*a9e0*/  SHF.R.S32.HI R37, RZ, 0x1f, R0 ;  /* 0x0000001fff257819 */ /* 0x000fc80000011400 */
[----:B------:R-:W-:Y:S01]  /*a9f0*/  LEA.HI R37, R37, R0, RZ, 0x2 ;  /* 0x0000000025257211 */ /* 0x000fe200078f10ff */
[----:B------:R-:W-:-:S03]  /*aa00*/  IMAD.SHL.U32 R0, R0, 0x8, RZ ;  /* 0x0000000800007824 */ /* 0x000fc600078e00ff */
[----:B------:R-:W-:Y:S02]  /*aa10*/  SHF.R.S32.HI R37, RZ, 0x2, R37 ;  /* 0x00000002ff257819 */ /* 0x000fe40000011425 */
[----:B------:R-:W-:Y:S02]  /*aa20*/  LOP3.LUT R20, R72, 0x18, R0, 0xf8, !PT ;  /* 0x0000001848147812 */ /* 0x000fe400078ef800 */
[----:B------:R-:W-:Y:S01]  /*aa30*/  LEA R0, R36, UR40, 0x1 ;  /* 0x0000002824007c11 */ /* 0x000fe2000f8e08ff */
[----:B-1----:R-:W-:Y:S01]  /*aa40*/  IMAD R40, R37, 0x1800, R71 ;  /* 0x0000180025287824 */ /* 0x002fe200078e0247 */
[----:B--2---:R-:W-:-:S03]  /*aa50*/  LOP3.LUT R41, R20, R70, RZ, 0x3c, !PT ;  /* 0x0000004614297212 */ /* 0x004fc600078e3cff */
[----:B------:R-:W0:Y:S02]  /*aa60*/  LDS.128 R36, [R0] ;  /* 0x0000000000247984 */ /* 0x000e240000000c00 */
[----:B------:R-:W-:-:S04]  /*aa70*/  IMAD.IADD R41, R40, 0x1, R41 ;  /* 0x0000000128297824 */ /* 0x000fc800078e0229 */
[----:B------:R-:W-:-:S05]  /*aa80*/  IMAD R20, R41, 0x2, R2 ;  /* 0x0000000229147824 */ /* 0x000fca00078e0202 */
[----:B------:R-:W1:Y:S01]  /*aa90*/  LDS.128 R40, [R20+0xc400] ;  /* 0x00c4000014287984 */ /* 0x000e620000000c00 */
[--C-:B0-----:R-:W-:Y:S02]  /*aaa0*/  HADD2.F32 R26, -RZ, R37.reuse.H0_H0 ;  /* 0x20000025ff1a7230 */ /* 0x101fe40000004100 */
[----:B------:R-:W-:Y:S02]  /*aab0*/  HADD2.F32 R37, -RZ, R37.H1_H1 ;  /* 0x30000025ff257230 */ /* 0x000fe40000004100 */
[----:B------:R-:W-:Y:S02]  /*aac0*/  HADD2.F32 R27, -RZ, R36.H0_H0 ;  /* 0x20000024ff1b7230 */ /* 0x000fe40000004100 */
[----:B------:R-:W-:Y:S02]  /*aad0*/  HADD2.F32 R52, -RZ, R38.H0_H0 ;  /* 0x20000026ff347230 */ /* 0x000fe40000004100 */
[--C-:B------:R-:W-:Y:S02]  /*aae0*/  HADD2.F32 R7, -RZ, R39.reuse.H0_H0 ;  /* 0x20000027ff077230 */ /* 0x100fe40000004100 */
[----:B------:R-:W-:-:S02]  /*aaf0*/  HADD2.F32 R39, -RZ, R39.H1_H1 ;  /* 0x30000027ff277230 */ /* 0x000fc40000004100 */
[--C-:B-1----:R-:W-:Y:S02]  /*ab00*/  HADD2.F32 R6, -RZ, R41.reuse.H0_H0 ;  /* 0x20000029ff067230 */ /* 0x102fe40000004100 */
[----:B------:R-:W-:Y:S02]  /*ab10*/  HADD2.F32 R53, -RZ, R41.H1_H1 ;  /* 0x30000029ff357230 */ /* 0x000fe40000004100 */
[----:B------:R-:W-:Y:S02]  /*ab20*/  HADD2.F32 R41, -RZ, R40.H0_H0 ;  /* 0x20000028ff297230 */ /* 0x000fe40000004100 */
[C---:B------:R-:W-:Y:S01]  /*ab30*/  FMUL.FTZ R61, R6.reuse, R59 ;  /* 0x0000003b063d7220 */ /* 0x040fe20000410000 */
[-C--:B------:R-:W-:Y:S01]  /*ab40*/  FMUL.FTZ R63, R6, R57.reuse ;  /* 0x00000039063f7220 */ /* 0x080fe20000410000 */
[C---:B------:R-:W-:Y:S01]  /*ab50*/  FMUL.FTZ R64, R53.reuse, R62 ;  /* 0x0000003e35407220 */ /* 0x040fe20000410000 */
[-C--:B------:R-:W-:Y:S01]  /*ab60*/  FMUL.FTZ R66, R53, R58.reuse ;  /* 0x0000003a35427220 */ /* 0x080fe20000410000 */
[C---:B------:R-:W-:Y:S01]  /*ab70*/  FFMA.FTZ R6, R26.reuse, R57, -R61 ;  /* 0x000000391a067223 */ /* 0x040fe2000001083d */
[----:B------:R-:W-:Y:S01]  /*ab80*/  FFMA.FTZ R26, R26, R59, R63 ;  /* 0x0000003b1a1a7223 */ /* 0x000fe2000001003f */
[----:B------:R-:W-:Y:S01]  /*ab90*/  FFMA.FTZ R59, R37, R58, -R64 ;  /* 0x0000003a253b7223 */ /* 0x000fe20000010840 */
[C---:B------:R-:W-:Y:S01]  /*aba0*/  FMUL.FTZ R58, R41.reuse, R60 ;  /* 0x0000003c293a7220 */ /* 0x040fe20000410000 */
[----:B------:R-:W-:Y:S01]  /*abb0*/  FMUL.FTZ R57, R41, R56 ;  /* 0x0000003829397220 */ /* 0x000fe20000410000 */
[----:B------:R-:W-:Y:S01]  /*abc0*/  FFMA.FTZ R61, R37, R62, R66 ;  /* 0x0000003e253d7223 */ /* 0x000fe20000010042 */
[----:B------:R-:W-:-:S02]  /*abd0*/  HADD2.F32 R54, -RZ, R42.H0_H0 ;  /* 0x2000002aff367230 */ /* 0x000fc40000004100 */
[C---:B------:R-:W-:Y:S01]  /*abe0*/  FFMA.FTZ R41, R27.reuse, R56, -R58 ;  /* 0x000000381b297223 */ /* 0x040fe2000001083a */
[--C-:B------:R-:W-:Y:S02]  /*abf0*/  HADD2.F32 R53, -RZ, R68.reuse.H0_H0 ;  /* 0x20000044ff357230 */ /* 0x100fe40000004100 */
[----:B------:R-:W-:Y:S01]  /*ac00*/  FFMA.FTZ R57, R27, R60, R57 ;  /* 0x0000003c1b397223 */ /* 0x000fe20000010039 */
[----:B------:R-:W-:Y:S02]  /*ac10*/  HADD2.F32 R37, -RZ, R69.H0_H0 ;  /* 0x20000045ff257230 */ /* 0x000fe40000004100 */
[----:B------:R-:W-:Y:S02]  /*ac20*/  HADD2.F32 R55, -RZ, R43.H0_H0 ;  /* 0x2000002bff377230 */ /* 0x000fe40000004100 */
[C---:B------:R-:W-:Y:S01]  /*ac30*/  FMUL.FTZ R27, R54.reuse, R53 ;  /* 0x00000035361b7220 */ /* 0x040fe20000410000 */
[----:B------:R-:W-:Y:S02]  /*ac40*/  HADD2.F32 R58, -RZ, R68.H1_H1 ;  /* 0x30000044ff3a7230 */ /* 0x000fe40000004100 */
[----:B------:R-:W-:Y:S01]  /*ac50*/  FMUL.FTZ R63, R54, R37 ;  /* 0x00000025363f7220 */ /* 0x000fe20000410000 */
[----:B------:R-:W-:-:S02]  /*ac60*/  HADD2.F32 R56, -RZ, R69.H1_H1 ;  /* 0x30000045ff387230 */ /* 0x000fc40000004100 */
[C---:B------:R-:W-:Y:S01]  /*ac70*/  FFMA.FTZ R62, R52.reuse, R37, -R27 ;  /* 0x00000025343e7223 */ /* 0x040fe2000001081b */
[----:B------:R-:W-:Y:S02]  /*ac80*/  HADD2.F32 R43, -RZ, R43.H1_H1 ;  /* 0x3000002bff2b7230 */ /* 0x000fe40000004100 */
[C---:B------:R-:W-:Y:S01]  /*ac90*/  FMUL.FTZ R64, R55.reuse, R58 ;  /* 0x0000003a37407220 */ /* 0x040fe20000410000 */
[----:B------:R-:W-:Y:S02]  /*aca0*/  HADD2.F32 R60, -RZ, R65.H0_H0 ;  /* 0x20000041ff3c7230 */ /* 0x000fe40000004100 */
[-C--:B------:R-:W-:Y:S01]  /*acb0*/  FMUL.FTZ R55, R55, R56.reuse ;  /* 0x0000003837377220 */ /* 0x080fe20000410000 */
[----:B------:R-:W-:Y:S02]  /*acc0*/  HADD2.F32 R54, -RZ, R67.H0_H0 ;  /* 0x20000043ff367230 */ /* 0x000fe40000004100 */
[----:B------:R-:W-:Y:S01]  /*acd0*/  FFMA.FTZ R63, R52, R53, R63 ;  /* 0x00000035343f7223 */ /* 0x000fe2000001003f */
[----:B------:R-:W-:Y:S01]  /*ace0*/  FFMA.FTZ R64, R7, R56, -R64 ;  /* 0x0000003807407223 */ /* 0x000fe20000010840 */
[----:B------:R-:W-:-:S02]  /*acf0*/  HADD2.F32 R40, -RZ, R40.H1_H1 ;  /* 0x30000028ff287230 */ /* 0x000fc40000004100 */
[----:B------:R-:W-:Y:S01]  /*ad00*/  FMUL.FTZ R52, R43, R60 ;  /* 0x0000003c2b347220 */ /* 0x000fe20000410000 */
[----:B------:R-:W-:Y:S02]  /*ad10*/  HADD2.F32 R42, -RZ, R42.H1_H1 ;  /* 0x3000002aff2a7230 */ /* 0x000fe40000004100 */
[----:B------:R-:W-:Y:S01]  /*ad20*/  FFMA.FTZ R55, R7, R58, R55 ;  /* 0x0000003a07377223 */ /* 0x000fe20000010037 */
[-C--:B------:R-:W-:Y:S01]  /*ad30*/  FMUL.FTZ R56, R43, R54.reuse ;  /* 0x000000362b387220 */ /* 0x080fe20000410000 */
[----:B------:R-:W-:Y:S02]  /*ad40*/  HADD2.F32 R27, -RZ, R5.H0_H0 ;  /* 0x20000005ff1b7230 */ /* 0x000fe40000004100 */
[C---:B------:R-:W-:Y:S01]  /*ad50*/  FFMA.FTZ R43, R39.reuse, R54, -R52 ;  /* 0x00000036272b7223 */ /* 0x040fe20000010834 */
[----:B------:R-:W-:Y:S02]  /*ad60*/  HADD2.F32 R7, -RZ, R24.H0_H0 ;  /* 0x20000018ff077230 */ /* 0x000fe40000004100 */
[----:B------:R-:W-:Y:S01]  /*ad70*/  FFMA.FTZ R56, R39, R60, R56 ;  /* 0x0000003c27387223 */ /* 0x000fe20000010038 */
[----:B------:R-:W-:-:S02]  /*ad80*/  HADD2.F32 R5, -RZ, R4.H0_H0 ;  /* 0x20000004ff057230 */ /* 0x000fc40000004100 */
        /* <DEDUP_REMOVED lines=16> */
[----:B------:R-:W-:Y:S01]  /*ae90*/  F2FP.F16.F32.PACK_AB R24, R24, R57 ;  /* 0x000000391818723e */ /* 0x000fe200000000ff */
[----:B------:R0:W-:Y:S01]  /*aea0*/  STS.128 [R0], R4 ;  /* 0x0000000400007388 */ /* 0x0001e20000000c00 */
[----:B------:R-:W-:-:S05]  /*aeb0*/  F2FP.F16.F32.PACK_AB R26, R42, R63 ;  /* 0x0000003f2a1a723e */ /* 0x000fca00000000ff */
[----:B------:R0:W-:Y:S02]  /*aec0*/  STS.128 [R20+0xc400], R24 ;  /* 0x00c4001814007388 */ /* 0x0001e40000000c00 */
.L_x_1478:
[----:B------:R-:W-:Y:S05]  /*aed0*/  BSYNC B1 ;  /* 0x0000000000017941 */ /* 0x000fea0003800000 */
.L_x_1477:
[----:B------:R-:W-:Y:S04]  /*aee0*/  BSSY B1, `(.L_x_1479) ;  /* 0x000006d000017945 */ /* 0x000fe80003800000 */
[----:B------:R-:W-:Y:S05]  /*aef0*/  @P1 BRA `(.L_x_1480) ;  /* 0x0000000400ac1947 */ /* 0x000fea0003800000 */
[----:B0-----:R-:W3:Y:S04]  /*af00*/  LDL R6, [R1+0x84] ;  /* 0x0000840001067983 */ /* 0x001ee80000100800 */
[----:B------:R-:W3:Y:S04]  /*af10*/  LDL.64 R4, [R1+0x58] ;  /* 0x0000580001047983 */ /* 0x000ee80000100a00 */
[----:B------:R-:W4:Y:S01]  /*af20*/  LDL R0, [R1+0x64] ;  /* 0x0000640001007983 */ /* 0x000f220000100800 */
[--C-:B------:R-:W-:Y:S01]  /*af30*/  SHF.R.U64 R56, R28, 0x10, R29.reuse ;  /* 0x000000101c387819 */ /* 0x100fe2000000121d */
[----:B------:R-:W-:Y:S01]  /*af40*/  HADD2.F32 R37, -RZ, R50.H1_H1 ;  /* 0x30000032ff257230 */ /* 0x000fe20000004100 */
[----:B------:R-:W-:Y:S01]  /*af50*/  SHF.R.U32.HI R38, RZ, 0x10, R29 ;  /* 0x00000010ff267819 */ /* 0x000fe2000001161d */
[--C-:B------:R-:W-:Y:S01]  /*af60*/  HADD2.F32 R39, -RZ, R48.reuse.H1_H1 ;  /* 0x30000030ff277230 */ /* 0x100fe20000004100 */
[--C-:B------:R-:W-:Y:S01]  /*af70*/  SHF.R.U32.HI R36, RZ, 0x10, R9.reuse ;  /* 0x00000010ff247819 */ /* 0x100fe20000011609 */
[----:B------:R-:W-:Y:S01]  /*af80*/  HADD2.F32 R48, -RZ, R48.H0_H0 ;  /* 0x20000030ff307230 */ /* 0x000fe20000004100 */
[----:B------:R-:W-:Y:S01]  /*af90*/  SHF.R.U64 R54, R8, 0x10, R9 ;  /* 0x0000001008367819 */ /* 0x000fe20000001209 */
[----:B------:R-:W-:Y:S01]  /*afa0*/  HADD2.F32 R50, -RZ, R50.H0_H0 ;  /* 0x20000032ff327230 */ /* 0x000fe20000004100 */
[--C-:B------:R-:W-:Y:S01]  /*afb0*/  SHF.R.U64 R55, R30, 0x10, R31.reuse ;  /* 0x000000101e377819 */ /* 0x100fe2000000121f */
[----:B------:R-:W-:Y:S01]  /*afc0*/  HADD2.F32 R36, -RZ, R36.H0_H0 ;  /* 0x20000024ff247230 */ /* 0x000fe20000004100 */
[----:B------:R-:W-:-:S02]  /*afd0*/  SHF.R.U32.HI R52, RZ, 0x10, R31 ;  /* 0x00000010ff347819 */ /* 0x000fc4000001161f */
[--C-:B------:R-:W-:Y:S02]  /*afe0*/  SHF.R.U32.HI R42, RZ, 0x10, R11.reuse ;  /* 0x00000010ff2a7819 */ /* 0x100fe4000001160b */
[----:B------:R-:W-:Y:S01]  /*aff0*/  SHF.R.U64 R53, R10, 0x10, R11 ;  /* 0x000000100a357819 */ /* 0x000fe2000000120b */
[----:B---3--:R-:W-:Y:S01]  /*b000*/  IMAD.IADD R4, R4, 0x1, R6 ;  /* 0x0000000104047824 */ /* 0x008fe200078e0206 */
[----:B----4-:R-:W-:-:S04]  /*b010*/  LEA.HI R0, R3, R0, RZ, 0x1d ;  /* 0x0000000003007211 */ /* 0x010fc800078fe8ff */
[----:B------:R-:W-:-:S04]  /*b020*/  SHF.R.S32.HI R5, RZ, 0x1f, R4 ;  /* 0x0000001fff057819 */ /* 0x000fc80000011404 */
[CC--:B------:R-:W-:Y:S02]  /*b030*/  LEA.HI R6, R5.reuse, R4.reuse, RZ, 0x5 ;  /* 0x0000000405067211 */ /* 0x0c0fe400078f28ff */
[----:B------:R-:W-:Y:S02]  /*b040*/  LEA.HI R4, R5, R4, RZ, 0x3 ;  /* 0x0000000405047211 */ /* 0x000fe400078f18ff */
[----:B------:R-:W-:Y:S02]  /*b050*/  SHF.R.S32.HI R5, RZ, 0x1f, R0 ;  /* 0x0000001fff057819 */ /* 0x000fe40000011400 */
[----:B-----5:R-:W-:Y:S02]  /*b060*/  LOP3.LUT R4, R72, 0x18, R4, 0xf8, !PT ;  /* 0x0000001848047812 */ /* 0x020fe400078ef804 */
[----:B------:R-:W-:Y:S01]  /*b070*/  LEA.HI R5, R5, R0, RZ, 0x2 ;  /* 0x0000000005057211 */ /* 0x000fe200078f10ff */
[----:B------:R-:W-:Y:S01]  /*b080*/  IMAD.SHL.U32 R0, R0, 0x8, RZ ;  /* 0x0000000800007824 */ /* 0x000fe200078e00ff */
[----:B------:R-:W-:-:S02]  /*b090*/  LOP3.LUT R7, R4, R70, RZ, 0x3c, !PT ;  /* 0x0000004604077212 */ /* 0x000fc400078e3cff */
[----:B------:R-:W-:Y:S02]  /*b0a0*/  SHF.R.S32.HI R5, RZ, 0x2, R5 ;  /* 0x00000002ff057819 */ /* 0x000fe40000011405 */
[----:B------:R-:W-:Y:S02]  /*b0b0*/  LOP3.LUT R4, R72, 0x18, R0, 0xf8, !PT ;  /* 0x0000001848047812 */ /* 0x000fe400078ef800 */
[----:B------:R-:W-:Y:S01]  /*b0c0*/  SHF.R.S32.HI R6, RZ, 0x5, R6 ;  /* 0x00000005ff067819 */ /* 0x000fe20000011406 */
[----:B------:R-:W-:Y:S01]  /*b0d0*/  IMAD R20, R5, 0x1800, R71 ;  /* 0x0000180005147824 */ /* 0x000fe200078e0247 */
[----:B------:R-:W-:-:S03]  /*b0e0*/  LOP3.LUT R25, R4, R70, RZ, 0x3c, !PT ;  /* 0x0000004604197212 */ /* 0x000fc600078e3cff */
[----:B------:R-:W-:Y:S01]  /*b0f0*/  IMAD R6, R6, 0x1800, R71 ;  /* 0x0000180006067824 */ /* 0x000fe200078e0247 */
[----:B------:R-:W-:-:S03]  /*b100*/  IADD3 R25, R20, R25, RZ ;  /* 0x0000001914197210 */ /* 0x000fc60007ffe0ff */
[----:B------:R-:W-:Y:S02]  /*b110*/  IMAD.IADD R6, R6, 0x1, R7 ;  /* 0x0000000106067824 */ /* 0x000fe400078e0207 */
[----:B------:R-:W-:-:S03]  /*b120*/  IMAD R20, R25, 0x2, R2 ;  /* 0x0000000219147824 */ /* 0x000fc600078e0202 */
[----:B------:R-:W-:Y:S02]  /*b130*/  LEA R0, R6, UR40, 0x1 ;  /* 0x0000002806007c11 */ /* 0x000fe4000f8e08ff */
[----:B------:R-:W0:Y:S04]  /*b140*/  LDS.128 R24, [R20+0xc400] ;  /* 0x00c4000014187984 */ /* 0x000e280000000c00 */
[----:B------:R-:W3:Y:S01]  /*b150*/  LDS.128 R4, [R0] ;  /* 0x0000000000047984 */ /* 0x000ee20000000c00 */
[--C-:B0-----:R-:W-:Y:S02]  /*b160*/  HADD2.F32 R28, -RZ, R25.reuse.H0_H0 ;  /* 0x20000019ff1c7230 */ /* 0x101fe40000004100 */
[----:B------:R-:W-:Y:S02]  /*b170*/  HADD2.F32 R29, -RZ, R25.H1_H1 ;  /* 0x30000019ff1d7230 */ /* 0x000fe40000004100 */
[----:B---3--:R-:W-:-:S02]  /*b180*/  HADD2.F32 R8, -RZ, R5.H0_H0 ;  /* 0x20000005ff087230 */ /* 0x008fc40000004100 */
[C---:B--2---:R-:W-:Y:S01]  /*b190*/  FMUL.FTZ R41, R28.reuse, R39 ;  /* 0x000000271c297220 */ /* 0x044fe20000410000 */
[-C--:B------:R-:W-:Y:S01]  /*b1a0*/  FMUL.FTZ R43, R28, R37.reuse ;  /* 0x000000251c2b7220 */ /* 0x080fe20000410000 */
[----:B------:R-:W-:Y:S02]  /*b1b0*/  HADD2.F32 R28, -RZ, R38.H0_H0 ;  /* 0x20000026ff1c7230 */ /* 0x000fe40000004100 */
[C---:B------:R-:W-:Y:S01]  /*b1c0*/  FMUL.FTZ R38, R29.reuse, R36 ;  /* 0x000000241d267220 */ /* 0x040fe20000410000 */
[----:B------:R-:W-:Y:S02]  /*b1d0*/  HADD2.F32 R25, -RZ, R24.H0_H0 ;  /* 0x20000018ff197230 */ /* 0x000fe40000004100 */
[----:B------:R-:W-:Y:S01]  /*b1e0*/  FFMA.FTZ R41, R8, R37, -R41 ;  /* 0x0000002508297223 */ /* 0x000fe20000010829 */
[----:B------:R-:W-:Y:S02]  /*b1f0*/  HADD2.F32 R9, -RZ, R5.H1_H1 ;  /* 0x30000005ff097230 */ /* 0x000fe40000004100 */
[----:B-1----:R-:W-:Y:S01]  /*b200*/  FMUL.FTZ R40, R29, R28 ;  /* 0x0000001c1d287220 */ /* 0x002fe20000410000 */
[----:B------:R-:W-:-:S02]  /*b210*/  HADD2.F32 R5, -RZ, R4.H0_H0 ;  /* 0x20000004ff057230 */ /* 0x000fc40000004100 */
[----:B------:R-:W-:Y:S01]  /*b220*/  FFMA.FTZ R43, R8, R39, R43 ;  /* 0x00000027082b7223 */ /* 0x000fe2000001002b */
[----:B------:R-:W-:Y:S01]  /*b230*/  FMUL.FTZ R8, R25, R48 ;  /* 0x0000003019087220 */ /* 0x000fe20000410000 */
[C---:B------:R-:W-:Y:S01]  /*b240*/  FFMA.FTZ R38, R9.reuse, R28, -R38 ;  /* 0x0000001c09267223 */ /* 0x040fe20000010826 */
[----:B------:R-:W-:Y:S01]  /*b250*/  FFMA.FTZ R40, R9, R36, R40 ;  /* 0x0000002409287223 */ /* 0x000fe20000010028 */
[----:B------:R-:W-:Y:S02]  /*b260*/  HADD2.F32 R30, -RZ, R26.H0_H0 ;  /* 0x2000001aff1e7230 */ /* 0x000fe40000004100 */
[-C--:B------:R-:W-:Y:S01]  /*b270*/  FMUL.FTZ R25, R25, R50.reuse ;  /* 0x0000003219197220 */ /* 0x080fe20000410000 */
[----:B------:R-:W-:Y:S02]  /*b280*/  HADD2.F32 R29, -RZ, R49.H0_H0 ;  /* 0x20000031ff1d7230 */ /* 0x000fe40000004100 */
[----:B------:R-:W-:Y:S01]  /*b290*/  FFMA.FTZ R50, R5, R50, -R8 ;  /* 0x0000003205327223 */ /* 0x000fe20000010808 */
[----:B------:R-:W-:-:S02]  /*b2a0*/  HADD2.F32 R9, -RZ, R51.H0_H0 ;  /* 0x20000033ff097230 */ /* 0x000fc40000004100 */
[----:B------:R-:W-:Y:S01]  /*b2b0*/  FFMA.FTZ R48, R5, R48, R25 ;  /* 0x0000003005307223 */ /* 0x000fe20000010019 */
[----:B------:R-:W-:Y:S02]  /*b2c0*/  HADD2.F32 R31, -RZ, R27.H0_H0 ;  /* 0x2000001bff1f7230 */ /* 0x000fe40000004100 */
[C---:B------:R-:W-:Y:S01]  /*b2d0*/  FMUL.FTZ R5, R30.reuse, R29 ;  /* 0x0000001d1e057220 */ /* 0x040fe20000410000 */
[----:B------:R-:W-:Y:S02]  /*b2e0*/  HADD2.F32 R36, -RZ, R49.H1_H1 ;  /* 0x30000031ff247230 */ /* 0x000fe40000004100 */
[----:B------:R-:W-:Y:S01]  /*b2f0*/  FMUL.FTZ R25, R30, R9 ;  /* 0x000000091e197220 */ /* 0x000fe20000410000 */
[----:B------:R-:W-:Y:S02]  /*b300*/  HADD2.F32 R8, -RZ, R51.H1_H1 ;  /* 0x30000033ff087230 */ /* 0x000fe40000004100 */
[----:B------:R-:W-:Y:S02]  /*b310*/  HADD2.F32 R30, -RZ, R42.H0_H0 ;  /* 0x2000002aff1e7230 */ /* 0x000fe40000004100 */
[----:B------:R-:W-:Y:S01]  /*b320*/  FMUL.FTZ R42, R31, R36 ;  /* 0x000000241f2a7220 */ /* 0x000fe20000410000 */
[----:B------:R-:W-:-:S02]  /*b330*/  HADD2.F32 R11, -RZ, R7.H0_H0 ;  /* 0x20000007ff0b7230 */ /* 0x000fc40000004100 */
[-C--:B------:R-:W-:Y:S01]  /*b340*/  FMUL.FTZ R31, R31, R8.reuse ;  /* 0x000000081f1f7220 */ /* 0x080fe20000410000 */
[----:B------:R-:W-:Y:S02]  /*b350*/  HADD2.F32 R10, -RZ, R6.H0_H0 ;  /* 0x20000006ff0a7230 */ /* 0x000fe40000004100 */
[----:B------:R-:W-:Y:S02]  /*b360*/  HADD2.F32 R27, -RZ, R27.H1_H1 ;  /* 0x3000001bff1b7230 */ /* 0x000fe40000004100 */
[C---:B------:R-:W-:Y:S01]  /*b370*/  FFMA.FTZ R42, R11.reuse, R8, -R42 ;  /* 0x000000080b2a7223 */ /* 0x040fe2000001082a */
[----:B------:R-:W-:Y:S02]  /*b380*/  HADD2.F32 R28, -RZ, R52.H0_H0 ;  /* 0x20000034ff1c7230 */ /* 0x000fe40000004100 */
[----:B------:R-:W-:Y:S01]  /*b390*/  FFMA.FTZ R36, R11, R36, R31 ;  /* 0x000000240b247223 */ /* 0x000fe2000001001f */
[----:B------:R-:W-:Y:S02]  /*b3a0*/  HADD2.F32 R7, -RZ, R7.H1_H1 ;  /* 0x30000007ff077230 */ /* 0x000fe40000004100 */
[----:B------:R-:W-:Y:S01]  /*b3b0*/  FFMA.FTZ R37, R10, R9, -R5 ;  /* 0x000000090a257223 */ /* 0x000fe20000010805 */
[----:B------:R-:W-:-:S02]  /*b3c0*/  HADD2.F32 R24, -RZ, R24.H1_H1 ;  /* 0x30000018ff187230 */ /* 0x000fc40000004100 */
[C---:B------:R-:W-:Y:S01]  /*b3d0*/  FMUL.FTZ R52, R27.reuse, R30 ;  /* 0x0000001e1b347220 */ /* 0x040fe20000410000 */
[-C--:B------:R-:W-:Y:S01]  /*b3e0*/  FMUL.FTZ R8, R27, R28.reuse ;  /* 0x0000001c1b087220 */ /* 0x080fe20000410000 */
[----:B------:R-:W-:Y:S02]  /*b3f0*/  HADD2.F32 R11, -RZ, R54.H0_H0 ;  /* 0x20000036ff0b7230 */ /* 0x000fe40000004100 */
[----:B------:R-:W-:Y:S01]  /*b400*/  FFMA.FTZ R10, R10, R29, R25 ;  /* 0x0000001d0a0a7223 */ /* 0x000fe20000010019 */
[----:B------:R-:W-:Y:S02]  /*b410*/  HADD2.F32 R5, -RZ, R56.H0_H0 ;  /* 0x20000038ff057230 */ /* 0x000fe40000004100 */
[C---:B------:R-:W-:Y:S01]  /*b420*/  FFMA.FTZ R39, R7.reuse, R28, -R52 ;  /* 0x0000001c07277223 */ /* 0x040fe20000010834 */
[----:B------:R-:W-:Y:S02]  /*b430*/  HADD2.F32 R26, -RZ, R26.H1_H1 ;  /* 0x3000001aff1a7230 */ /* 0x000fe40000004100 */
[----:B------:R-:W-:Y:S01]  /*b440*/  FFMA.FTZ R49, R7, R30, R8 ;  /* 0x0000001e07317223 */ /* 0x000fe20000010008 */
[----:B------:R-:W-:-:S02]  /*b450*/  HADD2.F32 R25, -RZ, R53.H0_H0 ;  /* 0x20000035ff197230 */ /* 0x000fc40000004100 */
[C---:B------:R-:W-:Y:S01]  /*b460*/  FMUL.FTZ R7, R24.reuse, R11 ;  /* 0x0000000b18077220 */ /* 0x040fe20000410000 */
[----:B------:R-:W-:Y:S02]  /*b470*/  HADD2.F32 R9, -RZ, R55.H0_H0 ;  /* 0x20000037ff097230 */ /* 0x000fe40000004100 */
[----:B------:R-:W-:Y:S01]  /*b480*/  FMUL.FTZ R24, R24, R5 ;  /* 0x0000000518187220 */ /* 0x000fe20000410000 */
[----:B------:R-:W-:Y:S02]  /*b490*/  HADD2.F32 R4, -RZ, R4.H1_H1 ;  /* 0x30000004ff047230 */ /* 0x000fe40000004100 */
[C---:B------:R-:W-:Y:S01]  /*b4a0*/  FMUL.FTZ R31, R26.reuse, R25 ;  /* 0x000000191a1f7220 */ /* 0x040fe20000410000 */
[----:B------:R-:W-:Y:S02]  /*b4b0*/  HADD2.F32 R6, -RZ, R6.H1_H1 ;  /* 0x30000006ff067230 */ /* 0x000fe40000004100 */
[----:B------:R-:W-:Y:S01]  /*b4c0*/  FMUL.FTZ R26, R26, R9 ;  /* 0x000000091a1a7220 */ /* 0x000fe20000410000 */
[C---:B------:R-:W-:Y:S01]  /*b4d0*/  FFMA.FTZ R29, R4.reuse, R11, R24 ;  /* 0x0000000b041d7223 */ /* 0x040fe20000010018 */
[----:B------:R-:W-:Y:S01]  /*b4e0*/  FFMA.FTZ R27, R4, R5, -R7 ;  /* 0x00000005041b7223 */ /* 0x000fe20000010807 */
[C---:B------:R-:W-:Y:S01]  /*b4f0*/  FFMA.FTZ R24, R6.reuse, R9, -R31 ;  /* 0x0000000906187223 */ /* 0x040fe2000001081f */
        /* <DEDUP_REMOVED lines=8> */
[----:B------:R-:W-:-:S02]  /*b580*/  F2FP.F16.F32.PACK_AB R8, R29, R48 ;  /* 0x000000301d08723e */ /* 0x000fc400000000ff */
[----:B------:R-:W-:-:S05]  /*b590*/  F2FP.F16.F32.PACK_AB R10, R25, R10 ;  /* 0x0000000a190a723e */ /* 0x000fca00000000ff */
[----:B------:R3:W-:Y:S02]  /*b5a0*/  STS.128 [R20+0xc400], R8 ;  /* 0x00c4000814007388 */ /* 0x0007e40000000c00 */
.L_x_1480:
[----:B------:R-:W-:Y:S05]  /*b5b0*/  BSYNC B1 ;  /* 0x0000000000017941 */ /* 0x000fea0003800000 */
.L_x_1479:
[----:B------:R-:W-:Y:S05]  /*b5c0*/  @P2 BRA `(.L_x_1461) ;  /* 0x0000000400b42947 */ /* 0x000fea0003800000 */
[----:B0--3--:R-:W3:Y:S04]  /*b5d0*/  LDL.64 R4, [R1+0x58] ;  /* 0x0000580001047983 */ /* 0x009ee80000100a00 */
[----:B------:R-:W4:Y:S01]  /*b5e0*/  LDL R0, [R1+0x80] ;  /* 0x0000800001007983 */ /* 0x000f220000100800 */
[----:B---3--:R-:W-:-:S03]  /*b5f0*/  IMAD.MOV.U32 R6, RZ, RZ, R4 ;  /* 0x000000ffff067224 */ /* 0x008fc600078e0004 */
[----:B------:R-:W3:Y:S01]  /*b600*/  LDL R4, [R1+0x68] ;  /* 0x0000680001047983 */ /* 0x000ee20000100800 */
[----:B------:R-:W-:Y:S02]  /*b610*/  IMAD.MOV.U32 R7, RZ, RZ, R5 ;  /* 0x000000ffff077224 */ /* 0x000fe400078e0005 */
[----:B----4-:R-:W-:-:S05]  /*b620*/  IMAD.IADD R0, R6, 0x1, R0 ;  /* 0x0000000106007824 */ /* 0x010fca00078e0200 */
[----:B------:R-:W-:Y:S02]  /*b630*/  SHF.R.S32.HI R5, RZ, 0x1f, R0 ;  /* 0x0000001fff057819 */ /* 0x000fe40000011400 */
[----:B------:R-:W-:Y:S01]  /*b640*/  SHF.R.U32.HI R30, RZ, 0x10, R13 ;  /* 0x00000010ff1e7819 */ /* 0x000fe2000001160d */
[----:B------:R-:W-:Y:S01]  /*b650*/  HADD2.F32 R27, -RZ, R46.H1_H1 ;  /* 0x3000002eff1b7230 */ /* 0x000fe20000004100 */
[--C-:B------:R-:W-:Y:S01]  /*b660*/  SHF.R.U64 R39, R32, 0x10, R33.reuse ;  /* 0x0000001020277819 */ /* 0x100fe20000001221 */
[--C-:B------:R-:W-:Y:S01]  /*b670*/  HADD2.F32 R29, -RZ, R21.reuse.H1_H1 ;  /* 0x30000015ff1d7230 */ /* 0x100fe20000004100 */
[----:B------:R-:W-:Y:S01]  /*b680*/  SHF.R.U32.HI R32, RZ, 0x10, R33 ;  /* 0x00000010ff207819 */ /* 0x000fe20000011621 */
[----:B------:R-:W-:Y:S01]  /*b690*/  HADD2.F32 R30, -RZ, R30.H0_H0 ;  /* 0x2000001eff1e7230 */ /* 0x000fe20000004100 */
[----:B------:R-:W-:Y:S01]  /*b6a0*/  SHF.R.U64 R36, R12, 0x10, R13 ;  /* 0x000000100c247819 */ /* 0x000fe2000000120d */
[----:B------:R-:W-:Y:S02]  /*b6b0*/  HADD2.F32 R28, -RZ, R21.H0_H0 ;  /* 0x20000015ff1c7230 */ /* 0x000fe40000004100 */
[----:B------:R-:W-:Y:S01]  /*b6c0*/  HADD2.F32 R46, -RZ, R46.H0_H0 ;  /* 0x2000002eff2e7230 */ /* 0x000fe20000004100 */
[----:B------:R-:W-:-:S02]  /*b6d0*/  SHF.R.U64 R38, R34, 0x10, R35 ;  /* 0x0000001022267819 */ /* 0x000fc40000001223 */
[----:B------:R-:W-:Y:S02]  /*b6e0*/  SHF.R.U32.HI R37, RZ, 0x10, R35 ;  /* 0x00000010ff257819 */ /* 0x000fe40000011623 */
[--C-:B------:R-:W-:Y:S02]  /*b6f0*/  SHF.R.U32.HI R34, RZ, 0x10, R15.reuse ;  /* 0x00000010ff227819 */ /* 0x100fe4000001160f */
[----:B------:R-:W-:Y:S02]  /*b700*/  SHF.R.U64 R35, R14, 0x10, R15 ;  /* 0x000000100e237819 */ /* 0x000fe4000000120f */
[----:B---3--:R-:W-:Y:S02]  /*b710*/  LEA.HI R3, R3, R4, RZ, 0x1d ;  /* 0x0000000403037211 */ /* 0x008fe400078fe8ff */
[CC--:B------:R-:W-:Y:S02]  /*b720*/  LEA.HI R4, R5.reuse, R0.reuse, RZ, 0x5 ;  /* 0x0000000005047211 */ /* 0x0c0fe400078f28ff */
[----:B------:R-:W-:-:S02]  /*b730*/  LEA.HI R5, R5, R0, RZ, 0x3 ;  /* 0x0000000005057211 */ /* 0x000fc400078f18ff */
[----:B------:R-:W-:Y:S02]  /*b740*/  SHF.R.S32.HI R0, RZ, 0x1f, R3 ;  /* 0x0000001fff007819 */ /* 0x000fe40000011403 */
[----:B------:R-:W-:Y:S02]  /*b750*/  SHF.R.S32.HI R4, RZ, 0x5, R4 ;  /* 0x00000005ff047819 */ /* 0x000fe40000011404 */
[----:B------:R-:W-:Y:S01]  /*b760*/  LEA.HI R0, R0, R3, RZ, 0x2 ;  /* 0x0000000300007211 */ /* 0x000fe200078f10ff */
[----:B------:R-:W-:Y:S02]  /*b770*/  IMAD.SHL.U32 R3, R3, 0x8, RZ ;  /* 0x0000000803037824 */ /* 0x000fe400078e00ff */
[----:B-----5:R-:W-:Y:S01]  /*b780*/  IMAD R6, R4, 0x1800, R71 ;  /* 0x0000180004067824 */ /* 0x020fe200078e0247 */
[----:B------:R-:W-:Y:S02]  /*b790*/  SHF.R.S32.HI R4, RZ, 0x2, R0 ;  /* 0x00000002ff047819 */ /* 0x000fe40000011400 */
[----:B------:R-:W-:-:S02]  /*b7a0*/  LOP3.LUT R3, R72, 0x18, R3, 0xf8, !PT ;  /* 0x0000001848037812 */ /* 0x000fc400078ef803 */
[----:B------:R-:W-:Y:S01]  /*b7b0*/  LOP3.LUT R5, R72, 0x18, R5, 0xf8, !PT ;  /* 0x0000001848057812 */ /* 0x000fe200078ef805 */
[----:B------:R-:W-:Y:S01]  /*b7c0*/  IMAD R8, R4, 0x1800, R71 ;  /* 0x0000180004087824 */ /* 0x000fe200078e0247 */
[-C--:B------:R-:W-:Y:S02]  /*b7d0*/  LOP3.LUT R3, R3, R70.reuse, RZ, 0x3c, !PT ;  /* 0x0000004603037212 */ /* 0x080fe400078e3cff */
[----:B------:R-:W-:-:S03]  /*b7e0*/  LOP3.LUT R5, R5, R70, RZ, 0x3c, !PT ;  /* 0x0000004605057212 */ /* 0x000fc600078e3cff */
[----:B------:R-:W-:Y:S02]  /*b7f0*/  IMAD.IADD R3, R8, 0x1, R3 ;  /* 0x0000000108037824 */ /* 0x000fe400078e0203 */
        /* <DEDUP_REMOVED lines=8> */
[C---:B------:R-:W-:Y:S01]  /*b880*/  FMUL.FTZ R31, R20.reuse, R29 ;  /* 0x0000001d141f7220 */ /* 0x040fe20000410000 */
[-C--:B------:R-:W-:Y:S01]  /*b890*/  FMUL.FTZ R33, R20, R27.reuse ;  /* 0x0000001b14217220 */ /* 0x080fe20000410000 */
[----:B------:R-:W-:Y:S02]  /*b8a0*/  HADD2.F32 R13, -RZ, R5.H1_H1 ;  /* 0x30000005ff0d7230 */ /* 0x000fe40000004100 */
[----:B------:R-:W-:Y:S02]  /*b8b0*/  HADD2.F32 R20, -RZ, R32.H0_H0 ;  /* 0x20000020ff147230 */ /* 0x000fe40000004100 */
[----:B------:R-:W-:Y:S01]  /*b8c0*/  FMUL.FTZ R32, R24, R30 ;  /* 0x0000001e18207220 */ /* 0x000fe20000410000 */
[----:B------:R-:W-:Y:S02]  /*b8d0*/  HADD2.F32 R9, -RZ, R8.H0_H0 ;  /* 0x20000008ff097230 */ /* 0x000fe40000004100 */
[----:B------:R-:W-:Y:S01]  /*b8e0*/  FFMA.FTZ R31, R12, R27, -R31 ;  /* 0x0000001b0c1f7223 */ /* 0x000fe2000001081f */
[----:B------:R-:W-:-:S02]  /*b8f0*/  HADD2.F32 R5, -RZ, R4.H0_H0 ;  /* 0x20000004ff057230 */ /* 0x000fc40000004100 */
[----:B------:R-:W-:Y:S01]  /*b900*/  FFMA.FTZ R33, R12, R29, R33 ;  /* 0x0000001d0c217223 */ /* 0x000fe20000010021 */
[-C--:B------:R-:W-:Y:S01]  /*b910*/  FMUL.FTZ R24, R24, R20.reuse ;  /* 0x0000001418187220 */ /* 0x080fe20000410000 */
[----:B------:R-:W-:Y:S01]  /*b920*/  FFMA.FTZ R32, R13, R20, -R32 ;  /* 0x000000140d207223 */ /* 0x000fe20000010820 */
[----:B------:R-:W-:Y:S02]  /*b930*/  HADD2.F32 R25, -RZ, R10.H0_H0 ;  /* 0x2000000aff197230 */ /* 0x000fe40000004100 */
[C---:B------:R-:W-:Y:S01]  /*b940*/  FMUL.FTZ R12, R9.reuse, R28 ;  /* 0x0000001c090c7220 */ /* 0x040fe20000410000 */
[----:B------:R-:W-:Y:S02]  /*b950*/  HADD2.F32 R20, -RZ, R45.H0_H0 ;  /* 0x2000002dff147230 */ /* 0x000fe40000004100 */
[-C--:B------:R-:W-:Y:S01]  /*b960*/  FMUL.FTZ R21, R9, R46.reuse ;  /* 0x0000002e09157220 */ /* 0x080fe20000410000 */
[----:B------:R-:W-:Y:S02]  /*b970*/  HADD2.F32 R9, -RZ, R47.H0_H0 ;  /* 0x2000002fff097230 */ /* 0x000fe40000004100 */
[----:B------:R-:W-:Y:S01]  /*b980*/  FFMA.FTZ R46, R5, R46, -R12 ;  /* 0x0000002e052e7223 */ /* 0x000fe2000001080c */
[----:B------:R-:W-:-:S02]  /*b990*/  HADD2.F32 R14, -RZ, R6.H0_H0 ;  /* 0x20000006ff0e7230 */ /* 0x000fc40000004100 */
[----:B------:R-:W-:Y:S01]  /*b9a0*/  FFMA.FTZ R21, R5, R28, R21 ;  /* 0x0000001c05157223 */ /* 0x000fe20000010015 */
[--C-:B------:R-:W-:Y:S02]  /*b9b0*/  HADD2.F32 R26, -RZ, R11.reuse.H0_H0 ;  /* 0x2000000bff1a7230 */ /* 0x100fe40000004100 */
[----:B------:R-:W-:Y:S01]  /*b9c0*/  FFMA.FTZ R30, R13, R30, R24 ;  /* 0x0000001e0d1e7223 */ /* 0x000fe20000010018 */
[C---:B------:R-:W-:Y:S01]  /*b9d0*/  FMUL.FTZ R5, R25.reuse, R20 ;  /* 0x0000001419057220 */ /* 0x040fe20000410000 */
[----:B------:R-:W-:Y:S02]  /*b9e0*/  HADD2.F32 R11, -RZ, R11.H1_H1 ;  /* 0x3000000bff0b7230 */ /* 0x000fe40000004100 */
[----:B------:R-:W-:Y:S01]  /*b9f0*/  FMUL.FTZ R13, R25, R9 ;  /* 0x00000009190d7220 */ /* 0x000fe20000410000 */
[----:B------:R-:W-:Y:S02]  /*ba00*/  HADD2.F32 R24, -RZ, R34.H0_H0 ;  /* 0x20000022ff187230 */ /* 0x000fe40000004100 */
[----:B------:R-:W-:-:S02]  /*ba10*/  HADD2.F32 R12, -RZ, R37.H0_H0 ;  /* 0x20000025ff0c7230 */ /* 0x000fc40000004100 */
[C---:B------:R-:W-:Y:S01]  /*ba20*/  FFMA.FTZ R25, R14.reuse, R9, -R5 ;  /* 0x000000090e197223 */ /* 0x040fe20000010805 */
[----:B------:R-:W-:Y:S02]  /*ba30*/  HADD2.F32 R15, -RZ, R7.H0_H0 ;  /* 0x20000007ff0f7230 */ /* 0x000fe40000004100 */
[----:B------:R-:W-:Y:S01]  /*ba40*/  FFMA.FTZ R14, R14, R20, R13 ;  /* 0x000000140e0e7223 */ /* 0x000fe2000001000d */
[----:B------:R-:W-:Y:S02]  /*ba50*/  HADD2.F32 R45, -RZ, R45.H1_H1 ;  /* 0x3000002dff2d7230 */ /* 0x000fe40000004100 */
[C---:B------:R-:W-:Y:S01]  /*ba60*/  FMUL.FTZ R20, R11.reuse, R24 ;  /* 0x000000180b147220 */ /* 0x040fe20000410000 */
[----:B------:R-:W-:Y:S02]  /*ba70*/  HADD2.F32 R7, -RZ, R7.H1_H1 ;  /* 0x30000007ff077230 */ /* 0x000fe40000004100 */
[----:B------:R-:W-:Y:S01]  /*ba80*/  FMUL.FTZ R34, R11, R12 ;  /* 0x0000000c0b227220 */ /* 0x000fe20000410000 */
[----:B------:R-:W-:-:S02]  /*ba90*/  HADD2.F32 R47, -RZ, R47.H1_H1 ;  /* 0x3000002fff2f7230 */ /* 0x000fc40000004100 */
[----:B------:R-:W-:Y:S02]  /*baa0*/  HADD2.F32 R8, -RZ, R8.H1_H1 ;  /* 0x30000008ff087230 */ /* 0x000fe40000004100 */
[----:B------:R-:W-:Y:S02]  /*bab0*/  HADD2.F32 R10, -RZ, R10.H1_H1 ;  /* 0x3000000aff0a7230 */ /* 0x000fe40000004100 */
[----:B------:R-:W-:Y:S02]  /*bac0*/  HADD2.F32 R11, -RZ, R36.H0_H0 ;  /* 0x20000024ff0b7230 */ /* 0x000fe40000004100 */
[----:B------:R-:W-:Y:S02]  /*bad0*/  HADD2.F32 R13, -RZ, R35.H0_H0 ;  /* 0x20000023ff0d7230 */ /* 0x000fe40000004100 */
[----:B------:R-:W-:Y:S02]  /*bae0*/  HADD2.F32 R5, -RZ, R39.H0_H0 ;  /* 0x20000027ff057230 */ /* 0x000fe40000004100 */
[----:B------:R-:W-:-:S02]  /*baf0*/  HADD2.F32 R9, -RZ, R38.H0_H0 ;  /* 0x20000026ff097230 */ /* 0x000fc40000004100 */
[C---:B------:R-:W-:Y:S01]  /*bb00*/  FMUL.FTZ R28, R26.reuse, R45 ;  /* 0x0000002d1a1c7220 */ /* 0x040fe20000410000 */
[----:B------:R-:W-:Y:S02]  /*bb10*/  HADD2.F32 R4, -RZ, R4.H1_H1 ;  /* 0x30000004ff047230 */ /* 0x000fe40000004100 */
[----:B------:R-:W-:Y:S01]  /*bb20*/  FMUL.FTZ R26, R26, R47 ;  /* 0x0000002f1a1a7220 */ /* 0x000fe20000410000 */
[----:B------:R-:W-:Y:S02]  /*bb30*/  HADD2.F32 R6, -RZ, R6.H1_H1 ;  /* 0x30000006ff067230 */ /* 0x000fe40000004100 */
[C---:B------:R-:W-:Y:S01]  /*bb40*/  FFMA.FTZ R29, R7.reuse, R12, -R20 ;  /* 0x0000000c071d7223 */ /* 0x040fe20000010814 */
[----:B------:R-:W-:Y:S01]  /*bb50*/  FFMA.FTZ R35, R7, R24, R34 ;  /* 0x0000001807237223 */ /* 0x000fe20000010022 */
[----:B------:R-:W-:Y:S01]  /*bb60*/  FMUL.FTZ R7, R8, R11 ;  /* 0x0000000b08077220 */ /* 0x000fe20000410000 */
[----:B------:R-:W-:Y:S01]  /*bb70*/  FMUL.FTZ R27, R10, R13 ;  /* 0x0000000d0a1b7220 */ /* 0x000fe20000410000 */
[----:B------:R-:W-:Y:S01]  /*bb80*/  FMUL.FTZ R8, R8, R5 ;  /* 0x0000000508087220 */ /* 0x000fe20000410000 */
[----:B------:R-:W-:Y:S01]  /*bb90*/  FMUL.FTZ R12, R10, R9 ;  /* 0x000000090a0c7220 */ /* 0x000fe20000410000 */
[C---:B------:R-:W-:Y:S01]  /*bba0*/  FFMA.FTZ R28, R15.reuse, R47, -R28 ;  /* 0x0000002f0f1c7223 */ /* 0x040fe2000001081c */
[----:B------:R-:W-:Y:S01]  /*bbb0*/  FFMA.FTZ R26, R15, R45, R26 ;  /* 0x0000002d0f1a7223 */ /* 0x000fe2000001001a */
        /* <DEDUP_REMOVED lines=14> */
.L_x_1461:
[----:B------:R-:W-:Y:S05]  /*bca0*/  BSYNC B0 ;  /* 0x0000000000007941 */ /* 0x000fea0003800000 */
.L_x_1454:
[----:B------:R-:W-:Y:S01]  /*bcb0*/  @!PT LDS RZ, [RZ] ;  /* 0x00000000fffff984 */ /* 0x000fe20000000800 */
[----:B------:R-:W-:Y:S01]  /*bcc0*/  @!PT LDS RZ, [RZ] ;  /* 0x00000000fffff984 */ /* 0x000fe20000000800 */
[----:B------:R-:W-:Y:S01]  /*bcd0*/  @!PT LDS RZ, [RZ] ;  /* 0x00000000fffff984 */ /* 0x000fe20000000800 */
[----:B------:R-:W-:Y:S01]  /*bce0*/  @!PT LDS RZ, [RZ] ;  /* 0x00000000fffff984 */ /* 0x000fe20000000800 */
[----:B------:R1:W-:Y:S06]  /*bcf0*/  MEMBAR.ALL.CTA ;  /* 0x0000000000007992 */ /* 0x0003ec0000008000 */
[----:B-1----:R-:W1:Y:S01]  /*bd00*/  FENCE.VIEW.ASYNC.S ;  /* 0x00000000000073c6 */ /* 0x002e620000000000 */
[----:B------:R-:W-:Y:S05]  /*bd10*/  WARPSYNC.ALL ;  /* 0x0000000000007948 */ /* 0x000fea0003800000 */
[----:B-1----:R-:W-:Y:S06]  /*bd20*/  BAR.SYNC.DEFER_BLOCKING 0xd, 0x180 ;  /* 0x0346000000007b1d */ /* 0x002fec0000010000 */
.L_x_1452:
[----:B0--3--:R-:W-:-:S05]  /*bd30*/  IMAD.U32 R0, RZ, RZ, UR39 ;  /* 0x00000027ff007e24 */ /* 0x009fca000f8e00ff */
[----:B------:R-:W-:-:S13]  /*bd40*/  ISETP.NE.AND P0, PT, R0, 0x3, PT ;  /* 0x000000030000780c */ /* 0x000fda0003f05270 */
[----:B------:R-:W-:Y:S05]  /*bd50*/  @!P0 BRA `(.L_x_1481) ;  /* 0x0000000000048947 */ /* 0x000fea0003800000 */
[----:B------:R-:W-:Y:S01]  /*bd60*/  BPT.TRAP 0x1 ;  /* 0x000000040000795c */ /* 0x000fe20000300000 */
.L_x_1481:
[----:B------:R-:W-:Y:S01]  /*bd70*/  IMAD R0, R18, 0x8, R2 ;  /* 0x0000000812007824 */ /* 0x000fe200078e0202 */
[----:B--2-4-:R-:W-:-:S04]  /*bd80*/  SHF.L.U32 R5, R23, 0x1f, RZ ;  /* 0x0000001f17057819 */ /* 0x014fc800000006ff */
[----:B------:R0:W2:Y:S01]  /*bd90*/  SYNCS.PHASECHK.TRANS64.TRYWAIT P1, [R0+URZ+0x2d830], R5 ;  /* 0x02d83005000075a7 */ /* 0x0000a2000802017f */
[----:B------:R-:W-:Y:S05]  /*bda0*/  @!P0 BRA `(.L_x_1482) ;  /* 0x0000000000048947 */ /* 0x000fea0003800000 */
[----:B------:R-:W-:Y:S01]  /*bdb0*/  BPT.TRAP 0x1 ;  /* 0x000000040000795c */ /* 0x000fe20000300000 */
.L_x_1482:
[----:B------:R-:W-:Y:S01]  /*bdc0*/  VIADD R3, R2, 0x15400 ;  /* 0x0001540002037836 */ /* 0x000fe20000000000 */
[----:B------:R-:W-:Y:S01]  /*bdd0*/  LOP3.LUT R6, R44, 0x10000, RZ, 0xfc, !PT ;  /* 0x000100002c067812 */ /* 0x000fe200078efcff */
[----:B------:R-:W-:-:S03]  /*bde0*/  IMAD.MOV.U32 R7, RZ, RZ, -0x7fffffe0 ;  /* 0x80000020ff077424 */ /* 0x000fc600078e00ff */
[----:B------:R-:W-:Y:S02]  /*bdf0*/  SHF.R.U32.HI R3, RZ, 0x4, R3 ;  /* 0x00000004ff037819 */ /* 0x000fe40000011603 */
[----:B------:R3:W-:Y:S02]  /*be00*/  STL.64 [R1+0x8], R6 ;  /* 0x0000080601007387 */ /* 0x0007e40000100a00 */
[----:B------:R-:W-:-:S04]  /*be10*/  LOP3.LUT R3, R3, 0x3fff, RZ, 0xc0, !PT ;  /* 0x00003fff03037812 */ /* 0x000fc800078ec0ff */
[----:B------:R-:W-:-:S05]  /*be20*/  LOP3.LUT R3, R3, 0x10000, RZ, 0xfc, !PT ;  /* 0x0001000003037812 */ /* 0x000fca00078efcff */
[----:B------:R3:W-:Y:S01]  /*be30*/  STL [R1+0x48], R3 ;  /* 0x0000480301007387 */ /* 0x0007e20000100800 */
[----:B--2---:R-:W-:Y:S05]  /*be40*/  @P1 BRA `(.L_x_1483) ;  /* 0x0000000000081947 */ /* 0x004fea0003800000 */
[----:B------:R-:W2:Y:S02]  /*be50*/  SYNCS.PHASECHK.TRANS64.TRYWAIT P1, [R0+URZ+0x2d830], R5 ;  /* 0x02d83005000075a7 */ /* 0x000ea4000802017f */
[----:B--2---:R-:W-:Y:S05]  /*be60*/  @!P1 BRA `(.L_x_1484) ;  /* 0x0000019000789947 */ /* 0x004fea0003800000 */
.L_x_1483:
[----:B---3--:R-:W3:Y:S04]  /*be70*/  LDL R3, [R1+0x48] ;  /* 0x0000480001037983 */ /* 0x008ee80000100800 */
[----:B------:R-:W4:Y:S01]  /*be80*/  LDL.64 R10, [R1+0x8] ;  /* 0x00000800010a7983 */ /* 0x000f220000100a00 */
[----:B0-2---:R-:W-:Y:S01]  /*be90*/  IMAD.MOV.U32 R5, RZ, RZ, -0x7fffffe0 ;  /* 0x80000020ff057424 */ /* 0x005fe200078e00ff */
[----:B------:R-:W-:Y:S05]  /*bea0*/  WARPSYNC.ALL ;  /* 0x0000000000007948 */ /* 0x000fea0003800000 */
[----:B------:R-:W-:Y:S01]  /*beb0*/  R2UR UR7, R5 ;  /* 0x00000000050772ca */ /* 0x000fe200000e0000 */
[----:B-1---5:R-:W-:Y:S01]  /*bec0*/  WARPGROUP.ARRIVE ;  /* 0x00000000000079c5 */ /* 0x022fe20000000000 */
[----:B------:R-:W-:Y:S01]  /*bed0*/  IMAD.MOV.U32 R7, RZ, RZ, -0x7fffffe0 ;  /* 0x80000020ff077424 */ /* 0x000fe200078e00ff */
[----:B------:R-:W-:Y:S01]  /*bee0*/  MOV R91, 0x80000020 ;  /* 0x80000020005b7802 */ /* 0x000fe20000000f00 */
[----:B------:R-:W-:Y:S01]  /*bef0*/  IMAD.MOV.U32 R21, RZ, RZ, -0x7fffffe0 ;  /* 0x80000020ff157424 */ /* 0x000fe200078e00ff */
[----:B------:R-:W-:Y:S01]  /*bf00*/  MOV R9, 0x80000020 ;  /* 0x8000002000097802 */ /* 0x000fe20000000f00 */
[----:B------:R-:W-:-:S02]  /*bf10*/  IMAD.MOV.U32 R15, RZ, RZ, -0x7fffffe0 ;  /* 0x80000020ff0f7424 */ /* 0x000fc400078e00ff */
[----:B------:R-:W-:Y:S02]  /*bf20*/  IMAD.MOV.U32 R13, RZ, RZ, -0x7fffffe0 ;  /* 0x80000020ff0d7424 */ /* 0x000fe400078e00ff */
[----:B------:R-:W-:Y:S02]  /*bf30*/  IMAD.MOV.U32 R5, RZ, RZ, -0x7fffffe0 ;  /* 0x80000020ff057424 */ /* 0x000fe400078e00ff */
[----:B---3--:R-:W-:Y:S01]  /*bf40*/  IMAD R4, R18, 0x600, R3 ;  /* 0x0000060012047824 */ /* 0x008fe200078e0203 */
[C---:B----4-:R-:W-:Y:S01]  /*bf50*/  R2UR UR4, R10.reuse ;  /* 0x000000000a0472ca */ /* 0x050fe200000e0000 */
[----:B------:R-:W-:Y:S01]  /*bf60*/  VIADD R90, R10, 0x2 ;  /* 0x000000020a5a7836 */ /* 0x000fe20000000000 */
[----:B------:R-:W-:Y:S01]  /*bf70*/  R2UR UR5, R11 ;  /* 0x000000000b0572ca */ /* 0x000fe200000e0000 */
[C---:B------:R-:W-:Y:S01]  /*bf80*/  VIADD R6, R4.reuse, 0x2 ;  /* 0x0000000204067836 */ /* 0x040fe20000000000 */
[----:B------:R-:W-:Y:S01]  /*bf90*/  R2UR UR6, R4 ;  /* 0x00000000040672ca */ /* 0x000fe200000e0000 */
[C---:B------:R-:W-:Y:S01]  /*bfa0*/  VIADD R20, R10.reuse, 0x300 ;  /* 0x000003000a147836 */ /* 0x040fe20000000000 */
[----:B------:R0:W-:Y:S01]  /*bfb0*/  STL.64 [R1+0x30], R90 ;  /* 0x0000305a01007387 */ /* 0x0001e20000100a00 */
[----:B------:R-:W-:-:S02]  /*bfc0*/  VIADD R14, R10, 0x302 ;  /* 0x000003020a0e7836 */ /* 0x000fc40000000000 */
[C---:B------:R-:W-:Y:S01]  /*bfd0*/  VIADD R12, R10.reuse, 0x600 ;  /* 0x000006000a0c7836 */ /* 0x040fe20000000000 */
[----:B------:R0:W-:Y:S01]  /*bfe0*/  STL.64 [R1+0x28], R20 ;  /* 0x0000281401007387 */ /* 0x0001e20000100a00 */
[----:B------:R-:W-:-:S03]  /*bff0*/  VIADD R8, R10, 0x602 ;  /* 0x000006020a087836 */ /* 0x000fc60000000000 */
[----:B------:R0:W-:Y:S03]  /*c000*/  STL.64 [R1+0x20], R14 ;  /* 0x0000200e01007387 */ /* 0x0001e60000100a00 */
[----:B------:R-:W-:Y:S01]  /*c010*/  HGMMA.64x128x16.F32 R24, gdesc[UR4], RZ, !UPT, gsb0 ;  /* 0x01e00000041879f0 */ /* 0x000fe2000c0008ff */
[----:B------:R-:W-:Y:S01]  /*c020*/  R2UR UR4, R90 ;  /* 0x000000005a0472ca */ /* 0x000fe200000e0000 */
[----:B------:R0:W-:Y:S01]  /*c030*/  STL.64 [R1+0x18], R12 ;  /* 0x0000180c01007387 */ /* 0x0001e20000100a00 */
[----:B------:R-:W-:Y:S02]  /*c040*/  R2UR UR5, R91 ;  /* 0x000000005b0572ca */ /* 0x000fe400000e0000 */
[----:B------:R-:W-:Y:S01]  /*c050*/  R2UR UR6, R6 ;  /* 0x00000000060672ca */ /* 0x000fe200000e0000 */
[----:B------:R-:W-:Y:S01]  /*c060*/  VIADD R6, R4, 0x200 ;  /* 0x0000020004067836 */ /* 0x000fe20000000000 */
[----:B------:R-:W-:Y:S01]  /*c070*/  R2UR UR7, R7 ;  /* 0x00000000070772ca */ /* 0x000fe200000e0000 */
[----:B------:R-:W-:Y:S01]  /*c080*/  IMAD.MOV.U32 R7, RZ, RZ, -0x7fffffe0 ;  /* 0x80000020ff077424 */ /* 0x000fe200078e00ff */
[----:B------:R0:W-:Y:S01]  /*c090*/  STL.64 [R1+0x10], R8 ;  /* 0x0000100801007387 */ /* 0x0001e20000100a00 */
[----:B------:R-:W-:-:S02]  /*c0a0*/  WARPGROUP.DEPBAR.LE gsb0, 0x0 ;  /* 0x00008000000079c5 */ /* 0x000fc40000010000 */
[----:B------:R-:W-:-:S08]  /*c0b0*/  WARPGROUP.ARRIVE ;  /* 0x00000000000079c5 */ /* 0x000fd00000000000 */
[----:B------:R-:W-:Y:S01]  /*c0c0*/  HGMMA.64x128x16.F32 R24, gdesc[UR4], R24, gsb0 ;  /* 0x01e00000041879f0 */ /* 0x000fe20008000818 */
[----:B------:R-:W-:Y:S02]  /*c0d0*/  R2UR UR4, R20 ;  /* 0x00000000140472ca */ /* 0x000fe400000e0000 */
[----:B------:R-:W-:Y:S02]  /*c0e0*/  R2UR UR5, R21 ;  /* 0x00000000150572ca */ /* 0x000fe400000e0000 */
[----:B------:R-:W-:Y:S01]  /*c0f0*/  R2UR UR6, R6 ;  /* 0x00000000060672ca */ /* 0x000fe200000e0000 */
[----:B------:R-:W-:Y:S01]  /*c100*/  VIADD R6, R4, 0x202 ;  /* 0x0000020204067836 */ /* 0x000fe20000000000 */
[----:B------:R-:W-:Y:S01]  /*c110*/  R2UR UR7, R7 ;  /* 0x00000000070772ca */ /* 0x000fe200000e0000 */
[----:B------:R-:W-:Y:S01]  /*c120*/  IMAD.MOV.U32 R7, RZ, RZ, -0x7fffffe0 ;  /* 0x80000020ff077424 */ /* 0x000fe200078e00ff */
[----:B------:R-:W-:Y:S02]  /*c130*/  WARPGROUP.DEPBAR.LE gsb0, 0x0 ;  /* 0x00008000000079c5 */ /* 0x000fe40000010000 */
[----:B------:R-:W-:-:S09]  /*c140*/  WARPGROUP.ARRIVE ;  /* 0x00000000000079c5 */ /* 0x000fd20000000000 */
[----:B------:R-:W-:Y:S01]  /*c150*/  HGMMA.64x128x16.F32 R24, gdesc[UR4], R24, gsb0 ;  /* 0x01e00000041879f0 */ /* 0x000fe20008000818 */
[----:B------:R-:W-:Y:S02]  /*c160*/  R2UR UR4, R14 ;  /* 0x000000000e0472ca */ /* 0x000fe400000e0000 */
[----:B------:R-:W-:Y:S02]  /*c170*/  R2UR UR5, R15 ;  /* 0x000000000f0572ca */ /* 0x000fe400000e0000 */
[----:B------:R-:W-:Y:S01]  /*c180*/  R2UR UR6, R6 ;  /* 0x00000000060672ca */ /* 0x000fe200000e0000 */
[C---:B------:R-:W-:Y:S01]  /*c190*/  VIADD R6, R4.reuse, 0x400 ;  /* 0x0000040004067836 */ /* 0x040fe20000000000 */
[----:B------:R-:W-:Y:S01]  /*c1a0*/  R2UR UR7, R7 ;  /* 0x00000000070772ca */ /* 0x000fe200000e0000 */
[----:B------:R-:W-:Y:S02]  /*c1b0*/  IMAD.MOV.U32 R7, RZ, RZ, -0x7fffffe0 ;  /* 0x80000020ff077424 */ /* 0x000fe400078e00ff */
[----:B------:R-:W-:Y:S01]  /*c1c0*/  VIADD R4, R4, 0x402 ;  /* 0x0000040204047836 */ /* 0x000fe20000000000 */
[----:B------:R-:W-:-:S02]  /*c1d0*/  WARPGROUP.DEPBAR.LE gsb0, 0x0 ;  /* 0x00008000000079c5 */ /* 0x000fc40000010000 */
[----:B------:R-:W-:-:S07]  /*c1e0*/  WARPGROUP.ARRIVE ;  /* 0x00000000000079c5 */ /* 0x000fce0000000000 */
[----:B------:R-:W-:Y:S01]  /*c1f0*/  HGMMA.64x128x16.F32 R24, gdesc[UR4], R24, gsb0 ;  /* 0x01e00000041879f0 */ /* 0x000fe20008000818 */
[----:B------:R-:W-:Y:S02]  /*c200*/  R2UR UR4, R12 ;  /* 0x000000000c0472ca */ /* 0x000fe400000e0000 */
[----:B------:R-:W-:Y:S02]  /*c210*/  R2UR UR5, R13 ;  /* 0x000000000d0572ca */ /* 0x000fe400000e0000 */
[----:B------:R-:W-:Y:S02]  /*c220*/  R2UR UR6, R6 ;  /* 0x00000000060672ca */ /* 0x000fe400000e0000 */
[----:B------:R-:W-:Y:S01]  /*c230*/  R2UR UR7, R7 ;  /* 0x00000000070772ca */ /* 0x000fe200000e0000 */
[----:B------:R-:W-:Y:S02]  /*c240*/  WARPGROUP.DEPBAR.LE gsb0, 0x0 ;  /* 0x00008000000079c5 */ /* 0x000fe40000010000 */
[----:B------:R-:W-:-:S10]  /*c250*/  WARPGROUP.ARRIVE ;  /* 0x00000000000079c5 */ /* 0x000fd40000000000 */
        /* <DEDUP_REMOVED lines=11> */
.L_x_1485:
[----:B------:R-:W2:Y:S01]  /*c310*/  LDL R90, [R1+0x98] ;  /* 0x00009800015a7983 */ /* 0x000ea20000100800 */
[----:B------:R-:W0:Y:S01]  /*c320*/  LDC R142, c[0x0][0x448] ;  /* 0x00011200ff8e7b82 */ /* 0x000e220000000800 */
[----:B------:R-:W-:Y:S02]  /*c330*/  ULDC UR4, c[0x0][0x9d8] ;  /* 0x0002760000047ab9 */ /* 0x000fe40000000800 */
[----:B------:R-:W2:Y:S01]  /*c340*/  LDL R89, [R1+0x60] ;  /* 0x0000600001597983 */ /* 0x000ea20000100800 */
        /* <DEDUP_REMOVED lines=20> */
[----:B0-----:R-:W-:Y:S01]  /*c490*/  ISETP.NE.AND P1, PT, R142, 0x1, PT ;  /* 0x000000018e00780c */ /* 0x001fe20003f25270 */
[----:B------:R-:W-:Y:S01]  /*c4a0*/  FMUL.FTZ R45, R60, UR4 ;  /* 0x000000043c2d7c20 */ /* 0x000fe20008410000 */
[----:B------:R-:W-:-:S02]  /*c4b0*/  IMAD.MOV.U32 R73, RZ, RZ, -0x80 ;  /* 0xffffff80ff497424 */ /* 0x000fc400078e00ff */
[----:B------:R-:W-:Y:S01]  /*c4c0*/  FMUL.FTZ R52, R67, UR4 ;  /* 0x0000000443347c20 */ /* 0x000fe20008410000 */
[----:B------:R-:W-:Y:S01]  /*c4d0*/  FMUL.FTZ R60, R75, UR4 ;  /* 0x000000044b3c7c20 */ /* 0x000fe20008410000 */
[----:B------:R-:W-:Y:S01]  /*c4e0*/  FMUL.FTZ R67, R81, UR4 ;  /* 0x0000000451437c20 */ /* 0x000fe20008410000 */
[----:B------:R-:W-:Y:S01]  /*c4f0*/  VIADD R0, R0, 0x2d840 ;  /* 0x0002d84000007836 */ /* 0x000fe20000000000 */
[----:B------:R-:W-:Y:S01]  /*c500*/  ULDC.64 UR6, c[0x0][0x9e0] ;  /* 0x0002780000067ab9 */ /* 0x000fe20000000a00 */
[----:B------:R-:W-:Y:S02]  /*c510*/  IMAD.U32 R75, RZ, RZ, UR38 ;  /* 0x00000026ff4b7e24 */ /* 0x000fe4000f8e00ff */
[----:B------:R-:W-:Y:S01]  /*c520*/  FMUL.FTZ R3, R24, UR4 ;  /* 0x0000000418037c20 */ /* 0x000fe20008410000 */
[----:B------:R-:W-:Y:S01]  /*c530*/  FMUL.FTZ R8, R29, UR4 ;  /* 0x000000041d087c20 */ /* 0x000fe20008410000 */
[----:B------:R-:W-:Y:S01]  /*c540*/  FMUL.FTZ R10, R31, UR4 ;  /* 0x000000041f0a7c20 */ /* 0x000fe20008410000 */
[----:B------:R-:W-:Y:S01]  /*c550*/  FMUL.FTZ R11, R32, UR4 ;  /* 0x00000004200b7c20 */ /* 0x000fe20008410000 */
[----:B------:R-:W0:Y:S01]  /*c560*/  @P1 LDC R71, c[0x0][0x44c] ;  /* 0x00011300ff471b82 */ /* 0x000e220000000800 */
[----:B------:R-:W-:Y:S01]  /*c570*/  FMUL.FTZ R12, R33, UR4 ;  /* 0x00000004210c7c20 */ /* 0x000fe20008410000 */
[----:B------:R-:W-:Y:S01]  /*c580*/  FMUL.FTZ R13, R34, UR4 ;  /* 0x00000004220d7c20 */ /* 0x000fe20008410000 */
[----:B------:R-:W-:Y:S01]  /*c590*/  FMUL.FTZ R14, R35, UR4 ;  /* 0x00000004230e7c20 */ /* 0x000fe20008410000 */
[----:B------:R-:W-:Y:S01]  /*c5a0*/  FMUL.FTZ R15, R36, UR4 ;  /* 0x00000004240f7c20 */ /* 0x000fe20008410000 */
[----:B------:R-:W-:Y:S01]  /*c5b0*/  FMUL.FTZ R21, R38, UR4 ;  /* 0x0000000426157c20 */ /* 0x000fe20008410000 */
[----:B------:R-:W-:Y:S01]  /*c5c0*/  FMUL.FTZ R24, R39, UR4 ;  /* 0x0000000427187c20 */ /* 0x000fe20008410000 */
[----:B------:R-:W-:Y:S01]  /*c5d0*/  UISETP.GE.AND UP0, UPT, UR7, 0x1, UPT ;  /* 0x000000010700788c */ /* 0x000fe2000bf06270 */
[----:B------:R-:W1:Y:S01]  /*c5e0*/  @P1 LDC R72, c[0x0][0x450] ;  /* 0x00011400ff481b82 */ /* 0x000e620000000800 */
        /* <DEDUP_REMOVED lines=9> */
[----:B------:R-:W-:Y:S01]  /*c680*/  LOP3.LUT R22, R22, 0xffffffdf, RZ, 0xc0, !PT ;  /* 0xffffffdf16167812 */ /* 0x000fe200078ec0ff */
[----:B------:R-:W-:Y:S01]  /*c690*/  FMUL.FTZ R44, R59, UR4 ;  /* 0x000000043b2c7c20 */ /* 0x000fe20008410000 */
[----:B------:R-:W-:Y:S01]  /*c6a0*/  PRMT R0, R75, 0x654, R0 ;  /* 0x000006544b007816 */ /* 0x000fe20000000000 */
        /* <DEDUP_REMOVED lines=17> */
[----:B------:R-:W-:Y:S01]  /*c7c0*/  @P1 LOP3.LUT R22, R22, 0x20, RZ, 0xfc, !PT ;  /* 0x0000002016161812 */ /* 0x000fe200078efcff */
[----:B------:R-:W-:Y:S01]  /*c7d0*/  FMUL.FTZ R86, R86, UR4 ;  /* 0x0000000456567c20 */ /* 0x000fe20008410000 */
[----:B------:R3:W-:Y:S01]  /*c7e0*/  SYNCS.ARRIVE.TRANS64.RED.A1T0 RZ, [R0+URZ], RZ ;  /* 0x000000ff00ff79a7 */ /* 0x0007e2000810043f */
[----:B------:R-:W4:Y:S01]  /*c7f0*/  MUFU.TANH R3, R3 ;  /* 0x0000000300037308 */ /* 0x000f220000002400 */
[----:B------:R-:W-:Y:S01]  /*c800*/  ULDC UR52, c[0x0][0x9dc] ;  /* 0x0002770000347ab9 */ /* 0x000fe20000000800 */
[----:B------:R-:W-:Y:S01]  /*c810*/  LEA R77, R88, 0xffffff80, 0x7 ;  /* 0xffffff80584d7811 */ /* 0x000fe200078e38ff */
[----:B------:R-:W-:-:S05]  /*c820*/  ULOP3.LUT UR52, URZ, UR52, URZ, 0x33, !UPT ;  /* 0x000000343f347292 */ /* 0x000fca000f8e333f */
        /* <DEDUP_REMOVED lines=26> */
[----:B------:R-:W1:Y:S08]  /*c9d0*/  MUFU.TANH R36, R36 ;  /* 0x0000002400247308 */ /* 0x000e700000002400 */
[----:B------:R-:W3:Y:S01]  /*c9e0*/  MUFU.TANH R37, R37 ;  /* 0x0000002500257308 */ /* 0x000ee20000002400 */
[----:B--2---:R-:W-:-:S04]  /*c9f0*/  IMAD.IADD R70, R90, 0x1, R89 ;  /* 0x000000015a467824 */ /* 0x004fc800078e0259 */
[----:B0-----:R-:W-:-:S03]  /*ca00*/  @P1 IMAD.HI.U32 R71, R70, R71, RZ ;  /* 0x0000004746471227 */ /* 0x001fc600078e00ff */
[----:B------:R-:W0:Y:S02]  /*ca10*/  MUFU.TANH R38, R38 ;  /* 0x0000002600267308 */ /* 0x000e240000002400 */
[----:B-1----:R-:W-:Y:S01]  /*ca20*/  @P1 SHF.R.U32.HI R70, RZ, R72, R71 ;  /* 0x00000048ff461219 */ /* 0x002fe20000011647 */
[----:B------:R-:W-:Y:S02]  /*ca30*/  IMAD R72, R88, R73, 0x80 ;  /* 0x0000008058487424 */ /* 0x000fe400078e0249 */
[----:B------:R-:W-:Y:S01]  /*ca40*/  FMUL.FTZ R71, R85, UR4 ;  /* 0x0000000455477c20 */ /* 0x000fe20008410000 */
[----:B------:R-:W-:Y:S01]  /*ca50*/  FMUL.FTZ R73, R87, UR4 ;  /* 0x0000000457497c20 */ /* 0x000fe20008410000 */
[----:B------:R-:W-:Y:S01]  /*ca60*/  PLOP3.LUT P1, PT, PT, PT, UP0, 0x40, 0x0 ;  /* 0x000000000000781c */ /* 0x000fe20003f2e808 */
[----:B------:R-:W1:Y:S01]  /*ca70*/  SHFL.IDX PT, R81, R70, RZ, 0x1c1f ;  /* 0x001c1fff46517589 */ /* 0x000e6200000e0000 */
[----:B------:R-:W-:Y:S01]  /*ca80*/  VIADD R75, R72, 0x1 ;  /* 0x00000001484b7836 */ /* 0x000fe20000000000 */
[----:B------:R-:W2:Y:S03]  /*ca90*/  MUFU.TANH R39, R39 ;  /* 0x0000002700277308 */ /* 0x000ea60000002400 */
[----:B------:R-:W-:-:S02]  /*caa0*/  IMAD R74, R156, -0x2, R75 ;  /* 0xfffffffe9c4a7824 */ /* 0x000fc400078e024b */
[----:B------:R-:W-:-:S03]  /*cab0*/  IMAD.IADD R75, R155, 0x1, R72 ;  /* 0x000000019b4b7824 */ /* 0x000fc600078e0248 */
[----:B------:R-:W0:Y:S01]  /*cac0*/  MUFU.TANH R40, R40 ;  /* 0x0000002800287308 */ /* 0x000e220000002400 */
[----:B------:R-:W-:Y:S01]  /*cad0*/  IADD3 R74, -R154, R74, R155 ;  /* 0x0000004a9a4a7210 */ /* 0x000fe20007ffe19b */
[----:B------:R-:W-:-:S04]  /*cae0*/  IMAD R80, R156, -0x2, R75 ;  /* 0xfffffffe9c507824 */ /* 0x000fc800078e024b */
[C---:B------:R-:W-:Y:S02]  /*caf0*/  VIADD R79, R74.reuse, UR6 ;  /* 0x000000064a4f7c36 */ /* 0x040fe40008000000 */
[----:B------:R-:W0:Y:S01]  /*cb00*/  MUFU.TANH R41, R41 ;  /* 0x0000002900297308 */ /* 0x000e220000002400 */
[----:B------:R-:W-:Y:S02]  /*cb10*/  VIADD R78, R74, UR52 ;  /* 0x000000344a4e7c36 */ /* 0x000fe40008000000 */
[----:B-1----:R-:W-:Y:S02]  /*cb20*/  VIADDMNMX R76, R81, R79, R80, PT ;  /* 0x0000004f514c7246 */ /* 0x002fe40003800150 */
[----:B------:R-:W-:-:S03]  /*cb30*/  IMAD.IADD R75, R78, 0x1, R81 ;  /* 0x000000014e4b7824 */ /* 0x000fc600078e0251 */
[----:B------:R-:W1:Y:S08]  /*cb40*/  MUFU.TANH R42, R42 ;  /* 0x0000002a002a7308 */ /* 0x000e700000002400 */
        /* <DEDUP_REMOVED lines=28> */
[----:B---3--:R3:W0:Y:S08]  /*cd10*/  MUFU.TANH R0, R86 ;  /* 0x0000005600007308 */ /* 0x0086300000002400 */
[----:B------:R-:W0:Y:S01]  /*cd20*/  MUFU.TANH R73, R73 ;  /* 0x0000004900497308 */ /* 0x000e220000002400 */
[----:B-1234-:R-:W-:Y:S05]  /*cd30*/  @P1 BRA `(.L_x_1486) ;  /* 0x0000000000581947 */ /* 0x01efea0003800000 */
[----:B------:R-:W-:Y:S01]  /*cd40*/  IADD3 R74, -R154, R155, R81 ;  /* 0x0000009b9a4a7210 */ /* 0x000fe20007ffe151 */
[----:B------:R-:W-:Y:S03]  /*cd50*/  BSSY B0, `(.L_x_1487) ;  /* 0x0000010000007945 */ /* 0x000fe60003800000 */
[----:B------:R-:W-:-:S13]  /*cd60*/  ISETP.GT.AND P1, PT, R74, -0x1, PT ;  /* 0xffffffff4a00780c */ /* 0x000fda0003f24270 */
[----:B------:R-:W-:Y:S05]  /*cd70*/  @P1 BRA `(.L_x_1488) ;  /* 0x0000000000201947 */ /* 0x000fea0003800000 */
[----:B------:R-:W-:Y:S01]  /*cd80*/  UISETP.NE.AND UP1, UPT, UR7, 0x1, UPT ;  /* 0x000000010700788c */ /* 0x000fe2000bf25270 */
[----:B------:R-:W-:-:S05]  /*cd90*/  LOP3.LUT R74, RZ, R74, RZ, 0x33, !PT ;  /* 0x0000004aff4a7212 */ /* 0x000fca00078e33ff */
[----:B------:R-:W-:-:S05]  /*cda0*/  PLOP3.LUT P1, PT, PT, PT, UP1, 0x80, 0x0 ;  /* 0x000000000000781c */ /* 0x000fca0003f2f018 */
[----:B------:R-:W-:-:S08]  /*cdb0*/  @UP1 ULDC.64 UR4, c[0x0][0x9e8] ;  /* 0x00027a0000041ab9 */ /* 0x000fd00000000a00 */
[----:B------:R-:W-:-:S05]  /*cdc0*/  @P1 IMAD.HI.U32 R81, R74, UR4, RZ ;  /* 0x000000044a511c27 */ /* 0x000fca000f8e00ff */
[----:B------:R-:W-:-:S04]  /*cdd0*/  @P1 SHF.R.U32.HI R74, RZ, UR5, R81 ;  /* 0x00000005ff4a1c19 */ /* 0x000fc80008011651 */
[----:B------:R-:W-:Y:S01]  /*cde0*/  LOP3.LUT R74, RZ, R74, RZ, 0x33, !PT ;  /* 0x0000004aff4a7212 */ /* 0x000fe200078e33ff */
[----:B------:R-:W-:Y:S06]  /*cdf0*/  BRA `(.L_x_1489) ;  /* 0x0000000000147947 */ /* 0x000fec0003800000 */
.L_x_1488:
[----:B------:R-:W-:-:S06]  /*ce00*/  UISETP.NE.AND UP1, UPT, UR7, 0x1, UPT ;  /* 0x000000010700788c */ /* 0x000fcc000bf25270 */
[----:B------:R-:W-:-:S05]  /*ce10*/  PLOP3.LUT P1, PT, PT, PT, UP1, 0x80, 0x0 ;  /* 0x000000000000781c */ /* 0x000fca0003f2f018 */
[----:B------:R-:W-:-:S08]  /*ce20*/  @UP1 ULDC.64 UR4, c[0x0][0x9e8] ;  /* 0x00027a0000041ab9 */ /* 0x000fd00000000a00 */
[----:B------:R-:W-:-:S05]  /*ce30*/  @P1 IMAD.HI.U32 R81, R74, UR4, RZ ;  /* 0x000000044a511c27 */ /* 0x000fca000f8e00ff */
[----:B------:R-:W-:-:S07]  /*ce40*/  @P1 SHF.R.U32.HI R74, RZ, UR5, R81 ;  /* 0x00000005ff4a1c19 */ /* 0x000fce0008011651 */
.L_x_1489:
[----:B------:R-:W-:Y:S05]  /*ce50*/  BSYNC B0 ;  /* 0x0000000000007941 */ /* 0x000fea0003800000 */
.L_x_1487:
[----:B------:R-:W-:-:S04]  /*ce60*/  IMAD R81, R74, UR7, -R77 ;  /* 0x000000074a517c24 */ /* 0x000fc8000f8e0a4d */
[----:B------:R-:W-:-:S05]  /*ce70*/  IMAD R81, R156, -0x2, R81 ;  /* 0xfffffffe9c517824 */ /* 0x000fca00078e0251 */
[----:B------:R-:W-:Y:S02]  /*ce80*/  VIMNMX R75, R75, R81, !PT ;  /* 0x000000514b4b7248 */ /* 0x000fe40007fe0100 */
[----:B------:R-:W-:-:S07]  /*ce90*/  VIADDMNMX R76, R81, UR7, R76, PT ;  /* 0x00000007514c7c46 */ /* 0x000fce000b80014c */
.L_x_1486:
[C---:B------:R-:W-:Y:S02]  /*cea0*/  ISETP.GE.AND P2, PT, R72.reuse, 0x9, PT ;  /* 0x000000094800780c */ /* 0x040fe40003f46270 */
[----:B------:R-:W-:Y:S02]  /*ceb0*/  ISETP.GE.AND P1, PT, R72, 0x2, PT ;  /* 0x000000024800780c */ /* 0x000fe40003f26270 */
[----:B------:R-:W-:Y:S02]  /*cec0*/  LOP3.LUT R22, R22, 0xfffffffe, RZ, 0xc0, !PT ;  /* 0xfffffffe16167812 */ /* 0x000fe400078ec0ff */
[----:B------:R-:W-:Y:S02]  /*ced0*/  ISETP.GT.AND P3, PT, R75, 0x1, !P1 ;  /* 0x000000014b00780c */ /* 0x000fe40004f64270 */
[----:B------:R-:W-:Y:S02]  /*cee0*/  ISETP.GE.AND P4, PT, R72, 0xa, PT ;  /* 0x0000000a4800780c */ /* 0x000fe40003f86270 */
[----:B------:R-:W-:-:S02]  /*cef0*/  ISETP.LT.OR P3, PT, R76, 0x2, P3 ;  /* 0x000000024c00780c */ /* 0x000fc40001f61670 */
[----:B------:R-:W-:Y:S02]  /*cf00*/  ISETP.GE.AND P6, PT, R72, 0x1, PT ;  /* 0x000000014800780c */ /* 0x000fe40003fc6270 */
[----:B------:R-:W-:Y:S02]  /*cf10*/  @P2 LOP3.LUT R22, R22, 0x1, RZ, 0xfc, !PT ;  /* 0x0000000116162812 */ /* 0x000fe400078efcff */
[----:B------:R-:W-:Y:S02]  /*cf20*/  ISETP.GT.AND P2, PT, R75, 0x8, !P2 ;  /* 0x000000084b00780c */ /* 0x000fe40005744270 */
[----:B------:R-:W-:Y:S02]  /*cf30*/  FSEL R74, R5, -INF , !P3 ;  /* 0xff800000054a7808 */ /* 0x000fe40005800000 */
[----:B------:R-:W-:Y:S01]  /*cf40*/  ISETP.LT.OR P2, PT, R76, 0x9, P2 ;  /* 0x000000094c00780c */ /* 0x000fe20001741670 */
[----:B------:R-:W1:Y:S01]  /*cf50*/  SHFL.IDX PT, R5, R70, 0x1, 0x1c1f ;  /* 0x003c1f0046057f89 */ /* 0x000e6200000e0000 */
[----:B------:R-:W-:-:S02]  /*cf60*/  ISETP.GE.AND P3, PT, R72, 0x11, PT ;  /* 0x000000114800780c */ /* 0x000fc40003f66270 */
[----:B------:R-:W-:Y:S02]  /*cf70*/  LOP3.LUT R22, R22, 0xfffffffd, RZ, 0xc0, !PT ;  /* 0xfffffffd16167812 */ /* 0x000fe400078ec0ff */
[----:B------:R-:W-:Y:S02]  /*cf80*/  FSEL R7, R7, -INF , !P2 ;  /* 0xff80000007077808 */ /* 0x000fe40005000000 */
[----:B------:R-:W-:Y:S02]  /*cf90*/  ISETP.GT.AND P2, PT, R75, 0x9, !P4 ;  /* 0x000000094b00780c */ /* 0x000fe40006744270 */
[----:B------:R-:W-:Y:S02]  /*cfa0*/  @P4 LOP3.LUT R22, R22, 0x2, RZ, 0xfc, !PT ;  /* 0x0000000216164812 */ /* 0x000fe400078efcff */
[----:B------:R-:W-:Y:S02]  /*cfb0*/  ISETP.LT.OR P2, PT, R76, 0xa, P2 ;  /* 0x0000000a4c00780c */ /* 0x000fe40001741670 */
[----:B------:R-:W-:-:S02]  /*cfc0*/  LOP3.LUT R22, R22, 0xfffffffb, RZ, 0xc0, !PT ;  /* 0xfffffffb16167812 */ /* 0x000fc400078ec0ff */
[----:B------:R-:W-:Y:S02]  /*cfd0*/  FSEL R8, R8, -INF , !P2 ;  /* 0xff80000008087808 */ /* 0x000fe40005000000 */
[----:B------:R-:W-:Y:S02]  /*cfe0*/  @P3 LOP3.LUT R22, R22, 0x4, RZ, 0xfc, !PT ;  /* 0x0000000416163812 */ /* 0x000fe400078efcff */
[----:B------:R-:W-:Y:S02]  /*cff0*/  ISETP.GT.AND P2, PT, R75, 0x10, !P3 ;  /* 0x000000104b00780c */ /* 0x000fe40005f44270 */
[----:B------:R-:W-:Y:S02]  /*d000*/  ISETP.GE.AND P3, PT, R72, 0x12, PT ;  /* 0x000000124800780c */ /* 0x000fe40003f66270 */
[----:B------:R-:W-:Y:S01]  /*d010*/  ISETP.LT.OR P2, PT, R76, 0x11, P2 ;  /* 0x000000114c00780c */ /* 0x000fe20001741670 */
[----:B-1----:R-:W-:Y:S01]  /*d020*/  IMAD.IADD R78, R78, 0x1, R5 ;  /* 0x000000014e4e7824 */ /* 0x002fe200078e0205 */
[----:B------:R-:W-:-:S02]  /*d030*/  LOP3.LUT R22, R22, 0xfbffffff, RZ, 0xc0, !PT ;  /* 0xfbffffff16167812 */ /* 0x000fc400078ec0ff */
[----:B------:R-:W-:Y:S02]  /*d040*/  FSEL R11, R11, -INF , !P2 ;  /* 0xff8000000b0b7808 */ /* 0x000fe40005000000 */
[----:B------:R-:W-:Y:S02]  /*d050*/  ISETP.GT.AND P2, PT, R75, 0x11, !P3 ;  /* 0x000000114b00780c */ /* 0x000fe40005f44270 */
[----:B------:R-:W-:Y:S02]  /*d060*/  VIADDMNMX R79, R5, R79, R80, PT ;  /* 0x0000004f054f7246 */ /* 0x000fe40003800150 */
[----:B------:R-:W-:Y:S02]  /*d070*/  ISETP.LT.OR P2, PT, R76, 0x12, P2 ;  /* 0x000000124c00780c */ /* 0x000fe40001741670 */
[----:B------:R-:W-:Y:S02]  /*d080*/  @P3 LOP3.LUT R22, R22, 0x4000000, RZ, 0xfc, !PT ;  /* 0x0400000016163812 */ /* 0x000fe400078efcff */
[----:B------:R-:W-:-:S02]  /*d090*/  ISETP.GE.AND P3, PT, R72, 0x19, PT ;  /* 0x000000194800780c */ /* 0x000fc40003f66270 */
        /* <DEDUP_REMOVED lines=61> */
[----:B0-----:R-:W-:Y:S02]  /*d470*/  FSEL R38, R38, -INF , !P2 ;  /* 0xff80000026267808 */ /* 0x001fe40005000000 */
        /* <DEDUP_REMOVED lines=83> */
[----:B------:R-:W-:-:S04]  /*d9b0*/  ISETP.GT.AND P5, PT, R75, RZ, !P6 ;  /* 0x000000ff4b00720c */ /* 0x000fc800077a4270 */
        /* <DEDUP_REMOVED lines=17> */
[----:B------:R-:W-:Y:S01]  /*dad0*/  @P5 IMAD.HI.U32 R5, R70, UR4, RZ ;  /* 0x0000000446055c27 */ /* 0x000fe2000f8e00ff */
[----:B------:R-:W-:-:S13]  /*dae0*/  PLOP3.LUT P5, PT, PT, PT, UP1, 0x80, 0x0 ;  /* 0x000000000000781c */ /* 0x000fda0003faf018 */
[----:B------:R-:W-:-:S04]  /*daf0*/  @P5 SHF.R.U32.HI R70, RZ, UR5, R5 ;  /* 0x00000005ff465c19 */ /* 0x000fc80008011605 */
[----:B------:R-:W-:Y:S01]  /*db00*/  LOP3.LUT R70, RZ, R70, RZ, 0x33, !PT ;  /* 0x00000046ff467212 */ /* 0x000fe200078e33ff */
[----:B------:R-:W-:Y:S06]  /*db10*/  BRA `(.L_x_1493) ;  /* 0x0000000000187947 */ /* 0x000fec0003800000 */
.L_x_1492:
[----:B------:R-:W-:-:S06]  /*db20*/  UISETP.NE.AND UP1, UPT, UR7, 0x1, UPT ;  /* 0x000000010700788c */ /* 0x000fcc000bf25270 */
[----:B------:R-:W-:-:S05]  /*db30*/  PLOP3.LUT P5, PT, PT, PT, UP1, 0x80, 0x0 ;  /* 0x000000000000781c */ /* 0x000fca0003faf018 */
[----:B------:R-:W-:-:S08]  /*db40*/  @UP1 ULDC.64 UR4, c[0x0][0x9e8] ;  /* 0x00027a0000041ab9 */ /* 0x000fd00000000a00 */
[----:B------:R-:W-:Y:S01]  /*db50*/  @P5 IMAD.HI.U32 R5, R70, UR4, RZ ;  /* 0x0000000446055c27 */ /* 0x000fe2000f8e00ff */
[----:B------:R-:W-:-:S13]  /*db60*/  PLOP3.LUT P5, PT, PT, PT, UP1, 0x80, 0x0 ;  /* 0x000000000000781c */ /* 0x000fda0003faf018 */
[----:B------:R-:W-:-:S07]  /*db70*/  @P5 SHF.R.U32.HI R70, RZ, UR5, R5 ;  /* 0x00000005ff465c19 */ /* 0x000fce0008011605 */
.L_x_1493:
[----:B------:R-:W-:Y:S05]  /*db80*/  BSYNC B0 ;  /* 0x0000000000007941 */ /* 0x000fea0003800000 */
.L_x_1491:
[----:B------:R-:W-:-:S04]  /*db90*/  IMAD R77, R70, UR7, -R77 ;  /* 0x00000007464d7c24 */ /* 0x000fc8000f8e0a4d */
[----:B------:R-:W-:-:S05]  /*dba0*/  IMAD R77, R156, -0x2, R77 ;  /* 0xfffffffe9c4d7824 */ /* 0x000fca00078e024d */
[----:B------:R-:W-:Y:S02]  /*dbb0*/  VIMNMX R78, R78, R77, !PT ;  /* 0x0000004d4e4e7248 */ /* 0x000fe40007fe0100 */
[----:B------:R-:W-:-:S07]  /*dbc0*/  VIADDMNMX R79, R77, UR7, R79, PT ;  /* 0x000000074d4f7c46 */ /* 0x000fce000b80014f */
.L_x_1490:
[----:B------:R-:W-:Y:S01]  /*dbd0*/  ISETP.GT.AND P1, PT, R78, 0x1, !P1 ;  /* 0x000000014e00780c */ /* 0x000fe20004f24270 */
[----:B------:R-:W-:Y:S01]  /*dbe0*/  ULDC UR51, c[0x0][0x988] ;  /* 0x0002620000337ab9 */ /* 0x000fe20000000800 */
[----:B------:R-:W2:Y:S02]  /*dbf0*/  LDL R86, [R1+0x6c] ;  /* 0x00006c0001567983 */ /* 0x000ea40000100800 */
[----:B------:R-:W-:Y:S02]  /*dc00*/  ISETP.LT.OR P1, PT, R79, 0x2, P1 ;  /* 0x000000024f00780c */ /* 0x000fe40000f21670 */
[----:B------:R-:W3:Y:S02]  /*dc10*/  LDL R85, [R1+0x4] ;  /* 0x0000040001557983 */ /* 0x000ee40000100800 */
[----:B------:R-:W-:Y:S02]  /*dc20*/  FSEL R70, R6, -INF , !P1 ;  /* 0xff80000006467808 */ /* 0x000fe40004800000 */
[C---:B------:R-:W-:Y:S01]  /*dc30*/  LOP3.LUT P1, RZ, R22.reuse, 0x1, RZ, 0xc0, !PT ;  /* 0x0000000116ff7812 */ /* 0x040fe2000782c0ff */
[----:B------:R-:W4:Y:S01]  /*dc40*/  LDL R84, [R1] ;  /* 0x0000000001547983 */ /* 0x000f220000100800 */
[----:B------:R-:W-:-:S02]  /*dc50*/  LOP3.LUT P5, RZ, R22, 0x4000000, RZ, 0xc0, !PT ;  /* 0x0400000016ff7812 */ /* 0x000fc400078ac0ff */
        /* <DEDUP_REMOVED lines=20> */
[----:B------:R-:W-:Y:S02]  /*dda0*/  LOP3.LUT P5, RZ, R22, 0x8000, RZ, 0xc0, !PT ;  /* 0x0000800016ff7812 */ /* 0x000fe400078ac0ff */
        /* <DEDUP_REMOVED lines=10> */
[----:B------:R-:W-:Y:S02]  /*de50*/  LOP3.LUT P1, RZ, R22, 0x1000000, RZ, 0xc0, !PT ;  /* 0x0100000016ff7812 */ /* 0x000fe4000782c0ff */
[----:B------:R-:W-:Y:S02]  /*de60*/  FMNMX.FTZ R6, R34, R5, !PT ;  /* 0x0000000522067209 */ /* 0x000fe40007810000 */
[----:B------:R-:W-:Y:S02]  /*de70*/  ISETP.GT.AND P1, PT, R78, 0x19, !P1 ;  /* 0x000000194e00780c */ /* 0x000fe40004f24270 */
[----:B------:R-:W-:Y:S02]  /*de80*/  FMNMX.FTZ R5, R37, R6, !PT ;  /* 0x0000000625057209 */ /* 0x000fe40007810000 */
        /* <DEDUP_REMOVED lines=40> */
[C---:B------:R-:W-:Y:S02]  /*e110*/  ISETP.GT.AND P1, PT, R78.reuse, 0x31, !P1 ;  /* 0x000000314e00780c */ /* 0x040fe40004f24270 */
[----:B------:R-:W-:Y:S01]  /*e120*/  ISETP.GT.AND P6, PT, R78, RZ, !P6 ;  /* 0x000000ff4e00720c */ /* 0x000fe200077c4270 */
[----:B------:R-:W0:Y:S01]  /*e130*/  SHFL.BFLY PT, R5, R6, 0x2, 0x1f ;  /* 0x0c401f0006057f89 */ /* 0x000e2200000e0000 */
[----:B------:R-:W-:-:S02]  /*e140*/  ISETP.LT.OR P1, PT, R79, 0x32, P1 ;  /* 0x000000324f00780c */ /* 0x000fc40000f21670 */
[----:B------:R-:W-:Y:S02]  /*e150*/  ISETP.LT.OR P6, PT, R79, 0x1, P6 ;  /* 0x000000014f00780c */ /* 0x000fe400037c1670 */
[----:B------:R-:W-:Y:S02]  /*e160*/  FSEL R36, R36, -INF , !P1 ;  /* 0xff80000024247808 */ /* 0x000fe40004800000 */
[----:B------:R-:W-:Y:S02]  /*e170*/  LOP3.LUT P1, RZ, R22, 0x20000, RZ, 0xc0, !PT ;  /* 0x0002000016ff7812 */ /* 0x000fe4000782c0ff */
[----:B------:R-:W-:Y:S02]  /*e180*/  FSEL R75, R4, -INF , !P6 ;  /* 0xff800000044b7808 */ /* 0x000fe40007000000 */
[----:B------:R-:W-:Y:S02]  /*e190*/  ISETP.GT.AND P1, PT, R78, 0x38, !P1 ;  /* 0x000000384e00780c */ /* 0x000fe40004f24270 */
[----:B------:R-:W-:-:S02]  /*e1a0*/  FMNMX.FTZ R4, R75, R70, !PT ;  /* 0x000000464b047209 */ /* 0x000fc40007810000 */
[----:B------:R-:W-:Y:S02]  /*e1b0*/  ISETP.LT.OR P1, PT, R79, 0x39, P1 ;  /* 0x000000394f00780c */ /* 0x000fe40000f21670 */
[----:B------:R-:W-:Y:S02]  /*e1c0*/  ISETP.GT.AND P2, PT, R78, 0x70, !P2 ;  /* 0x000000704e00780c */ /* 0x000fe40005744270 */
[----:B------:R-:W-:Y:S02]  /*e1d0*/  FSEL R39, R39, -INF , !P1 ;  /* 0xff80000027277808 */ /* 0x000fe40004800000 */
[----:B------:R-:W-:Y:S02]  /*e1e0*/  LOP3.LUT P1, RZ, R22, 0x10000, RZ, 0xc0, !PT ;  /* 0x0001000016ff7812 */ /* 0x000fe4000782c0ff */
[C---:B------:R-:W-:Y:S02]  /*e1f0*/  ISETP.GT.AND P3, PT, R78.reuse, 0x71, !P3 ;  /* 0x000000714e00780c */ /* 0x040fe40005f64270 */
[----:B------:R-:W-:-:S02]  /*e200*/  ISETP.GT.AND P1, PT, R78, 0x39, !P1 ;  /* 0x000000394e00780c */ /* 0x000fc40004f24270 */
[----:B0-----:R-:W-:Y:S02]  /*e210*/  FMNMX.FTZ R76, R6, R5, !PT ;  /* 0x00000005064c7209 */ /* 0x001fe40007810000 */
[C---:B------:R-:W-:Y:S02]  /*e220*/  ISETP.LT.OR P1, PT, R79.reuse, 0x3a, P1 ;  /* 0x0000003a4f00780c */ /* 0x040fe40000f21670 */
[----:B------:R-:W-:Y:S01]  /*e230*/  ISETP.LT.OR P2, PT, R79, 0x71, P2 ;  /* 0x000000714f00780c */ /* 0x000fe20001741670 */
[----:B------:R-:W0:Y:S01]  /*e240*/  SHFL.BFLY PT, R5, R76, 0x1, 0x1f ;  /* 0x0c201f004c057f89 */ /* 0x000e2200000e0000 */
[----:B------:R-:W-:Y:S02]  /*e250*/  FSEL R40, R40, -INF , !P1 ;  /* 0xff80000028287808 */ /* 0x000fe40004800000 */
[----:B------:R-:W-:Y:S02]  /*e260*/  ISETP.GT.AND P1, PT, R78, 0x40, !P5 ;  /* 0x000000404e00780c */ /* 0x000fe40006f24270 */
[----:B------:R-:W-:-:S02]  /*e270*/  LOP3.LUT P5, RZ, R22, 0x8, RZ, 0xc0, !PT ;  /* 0x0000000816ff7812 */ /* 0x000fc400078ac0ff */
[----:B------:R-:W-:Y:S02]  /*e280*/  ISETP.LT.OR P1, PT, R79, 0x41, P1 ;  /* 0x000000414f00780c */ /* 0x000fe40000f21670 */
[----:B------:R-:W-:Y:S02]  /*e290*/  ISETP.GT.AND P4, PT, R78, 0x78, !P4 ;  /* 0x000000784e00780c */ /* 0x000fe40006784270 */
[----:B------:R-:W-:Y:S02]  /*e2a0*/  FSEL R43, R43, -INF , !P1 ;  /* 0xff8000002b2b7808 */ /* 0x000fe40004800000 */
[----:B------:R-:W-:Y:S02]  /*e2b0*/  LOP3.LUT P1, RZ, R22, 0x4000, RZ, 0xc0, !PT ;  /* 0x0000400016ff7812 */ /* 0x000fe4000782c0ff */
[----:B------:R-:W-:Y:S02]  /*e2c0*/  ISETP.LT.OR P3, PT, R79, 0x72, P3 ;  /* 0x000000724f00780c */ /* 0x000fe40001f61670 */
[----:B------:R-:W-:-:S02]  /*e2d0*/  ISETP.GT.AND P1, PT, R78, 0x41, !P1 ;  /* 0x000000414e00780c */ /* 0x000fc40004f24270 */
[C---:B------:R-:W-:Y:S02]  /*e2e0*/  ISETP.LT.OR P4, PT, R79.reuse, 0x79, P4 ;  /* 0x000000794f00780c */ /* 0x040fe40002781670 */
[----:B------:R-:W-:Y:S02]  /*e2f0*/  ISETP.LT.OR P1, PT, R79, 0x42, P1 ;  /* 0x000000424f00780c */ /* 0x000fe40000f21670 */
[----:B------:R-:W-:Y:S02]  /*e300*/  FSEL R68, R68, -INF , !P3 ;  /* 0xff80000044447808 */ /* 0x000fe40005800000 */
[----:B------:R-:W-:Y:S02]  /*e310*/  FSEL R44, R44, -INF , !P1 ;  /* 0xff8000002c2c7808 */ /* 0x000fe40004800000 */
[----:B------:R-:W-:Y:S02]  /*e320*/  LOP3.LUT P1, RZ, R22, 0x2000, RZ, 0xc0, !PT ;  /* 0x0000200016ff7812 */ /* 0x000fe4000782c0ff */
[----:B0-----:R-:W-:-:S02]  /*e330*/  FMNMX.FTZ R5, R76, R5, !PT ;  /* 0x000000054c057209 */ /* 0x001fc40007810000 */
        /* <DEDUP_REMOVED lines=38> */
[----:B------:R-:W-:Y:S01]  /*e5a0*/  FSEL R72, R64, -INF , !P1 ;  /* 0xff80000040487808 */ /* 0x000fe20004800000 */
[C---:B------:R-:W-:Y:S01]  /*e5b0*/  FMUL.FTZ R64, R5.reuse, UR51 ;  /* 0x0000003305407c20 */ /* 0x040fe20008410000 */
[----:B------:R-:W-:-:S04]  /*e5c0*/  FSETP.NEU.FTZ.AND P1, PT, R5, -INF , PT ;  /* 0xff8000000500780b */ /* 0x000fc80003f3d000 */
[----:B------:R-:W-:Y:S02]  /*e5d0*/  FSEL R64, R64, RZ, P1 ;  /* 0x000000ff40407208 */ /* 0x000fe40000800000 */
[----:B------:R-:W-:Y:S02]  /*e5e0*/  ISETP.GT.AND P1, PT, R78, 0x79, !P5 ;  /* 0x000000794e00780c */ /* 0x000fe40006f24270 */
        /* <DEDUP_REMOVED lines=28> */
[--C-:B------:R-:W-:Y:S01]  /*e7b0*/  FFMA.FTZ R30, R37, UR51, -R64.reuse ;  /* 0x00000033251e7c23 */ /* 0x100fe20008010840 */
[--C-:B------:R-:W-:Y:S01]  /*e7c0*/  FFMA.FTZ R37, R49, UR51, -R64.reuse ;  /* 0x0000003331257c23 */ /* 0x100fe20008010840 */
[----:B------:R-:W-:Y:S01]  /*e7d0*/  FMNMX.FTZ R4, R28, R7, !PT ;  /* 0x000000071c047209 */ /* 0x000fe20007810000 */
[----:B------:R-:W0:Y:S01]  /*e7e0*/  MUFU.EX2 R74, R74 ;  /* 0x0000004a004a7308 */ /* 0x000e220000000800 */
[--C-:B------:R-:W-:Y:S01]  /*e7f0*/  FFMA.FTZ R49, R58, UR51, -R64.reuse ;  /* 0x000000333a317c23 */ /* 0x100fe20008010840 */
[--C-:B------:R-:W-:Y:S01]  /*e800*/  FFMA.FTZ R15, R15, UR51, -R64.reuse ;  /* 0x000000330f0f7c23 */ /* 0x100fe20008010840 */
[----:B------:R-:W-:Y:S01]  /*e810*/  FMNMX.FTZ R7, R31, R4, !PT ;  /* 0x000000041f077209 */ /* 0x000fe20007810000 */
[--C-:B------:R-:W-:Y:S01]  /*e820*/  FFMA.FTZ R42, R42, UR51, -R64.reuse ;  /* 0x000000332a2a7c23 */ /* 0x100fe20008010840 */
[--C-:B------:R-:W-:Y:S01]  /*e830*/  FFMA.FTZ R25, R25, UR51, -R64.reuse ;  /* 0x0000003319197c23 */ /* 0x100fe20008010840 */
[----:B------:R-:W-:Y:S01]  /*e840*/  FFMA.FTZ R26, R26, UR51, -R64 ;  /* 0x000000331a1a7c23 */ /* 0x000fe20008010840 */
[----:B------:R-:W-:Y:S01]  /*e850*/  FMNMX.FTZ R4, R32, R7, !PT ;  /* 0x0000000720047209 */ /* 0x000fe20007810000 */
[----:B------:R-:W1:Y:S03]  /*e860*/  MUFU.EX2 R77, R77 ;  /* 0x0000004d004d7308 */ /* 0x000e660000000800 */
[----:B------:R-:W-:-:S04]  /*e870*/  FMNMX.FTZ R7, R35, R4, !PT ;  /* 0x0000000423077209 */ /* 0x000fc80007810000 */
[----:B------:R-:W-:Y:S01]  /*e880*/  FMNMX.FTZ R4, R36, R7, !PT ;  /* 0x0000000724047209 */ /* 0x000fe20007810000 */
[----:B------:R-:W5:Y:S03]  /*e890*/  MUFU.EX2 R11, R11 ;  /* 0x0000000b000b7308 */ /* 0x000f660000000800 */
[----:B------:R-:W-:-:S04]  /*e8a0*/  FMNMX.FTZ R7, R39, R4, !PT ;  /* 0x0000000427077209 */ /* 0x000fc80007810000 */
[----:B------:R-:W-:Y:S01]  /*e8b0*/  FMNMX.FTZ R4, R40, R7, !PT ;  /* 0x0000000728047209 */ /* 0x000fe20007810000 */
[----:B------:R-:W2:Y:S03]  /*e8c0*/  MUFU.EX2 R12, R12 ;  /* 0x0000000c000c7308 */ /* 0x000ea60000000800 */
[----:B------:R-:W-:-:S04]  /*e8d0*/  FMNMX.FTZ R7, R43, R4, !PT ;  /* 0x000000042b077209 */ /* 0x000fc80007810000 */
[----:B------:R-:W-:Y:S01]  /*e8e0*/  FMNMX.FTZ R4, R44, R7, !PT ;  /* 0x000000072c047209 */ /* 0x000fe20007810000 */
[----:B------:R-:W-:Y:S03]  /*e8f0*/  MUFU.EX2 R15, R15 ;  /* 0x0000000f000f7308 */ /* 0x000fe60000000800 */
[----:B------:R-:W-:-:S04]  /*e900*/  FMNMX.FTZ R7, R47, R4, !PT ;  /* 0x000000042f077209 */ /* 0x000fc80007810000 */
[----:B------:R-:W-:Y:S01]  /*e910*/  FMNMX.FTZ R6, R48, R7, !PT ;  /* 0x0000000730067209 */ /* 0x000fe20007810000 */
[----:B------:R3:W-:Y:S01]  /*e920*/  MUFU.EX2 R4, R33 ;  /* 0x0000002100047308 */ /* 0x0007e20000000800 */
[----:B------:R-:W-:Y:S02]  /*e930*/  FFMA.FTZ R7, R34, UR51, -R64 ;  /* 0x0000003322077c23 */ /* 0x000fe40008010840 */
[----:B------:R-:W-:-:S04]  /*e940*/  FMNMX.FTZ R29, R51, R6, !PT ;  /* 0x00000006331d7209 */ /* 0x000fc80007810000 */
[----:B------:R-:W-:Y:S01]  /*e950*/  FMNMX.FTZ R6, R52, R29, !PT ;  /* 0x0000001d34067209 */ /* 0x000fe20007810000 */
[----:B------:R4:W-:Y:S03]  /*e960*/  MUFU.EX2 R79, R42 ;  /* 0x0000002a004f7308 */ /* 0x0009e60000000800 */
[----:B------:R-:W-:-:S04]  /*e970*/  FMNMX.FTZ R29, R55, R6, !PT ;  /* 0x00000006371d7209 */ /* 0x000fc80007810000 */
[----:B------:R-:W-:Y:S01]  /*e980*/  FMNMX.FTZ R6, R56, R29, !PT ;  /* 0x0000001d38067209 */ /* 0x000fe20007810000 */
[--C-:B------:R-:W-:Y:S01]  /*e990*/  FFMA.FTZ R29, R38, UR51, -R64.reuse ;  /* 0x00000033261d7c23 */ /* 0x100fe20008010840 */
[--C-:B------:R-:W-:Y:S01]  /*e9a0*/  FFMA.FTZ R38, R50, UR51, -R64.reuse ;  /* 0x0000003332267c23 */ /* 0x100fe20008010840 */
[--C-:B------:R-:W-:Y:S01]  /*e9b0*/  FFMA.FTZ R50, R61, UR51, -R64.reuse ;  /* 0x000000333d327c23 */ /* 0x100fe20008010840 */
[----:B---3--:R-:W-:Y:S01]  /*e9c0*/  FMNMX.FTZ R33, R59, R6, !PT ;  /* 0x000000063b217209 */ /* 0x008fe20007810000 */
[--C-:B----4-:R-:W-:Y:S01]  /*e9d0*/  FFMA.FTZ R42, R53, UR51, -R64.reuse ;  /* 0x00000033352a7c23 */ /* 0x110fe20008010840 */
[----:B------:R-:W-:Y:S01]  /*e9e0*/  MUFU.EX2 R80, R80 ;  /* 0x0000005000507308 */ /* 0x000fe20000000800 */
[----:B------:R-:W-:Y:S01]  /*e9f0*/  FFMA.FTZ R53, R62, UR51, -R64 ;  /* 0x000000333e357c23 */ /* 0x000fe20008010840 */
[----:B------:R-:W-:-:S04]  /*ea00*/  FMNMX.FTZ R6, R60, R33, !PT ;  /* 0x000000213c067209 */ /* 0x000fc80007810000 */
[----:B------:R-:W-:Y:S02]  /*ea10*/  FMNMX.FTZ R33, R63, R6, !PT ;  /* 0x000000063f217209 */ /* 0x000fe40007810000 */
[----:B------:R-:W-:Y:S02]  /*ea20*/  MUFU.EX2 R25, R25 ;  /* 0x0000001900197308 */ /* 0x000fe40000000800 */
[----:B------:R-:W-:-:S04]  /*ea30*/  FMNMX.FTZ R33, R72, R33, !PT ;  /* 0x0000002148217209 */ /* 0x000fc80007810000 */
[----:B------:R-:W-:Y:S02]  /*ea40*/  FMNMX.FTZ R33, R8, R33, !PT ;  /* 0x0000002108217209 */ /* 0x000fe40007810000 */
[----:B------:R-:W-:Y:S02]  /*ea50*/  MUFU.EX2 R26, R26 ;  /* 0x0000001a001a7308 */ /* 0x000fe40000000800 */
[----:B------:R-:W-:-:S04]  /*ea60*/  FMNMX.FTZ R33, R68, R33, !PT ;  /* 0x0000002144217209 */ /* 0x000fc80007810000 */
[----:B------:R-:W-:Y:S02]  /*ea70*/  FMNMX.FTZ R0, R78, R33, !PT ;  /* 0x000000214e007209 */ /* 0x000fe40007810000 */
[----:B------:R-:W-:Y:S02]  /*ea80*/  MUFU.EX2 R81, R81 ;  /* 0x0000005100517308 */ /* 0x000fe40000000800 */
[----:B------:R-:W-:-:S05]  /*ea90*/  FMNMX.FTZ R0, R83, R0, !PT ;  /* 0x0000000053007209 */ /* 0x000fca0007810000 */
[----:B------:R-:W3:Y:S01]  /*eaa0*/  SHFL.BFLY PT, R33, R0, 0x2, 0x1f ;  /* 0x0c401f0000217f89 */ /* 0x000ee200000e0000 */
[----:B------:R-:W-:Y:S08]  /*eab0*/  MUFU.EX2 R82, R82 ;  /* 0x0000005200527308 */ /* 0x000ff00000000800 */
[----:B------:R-:W-:Y:S08]  /*eac0*/  MUFU.EX2 R7, R7 ;  /* 0x0000000700077308 */ /* 0x000ff00000000800 */
[----:B------:R-:W-:Y:S01]  /*ead0*/  MUFU.EX2 R30, R30 ;  /* 0x0000001e001e7308 */ /* 0x000fe20000000800 */
[----:B---3--:R-:W-:Y:S01]  /*eae0*/  FMNMX.FTZ R34, R0, R33, !PT ;  /* 0x0000002100227209 */ /* 0x008fe20007810000 */
[--C-:B------:R-:W-:Y:S01]  /*eaf0*/  FFMA.FTZ R0, R65, UR51, -R64.reuse ;  /* 0x0000003341007c23 */ /* 0x100fe20008010840 */
[----:B------:R-:W-:-:S05]  /*eb00*/  FFMA.FTZ R33, R67, UR51, -R64 ;  /* 0x0000003343217c23 */ /* 0x000fca0008010840 */
[----:B------:R-:W-:Y:S01]  /*eb10*/  MUFU.EX2 R29, R29 ;  /* 0x0000001d001d7308 */ /* 0x000fe20000000800 */
[----:B------:R-:W3:Y:S07]  /*eb20*/  SHFL.BFLY PT, R41, R34, 0x1, 0x1f ;  /* 0x0c201f0022297f89 */ /* 0x000eee00000e0000 */
[----:B------:R-:W-:Y:S08]  /*eb30*/  MUFU.EX2 R20, R20 ;  /* 0x0000001400147308 */ /* 0x000ff00000000800 */
[----:B------:R-:W-:Y:S08]  /*eb40*/  MUFU.EX2 R66, R66 ;  /* 0x0000004200427308 */ /* 0x000ff00000000800 */
[----:B------:R-:W-:Y:S01]  /*eb50*/  MUFU.EX2 R73, R73 ;  /* 0x0000004900497308 */ /* 0x000fe20000000800 */
[----:B---3--:R-:W-:Y:S01]  /*eb60*/  FMNMX.FTZ R6, R34, R41, !PT ;  /* 0x0000002922067209 */ /* 0x008fe20007810000 */
[--C-:B------:R-:W-:Y:S01]  /*eb70*/  FFMA.FTZ R34, R69, UR51, -R64.reuse ;  /* 0x0000003345227c23 */ /* 0x100fe20008010840 */
[----:B------:R-:W-:-:S02]  /*eb80*/  FFMA.FTZ R41, R71, UR51, -R64 ;  /* 0x0000003347297c23 */ /* 0x000fc40008010840 */
[C---:B------:R-:W-:Y:S01]  /*eb90*/  FSETP.NEU.FTZ.AND P1, PT, R6.reuse, -INF , PT ;  /* 0xff8000000600780b */ /* 0x040fe20003f3d000 */
[----:B------:R-:W-:Y:S02]  /*eba0*/  FMUL.FTZ R69, R6, UR51 ;  /* 0x0000003306457c20 */ /* 0x000fe40008410000 */
[----:B------:R-:W-:Y:S03]  /*ebb0*/  MUFU.EX2 R37, R37 ;  /* 0x0000002500257308 */ /* 0x000fe60000000800 */
[----:B------:R-:W-:-:S05]  /*ebc0*/  FSEL R69, R69, RZ, P1 ;  /* 0x000000ff45457208 */ /* 0x000fca0000800000 */
[----:B------:R-:W-:Y:S01]  /*ebd0*/  MUFU.EX2 R38, R38 ;  /* 0x0000002600267308 */ /* 0x000fe20000000800 */
[--C-:B------:R-:W-:Y:S01]  /*ebe0*/  FFMA.FTZ R54, R75, UR51, -R69.reuse ;  /* 0x000000334b367c23 */ /* 0x100fe20008010845 */
[--C-:B------:R-:W-:Y:S01]  /*ebf0*/  FFMA.FTZ R57, R70, UR51, -R69.reuse ;  /* 0x0000003346397c23 */ /* 0x100fe20008010845 */
[--C-:B------:R-:W-:Y:S01]  /*ec00*/  FFMA.FTZ R58, R9, UR51, -R69.reuse ;  /* 0x00000033093a7c23 */ /* 0x100fe20008010845 */
[--C-:B------:R-:W-:Y:S01]  /*ec10*/  FFMA.FTZ R61, R10, UR51, -R69.reuse ;  /* 0x000000330a3d7c23 */ /* 0x100fe20008010845 */
[----:B0-----:R-:W-:Y:S01]  /*ec20*/  FADD.FTZ R9, R3, R74 ;  /* 0x0000004a03097221 */ /* 0x001fe20000010000 */
[--C-:B------:R-:W-:Y:S01]  /*ec30*/  FFMA.FTZ R13, R13, UR51, -R69.reuse ;  /* 0x000000330d0d7c23 */ /* 0x100fe20008010845 */
[----:B------:R-:W-:Y:S01]  /*ec40*/  FFMA.FTZ R62, R14, UR51, -R69 ;  /* 0x000000330e3e7c23 */ /* 0x000fe20008010845 */
[----:B------:R-:W-:Y:S01]  /*ec50*/  MUFU.EX2 R54, R54 ;  /* 0x0000003600367308 */ /* 0x000fe20000000800 */
[----:B------:R-:W-:Y:S01]  /*ec60*/  FADD.FTZ R10, R76, R9 ;  /* 0x000000094c0a7221 */ /* 0x000fe20000010000 */
[--C-:B------:R-:W-:Y:S01]  /*ec70*/  FFMA.FTZ R64, R21, UR51, -R69.reuse ;  /* 0x0000003315407c23 */ /* 0x100fe20008010845 */
[--C-:B------:R-:W-:Y:S01]  /*ec80*/  FFMA.FTZ R21, R35, UR51, -R69.reuse ;  /* 0x0000003323157c23 */ /* 0x100fe20008010845 */
[--C-:B------:R-:W-:Y:S01]  /*ec90*/  FFMA.FTZ R35, R43, UR51, -R69.reuse ;  /* 0x000000332b237c23 */ /* 0x100fe20008010845 */
[----:B-1----:R-:W-:Y:S01]  /*eca0*/  FADD.FTZ R10, R77, R10 ;  /* 0x0000000a4d0a7221 */ /* 0x002fe20000010000 */
[--C-:B------:R-:W-:Y:S01]  /*ecb0*/  FFMA.FTZ R43, R51, UR51, -R69.reuse ;  /* 0x00000033332b7c23 */ /* 0x100fe20008010845 */
[--C-:B------:R-:W-:Y:S01]  /*ecc0*/  FFMA.FTZ R65, R24, UR51, -R69.reuse ;  /* 0x0000003318417c23 */ /* 0x100fe20008010845 */
[----:B------:R-:W0:Y:S01]  /*ecd0*/  MUFU.EX2 R57, R57 ;  /* 0x0000003900397308 */ /* 0x000e220000000800 */
[----:B-----5:R-:W-:Y:S01]  /*ece0*/  FADD.FTZ R51, R11, R10 ;  /* 0x0000000a0b337221 */ /* 0x020fe20000010000 */
[--C-:B------:R-:W-:Y:S01]  /*ecf0*/  FFMA.FTZ R27, R27, UR51, -R69.reuse ;  /* 0x000000331b1b7c23 */ /* 0x100fe20008010845 */
[--C-:B------:R-:W-:Y:S01]  /*ed00*/  FFMA.FTZ R67, R31, UR51, -R69.reuse ;  /* 0x000000331f437c23 */ /* 0x100fe20008010845 */
[----:B------:R-:W-:Y:S01]  /*ed10*/  FFMA.FTZ R31, R39, UR51, -R69 ;  /* 0x00000033271f7c23 */ /* 0x000fe20008010845 */
[----:B--2---:R-:W-:Y:S01]  /*ed20*/  FADD.FTZ R10, R12, R51 ;  /* 0x000000330c0a7221 */ /* 0x004fe20000010000 */
        /* <DEDUP_REMOVED lines=11> */
[----:B0-----:R-:W-:Y:S01]  /*ede0*/  FADD.FTZ R9, R54, R57 ;  /* 0x0000003936097221 */ /* 0x001fe20000010000 */
[--C-:B------:R-:W-:Y:S01]  /*edf0*/  FFMA.FTZ R52, R56, UR51, -R69.reuse ;  /* 0x0000003338347c23 */ /* 0x100fe20008010845 */
[--C-:B------:R-:W-:Y:S01]  /*ee00*/  FFMA.FTZ R28, R28, UR51, -R69.reuse ;  /* 0x000000331c1c7c23 */ /* 0x100fe20008010845 */
[----:B------:R-:W-:Y:S01]  /*ee10*/  F2FP.F16.F32.PACK_AB R12, R12, R11 ;  /* 0x0000000b0c0c723e */ /* 0x000fe200000000ff */
[--C-:B------:R-:W-:Y:S01]  /*ee20*/  FFMA.FTZ R59, R59, UR51, -R69.reuse ;  /* 0x000000333b3b7c23 */ /* 0x100fe20008010845 */
[--C-:B------:R-:W-:Y:S01]  /*ee30*/  FFMA.FTZ R60, R60, UR51, -R69.reuse ;  /* 0x000000333c3c7c23 */ /* 0x100fe20008010845 */
[----:B------:R-:W-:Y:S01]  /*ee40*/  FFMA.FTZ R63, R63, UR51, -R69 ;  /* 0x000000333f3f7c23 */ /* 0x000fe20008010845 */
[----:B------:R-:W0:Y:S01]  /*ee50*/  MUFU.EX2 R13, R13 ;  /* 0x0000000d000d7308 */ /* 0x000e220000000800 */
[----:B-1----:R-:W-:Y:S01]  /*ee60*/  FADD.FTZ R8, R58, R9 ;  /* 0x000000093a087221 */ /* 0x002fe20000010000 */
[----:B------:R-:W-:Y:S01]  /*ee70*/  FADD.FTZ R9, R15, R10 ;  /* 0x0000000a0f097221 */ /* 0x000fe20000010000 */
[--C-:B------:R-:W-:Y:S01]  /*ee80*/  FFMA.FTZ R72, R72, UR51, -R69.reuse ;  /* 0x0000003348487c23 */ /* 0x100fe20008010845 */
[--C-:B------:R-:W-:Y:S01]  /*ee90*/  FFMA.FTZ R68, R68, UR51, -R69.reuse ;  /* 0x0000003344447c23 */ /* 0x100fe20008010845 */
[----:B------:R-:W-:Y:S01]  /*eea0*/  FFMA.FTZ R78, R78, UR51, -R69 ;  /* 0x000000334e4e7c23 */ /* 0x000fe20008010845 */
[----:B------:R-:W-:Y:S01]  /*eeb0*/  FADD.FTZ R10, R80, R9 ;  /* 0x00000009500a7221 */ /* 0x000fe20000010000 */
[----:B------:R-:W-:Y:S01]  /*eec0*/  FFMA.FTZ R69, R83, UR51, -R69 ;  /* 0x0000003353457c23 */ /* 0x000fe20008010845 */
[----:B------:R-:W1:Y:S01]  /*eed0*/  MUFU.EX2 R62, R62 ;  /* 0x0000003e003e7308 */ /* 0x000e620000000800 */
[----:B--2---:R-:W-:Y:S01]  /*eee0*/  FADD.FTZ R8, R61, R8 ;  /* 0x000000083d087221 */ /* 0x004fe20000010000 */
[----:B------:R-:W-:Y:S01]  /*eef0*/  FADD.FTZ R55, R25, R10 ;  /* 0x0000000a19377221 */ /* 0x000fe20000010000 */
[----:B------:R-:W-:-:S02]  /*ef00*/  F2FP.F16.F32.PACK_AB R10, R77, R76 ;  /* 0x0000004c4d0a723e */ /* 0x000fc400000000ff */
[----:B------:R-:W-:Y:S01]  /*ef10*/  F2FP.F16.F32.PACK_AB R11, R61, R58 ;  /* 0x0000003a3d0b723e */ /* 0x000fe200000000ff */
[----:B------:R-:W-:Y:S02]  /*ef20*/  FADD.FTZ R14, R26, R55 ;  /* 0x000000371a0e7221 */ /* 0x000fe40000010000 */
[----:B------:R-:W2:Y:S01]  /*ef30*/  MUFU.EX2 R64, R64 ;  /* 0x0000004000407308 */ /* 0x000ea20000000800 */
[----:B0-----:R-:W-:Y:S01]  /*ef40*/  FADD.FTZ R9, R13, R8 ;  /* 0x000000080d097221 */ /* 0x001fe20000010000 */
[----:B------:R-:W-:Y:S01]  /*ef50*/  F2FP.F16.F32.PACK_AB R8, R74, R3 ;  /* 0x000000034a08723e */ /* 0x000fe200000000ff */
[----:B------:R-:W-:Y:S01]  /*ef60*/  FADD.FTZ R3, R81, R14 ;  /* 0x0000000e51037221 */ /* 0x000fe20000010000 */
[----:B------:R-:W-:-:S04]  /*ef70*/  F2FP.F16.F32.PACK_AB R14, R80, R15 ;  /* 0x0000000f500e723e */ /* 0x000fc800000000ff */
[----:B------:R-:W0:Y:S01]  /*ef80*/  MUFU.EX2 R65, R65 ;  /* 0x0000004100417308 */ /* 0x000e220000000800 */
[C---:B-1----:R-:W-:Y:S01]  /*ef90*/  FADD.FTZ R9, R62.reuse, R9 ;  /* 0x000000093e097221 */ /* 0x042fe20000010000 */
[----:B------:R-:W-:-:S06]  /*efa0*/  F2FP.F16.F32.PACK_AB R13, R62, R13 ;  /* 0x0000000d3e0d723e */ /* 0x000fcc00000000ff */
[----:B------:R-:W1:Y:S01]  /*efb0*/  MUFU.EX2 R27, R27 ;  /* 0x0000001b001b7308 */ /* 0x000e620000000800 */
[----:B--2---:R-:W-:Y:S01]  /*efc0*/  FADD.FTZ R24, R64, R9 ;  /* 0x0000000940187221 */ /* 0x004fe20000010000 */
[----:B------:R-:W-:-:S06]  /*efd0*/  FADD.FTZ R9, R82, R3 ;  /* 0x0000000352097221 */ /* 0x000fcc0000010000 */
[----:B------:R-:W2:Y:S01]  /*efe0*/  MUFU.EX2 R28, R28 ;  /* 0x0000001c001c7308 */ /* 0x000ea20000000800 */
[----:B0-----:R-:W-:Y:S01]  /*eff0*/  FADD.FTZ R56, R65, R24 ;  /* 0x0000001841387221 */ /* 0x001fe20000010000 */
[----:B------:R-:W-:Y:S02]  /*f000*/  F2FP.F16.F32.PACK_AB R24, R26, R25 ;  /* 0x000000191a18723e */ /* 0x000fe400000000ff */
[----:B------:R-:W-:Y:S02]  /*f010*/  ISETP.NE.AND P5, PT, R142, 0x1, PT ;  /* 0x000000018e00780c */ /* 0x000fe40003fa5270 */
[----:B------:R-:W-:Y:S02]  /*f020*/  F2FP.F16.F32.PACK_AB R26, R82, R81 ;  /* 0x00000051521a723e */ /* 0x000fe400000000ff */
[----:B------:R-:W0:Y:S01]  /*f030*/  MUFU.EX2 R67, R67 ;  /* 0x0000004300437308 */ /* 0x000e220000000800 */
[----:B-1----:R-:W-:Y:S01]  /*f040*/  FADD.FTZ R3, R27, R56 ;  /* 0x000000381b037221 */ /* 0x002fe20000010000 */
[----:B------:R-:W-:Y:S01]  /*f050*/  FADD.FTZ R56, R4, R9 ;  /* 0x0000000904387221 */ /* 0x000fe20000010000 */
[----:B------:R-:W-:-:S03]  /*f060*/  F2FP.F16.F32.PACK_AB R9, R57, R54 ;  /* 0x000000363909723e */ /* 0x000fc600000000ff */
[----:B------:R-:W-:Y:S02]  /*f070*/  FADD.FTZ R15, R7, R56 ;  /* 0x00000038070f7221 */ /* 0x000fe40000010000 */
[----:B------:R-:W1:Y:S01]  /*f080*/  MUFU.EX2 R70, R70 ;  /* 0x0000004600467308 */ /* 0x000e620000000800 */
[----:B--2---:R-:W-:Y:S01]  /*f090*/  FADD.FTZ R54, R28, R3 ;  /* 0x000000031c367221 */ /* 0x004fe20000010000 */
[----:B------:R-:W-:Y:S01]  /*f0a0*/  FADD.FTZ R56, R30, R15 ;  /* 0x0000000f1e387221 */ /* 0x000fe20000010000 */
[----:B------:R-:W-:Y:S01]  /*f0b0*/  F2FP.F16.F32.PACK_AB R25, R28, R27 ;  /* 0x0000001b1c19723e */ /* 0x000fe200000000ff */
[----:B------:R-:W-:Y:S01]  /*f0c0*/  STSM.16.M88.4 [R157+0x21800], R8 ;  /* 0x021800089d007844 */ /* 0x000fe20000000200 */
[----:B------:R-:W-:Y:S01]  /*f0d0*/  F2FP.F16.F32.PACK_AB R15, R65, R64 ;  /* 0x00000040410f723e */ /* 0x000fe200000000ff */
[----:B------:R-:W-:Y:S02]  /*f0e0*/  FADD.FTZ R55, R29, R56 ;  /* 0x000000381d377221 */ /* 0x000fe40000010000 */
[----:B------:R-:W2:Y:S01]  /*f0f0*/  LDL R56, [R1+0x70] ;  /* 0x0000700001387983 */ /* 0x000ea20000100800 */
[----:B------:R-:W3:Y:S01]  /*f100*/  MUFU.EX2 R21, R21 ;  /* 0x0000001500157308 */ /* 0x000ee20000000800 */
[----:B0-----:R-:W-:-:S02]  /*f110*/  FADD.FTZ R3, R67, R54 ;  /* 0x0000003643037221 */ /* 0x001fc40000010000 */
[----:B------:R0:W-:Y:S05]  /*f120*/  STSM.16.M88.4 [R86], R12 ;  /* 0x0000000c56007844 */ /* 0x0001ea0000000200 */
[----:B------:R-:W4:Y:S01]  /*f130*/  MUFU.EX2 R32, R32 ;  /* 0x0000002000207308 */ /* 0x000f220000000800 */
[C---:B-1----:R-:W-:Y:S01]  /*f140*/  FADD.FTZ R54, R70.reuse, R3 ;  /* 0x0000000346367221 */ /* 0x042fe20000010000 */
[----:B------:R-:W-:-:S06]  /*f150*/  F2FP.F16.F32.PACK_AB R27, R70, R67 ;  /* 0x00000043461b723e */ /* 0x000fcc00000000ff */
[----:B------:R-:W1:Y:S01]  /*f160*/  MUFU.EX2 R31, R31 ;  /* 0x0000001f001f7308 */ /* 0x000e620000000800 */
[----:B---3--:R-:W-:Y:S01]  /*f170*/  FADD.FTZ R3, R21, R54 ;  /* 0x0000003615037221 */ /* 0x008fe20000010000 */
[----:B------:R-:W-:-:S06]  /*f180*/  FADD.FTZ R54, R20, R55 ;  /* 0x0000003714367221 */ /* 0x000fcc0000010000 */
[----:B------:R-:W3:Y:S01]  /*f190*/  MUFU.EX2 R36, R36 ;  /* 0x0000002400247308 */ /* 0x000ee20000000800 */
[----:B------:R-:W-:Y:S01]  /*f1a0*/  FADD.FTZ R55, R79, R54 ;  /* 0x000000364f377221 */ /* 0x000fe20000010000 */
[----:B----4-:R-:W-:-:S06]  /*f1b0*/  FADD.FTZ R28, R32, R3 ;  /* 0x00000003201c7221 */ /* 0x010fcc0000010000 */
[----:B------:R-:W4:Y:S01]  /*f1c0*/  MUFU.EX2 R35, R35 ;  /* 0x0000002300237308 */ /* 0x000f220000000800 */
[----:B------:R-:W-:Y:S01]  /*f1d0*/  FADD.FTZ R54, R66, R55 ;  /* 0x0000003742367221 */ /* 0x000fe20000010000 */
[----:B-1----:R-:W-:-:S06]  /*f1e0*/  FADD.FTZ R3, R31, R28 ;  /* 0x0000001c1f037221 */ /* 0x002fcc0000010000 */
[----:B------:R-:W1:Y:S01]  /*f1f0*/  MUFU.EX2 R40, R40 ;  /* 0x0000002800287308 */ /* 0x000e620000000800 */
[----:B------:R-:W-:-:S07]  /*f200*/  FADD.FTZ R54, R73, R54 ;  /* 0x0000003649367221 */ /* 0x000fce0000010000 */
[----:B------:R-:W0:Y:S01]  /*f210*/  MUFU.EX2 R42, R42 ;  /* 0x0000002a002a7308 */ /* 0x000e220000000800 */
[----:B------:R-:W-:Y:S01]  /*f220*/  F2FP.F16.F32.PACK_AB R28, R7, R4 ;  /* 0x00000004071c723e */ /* 0x000fe200000000ff */
[----:B---3--:R-:W-:-:S06]  /*f230*/  FADD.FTZ R4, R36, R3 ;  /* 0x0000000324047221 */ /* 0x008fcc0000010000 */
[----:B------:R-:W3:Y:S01]  /*f240*/  MUFU.EX2 R39, R39 ;  /* 0x0000002700277308 */ /* 0x000ee20000000800 */
[----:B------:R-:W-:-:S07]  /*f250*/  FADD.FTZ R7, R37, R54 ;  /* 0x0000003625077221 */ /* 0x000fce0000010000 */
[----:B------:R-:W5:Y:S01]  /*f260*/  MUFU.EX2 R45, R45 ;  /* 0x0000002d002d7308 */ /* 0x000f620000000800 */
[----:B----4-:R-:W-:Y:S01]  /*f270*/  FADD.FTZ R3, R35, R4 ;  /* 0x0000000423037221 */ /* 0x010fe20000010000 */
[----:B------:R-:W-:-:S06]  /*f280*/  FADD.FTZ R7, R38, R7 ;  /* 0x0000000726077221 */ /* 0x000fcc0000010000 */
[----:B------:R-:W4:Y:S08]  /*f290*/  MUFU.EX2 R44, R44 ;  /* 0x0000002c002c7308 */ /* 0x000f300000000800 */
[----:B------:R-:W4:Y:S01]  /*f2a0*/  MUFU.EX2 R46, R46 ;  /* 0x0000002e002e7308 */ /* 0x000f220000000800 */
[----:B-1----:R-:W-:Y:S01]  /*f2b0*/  FADD.FTZ R4, R40, R3 ;  /* 0x0000000328047221 */ /* 0x002fe20000010000 */
[----:B0-----:R-:W-:-:S06]  /*f2c0*/  FADD.FTZ R12, R42, R7 ;  /* 0x000000072a0c7221 */ /* 0x001fcc0000010000 */
[----:B------:R-:W0:Y:S08]  /*f2d0*/  MUFU.EX2 R43, R43 ;  /* 0x0000002b002b7308 */ /* 0x000e300000000800 */
[----:B------:R-:W1:Y:S01]  /*f2e0*/  MUFU.EX2 R49, R49 ;  /* 0x0000003100317308 */ /* 0x000e620000000800 */
[----:B---3--:R-:W-:Y:S01]  /*f2f0*/  FADD.FTZ R3, R39, R4 ;  /* 0x0000000427037221 */ /* 0x008fe20000010000 */
[----:B-----5:R-:W-:-:S06]  /*f300*/  FADD.FTZ R7, R45, R12 ;  /* 0x0000000c2d077221 */ /* 0x020fcc0000010000 */
[----:B------:R-:W3:Y:S08]  /*f310*/  MUFU.EX2 R48, R48 ;  /* 0x0000003000307308 */ /* 0x000ef00000000800 */
[----:B------:R-:W5:Y:S01]  /*f320*/  MUFU.EX2 R50, R50 ;  /* 0x0000003200327308 */ /* 0x000f620000000800 */
[----:B----4-:R-:W-:Y:S01]  /*f330*/  FADD.FTZ R4, R44, R3 ;  /* 0x000000032c047221 */ /* 0x010fe20000010000 */
[----:B------:R-:W-:-:S06]  /*f340*/  FADD.FTZ R12, R46, R7 ;  /* 0x000000072e0c7221 */ /* 0x000fcc0000010000 */
[----:B------:R-:W4:Y:S08]  /*f350*/  MUFU.EX2 R47, R47 ;  /* 0x0000002f002f7308 */ /* 0x000f300000000800 */
[----:B------:R-:W4:Y:S08]  /*f360*/  MUFU.EX2 R53, R53 ;  /* 0x0000003500357308 */ /* 0x000f300000000800 */
[----:B------:R-:W-:Y:S01]  /*f370*/  MUFU.EX2 R52, R52 ;  /* 0x0000003400347308 */ /* 0x000fe20000000800 */
[----:B0-----:R-:W-:-:S07]  /*f380*/  FADD.FTZ R3, R43, R4 ;  /* 0x000000042b037221 */ /* 0x001fce0000010000 */
[----:B------:R-:W-:Y:S08]  /*f390*/  MUFU.EX2 R59, R59 ;  /* 0x0000003b003b7308 */ /* 0x000ff00000000800 */
[----:B------:R-:W0:Y:S08]  /*f3a0*/  MUFU.EX2 R60, R60 ;  /* 0x0000003c003c7308 */ /* 0x000e300000000800 */
[----:B------:R-:W-:Y:S08]  /*f3b0*/  MUFU.EX2 R63, R63 ;  /* 0x0000003f003f7308 */ /* 0x000ff00000000800 */
[----:B------:R-:W0:Y:S01]  /*f3c0*/  MUFU.EX2 R72, R72 ;  /* 0x0000004800487308 */ /* 0x000e220000000800 */
[----:B------:R-:W-:-:S07]  /*f3d0*/  F2FP.F16.F32.PACK_AB R30, R29, R30 ;  /* 0x0000001e1d1e723e */ /* 0x000fce00000000ff */
[----:B------:R-:W-:Y:S01]  /*f3e0*/  MUFU.EX2 R0, R0 ;  /* 0x0000000000007308 */ /* 0x000fe20000000800 */
[----:B-1----:R-:W-:-:S07]  /*f3f0*/  FADD.FTZ R7, R49, R12 ;  /* 0x0000000c31077221 */ /* 0x002fce0000010000 */
[----:B------:R-:W1:Y:S08]  /*f400*/  MUFU.EX2 R33, R33 ;  /* 0x0000002100217308 */ /* 0x000e700000000800 */
[----:B------:R-:W-:Y:S08]  /*f410*/  MUFU.EX2 R34, R34 ;  /* 0x0000002200227308 */ /* 0x000ff00000000800 */
[----:B------:R-:W1:Y:S08]  /*f420*/  MUFU.EX2 R41, R41 ;  /* 0x0000002900297308 */ /* 0x000e700000000800 */
[----:B------:R-:W-:Y:S08]  /*f430*/  MUFU.EX2 R51, R51 ;  /* 0x0000003300337308 */ /* 0x000ff00000000800 */
[----:B------:R-:W1:Y:S08]  /*f440*/  MUFU.EX2 R68, R68 ;  /* 0x0000004400447308 */ /* 0x000e700000000800 */
[----:B------:R-:W-:Y:S08]  /*f450*/  MUFU.EX2 R78, R78 ;  /* 0x0000004e004e7308 */ /* 0x000ff00000000800 */
[----:B------:R-:W1:Y:S01]  /*f460*/  MUFU.EX2 R69, R69 ;  /* 0x0000004500457308 */ /* 0x000e620000000800 */
[----:B------:R-:W-:-:S02]  /*f470*/  F2FP.F16.F32.PACK_AB R29, R32, R21 ;  /* 0x00000015201d723e */ /* 0x000fc400000000ff */
[----:B------:R-:W-:Y:S01]  /*f480*/  F2FP.F16.F32.PACK_AB R31, R36, R31 ;  /* 0x0000001f241f723e */ /* 0x000fe200000000ff */
[----:B---3--:R-:W-:Y:S01]  /*f490*/  FADD.FTZ R4, R48, R3 ;  /* 0x0000000330047221 */ /* 0x008fe20000010000 */
[----:B------:R-:W-:Y:S02]  /*f4a0*/  F2FP.F16.F32.PACK_AB R8, R79, R20 ;  /* 0x000000144f08723e */ /* 0x000fe400000000ff */
[----:B------:R-:W-:Y:S02]  /*f4b0*/  F2FP.F16.F32.PACK_AB R10, R73, R66 ;  /* 0x00000042490a723e */ /* 0x000fe400000000ff */
[----:B------:R-:W-:Y:S02]  /*f4c0*/  F2FP.F16.F32.PACK_AB R9, R40, R35 ;  /* 0x000000232809723e */ /* 0x000fe400000000ff */
[----:B------:R-:W-:Y:S01]  /*f4d0*/  F2FP.F16.F32.PACK_AB R11, R44, R39 ;  /* 0x000000272c0b723e */ /* 0x000fe200000000ff */
[----:B-----5:R-:W-:Y:S01]  /*f4e0*/  FADD.FTZ R14, R50, R7 ;  /* 0x00000007320e7221 */ /* 0x020fe20000010000 */
[----:B------:R1:W-:Y:S01]  /*f4f0*/  STSM.16.M88.4 [R85], R24 ;  /* 0x0000001855007844 */ /* 0x0003e20000000200 */
[----:B------:R-:W3:Y:S01]  /*f500*/  @P5 LDC R20, c[0x0][0x44c] ;  /* 0x00011300ff145b82 */ /* 0x000ee20000000800 */
[----:B----4-:R-:W-:-:S02]  /*f510*/  FADD.FTZ R3, R47, R4 ;  /* 0x000000042f037221 */ /* 0x010fc40000010000 */
[----:B------:R-:W-:Y:S01]  /*f520*/  STSM.16.M88.4 [R84], R28 ;  /* 0x0000001c54007844 */ /* 0x000fe20000000200 */
[----:B------:R-:W-:Y:S01]  /*f530*/  FADD.FTZ R7, R53, R14 ;  /* 0x0000000e35077221 */ /* 0x000fe20000010000 */
[----:B------:R-:W-:Y:S02]  /*f540*/  F2FP.F16.F32.PACK_AB R12, R49, R46 ;  /* 0x0000002e310c723e */ /* 0x000fe400000000ff */
[----:B------:R4:W-:Y:S01]  /*f550*/  STSM.16.M88.4 [R157+0x27800], R8 ;  /* 0x027800089d007844 */ /* 0x0009e20000000200 */
[----:B------:R-:W-:Y:S01]  /*f560*/  F2FP.F16.F32.PACK_AB R14, R53, R50 ;  /* 0x00000032350e723e */ /* 0x000fe200000000ff */
[----:B------:R-:W5:Y:S01]  /*f570*/  @P5 LDC R21, c[0x0][0x450] ;  /* 0x00011400ff155b82 */ /* 0x000f620000000800 */
[----:B0-----:R-:W-:Y:S02]  /*f580*/  F2FP.F16.F32.PACK_AB R13, R60, R59 ;  /* 0x0000003b3c0d723e */ /* 0x001fe400000000ff */
[----:B------:R-:W-:Y:S01]  /*f590*/  F2FP.F16.F32.PACK_AB R15, R72, R63 ;  /* 0x0000003f480f723e */ /* 0x000fe200000000ff */
[----:B------:R-:W-:Y:S01]  /*f5a0*/  FADD.FTZ R4, R52, R3 ;  /* 0x0000000334047221 */ /* 0x000fe20000010000 */
[----:B-1----:R-:W-:-:S02]  /*f5b0*/  F2FP.F16.F32.PACK_AB R24, R33, R0 ;  /* 0x000000002118723e */ /* 0x002fc400000000ff */
[----:B------:R-:W-:Y:S02]  /*f5c0*/  F2FP.F16.F32.PACK_AB R26, R41, R34 ;  /* 0x00000022291a723e */ /* 0x000fe400000000ff */
[----:B------:R-:W-:Y:S02]  /*f5d0*/  F2FP.F16.F32.PACK_AB R25, R68, R51 ;  /* 0x000000334419723e */ /* 0x000fe400000000ff */
[----:B------:R-:W-:Y:S02]  /*f5e0*/  F2FP.F16.F32.PACK_AB R27, R69, R78 ;  /* 0x0000004e451b723e */ /* 0x000fe400000000ff */
[----:B----4-:R-:W-:Y:S02]  /*f5f0*/  F2FP.F16.F32.PACK_AB R8, R38, R37 ;  /* 0x000000252608723e */ /* 0x010fe400000000ff */
[----:B------:R-:W-:Y:S02]  /*f600*/  F2FP.F16.F32.PACK_AB R10, R45, R42 ;  /* 0x0000002a2d0a723e */ /* 0x000fe400000000ff */
[----:B------:R-:W-:-:S02]  /*f610*/  F2FP.F16.F32.PACK_AB R9, R48, R43 ;  /* 0x0000002b3009723e */ /* 0x000fc400000000ff */
[----:B------:R-:W-:Y:S01]  /*f620*/  F2FP.F16.F32.PACK_AB R11, R52, R47 ;  /* 0x0000002f340b723e */ /* 0x000fe200000000ff */
[----:B------:R-:W-:-:S04]  /*f630*/  FADD.FTZ R3, R59, R4 ;  /* 0x000000043b037221 */ /* 0x000fc80000010000 */
[----:B------:R-:W-:-:S04]  /*f640*/  FADD.FTZ R4, R60, R3 ;  /* 0x000000033c047221 */ /* 0x000fc80000010000 */
[----:B------:R-:W-:Y:S01]  /*f650*/  FADD.FTZ R3, R63, R4 ;  /* 0x000000043f037221 */ /* 0x000fe20000010000 */
[----:B--2---:R0:W-:Y:S04]  /*f660*/  STSM.16.M88.4 [R56], R8 ;  /* 0x0000000838007844 */ /* 0x0041e80000000200 */
[----:B------:R0:W-:Y:S04]  /*f670*/  STSM.16.M88.4 [R85+0x6000], R12 ;  /* 0x0060000c55007844 */ /* 0x0001e80000000200 */
[----:B------:R0:W-:Y:S01]  /*f680*/  STSM.16.M88.4 [R84+0x6000], R24 ;  /* 0x0060001854007844 */ /* 0x0001e20000000200 */
[----:B------:R1:W-:Y:S06]  /*f690*/  MEMBAR.ALL.CTA ;  /* 0x0000000000007992 */ /* 0x0003ec0000008000 */
[----:B-1----:R-:W1:Y:S01]  /*f6a0*/  FENCE.VIEW.ASYNC.S ;  /* 0x00000000000073c6 */ /* 0x002e620000000000 */
[----:B------:R-:W-:Y:S01]  /*f6b0*/  FADD.FTZ R72, R72, R3 ;  /* 0x0000000348487221 */ /* 0x000fe20000010000 */
[----:B------:R-:W-:Y:S01]  /*f6c0*/  FADD.FTZ R0, R0, R7 ;  /* 0x0000000700007221 */ /* 0x000fe20000010000 */
[----:B------:R-:W-:Y:S01]  /*f6d0*/  PLOP3.LUT P1, PT, PT, PT, UP0, 0x40, 0x0 ;  /* 0x000000000000781c */ /* 0x000fe20003f2e808 */
[----:B---3--:R-:W-:-:S04]  /*f6e0*/  @P5 IMAD.HI.U32 R20, R89, R20, RZ ;  /* 0x0000001459145227 */ /* 0x008fc800078e00ff */
[----:B------:R-:W-:Y:S01]  /*f6f0*/  FADD.FTZ R51, R51, R72 ;  /* 0x0000004833337221 */ /* 0x000fe20000010000 */
[----:B------:R-:W-:Y:S01]  /*f700*/  FADD.FTZ R33, R33, R0 ;  /* 0x0000000021217221 */ /* 0x000fe20000010000 */
[----:B------:R-:W-:Y:S01]  /*f710*/  IMAD.MOV.U32 R0, RZ, RZ, R89 ;  /* 0x000000ffff007224 */ /* 0x000fe200078e0059 */
[----:B-----5:R-:W-:Y:S01]  /*f720*/  @P5 SHF.R.U32.HI R0, RZ, R21, R20 ;  /* 0x00000015ff005219 */ /* 0x020fe20000011614 */
[----:B------:R-:W-:Y:S01]  /*f730*/  FADD.FTZ R51, R68, R51 ;  /* 0x0000003344337221 */ /* 0x000fe20000010000 */
[----:B------:R-:W-:-:S03]  /*f740*/  FADD.FTZ R4, R34, R33 ;  /* 0x0000002122047221 */ /* 0x000fc60000010000 */
[----:B------:R-:W-:Y:S01]  /*f750*/  FADD.FTZ R78, R78, R51 ;  /* 0x000000334e4e7221 */ /* 0x000fe20000010000 */
[----:B------:R-:W-:Y:S02]  /*f760*/  IMAD.IADD R103, R103, 0x1, R0 ;  /* 0x0000000167677824 */ /* 0x000fe400078e0200 */
[----:B------:R-:W-:Y:S01]  /*f770*/  FADD.FTZ R4, R41, R4 ;  /* 0x0000000429047221 */ /* 0x000fe20000010000 */
[----:B------:R-:W-:Y:S02]  /*f780*/  VIADD R0, R88, 0xfffffffe ;  /* 0xfffffffe58007836 */ /* 0x000fe40000000000 */
[----:B------:R-:W-:Y:S01]  /*f790*/  FADD.FTZ R3, R69, R78 ;  /* 0x0000004e45037221 */ /* 0x000fe20000010000 */
[----:B------:R-:W-:Y:S01]  /*f7a0*/  VIADD R7, R103, UR6 ;  /* 0x0000000667077c36 */ /* 0x000fe20008000000 */
[----:B-1----:R-:W-:Y:S01]  /*f7b0*/  NOP ;  /* 0x0000000000007918 */ /* 0x002fe20000000000 */
[----:B0-----:R-:W-:Y:S05]  /*f7c0*/  @P1 BRA `(.L_x_1494) ;  /* 0x0000000000541947 */ /* 0x001fea0003800000 */
[C---:B------:R-:W-:Y:S01]  /*f7d0*/  ISETP.GT.AND P1, PT, R103.reuse, RZ, PT ;  /* 0x000000ff6700720c */ /* 0x040fe20003f24270 */
[----:B------:R-:W-:Y:S01]  /*f7e0*/  BSSY B0, `(.L_x_1495) ;  /* 0x0000010000007945 */ /* 0x000fe20003800000 */
[----:B------:R-:W-:-:S11]  /*f7f0*/  IADD3 R8, R103, -0x1, RZ ;  /* 0xffffffff67087810 */ /* 0x000fd60007ffe0ff */
[----:B------:R-:W-:Y:S05]  /*f800*/  @P1 BRA `(.L_x_1496) ;  /* 0x0000000000201947 */ /* 0x000fea0003800000 */
[----:B------:R-:W-:Y:S01]  /*f810*/  UISETP.NE.AND UP1, UPT, UR7, 0x1, UPT ;  /* 0x000000010700788c */ /* 0x000fe2000bf25270 */
[----:B------:R-:W-:-:S05]  /*f820*/  IMAD.MOV R8, RZ, RZ, -R103 ;  /* 0x000000ffff087224 */ /* 0x000fca00078e0a67 */
[----:B------:R-:W-:-:S05]  /*f830*/  PLOP3.LUT P1, PT, PT, PT, UP1, 0x80, 0x0 ;  /* 0x000000000000781c */ /* 0x000fca0003f2f018 */
[----:B------:R-:W-:-:S08]  /*f840*/  @UP1 ULDC.64 UR4, c[0x0][0x9e8] ;  /* 0x00027a0000041ab9 */ /* 0x000fd00000000a00 */
[----:B------:R-:W-:-:S05]  /*f850*/  @P1 IMAD.HI.U32 R9, R8, UR4, RZ ;  /* 0x0000000408091c27 */ /* 0x000fca000f8e00ff */
[----:B------:R-:W-:-:S04]  /*f860*/  @P1 SHF.R.U32.HI R8, RZ, UR5, R9 ;  /* 0x00000005ff081c19 */ /* 0x000fc80008011609 */
[----:B------:R-:W-:Y:S01]  /*f870*/  LOP3.LUT R8, RZ, R8, RZ, 0x33, !PT ;  /* 0x00000008ff087212 */ /* 0x000fe200078e33ff */
[----:B------:R-:W-:Y:S06]  /*f880*/  BRA `(.L_x_1497) ;  /* 0x0000000000147947 */ /* 0x000fec0003800000 */
.L_x_1496:
[----:B------:R-:W-:-:S06]  /*f890*/  UISETP.NE.AND UP1, UPT, UR7, 0x1, UPT ;  /* 0x000000010700788c */ /* 0x000fcc000bf25270 */
[----:B------:R-:W-:-:S05]  /*f8a0*/  PLOP3.LUT P1, PT, PT, PT, UP1, 0x80, 0x0 ;  /* 0x000000000000781c */ /* 0x000fca0003f2f018 */
[----:B------:R-:W-:-:S08]  /*f8b0*/  @UP1 ULDC.64 UR4, c[0x0][0x9e8] ;  /* 0x00027a0000041ab9 */ /* 0x000fd00000000a00 */
[----:B------:R-:W-:-:S05]  /*f8c0*/  @P1 IMAD.HI.U32 R9, R8, UR4, RZ ;  /* 0x0000000408091c27 */ /* 0x000fca000f8e00ff */
[----:B------:R-:W-:-:S07]  /*f8d0*/  @P1 SHF.R.U32.HI R8, RZ, UR5, R9 ;  /* 0x00000005ff081c19 */ /* 0x000fce0008011609 */
.L_x_1497:
[----:B------:R-:W-:Y:S05]  /*f8e0*/  BSYNC B0 ;  /* 0x0000000000007941 */ /* 0x000fea0003800000 */
.L_x_1495:
[----:B------:R-:W-:-:S04]  /*f8f0*/  IMAD.U32 R9, RZ, RZ, UR7 ;  /* 0x00000007ff097e24 */ /* 0x000fc8000f8e00ff */
[----:B------:R-:W-:-:S05]  /*f900*/  IMAD R8, R8, R9, UR7 ;  /* 0x0000000708087e24 */ /* 0x000fca000f8e0209 */
[----:B------:R-:W-:-:S07]  /*f910*/  VIMNMX R7, R7, R8, PT ;  /* 0x0000000807077248 */ /* 0x000fce0003fe0100 */
.L_x_1494:
[----:B------:R-:W2:Y:S01]  /*f920*/  LDL R9, [R1+0x9c] ;  /* 0x00009c0001097983 */ /* 0x000ea20000100800 */
[----:B------:R-:W-:Y:S01]  /*f930*/  SHF.R.S32.HI R8, RZ, 0x1f, R7 ;  /* 0x0000001fff087819 */ /* 0x000fe20000011407 */
[----:B------:R-:W-:Y:S01]  /*f940*/  ULDC UR41, c[0x0][0x9e4] ;  /* 0x0002790000297ab9 */ /* 0x000fe20000000800 */
[----:B------:R-:W-:Y:S01]  /*f950*/  ULDC UR5, c[0x0][0x9e4] ;  /* 0x0002790000057ab9 */ /* 0x000fe20000000800 */
[----:B------:R-:W-:Y:S01]  /*f960*/  ULDC UR43, c[0x0][0x9d8] ;  /* 0x00027600002b7ab9 */ /* 0x000fe20000000800 */
[----:B------:R-:W-:Y:S01]  /*f970*/  LEA.HI R8, R8, R7, RZ, 0x7 ;  /* 0x0000000708087211 */ /* 0x000fe200078f38ff */
[----:B------:R-:W-:Y:S01]  /*f980*/  ULDC UR50, c[0x0][0x9d8] ;  /* 0x0002760000327ab9 */ /* 0x000fe20000000800 */
[----:B------:R-:W-:Y:S01]  /*f990*/  ULDC UR48, c[0x0][0x9d8] ;  /* 0x0002760000307ab9 */ /* 0x000fe20000000800 */
[----:B------:R-:W-:Y:S01]  /*f9a0*/  ULDC UR4, c[0x0][0x988] ;  /* 0x0002620000047ab9 */ /* 0x000fe20000000800 */
[----:B------:R-:W-:Y:S01]  /*f9b0*/  SHF.R.S32.HI R8, RZ, 0x7, R8 ;  /* 0x00000007ff087819 */ /* 0x000fe20000011408 */
[----:B------:R-:W-:Y:S01]  /*f9c0*/  ULDC UR7, c[0x0][0x988] ;  /* 0x0002620000077ab9 */ /* 0x000fe20000000800 */
[----:B------:R-:W-:Y:S01]  /*f9d0*/  ULDC UR6, c[0x0][0x988] ;  /* 0x0002620000067ab9 */ /* 0x000fe20000000800 */
[----:B------:R-:W-:Y:S01]  /*f9e0*/  ULDC UR49, c[0x0][0x9e0] ;  /* 0x0002780000317ab9 */ /* 0x000fe20000000800 */
[----:B------:R-:W-:Y:S01]  /*f9f0*/  ULDC UR42, c[0x0][0x9e0] ;  /* 0x00027800002a7ab9 */ /* 0x000fe20000000800 */
        /* <DEDUP_REMOVED lines=24> */
[----:B--2---:R-:W-:-:S04]  /*fb80*/  VIMNMX R140, R9, R8, !PT ;  /* 0x00000008098c7248 */ /* 0x004fc80007fe0100 */
[----:B------:R-:W-:-:S13]  /*fb90*/  ISETP.GE.AND P1, PT, R0, R140, PT ;  /* 0x0000008c0000720c */ /* 0x000fda0003f26270 */
[----:B------:R-:W-:Y:S05]  /*fba0*/  @!P1 BRA `(.L_x_1498) ;  /* 0x0000003c00809947 */ /* 0x000fea0003800000 */
[----:B------:R-:W-:-:S07]  /*fbb0*/  IMAD.MOV.U32 R135, RZ, RZ, RZ ;  /* 0x000000ffff877224 */ /* 0x000fce00078e00ff */
.L_x_1518:
[----:B------:R-:W2:Y:S01]  /*fbc0*/  LDL R9, [R1+0x44] ;  /* 0x0000440001097983 */ /* 0x000ea20000100800 */
[----:B------:R-:W-:Y:S01]  /*fbd0*/  VIADD R7, R18, 0x1 ;  /* 0x0000000112077836 */ /* 0x000fe20000000000 */
[----:B------:R-:W-:Y:S05]  /*fbe0*/  YIELD ;  /* 0x0000000000007946 */ /* 0x000fea0003800000 */
[----:B------:R-:W-:-:S04]  /*fbf0*/  ISETP.NE.AND P2, PT, R7, 0x2, PT ;  /* 0x000000020700780c */ /* 0x000fc80003f45270 */
[----:B------:R-:W-:Y:S02]  /*fc00*/  SEL R8, RZ, 0x1, P2 ;  /* 0x00000001ff087807 */ /* 0x000fe40001000000 */
[----:B------:R-:W-:Y:S02]  /*fc10*/  SEL R7, R7, RZ, P2 ;  /* 0x000000ff07077207 */ /* 0x000fe40001000000 */
[----:B------:R-:W-:Y:S02]  /*fc20*/  LOP3.LUT R139, R23, R8, RZ, 0x3c, !PT ;  /* 0x00000008178b7212 */ /* 0x000fe400078e3cff */
[----:B--2---:R-:W-:-:S13]  /*fc30*/  ISETP.NE.AND P1, PT, R9, RZ, PT ;  /* 0x000000ff0900720c */ /* 0x004fda0003f25270 */
[----:B-1----:R-:W-:Y:S05]  /*fc40*/  @P1 BRA `(.L_x_1499) ;  /* 0x0000000000301947 */ /* 0x002fea0003800000 */
[----:B------:R-:W-:Y:S05]  /*fc50*/  @!P0 BRA `(.L_x_1500) ;  /* 0x0000000000048947 */ /* 0x000fea0003800000 */
[----:B------:R-:W-:Y:S01]  /*fc60*/  BPT.TRAP 0x1 ;  /* 0x000000040000795c */ /* 0x000fe20000300000 */
.L_x_1500:
[----:B------:R-:W-:Y:S01]  /*fc70*/  IMAD R9, R7, 0x8, R2 ;  /* 0x0000000807097824 */ /* 0x000fe200078e0202 */
[----:B------:R-:W-:-:S04]  /*fc80*/  SHF.L.U32 R8, R139, 0x1f, RZ ;  /* 0x0000001f8b087819 */ /* 0x000fc800000006ff */
[----:B------:R0:W1:Y:S01]  /*fc90*/  SYNCS.PHASECHK.TRANS64.TRYWAIT P2, [R9+URZ+0x2d830], R8 ;  /* 0x02d83008090075a7 */ /* 0x000062000804017f */
[----:B------:R-:W-:Y:S05]  /*fca0*/  @!P0 BRA `(.L_x_1501) ;  /* 0x0000000000048947 */ /* 0x000fea0003800000 */
[----:B------:R-:W-:Y:S01]  /*fcb0*/  BPT.TRAP 0x1 ;  /* 0x000000040000795c */ /* 0x000fe20000300000 */
.L_x_1501:
[----:B------:R-:W-:Y:S04]  /*fcc0*/  BSSY B0, `(.L_x_1499) ;  /* 0x0000004000007945 */ /* 0x000fe80003800000 */
[----:B-1----:R-:W-:Y:S05]  /*fcd0*/  @P2 BRA `(.L_x_1502) ;  /* 0x0000000000082947 */ /* 0x002fea0003800000 */
[----:B------:R-:W1:Y:S02]  /*fce0*/  SYNCS.PHASECHK.TRANS64.TRYWAIT P2, [R9+URZ+0x2d830], R8 ;  /* 0x02d83008090075a7 */ /* 0x000e64000804017f */
[----:B-1----:R-:W-:Y:S05]  /*fcf0*/  @!P2 BRA `(.L_x_1503) ;  /* 0x0000015000e8a947 */ /* 0x002fea0003800000 */
.L_x_1502:
[----:B------:R-:W-:Y:S05]  /*fd00*/  BSYNC B0 ;  /* 0x0000000000007941 */ /* 0x000fea0003800000 */
.L_x_1499:
[----:B01----:R-:W2:Y:S04]  /*fd10*/  LDL R8, [R1+0x48] ;  /* 0x0000480001087983 */ /* 0x003ea80000100800 */
[----:B------:R-:W3:Y:S04]  /*fd20*/  LDL.64 R24, [R1+0x8] ;  /* 0x0000080001187983 */ /* 0x000ee80000100a00 */
[----:B------:R-:W4:Y:S04]  /*fd30*/  LDL.64 R152, [R1+0x30] ;  /* 0x0000300001987983 */ /* 0x000f280000100a00 */
[----:B------:R-:W5:Y:S01]  /*fd40*/  LDL.64 R150, [R1+0x28] ;  /* 0x0000280001967983 */ /* 0x000f620000100a00 */
[----:B------:R-:W0:Y:S01]  /*fd50*/  S2R R10, SR_TID.X ;  /* 0x00000000000a7919 */ /* 0x000e220000002100 */
[----:B------:R-:W-:Y:S05]  /*fd60*/  WARPSYNC.ALL ;  /* 0x0000000000007948 */ /* 0x000fea0003800000 */
[----:B------:R-:W-:Y:S01]  /*fd70*/  IMAD.MOV.U32 R9, RZ, RZ, -0x7fffffe0 ;  /* 0x80000020ff097424 */ /* 0x000fe200078e00ff */
[----:B------:R-:W5:Y:S04]  /*fd80*/  LDL.64 R148, [R1+0x20] ;  /* 0x0000200001947983 */ /* 0x000f680000100a00 */
[----:B------:R-:W5:Y:S04]  /*fd90*/  LDL.64 R146, [R1+0x18] ;  /* 0x0000180001927983 */ /* 0x000f680000100a00 */
[----:B------:R-:W5:Y:S01]  /*fda0*/  LDL.64 R144, [R1+0x10] ;  /* 0x0000100001907983 */ /* 0x000f620000100a00 */
[----:B0-----:R-:W-:-:S05]  /*fdb0*/  SHF.R.U32.HI R10, RZ, 0x7, R10 ;  /* 0x00000007ff0a7819 */ /* 0x001fca000001160a */
[----:B------:R-:W-:Y:S01]  /*fdc0*/  VIADD R20, R10, 0x8 ;  /* 0x000000080a147836 */ /* 0x000fe20000000000 */
[----:B------:R-:W-:Y:S01]  /*fdd0*/  R2UR UR11, R9 ;  /* 0x00000000090b72ca */ /* 0x000fe200000e0000 */
[----:B------:R-:W-:-:S05]  /*fde0*/  IMAD.MOV.U32 R13, RZ, RZ, -0x7fffffe0 ;  /* 0x80000020ff0d7424 */ /* 0x000fca00078e00ff */
[----:B------:R-:W-:Y:S01]  /*fdf0*/  R2UR UR15, R13 ;  /* 0x000000000d0f72ca */ /* 0x000fe200000e0000 */
[----:B------:R0:W-:Y:S01]  /*fe00*/  BAR.SYNC.DEFER_BLOCKING R20, 0x100 ;  /* 0x000400140000751d */ /* 0x0001e20000010000 */
[----:B------:R-:W-:Y:S02]  /*fe10*/  IMAD.MOV.U32 R11, RZ, RZ, -0x7fffffe0 ;  /* 0x80000020ff0b7424 */ /* 0x000fe400078e00ff */
[----:B--2---:R-:W-:Y:S01]  /*fe20*/  IMAD R8, R7, 0x600, R8 ;  /* 0x0000060007087824 */ /* 0x004fe200078e0208 */
[----:B---3--:R-:W-:-:S04]  /*fe30*/  R2UR UR8, R24 ;  /* 0x00000000180872ca */ /* 0x008fc800000e0000 */
[----:B------:R-:W-:Y:S02]  /*fe40*/  R2UR UR10, R8 ;  /* 0x00000000080a72ca */ /* 0x000fe400000e0000 */
[----:B------:R-:W-:Y:S02]  /*fe50*/  R2UR UR9, R25 ;  /* 0x00000000190972ca */ /* 0x000fe400000e0000 */
[----:B------:R-:W-:-:S11]  /*fe60*/  WARPGROUP.ARRIVE ;  /* 0x00000000000079c5 */ /* 0x000fd60000000000 */
[----:B------:R-:W-:Y:S01]  /*fe70*/  HGMMA.64x128x16.F32 R24, gdesc[UR8], RZ, !UPT, gsb0 ;  /* 0x01e00000081879f0 */ /* 0x000fe2000c0008ff */
[----:B------:R-:W-:Y:S01]  /*fe80*/  VIADD R12, R8, 0x2 ;  /* 0x00000002080c7836 */ /* 0x000fe20000000000 */
[----:B----4-:R-:W-:Y:S02]  /*fe90*/  R2UR UR12, R152 ;  /* 0x00000000980c72ca */ /* 0x010fe400000e0000 */
[----:B------:R-:W-:Y:S02]  /*fea0*/  R2UR UR13, R153 ;  /* 0x00000000990d72ca */ /* 0x000fe400000e0000 */
[----:B------:R-:W-:Y:S01]  /*feb0*/  R2UR UR14, R12 ;  /* 0x000000000c0e72ca */ /* 0x000fe200000e0000 */
[----:B------:R-:W-:Y:S01]  /*fec0*/  VIADD R10, R8, 0x200 ;  /* 0x00000200080a7836 */ /* 0x000fe20000000000 */
[----:B------:R-:W-:Y:S02]  /*fed0*/  R2UR UR19, R11 ;  /* 0x000000000b1372ca */ /* 0x000fe400000e0000 */
[----:B-----5:R-:W-:-:S02]  /*fee0*/  R2UR UR16, R150 ;  /* 0x00000000961072ca */ /* 0x020fc400000e0000 */
[----:B------:R-:W-:Y:S02]  /*fef0*/  R2UR UR18, R10 ;  /* 0x000000000a1272ca */ /* 0x000fe400000e0000 */
[----:B------:R-:W-:Y:S01]  /*ff00*/  R2UR UR17, R151 ;  /* 0x00000000971172ca */ /* 0x000fe200000e0000 */
[----:B------:R-:W-:Y:S02]  /*ff10*/  WARPGROUP.DEPBAR.LE gsb0, 0x0 ;  /* 0x00008000000079c5 */ /* 0x000fe40000010000 */
[----:B------:R-:W-:-:S06]  /*ff20*/  WARPGROUP.ARRIVE ;  /* 0x00000000000079c5 */ /* 0x000fcc0000000000 */
[----:B------:R-:W-:Y:S01]  /*ff30*/  HGMMA.64x128x16.F32 R24, gdesc[UR12], R24, gsb0 ;  /* 0x01e000000c1879f0 */ /* 0x000fe20008000818 */
[----:B------:R-:W-:Y:S01]  /*ff40*/  VIADD R12, R8, 0x202 ;  /* 0x00000202080c7836 */ /* 0x000fe20000000000 */
[----:B------:R-:W-:Y:S02]  /*ff50*/  R2UR UR23, R13 ;  /* 0x000000000d1772ca */ /* 0x000fe400000e0000 */
[----:B------:R-:W-:Y:S02]  /*ff60*/  R2UR UR20, R148 ;  /* 0x00000000941472ca */ /* 0x000fe400000e0000 */
[----:B------:R-:W-:Y:S02]  /*ff70*/  R2UR UR22, R12 ;  /* 0x000000000c1672ca */ /* 0x000fe400000e0000 */
[----:B------:R-:W-:Y:S01]  /*ff80*/  R2UR UR21, R149 ;  /* 0x00000000951572ca */ /* 0x000fe200000e0000 */
[----:B------:R-:W-:Y:S02]  /*ff90*/  WARPGROUP.DEPBAR.LE gsb0, 0x0 ;  /* 0x00008000000079c5 */ /* 0x000fe40000010000 */
[----:B------:R-:W-:-:S06]  /*ffa0*/  WARPGROUP.ARRIVE ;  /* 0x00000000000079c5 */ /* 0x000fcc0000000000 */
[----:B------:R-:W-:Y:S01]  /*ffb0*/  HGMMA.64x128x16.F32 R24, gdesc[UR16], R24, gsb0 ;  /* 0x01e00000101879f0 */ /* 0x000fe20008000818 */
[----:B------:R-:W-:Y:S02]  /*ffc0*/  VIADD R14, R8, 0x400 ;  /* 0x00000400080e7836 */ /* 0x000fe40000000000 */
[----:B------:R-:W-:Y:S01]  /*ffd0*/  IMAD.MOV.U32 R15, RZ, RZ, -0x7fffffe0 ;  /* 0x80000020ff0f7424 */ /* 0x000fe200078e00ff */
[----:B------:R-:W-:Y:S02]  /*ffe0*/  R2UR UR24, R146 ;  /* 0x00000000921872ca */ /* 0x000fe400000e0000 */
[----:B------:R-:W-:Y:S02]  /*fff0*/  R2UR UR26, R14 ;  /* 0x000000000e1a72ca */ /* 0x000fe400000e0000 */
[----:B------:R-:W-:Y:S02]  /*10000*/  R2UR UR27, R15 ;  /* 0x000000000f1b72ca */ /* 0x000fe400000e0000 */
[----:B------:R-:W-:Y:S01]  /*10010*/  R2UR UR25, R147 ;  /* 0x00000000931972ca */ /* 0x000fe200000e0000 */
[----:B------:R-:W-:-:S02]  /*10020*/  WARPGROUP.DEPBAR.LE gsb0, 0x0 ;  /* 0x00008000000079c5 */ /* 0x000fc40000010000 */
        /* <DEDUP_REMOVED lines=17> */
.L_x_1505:
[----:B------:R-:W-:Y:S02]  /*10140*/  SHF.L.U32 R8, R23, 0x1f, RZ ;  /* 0x0000001f17087819 */ /* 0x000fe400000006ff */
[----:B------:R-:W-:-:S04]  /*10150*/  LEA R9, R18, R2, 0x3 ;  /* 0x0000000212097211 */ /* 0x000fc800078e18ff */
[----:B------:R0:W1:Y:S01]  /*10160*/  SYNCS.PHASECHK.TRANS64.TRYWAIT P1, [R9+URZ+0x2d850], R8 ;  /* 0x02d85008090075a7 */ /* 0x000062000802017f */
[----:B------:R-:W-:Y:S05]  /*10170*/  @!P0 BRA `(.L_x_1506) ;  /* 0x0000000000048947 */ /* 0x000fea0003800000 */
[----:B------:R-:W-:Y:S01]  /*10180*/  BPT.TRAP 0x1 ;  /* 0x000000040000795c */ /* 0x000fe20000300000 */
.L_x_1506:
[----:B-1----:R-:W-:Y:S05]  /*10190*/  @P1 BRA `(.L_x_1504) ;  /* 0x0000000000081947 */ /* 0x002fea0003800000 */
[----:B------:R-:W1:Y:S02]  /*101a0*/  SYNCS.PHASECHK.TRANS64.TRYWAIT P1, [R9+URZ+0x2d850], R8 ;  /* 0x02d85008090075a7 */ /* 0x000e64000802017f */
[----:B-1----:R-:W-:Y:S05]  /*101b0*/  @!P1 BRA `(.L_x_1507) ;  /* 0x0000014c00cc9947 */ /* 0x002fea0003800000 */
.L_x_1504:
[----:B01----:R-:W-:Y:S01]  /*101c0*/  VIADD R8, R2, 0x400 ;  /* 0x0000040002087836 */ /* 0x003fe20000000000 */
[----:B------:R-:W-:Y:S05]  /*101d0*/  WARPSYNC.ALL ;  /* 0x0000000000007948 */ /* 0x000fea0003800000 */
[----:B------:R-:W-:Y:S01]  /*101e0*/  SHF.R.U32.HI R8, RZ, 0x4, R8 ;  /* 0x00000004ff087819 */ /* 0x000fe20000011608 */
[----:B------:R-:W-:Y:S01]  /*101f0*/  IMAD.MOV.U32 R9, RZ, RZ, -0x7fffffe0 ;  /* 0x80000020ff097424 */ /* 0x000fe200078e00ff */
[----:B------:R-:W-:Y:S01]  /*10200*/  WARPGROUP.ARRIVE ;  /* 0x00000000000079c5 */ /* 0x000fe20000000000 */
[----:B------:R-:W-:Y:S01]  /*10210*/  UMOV UR9, 0x40000040 ;  /* 0x4000004000097882 */ /* 0x000fe20000000000 */
[----:B------:R-:W-:Y:S01]  /*10220*/  LOP3.LUT R8, R8, 0x3fff, RZ, 0xc0, !PT ;  /* 0x00003fff08087812 */ /* 0x000fe200078ec0ff */
[----:B------:R-:W-:Y:S01]  /*10230*/  IMAD.MOV.U32 R11, RZ, RZ, -0x7fffffe0 ;  /* 0x80000020ff0b7424 */ /* 0x000fe200078e00ff */
[----:B------:R-:W-:Y:S01]  /*10240*/  R2UR UR11, R9 ;  /* 0x00000000090b72ca */ /* 0x000fe200000e0000 */
[----:B------:R-:W-:Y:S01]  /*10250*/  UMOV UR13, 0x40000040 ;  /* 0x40000040000d7882 */ /* 0x000fe20000000000 */
[----:B------:R-:W-:Y:S01]  /*10260*/  LOP3.LUT R8, R8, 0x2000000, RZ, 0xfc, !PT ;  /* 0x0200000008087812 */ /* 0x000fe200078efcff */
[----:B------:R-:W-:Y:S01]  /*10270*/  UMOV UR17, 0x40000040 ;  /* 0x4000004000117882 */ /* 0x000fe20000000000 */
[C---:B------:R-:W-:Y:S01]  /*10280*/  R2UR UR15, R11.reuse ;  /* 0x000000000b0f72ca */ /* 0x040fe200000e0000 */
[----:B------:R-:W-:Y:S01]  /*10290*/  UMOV UR21, 0x40000040 ;  /* 0x4000004000157882 */ /* 0x000fe20000000000 */
[C---:B------:R-:W-:Y:S01]  /*102a0*/  R2UR UR19, R11.reuse ;  /* 0x000000000b1372ca */ /* 0x040fe200000e0000 */
[----:B------:R-:W-:Y:S01]  /*102b0*/  IMAD R8, R18, 0x600, R8 ;  /* 0x0000060012087824 */ /* 0x000fe200078e0208 */
[C---:B------:R-:W-:Y:S01]  /*102c0*/  R2UR UR23, R11.reuse ;  /* 0x000000000b1772ca */ /* 0x040fe200000e0000 */
[----:B------:R-:W-:Y:S01]  /*102d0*/  UMOV UR25, 0x40000040 ;  /* 0x4000004000197882 */ /* 0x000fe20000000000 */
[C---:B------:R-:W-:Y:S01]  /*102e0*/  R2UR UR27, R11.reuse ;  /* 0x000000000b1b72ca */ /* 0x040fe200000e0000 */
[C---:B------:R-:W-:Y:S01]  /*102f0*/  VIADD R10, R8.reuse, 0x40 ;  /* 0x00000040080a7836 */ /* 0x040fe20000000000 */
[----:B------:R-:W-:Y:S01]  /*10300*/  R2UR UR10, R8 ;  /* 0x00000000080a72ca */ /* 0x000fe200000e0000 */
[----:B------:R-:W-:Y:S01]  /*10310*/  UMOV UR29, 0x40000040 ;  /* 0x40000040001d7882 */ /* 0x000fe20000000000 */
[C---:B------:R-:W-:Y:S01]  /*10320*/  R2UR UR31, R11.reuse ;  /* 0x000000000b1f72ca */ /* 0x040fe200000e0000 */
[----:B------:R-:W-:Y:S01]  /*10330*/  UMOV UR33, 0x40000040 ;  /* 0x4000004000217882 */ /* 0x000fe20000000000 */
[----:B------:R-:W-:Y:S01]  /*10340*/  R2UR UR14, R10 ;  /* 0x000000000a0e72ca */ /* 0x000fe200000e0000 */
[----:B------:R-:W-:Y:S01]  /*10350*/  VIADD R10, R8, 0x80 ;  /* 0x00000080080a7836 */ /* 0x000fe20000000000 */
[----:B------:R-:W-:Y:S01]  /*10360*/  R2UR UR35, R11 ;  /* 0x000000000b2372ca */ /* 0x000fe200000e0000 */
[----:B------:R-:W-:Y:S01]  /*10370*/  UMOV UR45, 0x40000040 ;  /* 0x40000040002d7882 */ /* 0x000fe20000000000 */
[----:B------:R-:W-:Y:S01]  /*10380*/  R2UR UR47, R9 ;  /* 0x00000000092f72ca */ /* 0x000fe200000e0000 */
[----:B------:R-:W0:Y:S01]  /*10390*/  S2R R13, SR_TID.X ;  /* 0x00000000000d7919 */ /* 0x000e220000002100 */
[----:B------:R-:W-:Y:S01]  /*103a0*/  R2UR UR18, R10 ;  /* 0x000000000a1272ca */ /* 0x000fe200000e0000 */
[----:B------:R-:W-:-:S05]  /*103b0*/  VIADD R10, R8, 0xc0 ;  /* 0x000000c0080a7836 */ /* 0x000fca0000000000 */
[----:B------:R-:W-:Y:S01]  /*103c0*/  R2UR UR22, R10 ;  /* 0x000000000a1672ca */ /* 0x000fe200000e0000 */
[----:B------:R-:W-:-:S05]  /*103d0*/  VIADD R10, R8, 0x100 ;  /* 0x00000100080a7836 */ /* 0x000fca0000000000 */
[----:B------:R-:W-:Y:S01]  /*103e0*/  R2UR UR26, R10 ;  /* 0x000000000a1a72ca */ /* 0x000fe200000e0000 */
[----:B------:R-:W-:-:S05]  /*103f0*/  VIADD R10, R8, 0x140 ;  /* 0x00000140080a7836 */ /* 0x000fca0000000000 */
[----:B------:R-:W-:Y:S01]  /*10400*/  R2UR UR30, R10 ;  /* 0x000000000a1e72ca */ /* 0x000fe200000e0000 */
[C---:B------:R-:W-:Y:S02]  /*10410*/  VIADD R10, R8.reuse, 0x180 ;  /* 0x00000180080a7836 */ /* 0x040fe40000000000 */
[----:B------:R-:W-:-:S03]  /*10420*/  VIADD R8, R8, 0x1c0 ;  /* 0x000001c008087836 */ /* 0x000fc60000000000 */
[----:B------:R-:W-:Y:S02]  /*10430*/  R2UR UR34, R10 ;  /* 0x000000000a2272ca */ /* 0x000fe400000e0000 */
[----:B------:R-:W-:Y:S01]  /*10440*/  R2UR UR46, R8 ;  /* 0x00000000082e72ca */ /* 0x000fe200000e0000 */
[----:B------:R-:W-:Y:S01]  /*10450*/  IMAD R8, R141, 0x2000, R2 ;  /* 0x000020008d087824 */ /* 0x000fe200078e0202 */
[----:B0-----:R-:W-:-:S04]  /*10460*/  SHF.R.U32.HI R12, RZ, 0x7, R13 ;  /* 0x00000007ff0c7819 */ /* 0x001fc8000001160d */
[----:B------:R-:W-:Y:S02]  /*10470*/  R2UR UR8, R8 ;  /* 0x00000000080872ca */ /* 0x000fe400000e0000 */
[----:B------:R-:W-:Y:S01]  /*10480*/  ISETP.GE.U32.AND P1, PT, R13, 0x180, PT ;  /* 0x000001800d00780c */ /* 0x000fe20003f26070 */
[----:B------:R-:W-:-:S05]  /*10490*/  VIADD R8, R12, 0x9 ;  /* 0x000000090c087836 */ /* 0x000fca0000000000 */
[----:B------:R-:W-:-:S05]  /*104a0*/  SEL R8, R8, 0x9, !P1 ;  /* 0x0000000908087807 */ /* 0x000fca0004800000 */
[----:B------:R-:W-:-:S04]  /*104b0*/  UIADD3 UR8, UR8, 0x21800, URZ ;  /* 0x0002180008087890 */ /* 0x000fc8000fffe03f */
[----:B------:R-:W-:-:S04]  /*104c0*/  USHF.R.U32.HI UR8, URZ, 0x4, UR8 ;  /* 0x000000043f087899 */ /* 0x000fc80008011608 */
[----:B------:R-:W-:-:S04]  /*104d0*/  ULOP3.LUT UR8, UR8, 0x3fff, URZ, 0xc0, !UPT ;  /* 0x00003fff08087892 */ /* 0x000fc8000f8ec03f */
[----:B------:R-:W-:-:S04]  /*104e0*/  ULOP3.LUT UR8, UR8, 0x10000, URZ, 0xfc, !UPT ;  /* 0x0001000008087892 */ /* 0x000fc8000f8efc3f */
[----:B------:R-:W-:Y:S02]  /*104f0*/  UIADD3 UR12, UR8, 0x2, URZ ;  /* 0x00000002080c7890 */ /* 0x000fe4000fffe03f */
[----:B------:R-:W-:Y:S02]  /*10500*/  UIADD3 UR16, UR8, 0x4, URZ ;  /* 0x0000000408107890 */ /* 0x000fe4000fffe03f */
[----:B------:R-:W-:Y:S02]  /*10510*/  UIADD3 UR20, UR8, 0x6, URZ ;  /* 0x0000000608147890 */ /* 0x000fe4000fffe03f */
[----:B------:R-:W-:Y:S01]  /*10520*/  HGMMA.64x96x16.F32 R88, gdesc[UR8].tnspB, R88, gsb0 ;  /* 0x41600000085879f0 */ /* 0x000fe20008000858 */
[----:B------:R-:W-:Y:S02]  /*10530*/  UIADD3 UR24, UR8, 0x600, URZ ;  /* 0x0000060008187890 */ /* 0x000fe4000fffe03f */
[----:B------:R-:W-:Y:S02]  /*10540*/  UIADD3 UR28, UR8, 0x602, URZ ;  /* 0x00000602081c7890 */ /* 0x000fe4000fffe03f */
[----:B------:R-:W-:-:S02]  /*10550*/  UIADD3 UR32, UR8, 0x604, URZ ;  /* 0x0000060408207890 */ /* 0x000fc4000fffe03f */
[----:B------:R-:W-:Y:S01]  /*10560*/  UIADD3 UR44, UR8, 0x606, URZ ;  /* 0x00000606082c7890 */ /* 0x000fe2000fffe03f */
        /* <DEDUP_REMOVED lines=25> */
.L_x_1508:
[----:B------:R-:W2:Y:S04]  /*10700*/  LDL R11, [R1+0x60] ;  /* 0x00006000010b7983 */ /* 0x000ea80000100800 */
[----:B0-----:R-:W2:Y:S01]  /*10710*/  LDL R8, [R1+0x98] ;  /* 0x0000980001087983 */ /* 0x001ea20000100800 */
[----:B------:R-:W-:Y:S01]  /*10720*/  ISETP.NE.AND P1, PT, R142, 0x1, PT ;  /* 0x000000018e00780c */ /* 0x000fe20003f25270 */
[----:B------:R-:W-:Y:S01]  /*10730*/  FMUL.FTZ R21, R32, UR50 ;  /* 0x0000003220157c20 */ /* 0x000fe20008410000 */
[----:B------:R-:W-:Y:S01]  /*10740*/  FMUL.FTZ R32, R42, UR50 ;  /* 0x000000322a207c20 */ /* 0x000fe20008410000 */
[----:B------:R-:W-:Y:S01]  /*10750*/  FMUL.FTZ R42, R52, UR50 ;  /* 0x00000032342a7c20 */ /* 0x000fe20008410000 */
[----:B------:R-:W-:Y:S02]  /*10760*/  IMAD R52, R7, 0x8, R2 ;  /* 0x0000000807347824 */ /* 0x000fe400078e0202 */
        /* <DEDUP_REMOVED lines=8> */
[----:B------:R-:W0:Y:S01]  /*107f0*/  @P1 LDC R10, c[0x0][0x44c] ;  /* 0x00011300ff0a1b82 */ /* 0x000e220000000800 */
[----:B------:R-:W-:Y:S01]  /*10800*/  MOV R53, UR38 ;  /* 0x0000002600357c02 */ /* 0x000fe20008000f00 */
[----:B------:R-:W-:Y:S01]  /*10810*/  FMUL.FTZ R61, R69, UR50 ;  /* 0x00000032453d7c20 */ /* 0x000fe20008410000 */
[----:B------:R-:W-:Y:S01]  /*10820*/  FMUL.FTZ R69, R77, UR50 ;  /* 0x000000324d457c20 */ /* 0x000fe20008410000 */
[----:B------:R-:W-:Y:S01]  /*10830*/  FMUL.FTZ R77, R85, UR50 ;  /* 0x00000032554d7c20 */ /* 0x000fe20008410000 */
[----:B------:R-:W-:Y:S01]  /*10840*/  FMUL.FTZ R12, R27, UR50 ;  /* 0x000000321b0c7c20 */ /* 0x000fe20008410000 */
[----:B------:R-:W-:Y:S01]  /*10850*/  FMUL.FTZ R13, R28, UR50 ;  /* 0x000000321c0d7c20 */ /* 0x000fe20008410000 */
[----:B------:R-:W-:Y:S01]  /*10860*/  FMUL.FTZ R14, R29, UR50 ;  /* 0x000000321d0e7c20 */ /* 0x000fe20008410000 */
[----:B------:R-:W1:Y:S01]  /*10870*/  @P1 LDC R9, c[0x0][0x450] ;  /* 0x00011400ff091b82 */ /* 0x000e620000000800 */
        /* <DEDUP_REMOVED lines=18> */
[----:B------:R3:W-:Y:S01]  /*109a0*/  SYNCS.ARRIVE.TRANS64.RED.A1T0 RZ, [R52+URZ], RZ ;  /* 0x000000ff34ff79a7 */ /* 0x0007e2000810043f */
        /* <DEDUP_REMOVED lines=40> */
[----:B--2---:R-:W-:-:S02]  /*10c30*/  IMAD.IADD R8, R8, 0x1, R11 ;  /* 0x0000000108087824 */ /* 0x004fc400078e020b */
[----:B------:R-:W-:Y:S01]  /*10c40*/  FMUL.FTZ R11, R26, UR50 ;  /* 0x000000321a0b7c20 */ /* 0x000fe20008410000 */
[----:B------:R-:W-:Y:S01]  /*10c50*/  FMUL.FTZ R26, R36, UR50 ;  /* 0x00000032241a7c20 */ /* 0x000fe20008410000 */
[----:B------:R-:W-:Y:S01]  /*10c60*/  FMUL.FTZ R36, R46, UR50 ;  /* 0x000000322e247c20 */ /* 0x000fe20008410000 */
[----:B0-----:R-:W-:-:S04]  /*10c70*/  @P1 IMAD.HI.U32 R10, R8, R10, RZ ;  /* 0x0000000a080a1227 */ /* 0x001fc800078e00ff */
[----:B------:R-:W-:Y:S01]  /*10c80*/  FMUL.FTZ R46, R56, UR50 ;  /* 0x00000032382e7c20 */ /* 0x000fe20008410000 */
[----:B------:R-:W-:Y:S01]  /*10c90*/  FMUL.FTZ R56, R64, UR50 ;  /* 0x0000003240387c20 */ /* 0x000fe20008410000 */
[----:B------:R-:W-:Y:S01]  /*10ca0*/  FMUL.FTZ R64, R72, UR50 ;  /* 0x0000003248407c20 */ /* 0x000fe20008410000 */
[----:B------:R-:W-:Y:S01]  /*10cb0*/  FMUL.FTZ R72, R80, UR50 ;  /* 0x0000003250487c20 */ /* 0x000fe20008410000 */
[----:B-1----:R-:W-:Y:S01]  /*10cc0*/  @P1 SHF.R.U32.HI R8, RZ, R9, R10 ;  /* 0x00000009ff081219 */ /* 0x002fe2000001160a */
        /* <DEDUP_REMOVED lines=9> */
[----:B------:R-:W0:Y:S01]  /*10d60*/  SHFL.IDX PT, R85, R8, RZ, 0x1c1f ;  /* 0x001c1fff08557589 */ /* 0x000e2200000e0000 */
[----:B------:R-:W-:-:S02]  /*10d70*/  IMAD.SHL.U32 R79, R0, 0x80, RZ ;  /* 0x00000080004f7824 */ /* 0x000fc400078e00ff */
[----:B------:R-:W-:Y:S01]  /*10d80*/  FMUL.FTZ R34, R44, UR50 ;  /* 0x000000322c227c20 */ /* 0x000fe20008410000 */
[----:B------:R-:W-:Y:S01]  /*10d90*/  FMUL.FTZ R44, R54, UR50 ;  /* 0x00000032362c7c20 */ /* 0x000fe20008410000 */
[----:B------:R-:W-:Y:S01]  /*10da0*/  FMUL.FTZ R54, R62, UR50 ;  /* 0x000000323e367c20 */ /* 0x000fe20008410000 */
[----:B------:R-:W-:Y:S01]  /*10db0*/  FMUL.FTZ R62, R70, UR50 ;  /* 0x00000032463e7c20 */ /* 0x000fe20008410000 */
[----:B------:R-:W-:Y:S01]  /*10dc0*/  FMUL.FTZ R70, R78, UR50 ;  /* 0x000000324e467c20 */ /* 0x000fe20008410000 */
[----:B---3--:R-:W-:Y:S01]  /*10dd0*/  IADD3 R52, -R79, 0x1, RZ ;  /* 0x000000014f347810 */ /* 0x008fe20007ffe1ff */
[----:B------:R-:W-:Y:S01]  /*10de0*/  FMUL.FTZ R78, R86, UR50 ;  /* 0x00000032564e7c20 */ /* 0x000fe20008410000 */
[----:B------:R-:W-:Y:S01]  /*10df0*/  FMUL.FTZ R80, R87, UR50 ;  /* 0x0000003257507c20 */ /* 0x000fe20008410000 */
[----:B------:R-:W-:Y:S01]  /*10e00*/  PLOP3.LUT P1, PT, PT, PT, UP0, 0x40, 0x0 ;  /* 0x000000000000781c */ /* 0x000fe20003f2e808 */
[----:B------:R-:W1:Y:S01]  /*10e10*/  MUFU.TANH R9, R9 ;  /* 0x0000000900097308 */ /* 0x000e620000002400 */
[----:B------:R-:W-:-:S05]  /*10e20*/  IMAD R52, R156, -0x2, R52 ;  /* 0xfffffffe9c347824 */ /* 0x000fca00078e0234 */
[----:B------:R-:W-:Y:S02]  /*10e30*/  IADD3 R52, -R154, R52, R155 ;  /* 0x000000349a347210 */ /* 0x000fe40007ffe19b */
[----:B------:R-:W2:Y:S03]  /*10e40*/  MUFU.TANH R10, R10 ;  /* 0x0000000a000a7308 */ /* 0x000ea60000002400 */
[C---:B------:R-:W-:Y:S02]  /*10e50*/  VIADD R84, R52.reuse, UR49 ;  /* 0x0000003134547c36 */ /* 0x040fe40008000000 */
[----:B------:R-:W-:Y:S02]  /*10e60*/  VIADD R83, R52, UR52 ;  /* 0x0000003434537c36 */ /* 0x000fe40008000000 */
[C---:B0-----:R-:W-:Y:S01]  /*10e70*/  IMAD.IADD R82, R85.reuse, 0x1, R84 ;  /* 0x0000000155527824 */ /* 0x041fe200078e0254 */
[----:B------:R-:W0:Y:S01]  /*10e80*/  MUFU.TANH R11, R11 ;  /* 0x0000000b000b7308 */ /* 0x000e220000002400 */
[----:B------:R-:W-:-:S07]  /*10e90*/  IMAD.IADD R81, R85, 0x1, R83 ;  /* 0x0000000155517824 */ /* 0x000fce00078e0253 */
[----:B------:R-:W3:Y:S08]  /*10ea0*/  MUFU.TANH R24, R24 ;  /* 0x0000001800187308 */ /* 0x000ef00000002400 */
        /* <DEDUP_REMOVED lines=29> */
[----:B------:R-:W-:Y:S01]  /*11080*/  IADD3 R85, -R154, R155, R85 ;  /* 0x0000009b9a557210 */ /* 0x000fe20007ffe155 */
[----:B------:R-:W-:Y:S03]  /*11090*/  BSSY B0, `(.L_x_1510) ;  /* 0x0000010000007945 */ /* 0x000fe60003800000 */
        /* <DEDUP_REMOVED lines=10> */
.L_x_1511:
[----:B------:R-:W-:-:S05]  /*11140*/  IMAD.U32 R86, RZ, RZ, UR41 ;  /* 0x00000029ff567e24 */ /* 0x000fca000f8e00ff */
[----:B------:R-:W-:-:S13]  /*11150*/  ISETP.NE.AND P1, PT, R86, 0x1, PT ;  /* 0x000000015600780c */ /* 0x000fda0003f25270 */
[----:B------:R-:W1:Y:S02]  /*11160*/  @P1 LDC.64 R52, c[0x0][0x9e8] ;  /* 0x00027a00ff341b82 */ /* 0x000e640000000a00 */
[----:B-1----:R-:W-:-:S05]  /*11170*/  @P1 IMAD.HI.U32 R52, R85, R52, RZ ;  /* 0x0000003455341227 */ /* 0x002fca00078e00ff */
[----:B------:R-:W-:-:S07]  /*11180*/  @P1 SHF.R.U32.HI R85, RZ, R53, R52 ;  /* 0x00000035ff551219 */ /* 0x000fce0000011634 */
.L_x_1512:
[----:B------:R-:W-:Y:S05]  /*11190*/  BSYNC B0 ;  /* 0x0000000000007941 */ /* 0x000fea0003800000 */
.L_x_1510:
[----:B------:R-:W-:-:S04]  /*111a0*/  IMAD R85, R85, R86, -R79 ;  /* 0x0000005655557224 */ /* 0x000fc800078e0a4f */
[----:B------:R-:W-:-:S05]  /*111b0*/  IMAD R85, R156, -0x2, R85 ;  /* 0xfffffffe9c557824 */ /* 0x000fca00078e0255 */
[----:B------:R-:W-:Y:S02]  /*111c0*/  VIMNMX R81, R81, R85, !PT ;  /* 0x0000005551517248 */ /* 0x000fe40007fe0100 */
[----:B------:R-:W-:-:S07]  /*111d0*/  VIADDMNMX R82, R85, R86, R82, PT ;  /* 0x0000005655527246 */ /* 0x000fce0003800152 */
.L_x_1509:
[----:B------:R-:W-:Y:S01]  /*111e0*/  ISETP.GT.AND P1, PT, R0, -0x1, PT ;  /* 0xffffffff0000780c */ /* 0x000fe20003f24270 */
[----:B------:R-:W1:Y:S03]  /*111f0*/  SHFL.IDX PT, R8, R8, 0x1, 0x1c1f ;  /* 0x003c1f0008087f89 */ /* 0x000e6600000e0000 */
        /* <DEDUP_REMOVED lines=14> */
[----:B------:R-:W-:Y:S02]  /*112e0*/  ISETP.GT.AND P2, PT, R81, 0x10, P1 ;  /* 0x000000105100780c */ /* 0x000fe40000f44270 */
[----:B------:R-:W-:Y:S02]  /*112f0*/  FSEL R23, R23, -INF , !P4 ;  /* 0xff80000017177808 */ /* 0x000fe40006000000 */
[----:B------:R-:W-:Y:S02]  /*11300*/  ISETP.GT.AND P4, PT, R81, 0x20, P1 ;  /* 0x000000205100780c */ /* 0x000fe40000f84270 */
[----:B------:R-:W-:-:S02]  /*11310*/  ISETP.LT.OR P3, PT, R82, 0xa, P3 ;  /* 0x0000000a5200780c */ /* 0x000fc40001f61670 */
[C---:B------:R-:W-:Y:S02]  /*11320*/  ISETP.LT.OR P2, PT, R82.reuse, 0x11, P2 ;  /* 0x000000115200780c */ /* 0x040fe40001741670 */
[----:B------:R-:W-:Y:S02]  /*11330*/  ISETP.LT.OR P4, PT, R82, 0x21, P4 ;  /* 0x000000215200780c */ /* 0x000fe40002781670 */
[----:B------:R-:W-:Y:S02]  /*11340*/  FSEL R14, R14, -INF , !P3 ;  /* 0xff8000000e0e7808 */ /* 0x000fe40005800000 */
[----:B------:R-:W-:Y:S02]  /*11350*/  FSEL R21, R21, -INF , !P2 ;  /* 0xff80000015157808 */ /* 0x000fe40005000000 */
[C---:B------:R-:W-:Y:S02]  /*11360*/  ISETP.GT.AND P3, PT, R81.reuse, 0x18, P1 ;  /* 0x000000185100780c */ /* 0x040fe40000f64270 */
[----:B------:R-:W-:-:S02]  /*11370*/  ISETP.GT.AND P2, PT, R81, 0x19, P1 ;  /* 0x000000195100780c */ /* 0x000fc40000f44270 */
[----:B------:R-:W-:Y:S02]  /*11380*/  FSEL R30, R30, -INF , !P4 ;  /* 0xff8000001e1e7808 */ /* 0x000fe40006000000 */
[----:B------:R-:W-:Y:S02]  /*11390*/  ISETP.GT.AND P4, PT, R81, 0x29, P1 ;  /* 0x000000295100780c */ /* 0x000fe40000f84270 */
[C---:B------:R-:W-:Y:S02]  /*113a0*/  ISETP.LT.OR P3, PT, R82.reuse, 0x19, P3 ;  /* 0x000000195200780c */ /* 0x040fe40001f61670 */
[C---:B------:R-:W-:Y:S02]  /*113b0*/  ISETP.LT.OR P2, PT, R82.reuse, 0x1a, P2 ;  /* 0x0000001a5200780c */ /* 0x040fe40001741670 */
[----:B------:R-:W-:Y:S02]  /*113c0*/  ISETP.LT.OR P4, PT, R82, 0x2a, P4 ;  /* 0x0000002a5200780c */ /* 0x000fe40002781670 */
[----:B0-----:R-:W-:-:S02]  /*113d0*/  FSEL R52, R26, -INF , !P3 ;  /* 0xff8000001a347808 */ /* 0x001fc40005800000 */
[----:B------:R-:W-:Y:S02]  /*113e0*/  FSEL R53, R27, -INF , !P2 ;  /* 0xff8000001b357808 */ /* 0x000fe40005000000 */
[C---:B------:R-:W-:Y:S02]  /*113f0*/  ISETP.GT.AND P3, PT, R81.reuse, 0x21, P1 ;  /* 0x000000215100780c */ /* 0x040fe40000f64270 */
        /* <DEDUP_REMOVED lines=15> */
[----:B------:R-:W-:-:S02]  /*114f0*/  FSEL R38, R38, -INF , !P3 ;  /* 0xff80000026267808 */ /* 0x000fc40005800000 */
        /* <DEDUP_REMOVED lines=40> */
[----:B------:R-:W-:Y:S02]  /*11780*/  PLOP3.LUT P4, PT, PT, PT, UP0, 0x40, 0x0 ;  /* 0x000000000000781c */ /* 0x000fe40003f8e808 */
[----:B------:R-:W-:-:S02]  /*11790*/  ISETP.LT.OR P3, PT, R82, 0x6a, P3 ;  /* 0x0000006a5200780c */ /* 0x000fc40001f61670 */
[----:B------:R-:W-:Y:S02]  /*117a0*/  ISETP.LT.OR P2, PT, R82, 0x71, P2 ;  /* 0x000000715200780c */ /* 0x000fe40001741670 */
[----:B------:R-:W-:Y:S02]  /*117b0*/  FSEL R69, R69, -INF , !P3 ;  /* 0xff80000045457808 */ /* 0x000fe40005800000 */
[----:B------:R-:W-:Y:S02]  /*117c0*/  FSEL R72, R72, -INF , !P2 ;  /* 0xff80000048487808 */ /* 0x000fe40005000000 */
[C---:B------:R-:W-:Y:S02]  /*117d0*/  ISETP.GT.AND P3, PT, R81.reuse, 0x78, P1 ;  /* 0x000000785100780c */ /* 0x040fe40000f64270 */
[----:B------:R-:W-:Y:S02]  /*117e0*/  ISETP.GT.AND P2, PT, R81, 0x79, P1 ;  /* 0x000000795100780c */ /* 0x000fe40000f44270 */
[----:B------:R-:W-:-:S02]  /*117f0*/  ISETP.LT.OR P3, PT, R82, 0x79, P3 ;  /* 0x000000795200780c */ /* 0x000fc40001f61670 */
[----:B------:R-:W-:Y:S02]  /*11800*/  ISETP.LT.OR P2, PT, R82, 0x7a, P2 ;  /* 0x0000007a5200780c */ /* 0x000fe40001741670 */
[----:B------:R-:W-:Y:S02]  /*11810*/  FSEL R76, R76, -INF , !P3 ;  /* 0xff8000004c4c7808 */ /* 0x000fe40005800000 */
[----:B------:R-:W-:Y:S01]  /*11820*/  FSEL R77, R77, -INF , !P2 ;  /* 0xff8000004d4d7808 */ /* 0x000fe20005000000 */
[----:B------:R-:W-:Y:S08]  /*11830*/  @P4 BRA `(.L_x_1513) ;  /* 0x0000000000584947 */ /* 0x000ff00003800000 */
[----:B------:R-:W-:Y:S01]  /*11840*/  IADD3 R8, -R154, R155, R8 ;  /* 0x0000009b9a087210 */ /* 0x000fe20007ffe108 */
[----:B------:R-:W-:Y:S03]  /*11850*/  BSSY B0, `(.L_x_1514) ;  /* 0x0000010000007945 */ /* 0x000fe60003800000 */
        /* <DEDUP_REMOVED lines=10> */
.L_x_1515:
[----:B------:R-:W-:-:S05]  /*11900*/  IMAD.U32 R81, RZ, RZ, UR41 ;  /* 0x00000029ff517e24 */ /* 0x000fca000f8e00ff */
[----:B------:R-:W-:-:S13]  /*11910*/  ISETP.NE.AND P2, PT, R81, 0x1, PT ;  /* 0x000000015100780c */ /* 0x000fda0003f45270 */
[----:B------:R-:W0:Y:S02]  /*11920*/  @P2 LDC.64 R26, c[0x0][0x9e8] ;  /* 0x00027a00ff1a2b82 */ /* 0x000e240000000a00 */
[----:B0-----:R-:W-:-:S05]  /*11930*/  @P2 IMAD.HI.U32 R26, R8, R26, RZ ;  /* 0x0000001a081a2227 */ /* 0x001fca00078e00ff */
[----:B------:R-:W-:-:S07]  /*11940*/  @P2 SHF.R.U32.HI R8, RZ, R27, R26 ;  /* 0x0000001bff082219 */ /* 0x000fce000001161a */
.L_x_1516:
[----:B------:R-:W-:Y:S05]  /*11950*/  BSYNC B0 ;  /* 0x0000000000007941 */ /* 0x000fea0003800000 */
.L_x_1514:
[----:B------:R-:W-:-:S04]  /*11960*/  IMAD R8, R8, R81, -R79 ;  /* 0x0000005108087224 */ /* 0x000fc800078e0a4f */
[----:B------:R-:W-:-:S05]  /*11970*/  IMAD R8, R156, -0x2, R8 ;  /* 0xfffffffe9c087824 */ /* 0x000fca00078e0208 */
[----:B------:R-:W-:Y:S02]  /*11980*/  VIMNMX R83, R83, R8, !PT ;  /* 0x0000000853537248 */ /* 0x000fe40007fe0100 */
[----:B------:R-:W-:-:S07]  /*11990*/  VIADDMNMX R84, R8, R81, R84, PT ;  /* 0x0000005108547246 */ /* 0x000fce0003800154 */
.L_x_1513:
[----:B------:R-:W-:Y:S01]  /*119a0*/  FMNMX.FTZ R8, R9, R5, !PT ;  /* 0x0000000509087209 */ /* 0x000fe20007810000 */
[----:B------:R-:W-:Y:S01]  /*119b0*/  UMOV UR51, UR7 ;  /* 0x0000000700337c82 */ /* 0x000fe20008000000 */
[C---:B------:R-:W-:Y:S02]  /*119c0*/  ISETP.GT.AND P4, PT, R83.reuse, 0x1, P1 ;  /* 0x000000015300780c */ /* 0x040fe40000f84270 */
[C---:B------:R-:W-:Y:S02]  /*119d0*/  ISETP.GT.AND P2, PT, R83.reuse, 0x8, P1 ;  /* 0x000000085300780c */ /* 0x040fe40000f44270 */
[----:B------:R-:W-:Y:S02]  /*119e0*/  ISETP.GT.AND P3, PT, R83, 0x9, P1 ;  /* 0x000000095300780c */ /* 0x000fe40000f64270 */
[----:B------:R-:W-:Y:S02]  /*119f0*/  FMNMX.FTZ R8, R10, R8, !PT ;  /* 0x000000080a087209 */ /* 0x000fe40007810000 */
[----:B------:R-:W-:-:S02]  /*11a00*/  ISETP.LT.OR P4, PT, R84, 0x2, P4 ;  /* 0x000000025400780c */ /* 0x000fc40002781670 */
[C---:B------:R-:W-:Y:S02]  /*11a10*/  ISETP.LT.OR P2, PT, R84.reuse, 0x9, P2 ;  /* 0x000000095400780c */ /* 0x040fe40001741670 */
[----:B------:R-:W-:Y:S02]  /*11a20*/  ISETP.LT.OR P3, PT, R84, 0xa, P3 ;  /* 0x0000000a5400780c */ /* 0x000fe40001f61670 */
[----:B------:R-:W-:Y:S02]  /*11a30*/  FMNMX.FTZ R8, R13, R8, !PT ;  /* 0x000000080d087209 */ /* 0x000fe40007810000 */
[----:B------:R-:W-:Y:S02]  /*11a40*/  FSEL R12, R12, -INF , !P4 ;  /* 0xff8000000c0c7808 */ /* 0x000fe40006000000 */
[----:B------:R-:W-:Y:S02]  /*11a50*/  FSEL R15, R15, -INF , !P2 ;  /* 0xff8000000f0f7808 */ /* 0x000fe40005000000 */
[----:B------:R-:W-:-:S02]  /*11a60*/  FSEL R20, R20, -INF , !P3 ;  /* 0xff80000014147808 */ /* 0x000fc40005800000 */
[----:B------:R-:W-:Y:S02]  /*11a70*/  FMNMX.FTZ R8, R14, R8, !PT ;  /* 0x000000080e087209 */ /* 0x000fe40007810000 */
        /* <DEDUP_REMOVED lines=11> */
[C---:B------:R-:W-:Y:S02]  /*11b30*/  ISETP.GT.AND P4, PT, R83.reuse, 0x19, P1 ;  /* 0x000000195300780c */ /* 0x040fe40000f84270 */
[C---:B------:R-:W-:Y:S02]  /*11b40*/  ISETP.GT.AND P2, PT, R83.reuse, 0x20, P1 ;  /* 0x000000205300780c */ /* 0x040fe40000f44270 */
[----:B------:R-:W-:Y:S02]  /*11b50*/  ISETP.GT.AND P3, PT, R83, 0x21, P1 ;  /* 0x000000215300780c */ /* 0x000fe40000f64270 */
[----:B------:R-:W-:Y:S02]  /*11b60*/  FMNMX.FTZ R8, R52, R8, !PT ;  /* 0x0000000834087209 */ /* 0x000fe40007810000 */
[C---:B------:R-:W-:Y:S02]  /*11b70*/  ISETP.LT.OR P4, PT, R84.reuse, 0x1a, P4 ;  /* 0x0000001a5400780c */ /* 0x040fe40002781670 */
[----:B------:R-:W-:-:S02]  /*11b80*/  ISETP.LT.OR P2, PT, R84, 0x21, P2 ;  /* 0x000000215400780c */ /* 0x000fc40001741670 */
[----:B------:R-:W-:Y:S02]  /*11b90*/  ISETP.LT.OR P3, PT, R84, 0x22, P3 ;  /* 0x000000225400780c */ /* 0x000fe40001f61670 */
[----:B------:R-:W-:Y:S02]  /*11ba0*/  FMNMX.FTZ R8, R53, R8, !PT ;  /* 0x0000000835087209 */ /* 0x000fe40007810000 */
[----:B------:R-:W-:Y:S02]  /*11bb0*/  FSEL R29, R29, -INF , !P4 ;  /* 0xff8000001d1d7808 */ /* 0x000fe40006000000 */
[----:B------:R-:W-:Y:S02]  /*11bc0*/  FSEL R32, R32, -INF , !P2 ;  /* 0xff80000020207808 */ /* 0x000fe40005000000 */
[----:B------:R-:W-:Y:S02]  /*11bd0*/  FSEL R33, R33, -INF , !P3 ;  /* 0xff80000021217808 */ /* 0x000fe40005800000 */
[----:B------:R-:W-:-:S02]  /*11be0*/  ISETP.GT.AND P4, PT, R83, 0x28, P1 ;  /* 0x000000285300780c */ /* 0x000fc40000f84270 */
[C---:B------:R-:W-:Y:S02]  /*11bf0*/  ISETP.GT.AND P2, PT, R83.reuse, 0x29, P1 ;  /* 0x000000295300780c */ /* 0x040fe40000f44270 */
[----:B------:R-:W-:Y:S02]  /*11c00*/  ISETP.GT.AND P3, PT, R83, 0x30, P1 ;  /* 0x000000305300780c */ /* 0x000fe40000f64270 */
[----:B------:R-:W-:Y:S02]  /*11c10*/  FMNMX.FTZ R8, R30, R8, !PT ;  /* 0x000000081e087209 */ /* 0x000fe40007810000 */
[C---:B------:R-:W-:Y:S02]  /*11c20*/  ISETP.LT.OR P4, PT, R84.reuse, 0x29, P4 ;  /* 0x000000295400780c */ /* 0x040fe40002781670 */
[C---:B------:R-:W-:Y:S02]  /*11c30*/  ISETP.LT.OR P2, PT, R84.reuse, 0x2a, P2 ;  /* 0x0000002a5400780c */ /* 0x040fe40001741670 */
[----:B------:R-:W-:-:S02]  /*11c40*/  ISETP.LT.OR P3, PT, R84, 0x31, P3 ;  /* 0x000000315400780c */ /* 0x000fc40001f61670 */
[----:B------:R-:W-:Y:S02]  /*11c50*/  FMNMX.FTZ R8, R31, R8, !PT ;  /* 0x000000081f087209 */ /* 0x000fe40007810000 */
[----:B------:R-:W-:Y:S02]  /*11c60*/  FSEL R36, R36, -INF , !P4 ;  /* 0xff80000024247808 */ /* 0x000fe40006000000 */
[----:B------:R-:W-:Y:S02]  /*11c70*/  FSEL R37, R37, -INF , !P2 ;  /* 0xff80000025257808 */ /* 0x000fe40005000000 */
[----:B------:R-:W-:Y:S02]  /*11c80*/  FSEL R40, R40, -INF , !P3 ;  /* 0xff80000028287808 */ /* 0x000fe40005800000 */
[C---:B------:R-:W-:Y:S02]  /*11c90*/  ISETP.GT.AND P4, PT, R83.reuse, 0x31, P1 ;  /* 0x000000315300780c */ /* 0x040fe40000f84270 */
[----:B------:R-:W-:-:S02]  /*11ca0*/  ISETP.GT.AND P2, PT, R83, 0x38, P1 ;  /* 0x000000385300780c */ /* 0x000fc40000f44270 */
[----:B------:R-:W-:Y:S02]  /*11cb0*/  ISETP.GT.AND P3, PT, R83, 0x39, P1 ;  /* 0x000000395300780c */ /* 0x000fe40000f64270 */
[----:B------:R-:W-:Y:S02]  /*11cc0*/  FMNMX.FTZ R8, R34, R8, !PT ;  /* 0x0000000822087209 */ /* 0x000fe40007810000 */
[C---:B------:R-:W-:Y:S02]  /*11cd0*/  ISETP.LT.OR P4, PT, R84.reuse, 0x32, P4 ;  /* 0x000000325400780c */ /* 0x040fe40002781670 */
[C---:B------:R-:W-:Y:S02]  /*11ce0*/  ISETP.LT.OR P2, PT, R84.reuse, 0x39, P2 ;  /* 0x000000395400780c */ /* 0x040fe40001741670 */
[----:B------:R-:W-:Y:S02]  /*11cf0*/  ISETP.LT.OR P3, PT, R84, 0x3a, P3 ;  /* 0x0000003a5400780c */ /* 0x000fe40001f61670 */
[----:B------:R-:W-:-:S02]  /*11d00*/  FMNMX.FTZ R8, R35, R8, !PT ;  /* 0x0000000823087209 */ /* 0x000fc40007810000 */
[----:B------:R-:W-:Y:S02]  /*11d10*/  FSEL R41, R41, -INF , !P4 ;  /* 0xff80000029297808 */ /* 0x000fe40006000000 */
[----:B------:R-:W-:Y:S02]  /*11d20*/  FSEL R44, R44, -INF , !P2 ;  /* 0xff8000002c2c7808 */ /* 0x000fe40005000000 */
[----:B------:R-:W-:Y:S02]  /*11d30*/  FSEL R45, R45, -INF , !P3 ;  /* 0xff8000002d2d7808 */ /* 0x000fe40005800000 */
[----:B------:R-:W-:Y:S02]  /*11d40*/  FMNMX.FTZ R8, R38, R8, !PT ;  /* 0x0000000826087209 */ /* 0x000fe40007810000 */
[----:B------:R-:W-:Y:S02]  /*11d50*/  LOP3.LUT R22, R22, 0xdfffffff, RZ, 0xc0, !PT ;  /* 0xdfffffff16167812 */ /* 0x000fe400078ec0ff */
[----:B------:R-:W-:-:S02]  /*11d60*/  ISETP.GT.AND P4, PT, R83, 0x40, P1 ;  /* 0x000000405300780c */ /* 0x000fc40000f84270 */
[C---:B------:R-:W-:Y:S02]  /*11d70*/  ISETP.GT.AND P2, PT, R83.reuse, 0x41, P1 ;  /* 0x000000415300780c */ /* 0x040fe40000f44270 */
[----:B------:R-:W-:Y:S02]  /*11d80*/  ISETP.GT.AND P3, PT, R83, 0x48, P1 ;  /* 0x000000485300780c */ /* 0x000fe40000f64270 */
[----:B------:R-:W-:Y:S02]  /*11d90*/  FMNMX.FTZ R8, R39, R8, !PT ;  /* 0x0000000827087209 */ /* 0x000fe40007810000 */
[----:B------:R-:W-:Y:S02]  /*11da0*/  @P0 LOP3.LUT R22, R22, 0x20000000, RZ, 0xfc, !PT ;  /* 0x2000000016160812 */ /* 0x000fe400078efcff */
[C---:B------:R-:W-:Y:S02]  /*11db0*/  ISETP.LT.OR P4, PT, R84.reuse, 0x41, P4 ;  /* 0x000000415400780c */ /* 0x040fe40002781670 */
[----:B------:R-:W-:-:S02]  /*11dc0*/  ISETP.LT.OR P2, PT, R84, 0x42, P2 ;  /* 0x000000425400780c */ /* 0x000fc40001741670 */
[----:B------:R-:W-:Y:S02]  /*11dd0*/  ISETP.LT.OR P3, PT, R84, 0x49, P3 ;  /* 0x000000495400780c */ /* 0x000fe40001f61670 */
[----:B------:R-:W-:Y:S02]  /*11de0*/  ISETP.GT.AND P0, PT, R83, 0x61, P1 ;  /* 0x000000615300780c */ /* 0x000fe40000f04270 */
        /* <DEDUP_REMOVED lines=11> */
[----:B------:R-:W-:Y:S02]  /*11ea0*/  LOP3.LUT R22, R22, 0x7fffffff, RZ, 0xc0, !PT ;  /* 0x7fffffff16167812 */ /* 0x000fe400078ec0ff */
[----:B------:R-:W-:Y:S02]  /*11eb0*/  FMNMX.FTZ R8, R46, R8, !PT ;  /* 0x000000082e087209 */ /* 0x000fe40007810000 */
[----:B------:R-:W-:Y:S02]  /*11ec0*/  FSEL R55, R55, -INF , !P4 ;  /* 0xff80000037377808 */ /* 0x000fe40006000000 */
[----:B------:R-:W-:Y:S02]  /*11ed0*/  FSEL R58, R58, -INF , !P2 ;  /* 0xff8000003a3a7808 */ /* 0x000fe40005000000 */
[----:B------:R-:W-:-:S02]  /*11ee0*/  FSEL R59, R59, -INF , !P3 ;  /* 0xff8000003b3b7808 */ /* 0x000fc40005800000 */
[C---:B------:R-:W-:Y:S02]  /*11ef0*/  ISETP.GT.AND P4, PT, R83.reuse, 0x58, P1 ;  /* 0x000000585300780c */ /* 0x040fe40000f84270 */
[C---:B------:R-:W-:Y:S02]  /*11f00*/  ISETP.GT.AND P2, PT, R83.reuse, 0x59, P1 ;  /* 0x000000595300780c */ /* 0x040fe40000f44270 */
[C---:B------:R-:W-:Y:S02]  /*11f10*/  ISETP.GT.AND P3, PT, R83.reuse, 0x60, P1 ;  /* 0x000000605300780c */ /* 0x040fe40000f64270 */
[----:B------:R-:W-:Y:S02]  /*11f20*/  @P0 LOP3.LUT R22, R22, 0x80000000, RZ, 0xfc, !PT ;  /* 0x8000000016160812 */ /* 0x000fe400078efcff */
[----:B------:R-:W-:Y:S02]  /*11f30*/  ISETP.GT.AND P0, PT, R83, RZ, P1 ;  /* 0x000000ff5300720c */ /* 0x000fe40000f04270 */
[----:B------:R-:W-:-:S02]  /*11f40*/  FMNMX.FTZ R8, R47, R8, !PT ;  /* 0x000000082f087209 */ /* 0x000fc40007810000 */
[C---:B------:R-:W-:Y:S02]  /*11f50*/  ISETP.LT.OR P4, PT, R84.reuse, 0x59, P4 ;  /* 0x000000595400780c */ /* 0x040fe40002781670 */
[C---:B------:R-:W-:Y:S02]  /*11f60*/  ISETP.LT.OR P2, PT, R84.reuse, 0x5a, P2 ;  /* 0x0000005a5400780c */ /* 0x040fe40001741670 */
[----:B------:R-:W-:Y:S02]  /*11f70*/  ISETP.LT.OR P3, PT, R84, 0x61, P3 ;  /* 0x000000615400780c */ /* 0x000fe40001f61670 */
[----:B------:R-:W-:Y:S02]  /*11f80*/  FMNMX.FTZ R8, R50, R8, !PT ;  /* 0x0000000832087209 */ /* 0x000fe40007810000 */
[----:B------:R-:W-:Y:S02]  /*11f90*/  FSEL R62, R62, -INF , !P4 ;  /* 0xff8000003e3e7808 */ /* 0x000fe40006000000 */
[----:B------:R-:W-:-:S02]  /*11fa0*/  FSEL R63, R63, -INF , !P2 ;  /* 0xff8000003f3f7808 */ /* 0x000fc40005000000 */
[----:B------:R-:W-:Y:S02]  /*11fb0*/  FSEL R66, R66, -INF , !P3 ;  /* 0xff80000042427808 */ /* 0x000fe40005800000 */
[C---:B------:R-:W-:Y:S02]  /*11fc0*/  ISETP.GT.AND P2, PT, R83.reuse, 0x68, P1 ;  /* 0x000000685300780c */ /* 0x040fe40000f44270 */
[C---:B------:R-:W-:Y:S02]  /*11fd0*/  ISETP.GT.AND P3, PT, R83.reuse, 0x69, P1 ;  /* 0x000000695300780c */ /* 0x040fe40000f64270 */
[C---:B------:R-:W-:Y:S02]  /*11fe0*/  ISETP.GT.AND P4, PT, R83.reuse, 0x70, P1 ;  /* 0x000000705300780c */ /* 0x040fe40000f84270 */
[C---:B------:R-:W-:Y:S02]  /*11ff0*/  ISETP.GT.AND P5, PT, R83.reuse, 0x71, P1 ;  /* 0x000000715300780c */ /* 0x040fe40000fa4270 */
[----:B------:R-:W-:-:S02]  /*12000*/  ISETP.GT.AND P6, PT, R83, 0x78, P1 ;  /* 0x000000785300780c */ /* 0x000fc40000fc4270 */
[----:B------:R-:W-:Y:S02]  /*12010*/  FMNMX.FTZ R8, R51, R8, !PT ;  /* 0x0000000833087209 */ /* 0x000fe40007810000 */
[----:B------:R-:W-:Y:S02]  /*12020*/  LOP3.LUT R22, R22, 0xfffffff7, RZ, 0xc0, !PT ;  /* 0xfffffff716167812 */ /* 0x000fe400078ec0ff */
[----:B------:R-:W-:Y:S02]  /*12030*/  ISETP.GT.AND P1, PT, R83, 0x79, P1 ;  /* 0x000000795300780c */ /* 0x000fe40000f24270 */
[----:B------:R-:W-:Y:S02]  /*12040*/  FMNMX.FTZ R8, R56, R8, !PT ;  /* 0x0000000838087209 */ /* 0x000fe40007810000 */
[----:B------:R-:W-:Y:S02]  /*12050*/  @P0 LOP3.LUT R22, R22, 0x8, RZ, 0xfc, !PT ;  /* 0x0000000816160812 */ /* 0x000fe400078efcff */
[----:B------:R-:W-:-:S02]  /*12060*/  FMNMX.FTZ R8, R57, R8, !PT ;  /* 0x0000000839087209 */ /* 0x000fc40007810000 */
[C---:B------:R-:W-:Y:S02]  /*12070*/  LOP3.LUT P0, RZ, R22.reuse, 0x80000000, RZ, 0xc0, !PT ;  /* 0x8000000016ff7812 */ /* 0x040fe4000780c0ff */
[----:B------:R-:W-:Y:S02]  /*12080*/  LOP3.LUT R22, R22, 0xfffffffd, RZ, 0xc0, !PT ;  /* 0xfffffffd16167812 */ /* 0x000fe400078ec0ff */
[----:B------:R-:W-:Y:S02]  /*12090*/  FMNMX.FTZ R8, R60, R8, !PT ;  /* 0x000000083c087209 */ /* 0x000fe40007810000 */
[----:B------:R-:W-:Y:S02]  /*120a0*/  @P1 LOP3.LUT R22, R22, 0x2, RZ, 0xfc, !PT ;  /* 0x0000000216161812 */ /* 0x000fe400078efcff */
[----:B------:R-:W-:Y:S02]  /*120b0*/  FMNMX.FTZ R8, R61, R8, !PT ;  /* 0x000000083d087209 */ /* 0x000fe40007810000 */
[----:B------:R-:W-:-:S02]  /*120c0*/  LOP3.LUT P1, RZ, R22, 0x8, RZ, 0xc0, !PT ;  /* 0x0000000816ff7812 */ /* 0x000fc4000782c0ff */
[----:B------:R-:W-:Y:S02]  /*120d0*/  FMNMX.FTZ R8, R64, R8, !PT ;  /* 0x0000000840087209 */ /* 0x000fe40007810000 */
[----:B------:R-:W-:Y:S02]  /*120e0*/  ISETP.LT.OR P1, PT, R84, 0x1, P1 ;  /* 0x000000015400780c */ /* 0x000fe40000f21670 */
[----:B------:R-:W-:Y:S02]  /*120f0*/  FMNMX.FTZ R8, R65, R8, !PT ;  /* 0x0000000841087209 */ /* 0x000fe40007810000 */
[----:B------:R-:W-:Y:S02]  /*12100*/  FSEL R11, R11, -INF , !P1 ;  /* 0xff8000000b0b7808 */ /* 0x000fe40004800000 */
[----:B------:R-:W-:Y:S02]  /*12110*/  FMNMX.FTZ R8, R68, R8, !PT ;  /* 0x0000000844087209 */ /* 0x000fe40007810000 */
[----:B------:R-:W-:-:S02]  /*12120*/  FMNMX.FTZ R27, R11, R6, !PT ;  /* 0x000000060b1b7209 */ /* 0x000fc40007810000 */
[----:B------:R-:W-:Y:S02]  /*12130*/  FMNMX.FTZ R8, R69, R8, !PT ;  /* 0x0000000845087209 */ /* 0x000fe40007810000 */
[----:B------:R-:W-:Y:S02]  /*12140*/  FMNMX.FTZ R27, R12, R27, !PT ;  /* 0x0000001b0c1b7209 */ /* 0x000fe40007810000 */
[----:B------:R-:W-:Y:S02]  /*12150*/  FMNMX.FTZ R8, R72, R8, !PT ;  /* 0x0000000848087209 */ /* 0x000fe40007810000 */
[----:B------:R-:W-:Y:S02]  /*12160*/  FMNMX.FTZ R27, R15, R27, !PT ;  /* 0x0000001b0f1b7209 */ /* 0x000fe40007810000 */
[----:B------:R-:W-:Y:S02]  /*12170*/  FMNMX.FTZ R8, R73, R8, !PT ;  /* 0x0000000849087209 */ /* 0x000fe40007810000 */
[----:B------:R-:W-:-:S02]  /*12180*/  FMNMX.FTZ R27, R20, R27, !PT ;  /* 0x0000001b141b7209 */ /* 0x000fc40007810000 */
[----:B------:R-:W-:Y:S02]  /*12190*/  FMNMX.FTZ R8, R76, R8, !PT ;  /* 0x000000084c087209 */ /* 0x000fe40007810000 */
[----:B------:R-:W-:Y:S02]  /*121a0*/  FMNMX.FTZ R27, R24, R27, !PT ;  /* 0x0000001b181b7209 */ /* 0x000fe40007810000 */
[----:B------:R-:W-:Y:S02]  /*121b0*/  FMNMX.FTZ R8, R77, R8, !PT ;  /* 0x000000084d087209 */ /* 0x000fe40007810000 */
[----:B------:R-:W-:Y:S02]  /*121c0*/  FMNMX.FTZ R27, R25, R27, !PT ;  /* 0x0000001b191b7209 */ /* 0x000fe40007810000 */
[----:B------:R-:W-:Y:S01]  /*121d0*/  ISETP.LT.OR P0, PT, R84, 0x62, P0 ;  /* 0x000000625400780c */ /* 0x000fe20000701670 */
[----:B------:R-:W0:Y:S01]  /*121e0*/  SHFL.BFLY PT, R26, R8, 0x2, 0x1f ;  /* 0x0c401f00081a7f89 */ /* 0x000e2200000e0000 */
[----:B------:R-:W-:-:S02]  /*121f0*/  FMNMX.FTZ R27, R28, R27, !PT ;  /* 0x0000001b1c1b7209 */ /* 0x000fc40007810000 */
[----:B------:R-:W-:Y:S02]  /*12200*/  LOP3.LUT R22, R22, 0xffffffef, RZ, 0xc0, !PT ;  /* 0xffffffef16167812 */ /* 0x000fe400078ec0ff */
[----:B------:R-:W-:Y:S02]  /*12210*/  FMNMX.FTZ R27, R29, R27, !PT ;  /* 0x0000001b1d1b7209 */ /* 0x000fe40007810000 */
[----:B------:R-:W-:Y:S02]  /*12220*/  ISETP.LT.OR P4, PT, R84, 0x71, P4 ;  /* 0x000000715400780c */ /* 0x000fe40002781670 */
[----:B------:R-:W-:Y:S02]  /*12230*/  FMNMX.FTZ R27, R32, R27, !PT ;  /* 0x0000001b201b7209 */ /* 0x000fe40007810000 */
[----:B------:R-:W-:Y:S02]  /*12240*/  ISETP.LT.OR P5, PT, R84, 0x72, P5 ;  /* 0x000000725400780c */ /* 0x000fe40002fa1670 */
[----:B------:R-:W-:-:S02]  /*12250*/  FMNMX.FTZ R27, R33, R27, !PT ;  /* 0x0000001b211b7209 */ /* 0x000fc40007810000 */
[----:B------:R-:W-:Y:S02]  /*12260*/  @P0 LOP3.LUT R22, R22, 0x10, RZ, 0xfc, !PT ;  /* 0x0000001016160812 */ /* 0x000fe400078efcff */
[----:B------:R-:W-:Y:S02]  /*12270*/  FMNMX.FTZ R27, R36, R27, !PT ;  /* 0x0000001b241b7209 */ /* 0x000fe40007810000 */
[----:B------:R-:W-:Y:S02]  /*12280*/  ISETP.LT.OR P0, PT, R84, 0x69, P2 ;  /* 0x000000695400780c */ /* 0x000fe40001701670 */
[----:B------:R-:W-:Y:S02]  /*12290*/  FMNMX.FTZ R27, R37, R27, !PT ;  /* 0x0000001b251b7209 */ /* 0x000fe40007810000 */
[----:B------:R-:W-:Y:S02]  /*122a0*/  LOP3.LUT P2, RZ, R22, 0x2, RZ, 0xc0, !PT ;  /* 0x0000000216ff7812 */ /* 0x000fe4000784c0ff */
[----:B0-----:R-:W-:-:S02]  /*122b0*/  FMNMX.FTZ R8, R8, R26, !PT ;  /* 0x0000001a08087209 */ /* 0x001fc40007810000 */
[----:B------:R-:W-:Y:S02]  /*122c0*/  FMNMX.FTZ R27, R40, R27, !PT ;  /* 0x0000001b281b7209 */ /* 0x000fe40007810000 */
[----:B------:R-:W-:Y:S01]  /*122d0*/  LOP3.LUT R22, R22, 0xfffffffb, RZ, 0xc0, !PT ;  /* 0xfffffffb16167812 */ /* 0x000fe200078ec0ff */
[----:B------:R-:W0:Y:S01]  /*122e0*/  SHFL.BFLY PT, R26, R8, 0x1, 0x1f ;  /* 0x0c201f00081a7f89 */ /* 0x000e2200000e0000 */
[----:B------:R-:W-:Y:S02]  /*122f0*/  FMNMX.FTZ R27, R41, R27, !PT ;  /* 0x0000001b291b7209 */ /* 0x000fe40007810000 */
[----:B------:R-:W-:Y:S02]  /*12300*/  @P0 LOP3.LUT R22, R22, 0x4, RZ, 0xfc, !PT ;  /* 0x0000000416160812 */ /* 0x000fe400078efcff */
[----:B------:R-:W-:Y:S02]  /*12310*/  FMNMX.FTZ R27, R44, R27, !PT ;  /* 0x0000001b2c1b7209 */ /* 0x000fe40007810000 */
[----:B------:R-:W-:-:S02]  /*12320*/  ISETP.LT.OR P0, PT, R84, 0x6a, P3 ;  /* 0x0000006a5400780c */ /* 0x000fc40001f01670 */
[----:B------:R-:W-:Y:S02]  /*12330*/  FMNMX.FTZ R27, R45, R27, !PT ;  /* 0x0000001b2d1b7209 */ /* 0x000fe40007810000 */
[----:B------:R-:W-:Y:S02]  /*12340*/  LOP3.LUT R22, R22, 0xbfffffff, RZ, 0xc0, !PT ;  /* 0xbfffffff16167812 */ /* 0x000fe400078ec0ff */
[----:B------:R-:W-:Y:S02]  /*12350*/  FMNMX.FTZ R27, R48, R27, !PT ;  /* 0x0000001b301b7209 */ /* 0x000fe40007810000 */
[----:B------:R-:W-:Y:S02]  /*12360*/  FSEL R74, R74, -INF , !P4 ;  /* 0xff8000004a4a7808 */ /* 0x000fe40006000000 */
[----:B------:R-:W-:Y:S02]  /*12370*/  FMNMX.FTZ R27, R49, R27, !PT ;  /* 0x0000001b311b7209 */ /* 0x000fe40007810000 */
[----:B------:R-:W-:-:S02]  /*12380*/  ISETP.LT.OR P6, PT, R84, 0x79, P6 ;  /* 0x000000795400780c */ /* 0x000fc400037c1670 */
[----:B------:R-:W-:Y:S02]  /*12390*/  FMNMX.FTZ R27, R54, R27, !PT ;  /* 0x0000001b361b7209 */ /* 0x000fe40007810000 */
[----:B------:R-:W-:Y:S02]  /*123a0*/  @P0 LOP3.LUT R22, R22, 0x40000000, RZ, 0xfc, !PT ;  /* 0x4000000016160812 */ /* 0x000fe400078efcff */
[----:B0-----:R-:W-:Y:S02]  /*123b0*/  FMNMX.FTZ R8, R8, R26, !PT ;  /* 0x0000001a08087209 */ /* 0x001fe40007810000 */
[----:B------:R-:W-:Y:S02]  /*123c0*/  FMNMX.FTZ R27, R55, R27, !PT ;  /* 0x0000001b371b7209 */ /* 0x000fe40007810000 */
[----:B------:R-:W-:Y:S02]  /*123d0*/  FSETP.NEU.FTZ.AND P3, PT, R8, -INF , PT ;  /* 0xff8000000800780b */ /* 0x000fe40003f7d000 */
[----:B------:R-:W-:-:S02]  /*123e0*/  FMNMX.FTZ R27, R58, R27, !PT ;  /* 0x0000001b3a1b7209 */ /* 0x000fc40007810000 */
[----:B------:R-:W-:Y:S02]  /*123f0*/  FSEL R26, R8, RZ, P3 ;  /* 0x000000ff081a7208 */ /* 0x000fe40001800000 */
[----:B------:R-:W-:Y:S02]  /*12400*/  FMNMX.FTZ R27, R59, R27, !PT ;  /* 0x0000001b3b1b7209 */ /* 0x000fe40007810000 */
[----:B------:R-:W-:Y:S01]  /*12410*/  LOP3.LUT P0, RZ, R22, 0x10, RZ, 0xc0, !PT ;  /* 0x0000001016ff7812 */ /* 0x000fe2000780c0ff */
[----:B------:R-:W-:Y:S01]  /*12420*/  FADD.FTZ R5, -R26, R5 ;  /* 0x000000051a057221 */ /* 0x000fe20000010100 */
[----:B------:R-:W-:Y:S01]  /*12430*/  FMNMX.FTZ R27, R62, R27, !PT ;  /* 0x0000001b3e1b7209 */ /* 0x000fe20007810000 */
[----:B------:R-:W-:Y:S01]  /*12440*/  FMUL.FTZ R26, R8, UR51 ;  /* 0x00000033081a7c20 */ /* 0x000fe20008410000 */
[----:B------:R-:W-:Y:S01]  /*12450*/  FSEL R67, R67, -INF , !P0 ;  /* 0xff80000043437808 */ /* 0x000fe20004000000 */
[----:B------:R-:W-:Y:S01]  /*12460*/  FMUL.FTZ R5, R5, UR51 ;  /* 0x0000003305057c20 */ /* 0x000fe20008410000 */
[----:B------:R-:W-:-:S02]  /*12470*/  FMNMX.FTZ R27, R63, R27, !PT ;  /* 0x0000001b3f1b7209 */ /* 0x000fc40007810000 */
[----:B------:R-:W-:Y:S02]  /*12480*/  FSEL R26, R26, RZ, P3 ;  /* 0x000000ff1a1a7208 */ /* 0x000fe40001800000 */
[----:B------:R-:W-:Y:S01]  /*12490*/  LOP3.LUT P3, RZ, R22, 0x4, RZ, 0xc0, !PT ;  /* 0x0000000416ff7812 */ /* 0x000fe2000786c0ff */
[----:B------:R-:W-:Y:S01]  /*124a0*/  MUFU.EX2 R5, R5 ;  /* 0x0000000500057308 */ /* 0x000fe20000000800 */
[----:B------:R-:W-:Y:S01]  /*124b0*/  FMNMX.FTZ R27, R66, R27, !PT ;  /* 0x0000001b421b7209 */ /* 0x000fe20007810000 */
[--C-:B------:R-:W-:Y:S01]  /*124c0*/  FFMA.FTZ R9, R9, UR51, -R26.reuse ;  /* 0x0000003309097c23 */ /* 0x100fe2000801081a */
[----:B------:R-:W-:Y:S01]  /*124d0*/  LOP3.LUT P0, RZ, R22, 0x40000000, RZ, 0xc0, !PT ;  /* 0x4000000016ff7812 */ /* 0x000fe2000780c0ff */
        /* <DEDUP_REMOVED lines=45> */
[----:B------:R-:W1:Y:S01]  /*127b0*/  SHFL.BFLY PT, R77, R27, 0x2, 0x1f ;  /* 0x0c401f001b4d7f89 */ /* 0x000e6200000e0000 */
[----:B------:R-:W-:-:S06]  /*127c0*/  LOP3.LUT P0, RZ, R22, 0x20000000, RZ, 0xc0, !PT ;  /* 0x2000000016ff7812 */ /* 0x000fcc000780c0ff */
[----:B------:R-:W2:Y:S08]  /*127d0*/  MUFU.EX2 R10, R10 ;  /* 0x0000000a000a7308 */ /* 0x000eb00000000800 */
[----:B------:R-:W3:Y:S01]  /*127e0*/  MUFU.EX2 R13, R13 ;  /* 0x0000000d000d7308 */ /* 0x000ee20000000800 */
[----:B0-----:R-:W-:-:S07]  /*127f0*/  FFMA.FTZ R4, R5, R4, R9 ;  /* 0x0000000405047223 */ /* 0x001fce0000010009 */
[----:B------:R-:W0:Y:S01]  /*12800*/  MUFU.EX2 R14, R14 ;  /* 0x0000000e000e7308 */ /* 0x000e220000000800 */
[----:B-1----:R-:W-:Y:S01]  /*12810*/  FMNMX.FTZ R27, R27, R77, !PT ;  /* 0x0000004d1b1b7209 */ /* 0x002fe20007810000 */
[----:B--2---:R-:W-:-:S04]  /*12820*/  FADD.FTZ R4, R10, R4 ;  /* 0x000000040a047221 */ /* 0x004fc80000010000 */
[----:B------:R-:W1:Y:S02]  /*12830*/  SHFL.BFLY PT, R79, R27, 0x1, 0x1f ;  /* 0x0c201f001b4f7f89 */ /* 0x000e6400000e0000 */
[----:B------:R1:W-:Y:S01]  /*12840*/  MUFU.EX2 R77, R69 ;  /* 0x00000045004d7308 */ /* 0x0003e20000000800 */
[----:B---3--:R-:W-:-:S07]  /*12850*/  FADD.FTZ R4, R13, R4 ;  /* 0x000000040d047221 */ /* 0x008fce0000010000 */
[----:B------:R-:W2:Y:S01]  /*12860*/  MUFU.EX2 R21, R21 ;  /* 0x0000001500157308 */ /* 0x000ea20000000800 */
[----:B0-----:R-:W-:-:S07]  /*12870*/  FADD.FTZ R4, R14, R4 ;  /* 0x000000040e047221 */ /* 0x001fce0000010000 */
[----:B------:R-:W0:Y:S01]  /*12880*/  MUFU.EX2 R23, R23 ;  /* 0x0000001700177308 */ /* 0x000e220000000800 */
[----:B-1----:R-:W-:-:S07]  /*12890*/  FMNMX.FTZ R69, R27, R79, !PT ;  /* 0x0000004f1b457209 */ /* 0x002fce0007810000 */
[----:B------:R-:W1:Y:S01]  /*128a0*/  MUFU.EX2 R52, R52 ;  /* 0x0000003400347308 */ /* 0x000e620000000800 */
[----:B--2---:R-:W-:Y:S01]  /*128b0*/  FADD.FTZ R4, R21, R4 ;  /* 0x0000000415047221 */ /* 0x004fe20000010000 */
[C---:B------:R-:W-:Y:S01]  /*128c0*/  FSETP.NEU.FTZ.AND P1, PT, R69.reuse, -INF , PT ;  /* 0xff8000004500780b */ /* 0x040fe20003f3d000 */
[----:B------:R-:W-:-:S03]  /*128d0*/  FMUL.FTZ R79, R69, UR51 ;  /* 0x00000033454f7c20 */ /* 0x000fc60008410000 */
[----:B------:R-:W-:Y:S02]  /*128e0*/  FSEL R27, R69, RZ, P1 ;  /* 0x000000ff451b7208 */ /* 0x000fe40000800000 */
[----:B------:R-:W-:Y:S01]  /*128f0*/  FSEL R79, R79, RZ, P1 ;  /* 0x000000ff4f4f7208 */ /* 0x000fe20000800000 */
[----:B------:R-:W2:Y:S01]  /*12900*/  MUFU.EX2 R53, R53 ;  /* 0x0000003500357308 */ /* 0x000ea20000000800 */
[----:B0-----:R-:W-:Y:S01]  /*12910*/  FADD.FTZ R4, R23, R4 ;  /* 0x0000000417047221 */ /* 0x001fe20000010000 */
[----:B------:R-:W-:Y:S02]  /*12920*/  FADD.FTZ R27, -R27, R6 ;  /* 0x000000061b1b7221 */ /* 0x000fe40000010100 */
        /* <DEDUP_REMOVED lines=21> */
[----:B0-----:R-:W-:Y:S01]  /*12a80*/  FMUL.FTZ R11, R27, UR51 ;  /* 0x000000331b0b7c20 */ /* 0x001fe20008410000 */
        /* <DEDUP_REMOVED lines=14> */
[----:B------:R-:W3:Y:S01]  /*12b70*/  MUFU.EX2 R12, R15 ;  /* 0x0000000f000c7308 */ /* 0x000ee20000000800 */
[----:B------:R-:W-:Y:S01]  /*12b80*/  FFMA.FTZ R80, R80, UR51, -R79 ;  /* 0x0000003350507c23 */ /* 0x000fe2000801084f */
[----:B-1----:R-:W-:-:S04]  /*12b90*/  FADD.FTZ R4, R52, R4 ;  /* 0x0000000434047221 */ /* 0x002fc80000010000 */
[----:B--2---:R-:W-:Y:S02]  /*12ba0*/  FADD.FTZ R4, R53, R4 ;  /* 0x0000000435047221 */ /* 0x004fe40000010000 */
[----:B------:R-:W1:Y:S01]  /*12bb0*/  MUFU.EX2 R82, R20 ;  /* 0x0000001400527308 */ /* 0x000e620000000800 */
[----:B0-----:R-:W-:-:S04]  /*12bc0*/  FFMA.FTZ R3, R11, R3, R26 ;  /* 0x000000030b037223 */ /* 0x001fc8000001001a */
[----:B------:R-:W-:-:S03]  /*12bd0*/  FADD.FTZ R3, R83, R3 ;  /* 0x0000000353037221 */ /* 0x000fc60000010000 */
[----:B------:R-:W0:Y:S01]  /*12be0*/  MUFU.EX2 R79, R24 ;  /* 0x00000018004f7308 */ /* 0x000e220000000800 */
[----:B---3--:R-:W-:-:S07]  /*12bf0*/  FADD.FTZ R3, R12, R3 ;  /* 0x000000030c037221 */ /* 0x008fce0000010000 */
        /* <DEDUP_REMOVED lines=83> */
[----:B--2---:R-:W-:-:S04]  /*13130*/  FADD.FTZ R4, R68, R4 ;  /* 0x0000000444047221 */ /* 0x004fc80000010000 */
[----:B------:R-:W-:-:S03]  /*13140*/  FADD.FTZ R4, R77, R4 ;  /* 0x000000044d047221 */ /* 0x000fc60000010000 */
        /* <DEDUP_REMOVED lines=13> */
[----:B-1----:R-:W-:-:S04]  /*13220*/  FADD.FTZ R4, R76, R4 ;  /* 0x000000044c047221 */ /* 0x002fc80000010000 */
[----:B------:R-:W-:Y:S01]  /*13230*/  FADD.FTZ R4, R6, R4 ;  /* 0x0000000406047221 */ /* 0x000fe20000010000 */
[----:B0-----:R-:W-:-:S04]  /*13240*/  FADD.FTZ R3, R78, R3 ;  /* 0x000000034e037221 */ /* 0x001fc80000010000 */
[----:B--2---:R-:W-:Y:S01]  /*13250*/  FADD.FTZ R3, R80, R3 ;  /* 0x0000000350037221 */ /* 0x004fe20000010000 */
[----:B------:R-:W-:Y:S06]  /*13260*/  @!P0 BRA `(.L_x_1517) ;  /* 0x0000000000048947 */ /* 0x000fec0003800000 */
[----:B------:R-:W-:Y:S01]  /*13270*/  BPT.TRAP 0x1 ;  /* 0x000000040000795c */ /* 0x000fe20000300000 */
.L_x_1517:
[----:B------:R-:W2:Y:S04]  /*13280*/  LDL R40, [R1+0x6c] ;  /* 0x00006c0001287983 */ /* 0x000ea80000100800 */
[----:B------:R-:W3:Y:S04]  /*13290*/  LDL R71, [R1+0x4] ;  /* 0x0000040001477983 */ /* 0x000ee80000100800 */
[----:B------:R-:W4:Y:S04]  /*132a0*/  LDL R62, [R1] ;  /* 0x00000000013e7983 */ /* 0x000f280000100800 */
[----:B------:R-:W5:Y:S01]  /*132b0*/  LDL R87, [R1+0x70] ;  /* 0x0000700001577983 */ /* 0x000f620000100800 */
[----:B------:R-:W-:-:S02]  /*132c0*/  IMAD R18, R18, 0x8, R2 ;  /* 0x0000000812127824 */ /* 0x000fc400078e0202 */
[----:B------:R-:W-:Y:S02]  /*132d0*/  IMAD.U32 R24, RZ, RZ, UR38 ;  /* 0x00000026ff187e24 */ /* 0x000fe4000f8e00ff */
        /* <DEDUP_REMOVED lines=10> */
[----:B------:R-:W-:Y:S01]  /*13380*/  F2FP.F16.F32.PACK_AB R15, R29, R15 ;  /* 0x0000000f1d0f723e */ /* 0x000fe200000000ff */
[----:B------:R-:W-:Y:S01]  /*13390*/  STSM.16.M88.4 [R157+0x21800], R24 ;  /* 0x021800189d007844 */ /* 0x000fe20000000200 */
        /* <DEDUP_REMOVED lines=23> */
[----:B------:R-:W-:Y:S01]  /*13510*/  ISETP.GT.AND P1, PT, R0, R140, PT ;  /* 0x0000008c0000720c */ /* 0x000fe20003f24270 */
        /* <DEDUP_REMOVED lines=51> */
[----:B------:R-:W-:Y:S02]  /*13850*/  IMAD.MOV.U32 R23, RZ, RZ, R139 ;  /* 0x000000ffff177224 */ /* 0x000fe400078e008b */
[----:B0-----:R-:W-:Y:S01]  /*13860*/  IMAD.MOV.U32 R18, RZ, RZ, R7 ;  /* 0x000000ffff127224 */ /* 0x001fe200078e0007 */
[----:B--2---:R0:W-:Y:S04]  /*13870*/  STSM.16.M88.4 [R40], R12 ;  /* 0x0000000c28007844 */ /* 0x0041e80000000200 */
[----:B---3--:R1:W-:Y:S01]  /*13880*/  STSM.16.M88.4 [R71], R32 ;  /* 0x0000002047007844 */ /* 0x0083e20000000200 */
[----:B0-----:R-:W-:-:S05]  /*13890*/  F2FP.F16.F32.PACK_AB R40, R39, R38 ;  /* 0x000000262728723e */ /* 0x001fca00000000ff */
[----:B----4-:R1:W-:Y:S04]  /*138a0*/  STSM.16.M88.4 [R62], R40 ;  /* 0x000000283e007844 */ /* 0x0103e80000000200 */
[----:B------:R1:W-:Y:S04]  /*138b0*/  STSM.16.M88.4 [R157+0x27800], R48 ;  /* 0x027800309d007844 */ /* 0x0003e80000000200 */
[----:B-----5:R1:W-:Y:S04]  /*138c0*/  STSM.16.M88.4 [R87], R56 ;  /* 0x0000003857007844 */ /* 0x0203e80000000200 */
[----:B------:R1:W-:Y:S04]  /*138d0*/  STSM.16.M88.4 [R71+0x6000], R64 ;  /* 0x0060004047007844 */ /* 0x0003e80000000200 */
[----:B------:R1:W-:Y:S01]  /*138e0*/  STSM.16.M88.4 [R62+0x6000], R72 ;  /* 0x006000483e007844 */ /* 0x0003e20000000200 */
[----:B------:R-:W-:Y:S01]  /*138f0*/  @!PT LDS RZ, [RZ] ;  /* 0x00000000fffff984 */ /* 0x000fe20000000800 */
[----:B------:R-:W-:Y:S01]  /*13900*/  @!PT LDS RZ, [RZ] ;  /* 0x00000000fffff984 */ /* 0x000fe20000000800 */
[----:B------:R-:W-:Y:S01]  /*13910*/  @!PT LDS RZ, [RZ] ;  /* 0x00000000fffff984 */ /* 0x000fe20000000800 */
[----:B------:R-:W-:Y:S01]  /*13920*/  @!PT LDS RZ, [RZ] ;  /* 0x00000000fffff984 */ /* 0x000fe20000000800 */
[----:B------:R0:W-:Y:S06]  /*13930*/  MEMBAR.ALL.CTA ;  /* 0x0000000000007992 */ /* 0x0001ec0000008000 */
[----:B0-----:R-:W0:Y:S02]  /*13940*/  FENCE.VIEW.ASYNC.S ;  /* 0x00000000000073c6 */ /* 0x001e240000000000 */
[----:B0-----:R-:W-:Y:S01]  /*13950*/  NOP ;  /* 0x0000000000007918 */ /* 0x001fe20000000000 */
[----:B------:R-:W-:Y:S05]  /*13960*/  @P1 BRA `(.L_x_1518) ;  /* 0xffffffc000941947 */ /* 0x000fea000383ffff */
[----:B------:R-:W-:Y:S02]  /*13970*/  IMAD.MOV.U32 R6, RZ, RZ, R69 ;  /* 0x000000ffff067224 */ /* 0x000fe400078e0045 */
[----:B------:R-:W-:Y:S02]  /*13980*/  IMAD.MOV.U32 R5, RZ, RZ, R8 ;  /* 0x000000ffff057224 */ /* 0x000fe400078e0008 */
[----:B------:R-:W-:Y:S02]  /*13990*/  IMAD.MOV.U32 R18, RZ, RZ, R7 ;  /* 0x000000ffff127224 */ /* 0x000fe400078e0007 */
[----:B------:R-:W-:-:S07]  /*139a0*/  IMAD.MOV.U32 R23, RZ, RZ, R139 ;  /* 0x000000ffff177224 */ /* 0x000fce00078e008b */
.L_x_1498:
[----:B------:R-:W2:Y:S01]  /*139b0*/  LDL R7, [R1+0x60] ;  /* 0x0000600001077983 */ /* 0x000ea20000100800 */
[----:B------:R-:W0:Y:S01]  /*139c0*/  LDC R8, c[0x0][0x448] ;  /* 0x00011200ff087b82 */ /* 0x000e220000000800 */
[----:B------:R-:W-:Y:S01]  /*139d0*/  LOP3.LUT R22, R22, 0xfffffffb, RZ, 0xc0, !PT ;  /* 0xfffffffb16167812 */ /* 0x000fe200078ec0ff */
[----:B------:R-:W-:Y:S01]  /*139e0*/  ULDC UR8, c[0x0][0x9dc] ;  /* 0x0002770000087ab9 */ /* 0x000fe20000000800 */
[----:B------:R-:W-:-:S05]  /*139f0*/  IADD3 R10, R155, 0x1, -R154 ;  /* 0x000000019b0a7810 */ /* 0x000fca0007ffe89a */
[----:B------:R-:W3:Y:S01]  /*13a00*/  LDC R11, c[0x0][0x9e4] ;  /* 0x00027900ff0b7b82 */ /* 0x000ee20000000800 */
[----:B0-----:R-:W-:-:S13]  /*13a10*/  ISETP.NE.AND P1, PT, R8, 0x1, PT ;  /* 0x000000010800780c */ /* 0x001fda0003f25270 */
[----:B------:R-:W0:Y:S01]  /*13a20*/  @P1 LDC R8, c[0x0][0x44c] ;  /* 0x00011300ff081b82 */ /* 0x000e220000000800 */
[----:B------:R-:W-:-:S04]  /*13a30*/  @P1 LOP3.LUT R22, R22, 0x4, RZ, 0xfc, !PT ;  /* 0x0000000416161812 */ /* 0x000fc800078efcff */
[----:B------:R-:W-:-:S03]  /*13a40*/  LOP3.LUT R22, R22, 0xfffffff7, RZ, 0xc0, !PT ;  /* 0xfffffff716167812 */ /* 0x000fc600078ec0ff */
[----:B------:R-:W4:Y:S01]  /*13a50*/  @P1 LDC R9, c[0x0][0x450] ;  /* 0x00011400ff091b82 */ /* 0x000f220000000800 */
[----:B--2---:R-:W-:-:S04]  /*13a60*/  VIADD R7, R7, 0xbf ;  /* 0x000000bf07077836 */ /* 0x004fc80000000000 */
[----:B0-----:R-:W-:-:S05]  /*13a70*/  @P1 IMAD.HI.U32 R8, R7, R8, RZ ;  /* 0x0000000807081227 */ /* 0x001fca00078e00ff */
[----:B----4-:R-:W-:Y:S02]  /*13a80*/  @P1 SHF.R.U32.HI R7, RZ, R9, R8 ;  /* 0x00000009ff071219 */ /* 0x010fe40000011608 */
[----:B---3--:R-:W-:-:S03]  /*13a90*/  ISETP.GE.AND P1, PT, R11, 0x1, PT ;  /* 0x000000010b00780c */ /* 0x008fc60003f26270 */
[----:B------:R-:W-:-:S04]  /*13aa0*/  IMAD.IADD R7, R10, 0x1, R7 ;  /* 0x000000010a077824 */ /* 0x000fc800078e0207 */
[----:B------:R-:W-:-:S06]  /*13ab0*/  VIADD R10, R7, -UR8 ;  /* 0x80000008070a7c36 */ /* 0x000fcc0008000000 */
[----:B------:R-:W-:Y:S01]  /*13ac0*/  @P1 LOP3.LUT R22, R22, 0x8, RZ, 0xfc, !PT ;  /* 0x0000000816161812 */ /* 0x000fe200078efcff */
        /* <DEDUP_REMOVED lines=11> */
.L_x_1521:
[----:B------:R-:W-:-:S13]  /*13b80*/  ISETP.NE.AND P1, PT, R11, 0x1, PT ;  /* 0x000000010b00780c */ /* 0x000fda0003f25270 */
[----:B------:R-:W0:Y:S02]  /*13b90*/  @P1 LDC.64 R8, c[0x0][0x9e8] ;  /* 0x00027a00ff081b82 */ /* 0x000e240000000a00 */
[----:B0-----:R-:W-:-:S05]  /*13ba0*/  @P1 IMAD.HI.U32 R8, R7, R8, RZ ;  /* 0x0000000807081227 */ /* 0x001fca00078e00ff */
[----:B------:R-:W-:-:S07]  /*13bb0*/  @P1 SHF.R.U32.HI R7, RZ, R9, R8 ;  /* 0x00000009ff071219 */ /* 0x000fce0000011608 */
.L_x_1522:
[----:B------:R-:W-:Y:S05]  /*13bc0*/  BSYNC B0 ;  /* 0x0000000000007941 */ /* 0x000fea0003800000 */
.L_x_1520:
[----:B------:R-:W-:-:S05]  /*13bd0*/  IMAD R7, R7, R11, RZ ;  /* 0x0000000b07077224 */ /* 0x000fca00078e02ff */
[----:B------:R-:W-:-:S07]  /*13be0*/  VIMNMX R10, R10, R7, !PT ;  /* 0x000000070a0a7248 */ /* 0x000fce0007fe0100 */
.L_x_1519:
[----:B------:R-:W2:Y:S01]  /*13bf0*/  LDL R8, [R1+0x9c] ;  /* 0x00009c0001087983 */ /* 0x000ea20000100800 */
[----:B------:R-:W-:-:S05]  /*13c00*/  VIADD R10, R10, 0x7f ;  /* 0x0000007f0a0a7836 */ /* 0x000fca0000000000 */
[----:B------:R-:W-:-:S04]  /*13c10*/  SHF.R.S32.HI R7, RZ, 0x1f, R10 ;  /* 0x0000001fff077819 */ /* 0x000fc8000001140a */
[----:B------:R-:W-:-:S04]  /*13c20*/  LEA.HI R7, R7, R10, RZ, 0x7 ;  /* 0x0000000a07077211 */ /* 0x000fc800078f38ff */
[----:B------:R-:W-:-:S04]  /*13c30*/  SHF.R.S32.HI R7, RZ, 0x7, R7 ;  /* 0x00000007ff077819 */ /* 0x000fc80000011407 */
[----:B--2---:R-:W-:-:S04]  /*13c40*/  VIMNMX R8, R8, R7, !PT ;  /* 0x0000000708087248 */ /* 0x004fc80007fe0100 */
[----:B------:R-:W-:Y:S01]  /*13c50*/  ISETP.GE.AND P1, PT, R0, R8, PT ;  /* 0x000000080000720c */ /* 0x000fe20003f26270 */
[----:B------:R0:W-:-:S12]  /*13c60*/  STL [R1+0x40], R8 ;  /* 0x0000400801007387 */ /* 0x0001d80000100800 */
[----:B0-----:R-:W-:Y:S05]  /*13c70*/  @!P1 BRA `(.L_x_1523) ;  /* 0x0000002c00409947 */ /* 0x001fea0003800000 */
[----:B------:R-:W-:Y:S02]  /*13c80*/  IMAD.MOV.U32 R8, RZ, RZ, R6 ;  /* 0x000000ffff087224 */ /* 0x000fe400078e0006 */
[----:B------:R-:W-:Y:S02]  /*13c90*/  IMAD.MOV.U32 R7, RZ, RZ, R5 ;  /* 0x000000ffff077224 */ /* 0x000fe400078e0005 */
[----:B------:R-:W-:Y:S02]  /*13ca0*/  IMAD.MOV.U32 R10, RZ, RZ, R23 ;  /* 0x000000ffff0a7224 */ /* 0x000fe400078e0017 */
[----:B------:R-:W-:-:S07]  /*13cb0*/  IMAD.MOV.U32 R9, RZ, RZ, R18 ;  /* 0x000000ffff097224 */ /* 0x000fce00078e0012 */
.L_x_1535:
[----:B------:R-:W2:Y:S01]  /*13cc0*/  LDL R5, [R1+0x44] ;  /* 0x0000440001057983 */ /* 0x000ea20000100800 */
[----:B------:R-:W-:Y:S01]  /*13cd0*/  ISETP.NE.AND P1, PT, R9, 0x1, PT ;  /* 0x000000010900780c */ /* 0x000fe20003f25270 */
[----:B------:R-:W-:Y:S05]  /*13ce0*/  YIELD ;  /* 0x0000000000007946 */ /* 0x000fea0003800000 */
[----:B------:R-:W-:-:S04]  /*13cf0*/  SEL R23, RZ, 0x1, P1 ;  /* 0x00000001ff177807 */ /* 0x000fc80000800000 */
[----:B------:R-:W-:Y:S02]  /*13d00*/  LOP3.LUT R23, R10, R23, RZ, 0x3c, !PT ;  /* 0x000000170a177212 */ /* 0x000fe400078e3cff */
[----:B--2---:R-:W-:-:S13]  /*13d10*/  ISETP.NE.AND P1, PT, R5, RZ, PT ;  /* 0x000000ff0500720c */ /* 0x004fda0003f25270 */
[----:B------:R-:W-:Y:S05]  /*13d20*/  @P1 BRA `(.L_x_1524) ;  /* 0x00000000003c1947 */ /* 0x000fea0003800000 */
[----:B------:R-:W-:Y:S05]  /*13d30*/  @!P0 BRA `(.L_x_1525) ;  /* 0x0000000000048947 */ /* 0x000fea0003800000 */
[----:B------:R-:W-:Y:S01]  /*13d40*/  BPT.TRAP 0x1 ;  /* 0x000000040000795c */ /* 0x000fe20000300000 */
.L_x_1525:
[----:B------:R-:W-:Y:S02]  /*13d50*/  IADD3 R5, R9, 0x1, RZ ;  /* 0x0000000109057810 */ /* 0x000fe40007ffe0ff */
[----:B------:R-:W-:Y:S02]  /*13d60*/  SHF.L.U32 R6, R23, 0x1f, RZ ;  /* 0x0000001f17067819 */ /* 0x000fe400000006ff */
[----:B------:R-:W-:-:S04]  /*13d70*/  ISETP.NE.AND P2, PT, R5, 0x2, PT ;  /* 0x000000020500780c */ /* 0x000fc80003f45270 */
[----:B------:R-:W-:-:S05]  /*13d80*/  SEL R5, R5, RZ, P2 ;  /* 0x000000ff05057207 */ /* 0x000fca0001000000 */
[----:B------:R-:W-:-:S04]  /*13d90*/  IMAD R5, R5, 0x8, R2 ;  /* 0x0000000805057824 */ /* 0x000fc800078e0202 */
[----:B------:R0:W2:Y:S01]  /*13da0*/  SYNCS.PHASECHK.TRANS64.TRYWAIT P2, [R5+URZ+0x2d830], R6 ;  /* 0x02d83006050075a7 */ /* 0x0000a2000804017f */
[----:B------:R-:W-:Y:S05]  /*13db0*/  @!P0 BRA `(.L_x_1526) ;  /* 0x0000000000048947 */ /* 0x000fea0003800000 */
[----:B------:R-:W-:Y:S01]  /*13dc0*/  BPT.TRAP 0x1 ;  /* 0x000000040000795c */ /* 0x000fe20000300000 */
.L_x_1526:
[----:B------:R-:W-:Y:S04]  /*13dd0*/  BSSY B0, `(.L_x_1524) ;  /* 0x0000004000007945 */ /* 0x000fe80003800000 */
[----:B--2---:R-:W-:Y:S05]  /*13de0*/  @P2 BRA `(.L_x_1527) ;  /* 0x0000000000082947 */ /* 0x004fea0003800000 */
[----:B------:R-:W2:Y:S02]  /*13df0*/  SYNCS.PHASECHK.TRANS64.TRYWAIT P2, [R5+URZ+0x2d830], R6 ;  /* 0x02d83006050075a7 */ /* 0x000ea4000804017f */
[----:B--2---:R-:W-:Y:S05]  /*13e00*/  @!P2 BRA `(.L_x_1528) ;  /* 0x0000011000cca947 */ /* 0x004fea0003800000 */
.L_x_1527:
[----:B------:R-:W-:Y:S05]  /*13e10*/  BSYNC B0 ;  /* 0x0000000000007941 */ /* 0x000fea0003800000 */
.L_x_1524:
[----:B0-2---:R-:W2:Y:S04]  /*13e20*/  LDL R6, [R1+0x48] ;  /* 0x0000480001067983 */ /* 0x005ea80000100800 */
[----:B------:R-:W3:Y:S04]  /*13e30*/  LDL.64 R26, [R1+0x8] ;  /* 0x00000800011a7983 */ /* 0x000ee80000100a00 */
[----:B------:R-:W4:Y:S04]  /*13e40*/  LDL.64 R148, [R1+0x30] ;  /* 0x0000300001947983 */ /* 0x000f280000100a00 */
[----:B------:R-:W5:Y:S01]  /*13e50*/  LDL.64 R146, [R1+0x28] ;  /* 0x0000280001927983 */ /* 0x000f620000100a00 */
[----:B------:R-:W0:Y:S01]  /*13e60*/  S2R R5, SR_TID.X ;  /* 0x0000000000057919 */ /* 0x000e220000002100 */
[----:B------:R-:W-:Y:S01]  /*13e70*/  VIADD R18, R9, 0x1 ;  /* 0x0000000109127836 */ /* 0x000fe20000000000 */
[----:B------:R-:W-:Y:S05]  /*13e80*/  WARPSYNC.ALL ;  /* 0x0000000000007948 */ /* 0x000fea0003800000 */
[C---:B------:R-:W-:Y:S01]  /*13e90*/  ISETP.NE.AND P2, PT, R18.reuse, 0x2, PT ;  /* 0x000000021200780c */ /* 0x040fe20003f45270 */
[----:B------:R-:W5:Y:S03]  /*13ea0*/  LDL.64 R144, [R1+0x20] ;  /* 0x0000200001907983 */ /* 0x000f660000100a00 */
[----:B------:R-:W-:Y:S01]  /*13eb0*/  SEL R18, R18, RZ, P2 ;  /* 0x000000ff12127207 */ /* 0x000fe20001000000 */
[----:B------:R-:W5:Y:S04]  /*13ec0*/  LDL.64 R142, [R1+0x18] ;  /* 0x00001800018e7983 */ /* 0x000f680000100a00 */
[----:B------:R-:W5:Y:S01]  /*13ed0*/  LDL.64 R140, [R1+0x10] ;  /* 0x00001000018c7983 */ /* 0x000f620000100a00 */
[----:B0-----:R-:W-:-:S05]  /*13ee0*/  SHF.R.U32.HI R5, RZ, 0x7, R5 ;  /* 0x00000007ff057819 */ /* 0x001fca0000011605 */
[----:B------:R-:W-:Y:S02]  /*13ef0*/  VIADD R5, R5, 0x8 ;  /* 0x0000000805057836 */ /* 0x000fe40000000000 */
[----:B------:R-:W-:Y:S02]  /*13f00*/  IMAD.MOV.U32 R13, RZ, RZ, -0x7fffffe0 ;  /* 0x80000020ff0d7424 */ /* 0x000fe400078e00ff */
[----:B------:R-:W-:-:S03]  /*13f10*/  IMAD.MOV.U32 R25, RZ, RZ, -0x7fffffe0 ;  /* 0x80000020ff197424 */ /* 0x000fc600078e00ff */
[----:B------:R-:W-:Y:S02]  /*13f20*/  R2UR UR11, R13 ;  /* 0x000000000d0b72ca */ /* 0x000fe400000e0000 */
[----:B------:R-:W-:Y:S01]  /*13f30*/  R2UR UR27, R25 ;  /* 0x00000000191b72ca */ /* 0x000fe200000e0000 */
[----:B------:R-:W-:-:S05]  /*13f40*/  IMAD.MOV.U32 R21, RZ, RZ, -0x7fffffe0 ;  /* 0x80000020ff157424 */ /* 0x000fca00078e00ff */
[----:B------:R-:W-:Y:S01]  /*13f50*/  R2UR UR15, R21 ;  /* 0x00000000150f72ca */ /* 0x000fe200000e0000 */
[----:B------:R0:W-:Y:S01]  /*13f60*/  BAR.SYNC.DEFER_BLOCKING R5, 0x100 ;  /* 0x000400050000751d */ /* 0x0001e20000010000 */
[----:B------:R-:W-:Y:S02]  /*13f70*/  IMAD.MOV.U32 R15, RZ, RZ, -0x7fffffe0 ;  /* 0x80000020ff0f7424 */ /* 0x000fe400078e00ff */
[----:B--2---:R-:W-:Y:S01]  /*13f80*/  IMAD R12, R18, 0x600, R6 ;  /* 0x00000600120c7824 */ /* 0x004fe200078e0206 */
[----:B---3--:R-:W-:-:S03]  /*13f90*/  R2UR UR8, R26 ;  /* 0x000000001a0872ca */ /* 0x008fc600000e0000 */
[C---:B------:R-:W-:Y:S01]  /*13fa0*/  VIADD R24, R12.reuse, 0x400 ;  /* 0x000004000c187836 */ /* 0x040fe20000000000 */
[----:B------:R-:W-:Y:S02]  /*13fb0*/  R2UR UR10, R12 ;  /* 0x000000000c0a72ca */ /* 0x000fe400000e0000 */
[----:B------:R-:W-:Y:S02]  /*13fc0*/  R2UR UR9, R27 ;  /* 0x000000001b0972ca */ /* 0x000fe400000e0000 */
[----:B------:R-:W-:Y:S02]  /*13fd0*/  R2UR UR26, R24 ;  /* 0x00000000181a72ca */ /* 0x000fe400000e0000 */
[----:B-1----:R-:W-:-:S09]  /*13fe0*/  WARPGROUP.ARRIVE ;  /* 0x00000000000079c5 */ /* 0x002fd20000000000 */
        /* <DEDUP_REMOVED lines=41> */
.L_x_1530:
[----:B------:R-:W-:Y:S01]  /*14280*/  SHF.L.U32 R5, R10, 0x1f, RZ ;  /* 0x0000001f0a057819 */ /* 0x000fe200000006ff */
[----:B------:R-:W-:-:S04]  /*14290*/  IMAD R6, R9, 0x8, R2 ;  /* 0x0000000809067824 */ /* 0x000fc800078e0202 */
[----:B------:R0:W1:Y:S01]  /*142a0*/  SYNCS.PHASECHK.TRANS64.TRYWAIT P1, [R6+URZ+0x2d850], R5 ;  /* 0x02d85005060075a7 */ /* 0x000062000802017f */
[----:B------:R-:W-:Y:S05]  /*142b0*/  @!P0 BRA `(.L_x_1531) ;  /* 0x0000000000048947 */ /* 0x000fea0003800000 */
[----:B------:R-:W-:Y:S01]  /*142c0*/  BPT.TRAP 0x1 ;  /* 0x000000040000795c */ /* 0x000fe20000300000 */
.L_x_1531:
[----:B-1----:R-:W-:Y:S05]  /*142d0*/  @P1 BRA `(.L_x_1529) ;  /* 0x0000000000081947 */ /* 0x002fea0003800000 */
[----:B------:R-:W1:Y:S02]  /*142e0*/  SYNCS.PHASECHK.TRANS64.TRYWAIT P1, [R6+URZ+0x2d850], R5 ;  /* 0x02d85005060075a7 */ /* 0x000e64000802017f */
[----:B-1----:R-:W-:Y:S05]  /*142f0*/  @!P1 BRA `(.L_x_1532) ;  /* 0x0000010c00a49947 */ /* 0x002fea0003800000 */
.L_x_1529:
[----:B------:R-:W2:Y:S01]  /*14300*/  LDL R14, [R1+0x90] ;  /* 0x00009000010e7983 */ /* 0x000ea20000100800 */
[----:B01----:R-:W-:Y:S01]  /*14310*/  VIADD R5, R2, 0x400 ;  /* 0x0000040002057836 */ /* 0x003fe20000000000 */
[----:B------:R-:W-:Y:S05]  /*14320*/  WARPSYNC.ALL ;  /* 0x0000000000007948 */ /* 0x000fea0003800000 */
[----:B------:R-:W-:Y:S01]  /*14330*/  SHF.R.U32.HI R5, RZ, 0x4, R5 ;  /* 0x00000004ff057819 */ /* 0x000fe20000011605 */
[----:B------:R-:W-:Y:S01]  /*14340*/  IMAD.MOV.U32 R11, RZ, RZ, -0x7fffffe0 ;  /* 0x80000020ff0b7424 */ /* 0x000fe200078e00ff */
[----:B------:R-:W-:Y:S01]  /*14350*/  WARPGROUP.ARRIVE ;  /* 0x00000000000079c5 */ /* 0x000fe20000000000 */
[----:B------:R-:W-:Y:S01]  /*14360*/  IMAD.MOV.U32 R13, RZ, RZ, -0x7fffffe0 ;  /* 0x80000020ff0d7424 */ /* 0x000fe200078e00ff */
[----:B------:R-:W-:-:S02]  /*14370*/  LOP3.LUT R5, R5, 0x3fff, RZ, 0xc0, !PT ;  /* 0x00003fff05057812 */ /* 0x000fc400078ec0ff */
[----:B------:R-:W-:Y:S02]  /*14380*/  R2UR UR11, R11 ;  /* 0x000000000b0b72ca */ /* 0x000fe400000e0000 */
[----:B------:R-:W-:Y:S02]  /*14390*/  LOP3.LUT R5, R5, 0x2000000, RZ, 0xfc, !PT ;  /* 0x0200000005057812 */ /* 0x000fe400078efcff */
[----:B------:R-:W-:Y:S01]  /*143a0*/  R2UR UR47, R11 ;  /* 0x000000000b2f72ca */ /* 0x000fe200000e0000 */
[----:B------:R-:W-:Y:S01]  /*143b0*/  IMAD.MOV.U32 R11, RZ, RZ, 0x40000040 ;  /* 0x40000040ff0b7424 */ /* 0x000fe200078e00ff */
[----:B------:R-:W-:Y:S01]  /*143c0*/  R2UR UR15, R13 ;  /* 0x000000000d0f72ca */ /* 0x000fe200000e0000 */
[----:B------:R-:W-:Y:S01]  /*143d0*/  IMAD R10, R9, 0x600, R5 ;  /* 0x00000600090a7824 */ /* 0x000fe200078e0205 */
[----:B------:R-:W-:Y:S02]  /*143e0*/  R2UR UR19, R13 ;  /* 0x000000000d1372ca */ /* 0x000fe400000e0000 */
[----:B------:R-:W-:Y:S01]  /*143f0*/  R2UR UR9, R11 ;  /* 0x000000000b0972ca */ /* 0x000fe200000e0000 */
[----:B------:R-:W-:Y:S01]  /*14400*/  IMAD.MOV.U32 R11, RZ, RZ, 0x40000040 ;  /* 0x40000040ff0b7424 */ /* 0x000fe200078e00ff */
[----:B------:R-:W-:-:S02]  /*14410*/  IADD3 R12, R10, 0x40, RZ ;  /* 0x000000400a0c7810 */ /* 0x000fc40007ffe0ff */
[----:B------:R-:W-:Y:S02]  /*14420*/  R2UR UR10, R10 ;  /* 0x000000000a0a72ca */ /* 0x000fe400000e0000 */
[----:B------:R-:W-:Y:S01]  /*14430*/  R2UR UR14, R12 ;  /* 0x000000000c0e72ca */ /* 0x000fe200000e0000 */
[----:B------:R-:W-:Y:S01]  /*14440*/  VIADD R12, R10, 0x80 ;  /* 0x000000800a0c7836 */ /* 0x000fe20000000000 */
[C---:B------:R-:W-:Y:S02]  /*14450*/  R2UR UR23, R13.reuse ;  /* 0x000000000d1772ca */ /* 0x040fe400000e0000 */
[C---:B------:R-:W-:Y:S02]  /*14460*/  R2UR UR27, R13.reuse ;  /* 0x000000000d1b72ca */ /* 0x040fe400000e0000 */
[----:B------:R-:W-:Y:S01]  /*14470*/  R2UR UR18, R12 ;  /* 0x000000000c1272ca */ /* 0x000fe200000e0000 */
[----:B------:R-:W-:Y:S01]  /*14480*/  VIADD R12, R10, 0xc0 ;  /* 0x000000c00a0c7836 */ /* 0x000fe20000000000 */
[----:B------:R-:W-:-:S02]  /*14490*/  R2UR UR31, R13 ;  /* 0x000000000d1f72ca */ /* 0x000fc400000e0000 */
[----:B------:R-:W-:Y:S01]  /*144a0*/  R2UR UR35, R13 ;  /* 0x000000000d2372ca */ /* 0x000fe200000e0000 */
[----:B------:R-:W-:Y:S01]  /*144b0*/  IMAD.MOV.U32 R13, RZ, RZ, 0x40000040 ;  /* 0x40000040ff0d7424 */ /* 0x000fe200078e00ff */
[----:B------:R-:W-:Y:S01]  /*144c0*/  R2UR UR22, R12 ;  /* 0x000000000c1672ca */ /* 0x000fe200000e0000 */
[----:B------:R-:W-:Y:S01]  /*144d0*/  VIADD R12, R10, 0x100 ;  /* 0x000001000a0c7836 */ /* 0x000fe20000000000 */
[----:B------:R-:W-:Y:S02]  /*144e0*/  R2UR UR45, R11 ;  /* 0x000000000b2d72ca */ /* 0x000fe400000e0000 */
[----:B------:R-:W-:Y:S01]  /*144f0*/  R2UR UR13, R13 ;  /* 0x000000000d0d72ca */ /* 0x000fe200000e0000 */
[----:B------:R-:W-:Y:S01]  /*14500*/  IMAD.MOV.U32 R13, RZ, RZ, 0x40000040 ;  /* 0x40000040ff0d7424 */ /* 0x000fe200078e00ff */
[----:B------:R-:W-:Y:S01]  /*14510*/  R2UR UR26, R12 ;  /* 0x000000000c1a72ca */ /* 0x000fe200000e0000 */
[----:B------:R-:W-:-:S03]  /*14520*/  VIADD R12, R10, 0x140 ;  /* 0x000001400a0c7836 */ /* 0x000fc60000000000 */
[----:B------:R-:W-:Y:S01]  /*14530*/  R2UR UR17, R13 ;  /* 0x000000000d1172ca */ /* 0x000fe200000e0000 */
[----:B------:R-:W-:Y:S01]  /*14540*/  IMAD.MOV.U32 R13, RZ, RZ, 0x40000040 ;  /* 0x40000040ff0d7424 */ /* 0x000fe200078e00ff */
[----:B------:R-:W-:Y:S01]  /*14550*/  R2UR UR30, R12 ;  /* 0x000000000c1e72ca */ /* 0x000fe200000e0000 */
[C---:B------:R-:W-:Y:S02]  /*14560*/  VIADD R12, R10.reuse, 0x180 ;  /* 0x000001800a0c7836 */ /* 0x040fe40000000000 */
[----:B------:R-:W-:Y:S01]  /*14570*/  VIADD R10, R10, 0x1c0 ;  /* 0x000001c00a0a7836 */ /* 0x000fe20000000000 */
[----:B------:R-:W-:Y:S02]  /*14580*/  R2UR UR21, R13 ;  /* 0x000000000d1572ca */ /* 0x000fe400000e0000 */
[----:B------:R-:W-:Y:S02]  /*14590*/  R2UR UR34, R12 ;  /* 0x000000000c2272ca */ /* 0x000fe400000e0000 */
[----:B------:R-:W-:-:S02]  /*145a0*/  R2UR UR46, R10 ;  /* 0x000000000a2e72ca */ /* 0x000fc400000e0000 */
[----:B------:R-:W-:-:S04]  /*145b0*/  MOV R13, 0x40000040 ;  /* 0x40000040000d7802 */ /* 0x000fc80000000f00 */
        /* <DEDUP_REMOVED lines=9> */
[----:B------:R-:W-:Y:S01]  /*14650*/  R2UR UR12, R12 ;  /* 0x000000000c0c72ca */ /* 0x000fe200000e0000 */
[----:B------:R-:W-:-:S05]  /*14660*/  VIADD R12, R10, 0x4 ;  /* 0x000000040a0c7836 */ /* 0x000fca0000000000 */
[----:B------:R-:W-:Y:S01]  /*14670*/  R2UR UR16, R12 ;  /* 0x000000000c1072ca */ /* 0x000fe200000e0000 */
[----:B------:R-:W-:Y:S01]  /*14680*/  HGMMA.64x96x16.F32 R88, gdesc[UR8].tnspB, R88, gsb0 ;  /* 0x41600000085879f0 */ /* 0x000fe20008000858 */
[----:B------:R-:W-:-:S05]  /*14690*/  VIADD R12, R10, 0x6 ;  /* 0x000000060a0c7836 */ /* 0x000fca0000000000 */
[----:B------:R-:W-:Y:S01]  /*146a0*/  R2UR UR20, R12 ;  /* 0x000000000c1472ca */ /* 0x000fe200000e0000 */
[----:B------:R-:W-:-:S05]  /*146b0*/  VIADD R12, R10, 0x600 ;  /* 0x000006000a0c7836 */ /* 0x000fca0000000000 */
[----:B------:R-:W-:Y:S01]  /*146c0*/  R2UR UR24, R12 ;  /* 0x000000000c1872ca */ /* 0x000fe200000e0000 */
[----:B------:R-:W-:Y:S01]  /*146d0*/  VIADD R12, R10, 0x602 ;  /* 0x000006020a0c7836 */ /* 0x000fe20000000000 */
[----:B0-----:R-:W-:-:S04]  /*146e0*/  SHF.R.U32.HI R5, RZ, 0x7, R14 ;  /* 0x00000007ff057819 */ /* 0x001fc8000001160e */
[----:B------:R-:W-:Y:S01]  /*146f0*/  R2UR UR28, R12 ;  /* 0x000000000c1c72ca */ /* 0x000fe200000e0000 */
[----:B------:R-:W-:Y:S01]  /*14700*/  VIADD R12, R10, 0x604 ;  /* 0x000006040a0c7836 */ /* 0x000fe20000000000 */
[----:B------:R-:W-:Y:S01]  /*14710*/  ISETP.GE.U32.AND P1, PT, R14, 0x180, PT ;  /* 0x000001800e00780c */ /* 0x000fe20003f26070 */
[----:B------:R-:W-:Y:S02]  /*14720*/  VIADD R10, R10, 0x606 ;  /* 0x000006060a0a7836 */ /* 0x000fe40000000000 */
[----:B------:R-:W-:Y:S01]  /*14730*/  VIADD R5, R5, 0x9 ;  /* 0x0000000905057836 */ /* 0x000fe20000000000 */
[----:B------:R-:W-:Y:S02]  /*14740*/  R2UR UR32, R12 ;  /* 0x000000000c2072ca */ /* 0x000fe400000e0000 */
[----:B------:R-:W-:Y:S02]  /*14750*/  R2UR UR44, R10 ;  /* 0x000000000a2c72ca */ /* 0x000fe400000e0000 */
[----:B------:R-:W-:Y:S01]  /*14760*/  SEL R5, R5, 0x9, !P1 ;  /* 0x0000000905057807 */ /* 0x000fe20004800000 */
[----:B------:R-:W-:-:S02]  /*14770*/  WARPGROUP.DEPBAR.LE gsb0, 0x0 ;  /* 0x00008000000079c5 */ /* 0x000fc40000010000 */
        /* <DEDUP_REMOVED lines=24> */
.L_x_1533:
[----:B------:R-:W-:Y:S01]  /*14900*/  FMUL.FTZ R11, R24, UR48 ;  /* 0x00000030180b7c20 */ /* 0x000fe20008410000 */
[----:B------:R-:W-:Y:S01]  /*14910*/  FMUL.FTZ R24, R25, UR48 ;  /* 0x0000003019187c20 */ /* 0x000fe20008410000 */
[----:B------:R-:W-:Y:S01]  /*14920*/  FMUL.FTZ R153, R26, UR48 ;  /* 0x000000301a997c20 */ /* 0x000fe20008410000 */
[----:B------:R-:W-:Y:S01]  /*14930*/  FMUL.FTZ R26, R28, UR48 ;  /* 0x000000301c1a7c20 */ /* 0x000fe20008410000 */
[----:B0-----:R-:W-:Y:S02]  /*14940*/  IMAD R5, R18, 0x8, R2 ;  /* 0x0000000812057824 */ /* 0x001fe400078e0202 */
[----:B------:R-:W-:Y:S01]  /*14950*/  FMUL.FTZ R28, R29, UR48 ;  /* 0x000000301d1c7c20 */ /* 0x000fe20008410000 */
[----:B------:R-:W0:Y:S01]  /*14960*/  MUFU.TANH R11, R11 ;  /* 0x0000000b000b7308 */ /* 0x000e220000002400 */
[----:B------:R-:W-:Y:S02]  /*14970*/  IMAD.U32 R6, RZ, RZ, UR38 ;  /* 0x00000026ff067e24 */ /* 0x000fe4000f8e00ff */
[----:B------:R-:W-:Y:S01]  /*14980*/  FMUL.FTZ R151, R30, UR48 ;  /* 0x000000301e977c20 */ /* 0x000fe20008410000 */
[----:B------:R-:W-:-:S02]  /*14990*/  VIADD R5, R5, 0x2d840 ;  /* 0x0002d84005057836 */ /* 0x000fc40000000000 */
[----:B------:R-:W-:Y:S01]  /*149a0*/  FMUL.FTZ R30, R32, UR48 ;  /* 0x00000030201e7c20 */ /* 0x000fe20008410000 */
[----:B------:R-:W-:Y:S01]  /*149b0*/  FMUL.FTZ R32, R33, UR48 ;  /* 0x0000003021207c20 */ /* 0x000fe20008410000 */
[----:B------:R-:W-:Y:S01]  /*149c0*/  FMUL.FTZ R33, R36, UR48 ;  /* 0x0000003024217c20 */ /* 0x000fe20008410000 */
[----:B------:R-:W-:Y:S01]  /*149d0*/  FMUL.FTZ R149, R34, UR48 ;  /* 0x0000003022957c20 */ /* 0x000fe20008410000 */
[----:B------:R-:W1:Y:S01]  /*149e0*/  MUFU.TANH R24, R24 ;  /* 0x0000001800187308 */ /* 0x000e620000002400 */
[----:B------:R-:W-:Y:S01]  /*149f0*/  PRMT R5, R6, 0x654, R5 ;  /* 0x0000065406057816 */ /* 0x000fe20000000005 */
[----:B------:R-:W-:Y:S01]  /*14a00*/  FMUL.FTZ R34, R37, UR48 ;  /* 0x0000003025227c20 */ /* 0x000fe20008410000 */
[----:B------:R-:W-:Y:S01]  /*14a10*/  FMUL.FTZ R10, R35, UR48 ;  /* 0x00000030230a7c20 */ /* 0x000fe20008410000 */
[----:B------:R-:W-:Y:S01]  /*14a20*/  FMUL.FTZ R35, R40, UR48 ;  /* 0x0000003028237c20 */ /* 0x000fe20008410000 */
[----:B------:R0:W-:Y:S01]  /*14a30*/  SYNCS.ARRIVE.TRANS64.RED.A1T0 RZ, [R5+URZ], RZ ;  /* 0x000000ff05ff79a7 */ /* 0x0001e2000810043f */
[----:B------:R-:W-:Y:S01]  /*14a40*/  FMUL.FTZ R36, R41, UR48 ;  /* 0x0000003029247c20 */ /* 0x000fe20008410000 */
[----:B------:R-:W-:Y:S01]  /*14a50*/  FMUL.FTZ R37, R44, UR48 ;  /* 0x000000302c257c20 */ /* 0x000fe20008410000 */
[----:B------:R-:W2:Y:S01]  /*14a60*/  MUFU.TANH R26, R26 ;  /* 0x0000001a001a7308 */ /* 0x000ea20000002400 */
[----:B------:R-:W-:Y:S01]  /*14a70*/  FMUL.FTZ R40, R45, UR48 ;  /* 0x000000302d287c20 */ /* 0x000fe20008410000 */
[----:B------:R-:W-:Y:S01]  /*14a80*/  FMUL.FTZ R45, R48, UR48 ;  /* 0x00000030302d7c20 */ /* 0x000fe20008410000 */
[----:B------:R-:W-:Y:S01]  /*14a90*/  FMUL.FTZ R139, R49, UR48 ;  /* 0x00000030318b7c20 */ /* 0x000fe20008410000 */
[----:B------:R-:W-:Y:S01]  /*14aa0*/  FMUL.FTZ R140, R52, UR48 ;  /* 0x00000030348c7c20 */ /* 0x000fe20008410000 */
[----:B0-----:R-:W-:Y:S01]  /*14ab0*/  FMNMX.FTZ R5, R11, R7, !PT ;  /* 0x000000070b057209 */ /* 0x001fe20007810000 */
        /* <DEDUP_REMOVED lines=61> */
[----:B------:R-:W-:-:S05]  /*14e90*/  UMOV UR51, UR6 ;  /* 0x0000000600337c82 */ /* 0x000fca0008000000 */
        /* <DEDUP_REMOVED lines=46> */
[----:B------:R-:W1:Y:S02]  /*15180*/  SHFL.BFLY PT, R6, R5, 0x2, 0x1f ;  /* 0x0c401f0005067f89 */ /* 0x000e6400000e0000 */
[----:B------:R-:W3:Y:S08]  /*15190*/  MUFU.TANH R151, R151 ;  /* 0x0000009700977308 */ /* 0x000ef00000002400 */
[----:B------:R-:W4:Y:S08]  /*151a0*/  MUFU.TANH R150, R150 ;  /* 0x0000009600967308 */ /* 0x000f300000002400 */
[----:B------:R-:W5:Y:S01]  /*151b0*/  MUFU.TANH R149, R149 ;  /* 0x0000009500957308 */ /* 0x000f620000002400 */
[----:B-1----:R-:W-:-:S07]  /*151c0*/  FMNMX.FTZ R5, R5, R6, !PT ;  /* 0x0000000605057209 */ /* 0x002fce0007810000 */
[----:B------:R-:W1:Y:S01]  /*151d0*/  MUFU.TANH R10, R10 ;  /* 0x0000000a000a7308 */ /* 0x000e620000002400 */
[----:B------:R-:W2:Y:S07]  /*151e0*/  SHFL.BFLY PT, R6, R5, 0x1, 0x1f ;  /* 0x0c201f0005067f89 */ /* 0x000eae00000e0000 */
[----:B------:R-:W1:Y:S08]  /*151f0*/  MUFU.TANH R72, R72 ;  /* 0x0000004800487308 */ /* 0x000e700000002400 */
[----:B------:R-:W1:Y:S08]  /*15200*/  MUFU.TANH R39, R39 ;  /* 0x0000002700277308 */ /* 0x000e700000002400 */
[----:B------:R-:W1:Y:S01]  /*15210*/  MUFU.TANH R13, R13 ;  /* 0x0000000d000d7308 */ /* 0x000e620000002400 */
[----:B--2---:R-:W-:-:S02]  /*15220*/  FMNMX.FTZ R5, R5, R6, !PT ;  /* 0x0000000605057209 */ /* 0x004fc40007810000 */
[----:B------:R-:W-:-:S05]  /*15230*/  FMNMX.FTZ R6, R153, R8, !PT ;  /* 0x0000000899067209 */ /* 0x000fca0007810000 */
[----:B------:R-:W2:Y:S01]  /*15240*/  MUFU.TANH R25, R25 ;  /* 0x0000001900197308 */ /* 0x000ea20000002400 */
[----:B0-----:R-:W-:Y:S01]  /*15250*/  FMNMX.FTZ R6, R152, R6, !PT ;  /* 0x0000000698067209 */ /* 0x001fe20007810000 */
[----:B------:R-:W-:-:S03]  /*15260*/  FADD.FTZ R7, -R5, R7 ;  /* 0x0000000705077221 */ /* 0x000fc60000010100 */
[----:B---3--:R-:W-:-:S03]  /*15270*/  FMNMX.FTZ R6, R151, R6, !PT ;  /* 0x0000000697067209 */ /* 0x008fc60007810000 */
[----:B------:R-:W0:Y:S01]  /*15280*/  MUFU.TANH R68, R68 ;  /* 0x0000004400447308 */ /* 0x000e220000002400 */
[----:B----4-:R-:W-:-:S04]  /*15290*/  FMNMX.FTZ R6, R150, R6, !PT ;  /* 0x0000000696067209 */ /* 0x010fc80007810000 */
[----:B-----5:R-:W-:-:S03]  /*152a0*/  FMNMX.FTZ R6, R149, R6, !PT ;  /* 0x0000000695067209 */ /* 0x020fc60007810000 */
[----:B------:R-:W3:Y:S01]  /*152b0*/  MUFU.TANH R27, R27 ;  /* 0x0000001b001b7308 */ /* 0x000ee20000002400 */
[----:B-1----:R-:W-:-:S04]  /*152c0*/  FMNMX.FTZ R6, R10, R6, !PT ;  /* 0x000000060a067209 */ /* 0x002fc80007810000 */
[----:B------:R-:W-:-:S03]  /*152d0*/  FMNMX.FTZ R6, R72, R6, !PT ;  /* 0x0000000648067209 */ /* 0x000fc60007810000 */
[----:B------:R-:W1:Y:S01]  /*152e0*/  MUFU.TANH R12, R12 ;  /* 0x0000000c000c7308 */ /* 0x000e620000002400 */
[----:B------:R-:W-:-:S04]  /*152f0*/  FMNMX.FTZ R6, R39, R6, !PT ;  /* 0x0000000627067209 */ /* 0x000fc80007810000 */
[----:B------:R-:W-:-:S03]  /*15300*/  FMNMX.FTZ R6, R13, R6, !PT ;  /* 0x000000060d067209 */ /* 0x000fc60007810000 */
[----:B------:R-:W4:Y:S01]  /*15310*/  MUFU.TANH R29, R29 ;  /* 0x0000001d001d7308 */ /* 0x000f220000002400 */
[----:B--2---:R-:W-:-:S04]  /*15320*/  FMNMX.FTZ R6, R25, R6, !PT ;  /* 0x0000000619067209 */ /* 0x004fc80007810000 */
[----:B0-----:R-:W-:-:S03]  /*15330*/  FMNMX.FTZ R6, R68, R6, !PT ;  /* 0x0000000644067209 */ /* 0x001fc60007810000 */
[----:B------:R-:W0:Y:S01]  /*15340*/  MUFU.TANH R64, R64 ;  /* 0x0000004000407308 */ /* 0x000e220000002400 */
[----:B---3--:R-:W-:-:S04]  /*15350*/  FMNMX.FTZ R6, R27, R6, !PT ;  /* 0x000000061b067209 */ /* 0x008fc80007810000 */
[----:B-1----:R-:W-:-:S03]  /*15360*/  FMNMX.FTZ R6, R12, R6, !PT ;  /* 0x000000060c067209 */ /* 0x002fc60007810000 */
[----:B------:R-:W1:Y:S01]  /*15370*/  MUFU.TANH R31, R31 ;  /* 0x0000001f001f7308 */ /* 0x000e620000002400 */
[----:B----4-:R-:W-:-:S07]  /*15380*/  FMNMX.FTZ R6, R29, R6, !PT ;  /* 0x000000061d067209 */ /* 0x010fce0007810000 */
        /* <DEDUP_REMOVED lines=31> */
[----:B0-----:R-:W-:-:S04]  /*15580*/  FMNMX.FTZ R6, R15, R6, !PT ;  /* 0x000000060f067209 */ /* 0x001fc80007810000 */
[----:B-1----:R-:W-:-:S04]  /*15590*/  FMNMX.FTZ R6, R20, R6, !PT ;  /* 0x0000000614067209 */ /* 0x002fc80007810000 */
[----:B--2---:R-:W-:-:S05]  /*155a0*/  FMNMX.FTZ R6, R21, R6, !PT ;  /* 0x0000000615067209 */ /* 0x004fca0007810000 */
[----:B------:R-:W0:Y:S02]  /*155b0*/  SHFL.BFLY PT, R38, R6, 0x2, 0x1f ;  /* 0x0c401f0006267f89 */ /* 0x000e2400000e0000 */
[----:B0-----:R-:W-:-:S05]  /*155c0*/  FMNMX.FTZ R6, R6, R38, !PT ;  /* 0x0000002606067209 */ /* 0x001fca0007810000 */
[----:B------:R-:W0:Y:S02]  /*155d0*/  SHFL.BFLY PT, R38, R6, 0x1, 0x1f ;  /* 0x0c201f0006267f89 */ /* 0x000e2400000e0000 */
[----:B0-----:R-:W-:Y:S01]  /*155e0*/  FMNMX.FTZ R6, R6, R38, !PT ;  /* 0x0000002606067209 */ /* 0x001fe20007810000 */
[----:B------:R-:W-:-:S04]  /*155f0*/  FMUL.FTZ R38, R5, UR51 ;  /* 0x0000003305267c20 */ /* 0x000fc80008410000 */
[----:B------:R-:W-:Y:S01]  /*15600*/  FADD.FTZ R42, -R6, R8 ;  /* 0x00000008062a7221 */ /* 0x000fe20000010100 */
[----:B------:R-:W-:Y:S01]  /*15610*/  FMUL.FTZ R8, R7, UR51 ;  /* 0x0000003307087c20 */ /* 0x000fe20008410000 */
[--C-:B------:R-:W-:Y:S01]  /*15620*/  FFMA.FTZ R33, R33, UR51, -R38.reuse ;  /* 0x0000003321217c23 */ /* 0x100fe20008010826 */
[--C-:B------:R-:W-:Y:S01]  /*15630*/  FFMA.FTZ R79, R24, UR51, -R38.reuse ;  /* 0x00000033184f7c23 */ /* 0x100fe20008010826 */
[----:B------:R-:W-:Y:S01]  /*15640*/  FMUL.FTZ R7, R42, UR51 ;  /* 0x000000332a077c20 */ /* 0x000fe20008410000 */
[--C-:B------:R-:W-:Y:S01]  /*15650*/  FFMA.FTZ R42, R11, UR51, -R38.reuse ;  /* 0x000000330b2a7c23 */ /* 0x100fe20008010826 */
[--C-:B------:R-:W-:Y:S01]  /*15660*/  FFMA.FTZ R11, R80, UR51, -R38.reuse ;  /* 0x00000033500b7c23 */ /* 0x100fe20008010826 */
[----:B------:R-:W-:Y:S01]  /*15670*/  FMUL.FTZ R80, R6, UR51 ;  /* 0x0000003306507c20 */ /* 0x000fe20008410000 */
[--C-:B------:R-:W-:Y:S01]  /*15680*/  FFMA.FTZ R26, R26, UR51, -R38.reuse ;  /* 0x000000331a1a7c23 */ /* 0x100fe20008010826 */
[--C-:B------:R-:W-:Y:S01]  /*15690*/  FFMA.FTZ R28, R28, UR51, -R38.reuse ;  /* 0x000000331c1c7c23 */ /* 0x100fe20008010826 */
[----:B------:R-:W-:Y:S01]  /*156a0*/  FFMA.FTZ R30, R30, UR51, -R38 ;  /* 0x000000331e1e7c23 */ /* 0x000fe20008010826 */
[----:B------:R-:W-:Y:S01]  /*156b0*/  FFMA.FTZ R78, R153, UR51, -R80 ;  /* 0x00000033994e7c23 */ /* 0x000fe20008010850 */
        /* <DEDUP_REMOVED lines=42> */
[--C-:B0-----:R-:W-:Y:S01]  /*15960*/  FFMA.FTZ R33, R152, UR51, -R80.reuse ;  /* 0x0000003398217c23 */ /* 0x101fe20008010850 */
        /* <DEDUP_REMOVED lines=12> */
[----:B------:R-:W-:-:S02]  /*15a30*/  FFMA.FTZ R21, R21, UR51, -R80 ;  /* 0x0000003315157c23 */ /* 0x000fc40008010850 */
[----:B------:R-:W0:Y:S01]  /*15a40*/  MUFU.EX2 R78, R78 ;  /* 0x0000004e004e7308 */ /* 0x000e220000000800 */
[----:B-1----:R-:W-:-:S07]  /*15a50*/  FFMA.FTZ R4, R8, R4, R32 ;  /* 0x0000000408047223 */ /* 0x002fce0000010020 */
[----:B------:R1:W-:Y:S08]  /*15a60*/  MUFU.EX2 R42, R76 ;  /* 0x0000004c002a7308 */ /* 0x0003f00000000800 */
[----:B------:R-:W2:Y:S01]  /*15a70*/  MUFU.EX2 R79, R79 ;  /* 0x0000004f004f7308 */ /* 0x000ea20000000800 */
[----:B-1----:R-:W-:Y:S01]  /*15a80*/  FFMA.FTZ R76, R151, UR51, -R80 ;  /* 0x00000033974c7c23 */ /* 0x002fe20008010850 */
[----:B0-----:R-:W-:-:S06]  /*15a90*/  FFMA.FTZ R3, R7, R3, R78 ;  /* 0x0000000307037223 */ /* 0x001fcc000001004e */
[----:B------:R-:W-:Y:S08]  /*15aa0*/  MUFU.EX2 R73, R24 ;  /* 0x0000001800497308 */ /* 0x000ff00000000800 */
[----:B------:R-:W0:Y:S01]  /*15ab0*/  MUFU.EX2 R33, R33 ;  /* 0x0000002100217308 */ /* 0x000e220000000800 */
[----:B--2---:R-:W-:-:S07]  /*15ac0*/  FADD.FTZ R4, R79, R4 ;  /* 0x000000044f047221 */ /* 0x004fce0000010000 */
[----:B------:R1:W-:Y:S08]  /*15ad0*/  MUFU.EX2 R24, R35 ;  /* 0x0000002300187308 */ /* 0x0003f00000000800 */
[----:B------:R-:W2:Y:S01]  /*15ae0*/  MUFU.EX2 R34, R26 ;  /* 0x0000001a00227308 */ /* 0x000ea20000000800 */
[----:B-1----:R-:W-:-:S07]  /*15af0*/  FFMA.FTZ R35, R150, UR51, -R80 ;  /* 0x0000003396237c23 */ /* 0x002fce0008010850 */
[----:B------:R-:W1:Y:S08]  /*15b00*/  MUFU.EX2 R76, R76 ;  /* 0x0000004c004c7308 */ /* 0x000e700000000800 */
[----:B------:R-:W3:Y:S08]  /*15b10*/  MUFU.EX2 R77, R28 ;  /* 0x0000001c004d7308 */ /* 0x000ef00000000800 */
[----:B------:R-:W4:Y:S08]  /*15b20*/  MUFU.EX2 R35, R35 ;  /* 0x0000002300237308 */ /* 0x000f300000000800 */
[----:B------:R5:W-:Y:S08]  /*15b30*/  MUFU.EX2 R26, R37 ;  /* 0x00000025001a7308 */ /* 0x000bf00000000800 */
[----:B------:R-:W4:Y:S01]  /*15b40*/  MUFU.EX2 R36, R30 ;  /* 0x0000001e00247308 */ /* 0x000f220000000800 */
[----:B-----5:R-:W-:-:S07]  /*15b50*/  FFMA.FTZ R37, R10, UR51, -R80 ;  /* 0x000000330a257c23 */ /* 0x020fce0008010850 */
[----:B------:R-:W5:Y:S08]  /*15b60*/  MUFU.EX2 R74, R74 ;  /* 0x0000004a004a7308 */ /* 0x000f700000000800 */
[----:B------:R-:W-:Y:S08]  /*15b70*/  MUFU.EX2 R28, R45 ;  /* 0x0000002d001c7308 */ /* 0x000ff00000000800 */
[----:B------:R-:W5:Y:S08]  /*15b80*/  MUFU.EX2 R75, R75 ;  /* 0x0000004b004b7308 */ /* 0x000f700000000800 */
[----:B------:R0:W-:Y:S08]  /*15b90*/  MUFU.EX2 R45, R66 ;  /* 0x00000042002d7308 */ /* 0x0001f00000000800 */
[----:B------:R-:W5:Y:S01]  /*15ba0*/  MUFU.EX2 R37, R37 ;  /* 0x0000002500257308 */ /* 0x000f620000000800 */
[----:B0-----:R-:W-:Y:S01]  /*15bb0*/  FFMA.FTZ R66, R12, UR51, -R80 ;  /* 0x000000330c427c23 */ /* 0x001fe20008010850 */
[----:B------:R-:W-:Y:S01]  /*15bc0*/  FADD.FTZ R80, R33, R3 ;  /* 0x0000000321507221 */ /* 0x000fe20000010000 */
[----:B--2---:R-:W-:-:S03]  /*15bd0*/  FADD.FTZ R3, R34, R4 ;  /* 0x0000000422037221 */ /* 0x004fc60000010000 */
[----:B-1----:R-:W-:Y:S01]  /*15be0*/  FADD.FTZ R4, R76, R80 ;  /* 0x000000504c047221 */ /* 0x002fe20000010000 */
[----:B---3--:R-:W-:Y:S01]  /*15bf0*/  FADD.FTZ R3, R77, R3 ;  /* 0x000000034d037221 */ /* 0x008fe20000010000 */
[----:B------:R-:W0:Y:S02]  /*15c00*/  MUFU.EX2 R72, R72 ;  /* 0x0000004800487308 */ /* 0x000e240000000800 */
[----:B----4-:R-:W-:Y:S01]  /*15c10*/  FADD.FTZ R4, R35, R4 ;  /* 0x0000000423047221 */ /* 0x010fe20000010000 */
[----:B------:R-:W-:-:S03]  /*15c20*/  FADD.FTZ R3, R36, R3 ;  /* 0x0000000324037221 */ /* 0x000fc60000010000 */
[----:B-----5:R-:W-:Y:S01]  /*15c30*/  FADD.FTZ R4, R74, R4 ;  /* 0x000000044a047221 */ /* 0x020fe20000010000 */
[----:B------:R-:W-:Y:S01]  /*15c40*/  FADD.FTZ R3, R75, R3 ;  /* 0x000000034b037221 */ /* 0x000fe20000010000 */
[----:B------:R-:W1:Y:S02]  /*15c50*/  MUFU.EX2 R39, R39 ;  /* 0x0000002700277308 */ /* 0x000e640000000800 */
[----:B------:R-:W-:Y:S01]  /*15c60*/  FADD.FTZ R4, R37, R4 ;  /* 0x0000000425047221 */ /* 0x000fe20000010000 */
[----:B------:R-:W-:-:S04]  /*15c70*/  FADD.FTZ R3, R38, R3 ;  /* 0x0000000326037221 */ /* 0x000fc80000010000 */
[----:B------:R-:W-:Y:S01]  /*15c80*/  FADD.FTZ R3, R73, R3 ;  /* 0x0000000349037221 */ /* 0x000fe20000010000 */
[----:B------:R-:W2:Y:S01]  /*15c90*/  MUFU.EX2 R70, R70 ;  /* 0x0000004600467308 */ /* 0x000ea20000000800 */
[----:B0-----:R-:W-:Y:S02]  /*15ca0*/  FADD.FTZ R4, R72, R4 ;  /* 0x0000000448047221 */ /* 0x001fe40000010000 */
[----:B------:R-:W-:-:S05]  /*15cb0*/  FADD.FTZ R3, R24, R3 ;  /* 0x0000000318037221 */ /* 0x000fca0000010000 */
        /* <DEDUP_REMOVED lines=92> */
.L_x_1534:
[----:B------:R-:W2:Y:S04]  /*16280*/  LDL R84, [R1+0x6c] ;  /* 0x00006c0001547983 */ /* 0x000ea80000100800 */
[----:B------:R-:W3:Y:S01]  /*16290*/  LDL R82, [R1+0x4] ;  /* 0x0000040001527983 */ /* 0x000ee20000100800 */
[----:B------:R-:W-:-:S03]  /*162a0*/  IMAD R9, R9, 0x8, R2 ;  /* 0x0000000809097824 */ /* 0x000fc600078e0202 */
[----:B------:R-:W4:Y:S04]  /*162b0*/  LDL R81, [R1] ;  /* 0x0000000001517983 */ /* 0x000f280000100800 */
[----:B------:R-:W5:Y:S01]  /*162c0*/  LDL R83, [R1+0x70] ;  /* 0x0000700001537983 */ /* 0x000f620000100800 */
[----:B------:R-:W-:Y:S02]  /*162d0*/  VIADD R9, R9, 0x2d860 ;  /* 0x0002d86009097836 */ /* 0x000fe40000000000 */
[----:B------:R-:W-:-:S05]  /*162e0*/  IMAD.U32 R80, RZ, RZ, UR38 ;  /* 0x00000026ff507e24 */ /* 0x000fca000f8e00ff */
[----:B------:R-:W-:-:S04]  /*162f0*/  PRMT R9, R80, 0x654, R9 ;  /* 0x0000065450097816 */ /* 0x000fc80000000009 */
[----:B------:R0:W-:Y:S02]  /*16300*/  SYNCS.ARRIVE.TRANS64.RED.A1T0 RZ, [R9+URZ], RZ ;  /* 0x000000ff09ff79a7 */ /* 0x0001e4000810043f */
[----:B0-----:R-:W5:Y:S01]  /*16310*/  LDL R9, [R1+0x40] ;  /* 0x0000400001097983 */ /* 0x001f620000100800 */
        /* <DEDUP_REMOVED lines=12> */
[----:B------:R0:W-:Y:S01]  /*163e0*/  STSM.16.M88.4 [R157+0x21800], R32 ;  /* 0x021800209d007844 */ /* 0x0001e20000000200 */
[----:B------:R-:W-:Y:S02]  /*163f0*/  F2FP.F16.F32.PACK_AB R28, R67, R28 ;  /* 0x0000001c431c723e */ /* 0x000fe400000000ff */
[----:B------:R-:W-:Y:S02]  /*16400*/  F2FP.F16.F32.PACK_AB R29, R29, R66 ;  /* 0x000000421d1d723e */ /* 0x000fe400000000ff */
[----:B------:R-:W-:Y:S02]  /*16410*/  F2FP.F16.F32.PACK_AB R30, R65, R30 ;  /* 0x0000001e411e723e */ /* 0x000fe400000000ff */
[----:B------:R-:W-:Y:S02]  /*16420*/  F2FP.F16.F32.PACK_AB R31, R31, R64 ;  /* 0x000000401f1f723e */ /* 0x000fe400000000ff */
[----:B------:R-:W-:-:S02]  /*16430*/  F2FP.F16.F32.PACK_AB R40, R47, R40 ;  /* 0x000000282f28723e */ /* 0x000fc400000000ff */
[----:B------:R-:W-:Y:S02]  /*16440*/  F2FP.F16.F32.PACK_AB R41, R41, R46 ;  /* 0x0000002e2929723e */ /* 0x000fe400000000ff */
[----:B------:R-:W-:Y:S02]  /*16450*/  F2FP.F16.F32.PACK_AB R42, R45, R42 ;  /* 0x0000002a2d2a723e */ /* 0x000fe400000000ff */
[----:B0-----:R-:W-:Y:S02]  /*16460*/  F2FP.F16.F32.PACK_AB R32, R63, R62 ;  /* 0x0000003e3f20723e */ /* 0x001fe400000000ff */
[----:B------:R-:W-:Y:S02]  /*16470*/  F2FP.F16.F32.PACK_AB R33, R60, R61 ;  /* 0x0000003d3c21723e */ /* 0x000fe400000000ff */
[----:B------:R-:W-:Y:S02]  /*16480*/  F2FP.F16.F32.PACK_AB R34, R59, R58 ;  /* 0x0000003a3b22723e */ /* 0x000fe400000000ff */
[----:B------:R-:W-:-:S02]  /*16490*/  F2FP.F16.F32.PACK_AB R35, R56, R57 ;  /* 0x000000393823723e */ /* 0x000fc400000000ff */
[----:B------:R-:W-:Y:S01]  /*164a0*/  F2FP.F16.F32.PACK_AB R43, R43, R44 ;  /* 0x0000002c2b2b723e */ /* 0x000fe200000000ff */
        /* <DEDUP_REMOVED lines=48> */
[----:B------:R-:W-:Y:S01]  /*167b0*/  IMAD.MOV.U32 R8, RZ, RZ, R6 ;  /* 0x000000ffff087224 */ /* 0x000fe200078e0006 */
[----:B------:R-:W-:Y:S01]  /*167c0*/  MOV R7, R5 ;  /* 0x0000000500077202 */ /* 0x000fe20000000f00 */
[----:B--2---:R0:W-:Y:S04]  /*167d0*/  STSM.16.M88.4 [R84], R36 ;  /* 0x0000002454007844 */ /* 0x0041e80000000200 */
[----:B---3--:R1:W-:Y:S04]  /*167e0*/  STSM.16.M88.4 [R82], R24 ;  /* 0x0000001852007844 */ /* 0x0083e80000000200 */
[----:B----4-:R2:W-:Y:S04]  /*167f0*/  STSM.16.M88.4 [R81], R28 ;  /* 0x0000001c51007844 */ /* 0x0105e80000000200 */
[----:B------:R2:W-:Y:S01]  /*16800*/  STSM.16.M88.4 [R157+0x27800], R32 ;  /* 0x027800209d007844 */ /* 0x0005e20000000200 */
[----:B0-----:R-:W-:-:S02]  /*16810*/  F2FP.F16.F32.PACK_AB R36, R55, R54 ;  /* 0x000000363724723e */ /* 0x001fc400000000ff */
[----:B------:R-:W-:Y:S02]  /*16820*/  F2FP.F16.F32.PACK_AB R37, R52, R53 ;  /* 0x000000353425723e */ /* 0x000fe400000000ff */
[----:B------:R-:W-:Y:S02]  /*16830*/  F2FP.F16.F32.PACK_AB R38, R51, R50 ;  /* 0x000000323326723e */ /* 0x000fe400000000ff */
[----:B------:R-:W-:Y:S02]  /*16840*/  F2FP.F16.F32.PACK_AB R39, R48, R49 ;  /* 0x000000313027723e */ /* 0x000fe400000000ff */
[----:B-1----:R-:W-:Y:S02]  /*16850*/  F2FP.F16.F32.PACK_AB R24, R10, R11 ;  /* 0x0000000b0a18723e */ /* 0x002fe400000000ff */
[----:B------:R-:W-:Y:S02]  /*16860*/  F2FP.F16.F32.PACK_AB R25, R15, R14 ;  /* 0x0000000e0f19723e */ /* 0x000fe400000000ff */
[----:B------:R-:W-:-:S02]  /*16870*/  F2FP.F16.F32.PACK_AB R26, R13, R12 ;  /* 0x0000000c0d1a723e */ /* 0x000fc400000000ff */
[----:B------:R-:W-:Y:S01]  /*16880*/  F2FP.F16.F32.PACK_AB R27, R21, R20 ;  /* 0x00000014151b723e */ /* 0x000fe200000000ff */
        /* <DEDUP_REMOVED lines=9> */
[C---:B------:R-:W-:Y:S01]  /*16920*/  ISETP.GT.AND P1, PT, R0.reuse, R9, PT ;  /* 0x000000090000720c */ /* 0x040fe20003f24270 */
[----:B------:R-:W-:-:S02]  /*16930*/  VIADD R0, R0, 0xffffffff ;  /* 0xffffffff00007836 */ /* 0x000fc40000000000 */
[----:B------:R-:W-:Y:S02]  /*16940*/  IMAD.MOV.U32 R10, RZ, RZ, R23 ;  /* 0x000000ffff0a7224 */ /* 0x000fe400078e0017 */
[----:B------:R-:W-:Y:S01]  /*16950*/  IMAD.MOV.U32 R9, RZ, RZ, R18 ;  /* 0x000000ffff097224 */ /* 0x000fe200078e0012 */
[----:B0-----:R-:W-:-:S07]  /*16960*/  NOP ;  /* 0x0000000000007918 */ /* 0x001fce0000000000 */
[----:B--2---:R-:W-:Y:S05]  /*16970*/  @P1 BRA `(.L_x_1535) ;  /* 0xffffffd000d01947 */ /* 0x004fea000383ffff */
.L_x_1523:
[----:B------:R-:W2:Y:S02]  /*16980*/  LDL R7, [R1+0x9c] ;  /* 0x00009c0001077983 */ /* 0x000ea40000100800 */
[----:B--2---:R-:W-:-:S13]  /*16990*/  ISETP.GE.AND P1, PT, R0, R7, PT ;  /* 0x000000070000720c */ /* 0x004fda0003f26270 */
[----:B------:R-:W-:Y:S05]  /*169a0*/  @!P1 BRA `(.L_x_1536) ;  /* 0x0000003c00889947 */ /* 0x000fea0003800000 */
[----:B------:R-:W-:Y:S02]  /*169b0*/  IMAD.MOV.U32 R8, RZ, RZ, R6 ;  /* 0x000000ffff087224 */ /* 0x000fe400078e0006 */
[----:B------:R-:W-:Y:S02]  /*169c0*/  IMAD.MOV.U32 R9, RZ, RZ, R5 ;  /* 0x000000ffff097224 */ /* 0x000fe400078e0005 */
[----:B------:R-:W-:Y:S02]  /*169d0*/  IMAD.MOV.U32 R10, RZ, RZ, R23 ;  /* 0x000000ffff0a7224 */ /* 0x000fe400078e0017 */
[----:B------:R-:W-:-:S07]  /*169e0*/  IMAD.MOV.U32 R7, RZ, RZ, R18 ;  /* 0x000000ffff077224 */ /* 0x000fce00078e0012 */
.L_x_1556:
        /* <DEDUP_REMOVED lines=9> */
.L_x_1538:
[----:B------:R-:W-:Y:S01]  /*16a80*/  VIADD R5, R7, 0x1 ;  /* 0x0000000107057836 */ /* 0x000fe20000000000 */
[----:B------:R-:W-:-:S04]  /*16a90*/  SHF.L.U32 R6, R23, 0x1f, RZ ;  /* 0x0000001f17067819 */ /* 0x000fc800000006ff */
[----:B------:R-:W-:-:S04]  /*16aa0*/  ISETP.NE.AND P2, PT, R5, 0x2, PT ;  /* 0x000000020500780c */ /* 0x000fc80003f45270 */
[----:B------:R-:W-:-:S05]  /*16ab0*/  SEL R5, R5, RZ, P2 ;  /* 0x000000ff05057207 */ /* 0x000fca0001000000 */
[----:B------:R-:W-:-:S04]  /*16ac0*/  IMAD R5, R5, 0x8, R2 ;  /* 0x0000000805057824 */ /* 0x000fc800078e0202 */
[----:B------:R0:W2:Y:S01]  /*16ad0*/  SYNCS.PHASECHK.TRANS64.TRYWAIT P2, [R5+URZ+0x2d830], R6 ;  /* 0x02d83006050075a7 */ /* 0x0000a2000804017f */
[----:B------:R-:W-:Y:S05]  /*16ae0*/  @!P0 BRA `(.L_x_1539) ;  /* 0x0000000000048947 */ /* 0x000fea0003800000 */
[----:B------:R-:W-:Y:S01]  /*16af0*/  BPT.TRAP 0x1 ;  /* 0x000000040000795c */ /* 0x000fe20000300000 */
.L_x_1539:
[----:B------:R-:W-:Y:S04]  /*16b00*/  BSSY B0, `(.L_x_1537) ;  /* 0x0000004000007945 */ /* 0x000fe80003800000 */
[----:B--2---:R-:W-:Y:S05]  /*16b10*/  @P2 BRA `(.L_x_1540) ;  /* 0x0000000000082947 */ /* 0x004fea0003800000 */
[----:B------:R-:W2:Y:S02]  /*16b20*/  SYNCS.PHASECHK.TRANS64.TRYWAIT P2, [R5+URZ+0x2d830], R6 ;  /* 0x02d83006050075a7 */ /* 0x000ea4000804017f */
[----:B--2---:R-:W-:Y:S05]  /*16b30*/  @!P2 BRA `(.L_x_1541) ;  /* 0x000000e400a8a947 */ /* 0x004fea0003800000 */
.L_x_1540:
[----:B------:R-:W-:Y:S05]  /*16b40*/  BSYNC B0 ;  /* 0x0000000000007941 */ /* 0x000fea0003800000 */
.L_x_1537:
        /* <DEDUP_REMOVED lines=23> */
[----:B---3--:R-:W-:-:S04]  /*16cc0*/  R2UR UR8, R26 ;  /* 0x000000001a0872ca */ /* 0x008fc800000e0000 */
[C---:B------:R-:W-:Y:S02]  /*16cd0*/  R2UR UR10, R12.reuse ;  /* 0x000000000c0a72ca */ /* 0x040fe400000e0000 */
[----:B------:R-:W-:Y:S02]  /*16ce0*/  R2UR UR9, R27 ;  /* 0x000000001b0972ca */ /* 0x000fe400000e0000 */
[----:B------:R-:W-:-:S04]  /*16cf0*/  IADD3 R24, R12, 0x400, RZ ;  /* 0x000004000c187810 */ /* 0x000fc80007ffe0ff */
[----:B------:R-:W-:Y:S02]  /*16d00*/  R2UR UR26, R24 ;  /* 0x00000000181a72ca */ /* 0x000fe400000e0000 */
[----:B-1----:R-:W-:-:S06]  /*16d10*/  WARPGROUP.ARRIVE ;  /* 0x00000000000079c5 */ /* 0x002fcc0000000000 */
        /* <DEDUP_REMOVED lines=41> */
.L_x_1543:
[----:B------:R-:W-:Y:S01]  /*16fb0*/  SHF.L.U32 R5, R10, 0x1f, RZ ;  /* 0x0000001f0a057819 */ /* 0x000fe200000006ff */
[----:B------:R-:W-:-:S04]  /*16fc0*/  IMAD R6, R7, 0x8, R2 ;  /* 0x0000000807067824 */ /* 0x000fc800078e0202 */
[----:B------:R0:W1:Y:S01]  /*16fd0*/  SYNCS.PHASECHK.TRANS64.TRYWAIT P1, [R6+URZ+0x2d850], R5 ;  /* 0x02d85005060075a7 */ /* 0x000062000802017f */
[----:B------:R-:W-:Y:S05]  /*16fe0*/  @!P0 BRA `(.L_x_1544) ;  /* 0x0000000000048947 */ /* 0x000fea0003800000 */
[----:B------:R-:W-:Y:S01]  /*16ff0*/  BPT.TRAP 0x1 ;  /* 0x000000040000795c */ /* 0x000fe20000300000 */
.L_x_1544:
[----:B-1----:R-:W-:Y:S05]  /*17000*/  @P1 BRA `(.L_x_1542) ;  /* 0x0000000000081947 */ /* 0x002fea0003800000 */
[----:B------:R-:W1:Y:S02]  /*17010*/  SYNCS.PHASECHK.TRANS64.TRYWAIT P1, [R6+URZ+0x2d850], R5 ;  /* 0x02d85005060075a7 */ /* 0x000e64000802017f */
[----:B-1----:R-:W-:Y:S05]  /*17020*/  @!P1 BRA `(.L_x_1545) ;  /* 0x000000e000809947 */ /* 0x002fea0003800000 */
.L_x_1542:
        /* <DEDUP_REMOVED lines=24> */
[----:B------:R-:W-:Y:S01]  /*171b0*/  R2UR UR18, R12 ;  /* 0x000000000c1272ca */ /* 0x000fe200000e0000 */
[----:B------:R-:W-:Y:S01]  /*171c0*/  VIADD R12, R10, 0xc0 ;  /* 0x000000c00a0c7836 */ /* 0x000fe20000000000 */
[----:B------:R-:W-:Y:S01]  /*171d0*/  R2UR UR35, R13 ;  /* 0x000000000d2372ca */ /* 0x000fe200000e0000 */
[----:B------:R-:W-:Y:S01]  /*171e0*/  IMAD.MOV.U32 R13, RZ, RZ, 0x40000040 ;  /* 0x40000040ff0d7424 */ /* 0x000fe200078e00ff */
[----:B------:R-:W-:-:S02]  /*171f0*/  R2UR UR45, R11 ;  /* 0x000000000b2d72ca */ /* 0x000fc400000e0000 */
[----:B------:R-:W-:Y:S01]  /*17200*/  R2UR UR22, R12 ;  /* 0x000000000c1672ca */ /* 0x000fe200000e0000 */
[----:B------:R-:W-:Y:S01]  /*17210*/  VIADD R12, R10, 0x100 ;  /* 0x000001000a0c7836 */ /* 0x000fe20000000000 */
[----:B------:R-:W-:Y:S01]  /*17220*/  R2UR UR13, R13 ;  /* 0x000000000d0d72ca */ /* 0x000fe200000e0000 */
[----:B------:R-:W-:-:S03]  /*17230*/  IMAD.MOV.U32 R13, RZ, RZ, 0x40000040 ;  /* 0x40000040ff0d7424 */ /* 0x000fc600078e00ff */
[----:B------:R-:W-:Y:S01]  /*17240*/  R2UR UR26, R12 ;  /* 0x000000000c1a72ca */ /* 0x000fe200000e0000 */
[----:B------:R-:W-:Y:S01]  /*17250*/  VIADD R12, R10, 0x140 ;  /* 0x000001400a0c7836 */ /* 0x000fe20000000000 */
[----:B------:R-:W-:Y:S01]  /*17260*/  R2UR UR17, R13 ;  /* 0x000000000d1172ca */ /* 0x000fe200000e0000 */
[----:B------:R-:W-:-:S03]  /*17270*/  IMAD.MOV.U32 R13, RZ, RZ, 0x40000040 ;  /* 0x40000040ff0d7424 */ /* 0x000fc600078e00ff */
[----:B------:R-:W-:Y:S01]  /*17280*/  R2UR UR30, R12 ;  /* 0x000000000c1e72ca */ /* 0x000fe200000e0000 */
[C---:B------:R-:W-:Y:S01]  /*17290*/  VIADD R12, R10.reuse, 0x180 ;  /* 0x000001800a0c7836 */ /* 0x040fe20000000000 */
[----:B------:R-:W-:Y:S01]  /*172a0*/  R2UR UR21, R13 ;  /* 0x000000000d1572ca */ /* 0x000fe200000e0000 */
[----:B------:R-:W-:Y:S02]  /*172b0*/  VIADD R10, R10, 0x1c0 ;  /* 0x000001c00a0a7836 */ /* 0x000fe40000000000 */
[----:B------:R-:W-:Y:S01]  /*172c0*/  IMAD.MOV.U32 R13, RZ, RZ, 0x40000040 ;  /* 0x40000040ff0d7424 */ /* 0x000fe200078e00ff */
[----:B------:R-:W-:Y:S02]  /*172d0*/  R2UR UR34, R12 ;  /* 0x000000000c2272ca */ /* 0x000fe400000e0000 */
[----:B------:R-:W-:Y:S02]  /*172e0*/  R2UR UR46, R10 ;  /* 0x000000000a2e72ca */ /* 0x000fe400000e0000 */
[----:B------:R-:W-:Y:S01]  /*172f0*/  R2UR UR25, R13 ;  /* 0x000000000d1972ca */ /* 0x000fe200000e0000 */
[----:B------:R-:W-:-:S05]  /*17300*/  IMAD.MOV.U32 R13, RZ, RZ, 0x40000040 ;  /* 0x40000040ff0d7424 */ /* 0x000fca00078e00ff */
[----:B------:R-:W-:Y:S01]  /*17310*/  R2UR UR29, R13 ;  /* 0x000000000d1d72ca */ /* 0x000fe200000e0000 */
[----:B------:R-:W-:-:S05]  /*17320*/  IMAD.MOV.U32 R13, RZ, RZ, 0x40000040 ;  /* 0x40000040ff0d7424 */ /* 0x000fca00078e00ff */
[----:B------:R-:W-:Y:S02]  /*17330*/  R2UR UR33, R13 ;  /* 0x000000000d2172ca */ /* 0x000fe400000e0000 */
[----:B--2---:R-:W-:Y:S02]  /*17340*/  LOP3.LUT R10, R14, 0x10000, RZ, 0xfc, !PT ;  /* 0x000100000e0a7812 */ /* 0x004fe400078efcff */
[----:B------:R-:W0:Y:S02]  /*17350*/  S2R R14, SR_TID.X ;  /* 0x00000000000e7919 */ /* 0x000e240000002100 */
[C---:B------:R-:W-:Y:S02]  /*17360*/  R2UR UR8, R10.reuse ;  /* 0x000000000a0872ca */ /* 0x040fe400000e0000 */
[----:B------:R-:W-:-:S04]  /*17370*/  IADD3 R12, R10, 0x2, RZ ;  /* 0x000000020a0c7810 */ /* 0x000fc80007ffe0ff */
        /* <DEDUP_REMOVED lines=43> */
.L_x_1546:
[----:B------:R-:W2:Y:S01]  /*17630*/  LDL R11, [R1+0x60] ;  /* 0x00006000010b7983 */ /* 0x000ea20000100800 */
[----:B------:R-:W1:Y:S03]  /*17640*/  LDC R6, c[0x0][0x448] ;  /* 0x00011200ff067b82 */ /* 0x000e660000000800 */
[----:B0-----:R-:W2:Y:S01]  /*17650*/  LDL R5, [R1+0x98] ;  /* 0x0000980001057983 */ /* 0x001ea20000100800 */
[----:B------:R-:W-:-:S04]  /*17660*/  FMUL.FTZ R141, R38, UR43 ;  /* 0x0000002b268d7c20 */ /* 0x000fc80008410000 */
[----:B------:R-:W0:Y:S01]  /*17670*/  LDC R139, c[0x0][0x9e4] ;  /* 0x00027900ff8b7b82 */ /* 0x000e220000000800 */
[----:B-1----:R-:W-:-:S13]  /*17680*/  ISETP.NE.AND P1, PT, R6, 0x1, PT ;  /* 0x000000010600780c */ /* 0x002fda0003f25270 */
[----:B------:R-:W1:Y:S08]  /*17690*/  @P1 LDC R10, c[0x0][0x44c] ;  /* 0x00011300ff0a1b82 */ /* 0x000e700000000800 */
[----:B------:R-:W3:Y:S01]  /*176a0*/  @P1 LDC R6, c[0x0][0x450] ;  /* 0x00011400ff061b82 */ /* 0x000ee20000000800 */
[----:B------:R-:W-:Y:S02]  /*176b0*/  IMAD.U32 R38, RZ, RZ, UR38 ;  /* 0x00000026ff267e24 */ /* 0x000fe4000f8e00ff */
[----:B------:R-:W-:Y:S01]  /*176c0*/  FMUL.FTZ R12, R46, UR43 ;  /* 0x0000002b2e0c7c20 */ /* 0x000fe20008410000 */
[----:B------:R-:W-:Y:S01]  /*176d0*/  FMUL.FTZ R46, R74, UR43 ;  /* 0x0000002b4a2e7c20 */ /* 0x000fe20008410000 */
[----:B------:R-:W-:Y:S01]  /*176e0*/  FMUL.FTZ R74, R76, UR43 ;  /* 0x0000002b4c4a7c20 */ /* 0x000fe20008410000 */
[----:B------:R-:W-:Y:S01]  /*176f0*/  FMUL.FTZ R150, R26, UR43 ;  /* 0x0000002b1a967c20 */ /* 0x000fe20008410000 */
[----:B------:R-:W-:-:S02]  /*17700*/  IMAD.SHL.U32 R76, R0, 0x80, RZ ;  /* 0x00000080004c7824 */ /* 0x000fc400078e00ff */
        /* <DEDUP_REMOVED lines=49> */
[----:B0-----:R-:W-:Y:S01]  /*17a20*/  ISETP.GE.AND P3, PT, R139, 0x1, PT ;  /* 0x000000018b00780c */ /* 0x001fe20003f66270 */
        /* <DEDUP_REMOVED lines=22> */
[----:B--2---:R-:W-:-:S02]  /*17b90*/  IMAD.IADD R5, R5, 0x1, R11 ;  /* 0x0000000105057824 */ /* 0x004fc400078e020b */
[----:B------:R-:W-:Y:S01]  /*17ba0*/  FMUL.FTZ R11, R24, UR43 ;  /* 0x0000002b180b7c20 */ /* 0x000fe20008410000 */
[----:B------:R-:W-:Y:S01]  /*17bb0*/  FMUL.FTZ R24, R28, UR43 ;  /* 0x0000002b1c187c20 */ /* 0x000fe20008410000 */
[----:B------:R-:W-:Y:S01]  /*17bc0*/  FMUL.FTZ R28, R32, UR43 ;  /* 0x0000002b201c7c20 */ /* 0x000fe20008410000 */
[----:B------:R-:W-:Y:S01]  /*17bd0*/  FMUL.FTZ R32, R36, UR43 ;  /* 0x0000002b24207c20 */ /* 0x000fe20008410000 */
[----:B------:R-:W-:Y:S01]  /*17be0*/  LEA R36, R18, R2, 0x3 ;  /* 0x0000000212247211 */ /* 0x000fe200078e18ff */
[----:B-1----:R-:W-:-:S04]  /*17bf0*/  @P1 IMAD.HI.U32 R10, R5, R10, RZ ;  /* 0x0000000a050a1227 */ /* 0x002fc800078e00ff */
[----:B------:R-:W-:Y:S01]  /*17c00*/  VIADD R36, R36, 0x2d840 ;  /* 0x0002d84024247836 */ /* 0x000fe20000000000 */
[----:B---3--:R-:W-:-:S04]  /*17c10*/  @P1 SHF.R.U32.HI R5, RZ, R6, R10 ;  /* 0x00000006ff051219 */ /* 0x008fc8000001160a */
[----:B------:R-:W-:-:S04]  /*17c20*/  PRMT R36, R38, 0x654, R36 ;  /* 0x0000065426247816 */ /* 0x000fc80000000024 */
[----:B------:R1:W-:Y:S01]  /*17c30*/  SYNCS.ARRIVE.TRANS64.RED.A1T0 RZ, [R36+URZ], RZ ;  /* 0x000000ff24ff79a7 */ /* 0x0003e2000810043f */
[----:B------:R-:W-:Y:S01]  /*17c40*/  FMUL.FTZ R10, R25, UR43 ;  /* 0x0000002b190a7c20 */ /* 0x000fe20008410000 */
[----:B------:R-:W-:Y:S01]  /*17c50*/  FMUL.FTZ R6, R42, UR43 ;  /* 0x0000002b2a067c20 */ /* 0x000fe20008410000 */
[----:B------:R-:W-:Y:S01]  /*17c60*/  FMUL.FTZ R25, R43, UR43 ;  /* 0x0000002b2b197c20 */ /* 0x000fe20008410000 */
[----:B-1----:R-:W1:Y:S01]  /*17c70*/  SHFL.IDX PT, R36, R5, RZ, 0x1c1f ;  /* 0x001c1fff05247589 */ /* 0x002e6200000e0000 */
[----:B------:R-:W-:Y:S01]  /*17c80*/  FMUL.FTZ R42, R48, UR43 ;  /* 0x0000002b302a7c20 */ /* 0x000fe20008410000 */
[----:B------:R-:W-:Y:S01]  /*17c90*/  IADD3 R38, -R76, 0x1, RZ ;  /* 0x000000014c267810 */ /* 0x000fe20007ffe1ff */
[----:B------:R-:W-:Y:S01]  /*17ca0*/  FMUL.FTZ R48, R71, UR43 ;  /* 0x0000002b47307c20 */ /* 0x000fe20008410000 */
[----:B------:R-:W-:Y:S01]  /*17cb0*/  FMUL.FTZ R43, R79, UR43 ;  /* 0x0000002b4f2b7c20 */ /* 0x000fe20008410000 */
[----:B------:R-:W2:Y:S02]  /*17cc0*/  MUFU.TANH R11, R11 ;  /* 0x0000000b000b7308 */ /* 0x000ea40000002400 */
[----:B------:R-:W-:-:S06]  /*17cd0*/  IMAD R38, R156, -0x2, R38 ;  /* 0xfffffffe9c267824 */ /* 0x000fcc00078e0226 */
[----:B------:R-:W3:Y:S01]  /*17ce0*/  MUFU.TANH R10, R10 ;  /* 0x0000000a000a7308 */ /* 0x000ee20000002400 */
[----:B------:R-:W-:-:S07]  /*17cf0*/  IADD3 R38, -R154, R38, R155 ;  /* 0x000000269a267210 */ /* 0x000fce0007ffe19b */
        /* <DEDUP_REMOVED lines=40> */
[----:B------:R-:W-:-:S02]  /*17f80*/  VIADD R85, R38, UR42 ;  /* 0x0000002a26557c36 */ /* 0x000fc40008000000 */
[----:B------:R-:W-:Y:S02]  /*17f90*/  VIADD R86, R38, UR52 ;  /* 0x0000003426567c36 */ /* 0x000fe40008000000 */
[C---:B-1----:R-:W-:Y:S02]  /*17fa0*/  IMAD.IADD R87, R36.reuse, 0x1, R85 ;  /* 0x0000000124577824 */ /* 0x042fe400078e0255 */
[----:B------:R-:W-:Y:S01]  /*17fb0*/  IMAD.IADD R139, R36, 0x1, R86 ;  /* 0x00000001248b7824 */ /* 0x000fe200078e0256 */
[----:B--234-:R-:W-:Y:S06]  /*17fc0*/  @!P3 BRA `(.L_x_1547) ;  /* 0x000000000058b947 */ /* 0x01cfec0003800000 */
        /* <DEDUP_REMOVED lines=12> */
.L_x_1549:
[----:B------:R-:W-:-:S05]  /*18090*/  IMAD.U32 R38, RZ, RZ, UR5 ;  /* 0x00000005ff267e24 */ /* 0x000fca000f8e00ff */
[----:B------:R-:W-:-:S13]  /*180a0*/  ISETP.NE.AND P1, PT, R38, 0x1, PT ;  /* 0x000000012600780c */ /* 0x000fda0003f25270 */
[----:B------:R-:W1:Y:S02]  /*180b0*/  @P1 LDC.64 R50, c[0x0][0x9e8] ;  /* 0x00027a00ff321b82 */ /* 0x000e640000000a00 */
[----:B-1----:R-:W-:-:S05]  /*180c0*/  @P1 IMAD.HI.U32 R50, R36, R50, RZ ;  /* 0x0000003224321227 */ /* 0x002fca00078e00ff */
[----:B------:R-:W-:-:S07]  /*180d0*/  @P1 SHF.R.U32.HI R36, RZ, R51, R50 ;  /* 0x00000033ff241219 */ /* 0x000fce0000011632 */
.L_x_1550:
[----:B------:R-:W-:Y:S05]  /*180e0*/  BSYNC B0 ;  /* 0x0000000000007941 */ /* 0x000fea0003800000 */
.L_x_1548:
[----:B------:R-:W-:-:S04]  /*180f0*/  IMAD R36, R36, R38, -R76 ;  /* 0x0000002624247224 */ /* 0x000fc800078e0a4c */
[----:B------:R-:W-:-:S05]  /*18100*/  IMAD R36, R156, -0x2, R36 ;  /* 0xfffffffe9c247824 */ /* 0x000fca00078e0224 */
[----:B------:R-:W-:Y:S02]  /*18110*/  VIMNMX R139, R139, R36, !PT ;  /* 0x000000248b8b7248 */ /* 0x000fe40007fe0100 */
[----:B------:R-:W-:-:S07]  /*18120*/  VIADDMNMX R87, R36, R38, R87, PT ;  /* 0x0000002624577246 */ /* 0x000fce0003800157 */
.L_x_1547:
[----:B------:R-:W-:Y:S01]  /*18130*/  ISETP.GT.AND P5, PT, R0, -0x1, PT ;  /* 0xffffffff0000780c */ /* 0x000fe20003fa4270 */
[----:B------:R-:W1:Y:S03]  /*18140*/  SHFL.IDX PT, R5, R5, 0x1, 0x1c1f ;  /* 0x003c1f0005057f89 */ /* 0x000e6600000e0000 */
[C---:B------:R-:W-:Y:S02]  /*18150*/  ISETP.GT.AND P2, PT, R139.reuse, RZ, P5 ;  /* 0x000000ff8b00720c */ /* 0x040fe40002f44270 */
[----:B------:R-:W-:Y:S02]  /*18160*/  ISETP.GT.AND P1, PT, R139, 0x1, P5 ;  /* 0x000000018b00780c */ /* 0x000fe40002f24270 */
[C---:B------:R-:W-:Y:S02]  /*18170*/  ISETP.LT.OR P2, PT, R87.reuse, 0x1, P2 ;  /* 0x000000015700780c */ /* 0x040fe40001741670 */
[----:B------:R-:W-:-:S02]  /*18180*/  ISETP.LT.OR P1, PT, R87, 0x2, P1 ;  /* 0x000000025700780c */ /* 0x000fc40000f21670 */
[----:B------:R-:W-:Y:S02]  /*18190*/  FSEL R82, R11, -INF , !P2 ;  /* 0xff8000000b527808 */ /* 0x000fe40005000000 */
[----:B------:R-:W-:Y:S02]  /*181a0*/  FSEL R79, R10, -INF , !P1 ;  /* 0xff8000000a4f7808 */ /* 0x000fe40004800000 */
[C---:B------:R-:W-:Y:S02]  /*181b0*/  ISETP.GT.AND P2, PT, R139.reuse, 0x8, P5 ;  /* 0x000000088b00780c */ /* 0x040fe40002f44270 */
[----:B------:R-:W-:Y:S02]  /*181c0*/  ISETP.GT.AND P1, PT, R139, 0x9, P5 ;  /* 0x000000098b00780c */ /* 0x000fe40002f24270 */
[C---:B------:R-:W-:Y:S02]  /*181d0*/  ISETP.LT.OR P2, PT, R87.reuse, 0x9, P2 ;  /* 0x000000095700780c */ /* 0x040fe40001741670 */
[----:B------:R-:W-:-:S02]  /*181e0*/  ISETP.LT.OR P1, PT, R87, 0xa, P1 ;  /* 0x0000000a5700780c */ /* 0x000fc40000f21670 */
[----:B0-----:R-:W-:Y:S01]  /*181f0*/  FSEL R81, R24, -INF , !P2 ;  /* 0xff80000018517808 */ /* 0x001fe20005000000 */
[--C-:B-1----:R-:W-:Y:S01]  /*18200*/  IMAD.IADD R85, R85, 0x1, R5.reuse ;  /* 0x0000000155557824 */ /* 0x102fe200078e0205 */
[----:B------:R-:W-:Y:S01]  /*18210*/  FSEL R77, R13, -INF , !P1 ;  /* 0xff8000000d4d7808 */ /* 0x000fe20004800000 */
[----:B------:R-:W-:Y:S01]  /*18220*/  IMAD.IADD R86, R86, 0x1, R5 ;  /* 0x0000000156567824 */ /* 0x000fe200078e0205 */
[C---:B------:R-:W-:Y:S02]  /*18230*/  ISETP.GT.AND P2, PT, R139.reuse, 0x10, P5 ;  /* 0x000000108b00780c */ /* 0x040fe40002f44270 */
        /* <DEDUP_REMOVED lines=82> */
[----:B------:R-:W-:Y:S01]  /*18760*/  FSEL R80, R83, -INF , !P1 ;  /* 0xff80000053507808 */ /* 0x000fe20004800000 */
[----:B------:R-:W-:Y:S08]  /*18770*/  @!P3 BRA `(.L_x_1551) ;  /* 0x000000000058b947 */ /* 0x000ff00003800000 */
        /* <DEDUP_REMOVED lines=12> */
.L_x_1553:
[----:B------:R-:W-:-:S05]  /*18840*/  IMAD.U32 R35, RZ, RZ, UR5 ;  /* 0x00000005ff237e24 */ /* 0x000fca000f8e00ff */
[----:B------:R-:W-:-:S13]  /*18850*/  ISETP.NE.AND P1, PT, R35, 0x1, PT ;  /* 0x000000012300780c */ /* 0x000fda0003f25270 */
[----:B------:R-:W0:Y:S02]  /*18860*/  @P1 LDC.64 R32, c[0x0][0x9e8] ;  /* 0x00027a00ff201b82 */ /* 0x000e240000000a00 */
[----:B0-----:R-:W-:-:S05]  /*18870*/  @P1 IMAD.HI.U32 R32, R5, R32, RZ ;  /* 0x0000002005201227 */ /* 0x001fca00078e00ff */
[----:B------:R-:W-:-:S07]  /*18880*/  @P1 SHF.R.U32.HI R5, RZ, R33, R32 ;  /* 0x00000021ff051219 */ /* 0x000fce0000011620 */
.L_x_1554:
[----:B------:R-:W-:Y:S05]  /*18890*/  BSYNC B0 ;  /* 0x0000000000007941 */ /* 0x000fea0003800000 */
.L_x_1552:
[----:B------:R-:W-:-:S04]  /*188a0*/  IMAD R5, R5, R35, -R76 ;  /* 0x0000002305057224 */ /* 0x000fc800078e0a4c */
[----:B------:R-:W-:-:S05]  /*188b0*/  IMAD R5, R156, -0x2, R5 ;  /* 0xfffffffe9c057824 */ /* 0x000fca00078e0205 */
[----:B------:R-:W-:Y:S02]  /*188c0*/  VIMNMX R86, R86, R5, !PT ;  /* 0x0000000556567248 */ /* 0x000fe40007fe0100 */
[----:B------:R-:W-:-:S07]  /*188d0*/  VIADDMNMX R85, R5, R35, R85, PT ;  /* 0x0000002305557246 */ /* 0x000fce0003800155 */
.L_x_1551:
[----:B------:R-:W-:Y:S01]  /*188e0*/  FMNMX.FTZ R5, R82, R9, !PT ;  /* 0x0000000952057209 */ /* 0x000fe20007810000 */
[----:B------:R-:W-:Y:S01]  /*188f0*/  UMOV UR51, UR4 ;  /* 0x0000000400337c82 */ /* 0x000fe20008000000 */
        /* <DEDUP_REMOVED lines=28> */
[----:B------:R-:W-:-:S02]  /*18ac0*/  LOP3.LUT R22, R22, 0xdfffffff, RZ, 0xc0, !PT ;  /* 0xdfffffff16167812 */ /* 0x000fc400078ec0ff */
[----:B------:R-:W-:Y:S02]  /*18ad0*/  FMNMX.FTZ R5, R65, R5, !PT ;  /* 0x0000000541057209 */ /* 0x000fe40007810000 */
[----:B------:R-:W-:Y:S02]  /*18ae0*/  @P0 LOP3.LUT R22, R22, 0x20000000, RZ, 0xfc, !PT ;  /* 0x2000000016160812 */ /* 0x000fe400078efcff */
[----:B------:R-:W-:Y:S02]  /*18af0*/  FMNMX.FTZ R5, R62, R5, !PT ;  /* 0x000000053e057209 */ /* 0x000fe40007810000 */
[C---:B------:R-:W-:Y:S02]  /*18b00*/  ISETP.GT.AND P1, PT, R86.reuse, 0x1, P5 ;  /* 0x000000015600780c */ /* 0x040fe40002f24270 */
[----:B------:R-:W-:Y:S02]  /*18b10*/  FMNMX.FTZ R5, R63, R5, !PT ;  /* 0x000000053f057209 */ /* 0x000fe40007810000 */
[----:B------:R-:W-:-:S02]  /*18b20*/  ISETP.GT.AND P2, PT, R86, 0x28, P5 ;  /* 0x000000285600780c */ /* 0x000fc40002f44270 */
[----:B------:R-:W-:Y:S02]  /*18b30*/  FMNMX.FTZ R5, R58, R5, !PT ;  /* 0x000000053a057209 */ /* 0x000fe40007810000 */
[----:B------:R-:W-:Y:S02]  /*18b40*/  LOP3.LUT R22, R22, 0xfffffffd, RZ, 0xc0, !PT ;  /* 0xfffffffd16167812 */ /* 0x000fe400078ec0ff */
[----:B------:R-:W-:Y:S02]  /*18b50*/  FMNMX.FTZ R5, R59, R5, !PT ;  /* 0x000000053b057209 */ /* 0x000fe40007810000 */
[C---:B------:R-:W-:Y:S02]  /*18b60*/  ISETP.LT.OR P1, PT, R85.reuse, 0x2, P1 ;  /* 0x000000025500780c */ /* 0x040fe40000f21670 */
[----:B------:R-:W-:Y:S02]  /*18b70*/  FMNMX.FTZ R5, R54, R5, !PT ;  /* 0x0000000536057209 */ /* 0x000fe40007810000 */
[----:B------:R-:W-:-:S02]  /*18b80*/  ISETP.LT.OR P2, PT, R85, 0x29, P2 ;  /* 0x000000295500780c */ /* 0x000fc40001741670 */
[----:B------:R-:W-:Y:S02]  /*18b90*/  FMNMX.FTZ R5, R55, R5, !PT ;  /* 0x0000000537057209 */ /* 0x000fe40007810000 */
[----:B------:R-:W-:Y:S02]  /*18ba0*/  ISETP.GT.AND P6, PT, R86, 0x69, P5 ;  /* 0x000000695600780c */ /* 0x000fe40002fc4270 */
[----:B------:R-:W-:Y:S02]  /*18bb0*/  FMNMX.FTZ R5, R50, R5, !PT ;  /* 0x0000000532057209 */ /* 0x000fe40007810000 */
[----:B------:R-:W-:Y:S02]  /*18bc0*/  @P4 LOP3.LUT R22, R22, 0x2, RZ, 0xfc, !PT ;  /* 0x0000000216164812 */ /* 0x000fe400078efcff */
[----:B------:R-:W-:Y:S02]  /*18bd0*/  FMNMX.FTZ R5, R51, R5, !PT ;  /* 0x0000000533057209 */ /* 0x000fe40007810000 */
[----:B------:R-:W-:-:S02]  /*18be0*/  FSEL R33, R146, -INF , !P1 ;  /* 0xff80000092217808 */ /* 0x000fc40004800000 */
[----:B------:R-:W-:Y:S02]  /*18bf0*/  FMNMX.FTZ R5, R40, R5, !PT ;  /* 0x0000000528057209 */ /* 0x000fe40007810000 */
[----:B------:R-:W-:Y:S02]  /*18c00*/  FSEL R68, R12, -INF , !P2 ;  /* 0xff8000000c447808 */ /* 0x000fe40005000000 */
[----:B------:R-:W-:Y:S02]  /*18c10*/  FMNMX.FTZ R5, R47, R5, !PT ;  /* 0x000000052f057209 */ /* 0x000fe40007810000 */
[----:B------:R-:W-:Y:S02]  /*18c20*/  ISETP.GT.AND P0, PT, R86, RZ, P5 ;  /* 0x000000ff5600720c */ /* 0x000fe40002f04270 */
[----:B------:R-:W-:Y:S02]  /*18c30*/  FMNMX.FTZ R5, R42, R5, !PT ;  /* 0x000000052a057209 */ /* 0x000fe40007810000 */
[----:B------:R-:W-:-:S02]  /*18c40*/  ISETP.LT.OR P4, PT, R85, 0x6a, P6 ;  /* 0x0000006a5500780c */ /* 0x000fc40003781670 */
[----:B------:R-:W-:Y:S02]  /*18c50*/  FMNMX.FTZ R5, R45, R5, !PT ;  /* 0x000000052d057209 */ /* 0x000fe40007810000 */
[C---:B------:R-:W-:Y:S02]  /*18c60*/  ISETP.GT.AND P1, PT, R86.reuse, 0x9, P5 ;  /* 0x000000095600780c */ /* 0x040fe40002f24270 */
[----:B------:R-:W-:Y:S02]  /*18c70*/  FMNMX.FTZ R5, R13, R5, !PT ;  /* 0x000000050d057209 */ /* 0x000fe40007810000 */
[----:B------:R-:W-:Y:S02]  /*18c80*/  ISETP.GT.AND P2, PT, R86, 0x30, P5 ;  /* 0x000000305600780c */ /* 0x000fe40002f44270 */
[----:B------:R-:W-:Y:S02]  /*18c90*/  FMNMX.FTZ R5, R10, R5, !PT ;  /* 0x000000050a057209 */ /* 0x000fe40007810000 */
[----:B------:R-:W-:-:S02]  /*18ca0*/  ISETP.GT.AND P3, PT, R86, 0x70, P5 ;  /* 0x000000705600780c */ /* 0x000fc40002f64270 */
[----:B------:R-:W-:Y:S02]  /*18cb0*/  FMNMX.FTZ R5, R11, R5, !PT ;  /* 0x000000050b057209 */ /* 0x000fe40007810000 */
[C---:B------:R-:W-:Y:S02]  /*18cc0*/  ISETP.LT.OR P0, PT, R85.reuse, 0x1, P0 ;  /* 0x000000015500780c */ /* 0x040fe40000701670 */
[----:B------:R-:W-:Y:S02]  /*18cd0*/  FMNMX.FTZ R5, R80, R5, !PT ;  /* 0x0000000550057209 */ /* 0x000fe40007810000 */
[C---:B------:R-:W-:Y:S02]  /*18ce0*/  ISETP.LT.OR P1, PT, R85.reuse, 0xa, P1 ;  /* 0x0000000a5500780c */ /* 0x040fe40000f21670 */
[C---:B------:R-:W-:Y:S01]  /*18cf0*/  ISETP.LT.OR P2, PT, R85.reuse, 0x31, P2 ;  /* 0x000000315500780c */ /* 0x040fe20001741670 */
[----:B------:R-:W0:Y:S01]  /*18d00*/  SHFL.BFLY PT, R6, R5, 0x2, 0x1f ;  /* 0x0c401f0005067f89 */ /* 0x000e2200000e0000 */
[----:B------:R-:W-:-:S02]  /*18d10*/  ISETP.LT.OR P3, PT, R85, 0x71, P3 ;  /* 0x000000715500780c */ /* 0x000fc40001f61670 */
[----:B------:R-:W-:Y:S02]  /*18d20*/  FSEL R78, R150, -INF , !P0 ;  /* 0xff800000964e7808 */ /* 0x000fe40004000000 */
[----:B------:R-:W-:Y:S02]  /*18d30*/  FSEL R35, R144, -INF , !P1 ;  /* 0xff80000090237808 */ /* 0x000fe40004800000 */
[----:B------:R-:W-:Y:S02]  /*18d40*/  FSEL R66, R14, -INF , !P2 ;  /* 0xff8000000e427808 */ /* 0x000fe40005000000 */
[----:B------:R-:W-:Y:S02]  /*18d50*/  ISETP.GT.AND P1, PT, R86, 0x11, P5 ;  /* 0x000000115600780c */ /* 0x000fe40002f24270 */
[----:B------:R-:W-:Y:S02]  /*18d60*/  FSEL R14, R34, -INF , !P3 ;  /* 0xff800000220e7808 */ /* 0x000fe40005800000 */
[----:B------:R-:W-:-:S02]  /*18d70*/  ISETP.LT.OR P1, PT, R85, 0x12, P1 ;  /* 0x000000125500780c */ /* 0x000fc40000f21670 */
[----:B------:R-:W-:Y:S02]  /*18d80*/  ISETP.GT.AND P2, PT, R86, 0x38, P5 ;  /* 0x000000385600780c */ /* 0x000fe40002f44270 */
[----:B------:R-:W-:Y:S02]  /*18d90*/  FSEL R37, R142, -INF , !P1 ;  /* 0xff8000008e257808 */ /* 0x000fe40004800000 */
[----:B------:R-:W-:Y:S02]  /*18da0*/  ISETP.GT.AND P1, PT, R86, 0x19, P5 ;  /* 0x000000195600780c */ /* 0x000fe40002f24270 */
[C---:B------:R-:W-:Y:S02]  /*18db0*/  ISETP.LT.OR P2, PT, R85.reuse, 0x39, P2 ;  /* 0x000000395500780c */ /* 0x040fe40001741670 */
[----:B------:R-:W-:Y:S02]  /*18dc0*/  ISETP.LT.OR P1, PT, R85, 0x1a, P1 ;  /* 0x0000001a5500780c */ /* 0x000fe40000f21670 */
[----:B0-----:R-:W-:-:S02]  /*18dd0*/  FMNMX.FTZ R5, R5, R6, !PT ;  /* 0x0000000605057209 */ /* 0x001fc40007810000 */
[----:B------:R-:W-:Y:S02]  /*18de0*/  FSEL R39, R140, -INF , !P1 ;  /* 0xff8000008c277808 */ /* 0x000fe40004800000 */
[C---:B------:R-:W-:Y:S01]  /*18df0*/  ISETP.GT.AND P1, PT, R86.reuse, 0x21, P5 ;  /* 0x000000215600780c */ /* 0x040fe20002f24270 */
[----:B------:R-:W0:Y:S01]  /*18e00*/  SHFL.BFLY PT, R6, R5, 0x1, 0x1f ;  /* 0x0c201f0005067f89 */ /* 0x000e2200000e0000 */
[----:B------:R-:W-:Y:S02]  /*18e10*/  FSEL R64, R15, -INF , !P2 ;  /* 0xff8000000f407808 */ /* 0x000fe40005000000 */
[----:B------:R-:W-:Y:S02]  /*18e20*/  ISETP.LT.OR P1, PT, R85, 0x22, P1 ;  /* 0x000000225500780c */ /* 0x000fe40000f21670 */
[----:B------:R-:W-:Y:S02]  /*18e30*/  ISETP.GT.AND P2, PT, R86, 0x40, P5 ;  /* 0x000000405600780c */ /* 0x000fe40002f44270 */
[----:B------:R-:W-:-:S02]  /*18e40*/  FSEL R25, R25, -INF , !P1 ;  /* 0xff80000019197808 */ /* 0x000fc40004800000 */
[C---:B------:R-:W-:Y:S02]  /*18e50*/  ISETP.GT.AND P1, PT, R86.reuse, 0x29, P5 ;  /* 0x000000295600780c */ /* 0x040fe40002f24270 */
[C---:B------:R-:W-:Y:S02]  /*18e60*/  ISETP.LT.OR P2, PT, R85.reuse, 0x41, P2 ;  /* 0x000000415500780c */ /* 0x040fe40001741670 */
[----:B------:R-:W-:Y:S02]  /*18e70*/  ISETP.LT.OR P1, PT, R85, 0x2a, P1 ;  /* 0x0000002a5500780c */ /* 0x000fe40000f21670 */
[----:B------:R-:W-:Y:S02]  /*18e80*/  FSEL R61, R21, -INF , !P2 ;  /* 0xff800000153d7808 */ /* 0x000fe40005000000 */
[----:B------:R-:W-:Y:S02]  /*18e90*/  FSEL R27, R27, -INF , !P1 ;  /* 0xff8000001b1b7808 */ /* 0x000fe40004800000 */
[----:B------:R-:W-:-:S02]  /*18ea0*/  ISETP.GT.AND P1, PT, R86, 0x31, P5 ;  /* 0x000000315600780c */ /* 0x000fc40002f24270 */
[C---:B------:R-:W-:Y:S02]  /*18eb0*/  ISETP.GT.AND P2, PT, R86.reuse, 0x48, P5 ;  /* 0x000000485600780c */ /* 0x040fe40002f44270 */
[----:B------:R-:W-:Y:S02]  /*18ec0*/  ISETP.LT.OR P1, PT, R85, 0x32, P1 ;  /* 0x000000325500780c */ /* 0x000fe40000f21670 */
[----:B0-----:R-:W-:Y:S02]  /*18ed0*/  FMNMX.FTZ R5, R5, R6, !PT ;  /* 0x0000000605057209 */ /* 0x001fe40007810000 */
[----:B------:R-:W-:Y:S02]  /*18ee0*/  FSEL R29, R29, -INF , !P1 ;  /* 0xff8000001d1d7808 */ /* 0x000fe40004800000 */
[C---:B------:R-:W-:Y:S01]  /*18ef0*/  FSETP.NEU.FTZ.AND P6, PT, R5.reuse, -INF , PT ;  /* 0xff8000000500780b */ /* 0x040fe20003fdd000 */
[----:B------:R-:W-:Y:S01]  /*18f00*/  FMUL.FTZ R6, R5, UR51 ;  /* 0x0000003305067c20 */ /* 0x000fe20008410000 */
[----:B------:R-:W-:-:S02]  /*18f10*/  ISETP.GT.AND P1, PT, R86, 0x39, P5 ;  /* 0x000000395600780c */ /* 0x000fc40002f24270 */
[----:B------:R-:W-:Y:S02]  /*18f20*/  FSEL R12, R5, RZ, P6 ;  /* 0x000000ff050c7208 */ /* 0x000fe40003000000 */
[----:B------:R-:W-:Y:S02]  /*18f30*/  FSEL R6, R6, RZ, P6 ;  /* 0x000000ff06067208 */ /* 0x000fe40003000000 */
[C---:B------:R-:W-:Y:S01]  /*18f40*/  ISETP.LT.OR P1, PT, R85.reuse, 0x3a, P1 ;  /* 0x0000003a5500780c */ /* 0x040fe20000f21670 */
[----:B------:R-:W-:Y:S01]  /*18f50*/  FADD.FTZ R12, -R12, R9 ;  /* 0x000000090c0c7221 */ /* 0x000fe20000010100 */
[----:B------:R-:W-:Y:S01]  /*18f60*/  ISETP.LT.OR P2, PT, R85, 0x49, P2 ;  /* 0x000000495500780c */ /* 0x000fe20001741670 */
        /* <DEDUP_REMOVED lines=32> */
[----:B------:R-:W-:Y:S01]  /*19170*/  FMNMX.FTZ R6, R78, R8, !PT ;  /* 0x000000084e067209 */ /* 0x000fe20007810000 */
[----:B------:R-:W-:Y:S01]  /*19180*/  FMUL.FTZ R12, R12, UR51 ;  /* 0x000000330c0c7c20 */ /* 0x000fe20008410000 */
[----:B------:R-:W-:Y:S01]  /*19190*/  FSEL R31, R31, -INF , !P1 ;  /* 0xff8000001f1f7808 */ /* 0x000fe20004800000 */
[----:B------:R-:W-:Y:S01]  /*191a0*/  MUFU.EX2 R32, R32 ;  /* 0x0000002000207308 */ /* 0x000fe20000000800 */
[----:B------:R-:W-:-:S02]  /*191b0*/  FMNMX.FTZ R6, R33, R6, !PT ;  /* 0x0000000621067209 */ /* 0x000fc40007810000 */
[----:B------:R-:W-:Y:S02]  /*191c0*/  ISETP.GT.AND P1, PT, R86, 0x41, P5 ;  /* 0x000000415600780c */ /* 0x000fe40002f24270 */
[----:B------:R-:W-:Y:S02]  /*191d0*/  FMNMX.FTZ R6, R76, R6, !PT ;  /* 0x000000064c067209 */ /* 0x000fe40007810000 */
[----:B------:R-:W-:Y:S01]  /*191e0*/  ISETP.LT.OR P1, PT, R85, 0x42, P1 ;  /* 0x000000425500780c */ /* 0x000fe20000f21670 */
[----:B------:R-:W0:Y:S01]  /*191f0*/  MUFU.EX2 R12, R12 ;  /* 0x0000000c000c7308 */ /* 0x000e220000000800 */
[----:B------:R-:W-:Y:S02]  /*19200*/  FMNMX.FTZ R6, R35, R6, !PT ;  /* 0x0000000623067209 */ /* 0x000fe40007810000 */
[----:B------:R-:W-:Y:S02]  /*19210*/  FSEL R60, R20, -INF , !P1 ;  /* 0xff800000143c7808 */ /* 0x000fe40004800000 */
[----:B------:R-:W-:-:S02]  /*19220*/  FMNMX.FTZ R6, R74, R6, !PT ;  /* 0x000000064a067209 */ /* 0x000fc40007810000 */
[----:B------:R-:W-:Y:S01]  /*19230*/  ISETP.GT.AND P1, PT, R86, 0x49, P5 ;  /* 0x000000495600780c */ /* 0x000fe20002f24270 */
[----:B------:R-:W1:Y:S01]  /*19240*/  MUFU.EX2 R79, R79 ;  /* 0x0000004f004f7308 */ /* 0x000e620000000800 */
[----:B------:R-:W-:Y:S02]  /*19250*/  FMNMX.FTZ R6, R37, R6, !PT ;  /* 0x0000000625067209 */ /* 0x000fe40007810000 */
[----:B------:R-:W-:Y:S02]  /*19260*/  ISETP.LT.OR P1, PT, R85, 0x4a, P1 ;  /* 0x0000004a5500780c */ /* 0x000fe40000f21670 */
[----:B------:R-:W-:Y:S02]  /*19270*/  FMNMX.FTZ R6, R72, R6, !PT ;  /* 0x0000000648067209 */ /* 0x000fe40007810000 */
[----:B------:R-:W-:Y:S01]  /*19280*/  FSEL R57, R57, -INF , !P2 ;  /* 0xff80000039397808 */ /* 0x000fe20005000000 */
[----:B------:R-:W2:Y:S01]  /*19290*/  MUFU.EX2 R34, R34 ;  /* 0x0000002200227308 */ /* 0x000ea20000000800 */
[----:B------:R-:W-:Y:S01]  /*192a0*/  FMNMX.FTZ R6, R39, R6, !PT ;  /* 0x0000000627067209 */ /* 0x000fe20007810000 */
[----:B0-----:R-:W-:Y:S01]  /*192b0*/  FFMA.FTZ R4, R12, R4, R32 ;  /* 0x000000040c047223 */ /* 0x001fe20000010020 */
[----:B------:R-:W-:-:S02]  /*192c0*/  ISETP.GT.AND P2, PT, R86, 0x50, P5 ;  /* 0x000000505600780c */ /* 0x000fc40002f44270 */
[----:B------:R-:W-:Y:S02]  /*192d0*/  FMNMX.FTZ R6, R70, R6, !PT ;  /* 0x0000000646067209 */ /* 0x000fe40007810000 */
[----:B------:R-:W-:Y:S01]  /*192e0*/  FSEL R56, R56, -INF , !P1 ;  /* 0xff80000038387808 */ /* 0x000fe20004800000 */
[----:B------:R-:W0:Y:S01]  /*192f0*/  MUFU.EX2 R77, R77 ;  /* 0x0000004d004d7308 */ /* 0x000e220000000800 */
[----:B------:R-:W-:Y:S01]  /*19300*/  FMNMX.FTZ R6, R25, R6, !PT ;  /* 0x0000000619067209 */ /* 0x000fe20007810000 */
[----:B-1----:R-:W-:Y:S01]  /*19310*/  FADD.FTZ R4, R79, R4 ;  /* 0x000000044f047221 */ /* 0x002fe20000010000 */
[----:B------:R-:W-:Y:S02]  /*19320*/  ISETP.GT.AND P1, PT, R86, 0x51, P5 ;  /* 0x000000515600780c */ /* 0x000fe40002f24270 */
[----:B------:R-:W-:Y:S02]  /*19330*/  FMNMX.FTZ R6, R68, R6, !PT ;  /* 0x0000000644067209 */ /* 0x000fe40007810000 */
[----:B------:R-:W-:Y:S01]  /*19340*/  ISETP.LT.OR P2, PT, R85, 0x51, P2 ;  /* 0x000000515500780c */ /* 0x000fe20001741670 */
[----:B------:R-:W1:Y:S01]  /*19350*/  MUFU.EX2 R36, R36 ;  /* 0x0000002400247308 */ /* 0x000e620000000800 */
[----:B------:R-:W-:Y:S01]  /*19360*/  FMNMX.FTZ R6, R27, R6, !PT ;  /* 0x000000061b067209 */ /* 0x000fe20007810000 */
[----:B--2---:R-:W-:Y:S01]  /*19370*/  FADD.FTZ R4, R34, R4 ;  /* 0x0000000422047221 */ /* 0x004fe20000010000 */
[----:B------:R-:W-:-:S02]  /*19380*/  ISETP.LT.OR P1, PT, R85, 0x52, P1 ;  /* 0x000000525500780c */ /* 0x000fc40000f21670 */
[----:B------:R-:W-:Y:S02]  /*19390*/  FMNMX.FTZ R6, R66, R6, !PT ;  /* 0x0000000642067209 */ /* 0x000fe40007810000 */
[----:B------:R-:W-:Y:S01]  /*193a0*/  FSEL R53, R53, -INF , !P2 ;  /* 0xff80000035357808 */ /* 0x000fe20005000000 */
[----:B------:R-:W2:Y:S01]  /*193b0*/  MUFU.EX2 R75, R75 ;  /* 0x0000004b004b7308 */ /* 0x000ea20000000800 */
[----:B------:R-:W-:Y:S01]  /*193c0*/  FMNMX.FTZ R6, R29, R6, !PT ;  /* 0x000000061d067209 */ /* 0x000fe20007810000 */
[----:B0-----:R-:W-:Y:S01]  /*193d0*/  FADD.FTZ R4, R77, R4 ;  /* 0x000000044d047221 */ /* 0x001fe20000010000 */
[----:B------:R-:W-:Y:S02]  /*193e0*/  ISETP.GT.AND P2, PT, R86, 0x58, P5 ;  /* 0x000000585600780c */ /* 0x000fe40002f44270 */
[----:B------:R-:W-:Y:S02]  /*193f0*/  FMNMX.FTZ R6, R64, R6, !PT ;  /* 0x0000000640067209 */ /* 0x000fe40007810000 */
[----:B------:R-:W-:Y:S01]  /*19400*/  FSEL R52, R52, -INF , !P1 ;  /* 0xff80000034347808 */ /* 0x000fe20004800000 */
[----:B------:R-:W0:Y:S01]  /*19410*/  MUFU.EX2 R38, R38 ;  /* 0x0000002600267308 */ /* 0x000e220000000800 */
[----:B------:R-:W-:Y:S01]  /*19420*/  FMNMX.FTZ R6, R31, R6, !PT ;  /* 0x000000061f067209 */ /* 0x000fe20007810000 */
[----:B-1----:R-:W-:Y:S01]  /*19430*/  FADD.FTZ R4, R36, R4 ;  /* 0x0000000424047221 */ /* 0x002fe20000010000 */
[----:B------:R-:W-:-:S02]  /*19440*/  ISETP.GT.AND P1, PT, R86, 0x59, P5 ;  /* 0x000000595600780c */ /* 0x000fc40002f24270 */
[----:B------:R-:W-:Y:S02]  /*19450*/  FMNMX.FTZ R6, R61, R6, !PT ;  /* 0x000000063d067209 */ /* 0x000fe40007810000 */
[----:B------:R-:W-:Y:S01]  /*19460*/  ISETP.LT.OR P2, PT, R85, 0x59, P2 ;  /* 0x000000595500780c */ /* 0x000fe20001741670 */
[----:B------:R-:W1:Y:S01]  /*19470*/  MUFU.EX2 R73, R73 ;  /* 0x0000004900497308 */ /* 0x000e620000000800 */
[----:B------:R-:W-:Y:S01]  /*19480*/  FMNMX.FTZ R6, R60, R6, !PT ;  /* 0x000000063c067209 */ /* 0x000fe20007810000 */
[----:B--2---:R-:W-:Y:S01]  /*19490*/  FADD.FTZ R4, R75, R4 ;  /* 0x000000044b047221 */ /* 0x004fe20000010000 */
[----:B------:R-:W-:Y:S02]  /*194a0*/  ISETP.LT.OR P1, PT, R85, 0x5a, P1 ;  /* 0x0000005a5500780c */ /* 0x000fe40000f21670 */
[----:B------:R-:W-:Y:S02]  /*194b0*/  FMNMX.FTZ R6, R57, R6, !PT ;  /* 0x0000000639067209 */ /* 0x000fe40007810000 */
[----:B------:R-:W-:Y:S01]  /*194c0*/  FSEL R49, R49, -INF , !P2 ;  /* 0xff80000031317808 */ /* 0x000fe20005000000 */
[----:B------:R-:W2:Y:S01]  /*194d0*/  MUFU.EX2 R24, R24 ;  /* 0x0000001800187308 */ /* 0x000ea20000000800 */
[----:B------:R-:W-:Y:S01]  /*194e0*/  FMNMX.FTZ R6, R56, R6, !PT ;  /* 0x0000000638067209 */ /* 0x000fe20007810000 */
[----:B0-----:R-:W-:Y:S01]  /*194f0*/  FADD.FTZ R4, R38, R4 ;  /* 0x0000000426047221 */ /* 0x001fe20000010000 */
[----:B------:R-:W-:-:S02]  /*19500*/  ISETP.GT.AND P2, PT, R86, 0x60, P5 ;  /* 0x000000605600780c */ /* 0x000fc40002f44270 */
[----:B------:R-:W-:Y:S02]  /*19510*/  FMNMX.FTZ R6, R53, R6, !PT ;  /* 0x0000000635067209 */ /* 0x000fe40007810000 */
[----:B------:R-:W-:Y:S01]  /*19520*/  FSEL R48, R48, -INF , !P1 ;  /* 0xff80000030307808 */ /* 0x000fe20004800000 */
[----:B------:R-:W0:Y:S01]  /*19530*/  MUFU.EX2 R71, R71 ;  /* 0x0000004700477308 */ /* 0x000e220000000800 */
[----:B------:R-:W-:Y:S01]  /*19540*/  FMNMX.FTZ R6, R52, R6, !PT ;  /* 0x0000000634067209 */ /* 0x000fe20007810000 */
[----:B-1----:R-:W-:Y:S01]  /*19550*/  FADD.FTZ R4, R73, R4 ;  /* 0x0000000449047221 */ /* 0x002fe20000010000 */
[----:B------:R-:W-:Y:S02]  /*19560*/  ISETP.GT.AND P1, PT, R86, 0x61, P5 ;  /* 0x000000615600780c */ /* 0x000fe40002f24270 */
[----:B------:R-:W-:Y:S02]  /*19570*/  ISETP.LT.OR P2, PT, R85, 0x61, P2 ;  /* 0x000000615500780c */ /* 0x000fe40001741670 */
[----:B------:R-:W-:Y:S01]  /*19580*/  FMNMX.FTZ R6, R49, R6, !PT ;  /* 0x0000000631067209 */ /* 0x000fe20007810000 */
[----:B------:R-:W1:Y:S01]  /*19590*/  MUFU.EX2 R26, R26 ;  /* 0x0000001a001a7308 */ /* 0x000e620000000800 */
[----:B------:R-:W-:Y:S01]  /*195a0*/  ISETP.LT.OR P1, PT, R85, 0x62, P1 ;  /* 0x000000625500780c */ /* 0x000fe20000f21670 */
[----:B--2---:R-:W-:Y:S01]  /*195b0*/  FADD.FTZ R4, R24, R4 ;  /* 0x0000000418047221 */ /* 0x004fe20000010000 */
[----:B------:R-:W-:-:S02]  /*195c0*/  FSEL R46, R46, -INF , !P2 ;  /* 0xff8000002e2e7808 */ /* 0x000fc40005000000 */
[----:B------:R-:W-:Y:S02]  /*195d0*/  FMNMX.FTZ R6, R48, R6, !PT ;  /* 0x0000000630067209 */ /* 0x000fe40007810000 */
[----:B------:R-:W-:Y:S01]  /*195e0*/  FSEL R41, R41, -INF , !P1 ;  /* 0xff80000029297808 */ /* 0x000fe20004800000 */
[----:B------:R-:W2:Y:S01]  /*195f0*/  MUFU.EX2 R69, R69 ;  /* 0x0000004500457308 */ /* 0x000ea20000000800 */
[----:B------:R-:W-:Y:S01]  /*19600*/  LOP3.LUT P6, RZ, R22, 0x2, RZ, 0xc0, !PT ;  /* 0x0000000216ff7812 */ /* 0x000fe200078cc0ff */
[----:B0-----:R-:W-:Y:S01]  /*19610*/  FADD.FTZ R4, R71, R4 ;  /* 0x0000000447047221 */ /* 0x001fe20000010000 */
[----:B------:R-:W-:Y:S02]  /*19620*/  FMNMX.FTZ R6, R46, R6, !PT ;  /* 0x000000062e067209 */ /* 0x000fe40007810000 */
[----:B------:R-:W-:Y:S02]  /*19630*/  FSEL R44, R44, -INF , !P6 ;  /* 0xff8000002c2c7808 */ /* 0x000fe40007000000 */
[----:B------:R-:W-:Y:S01]  /*19640*/  FMNMX.FTZ R6, R41, R6, !PT ;  /* 0x0000000629067209 */ /* 0x000fe20007810000 */
[----:B------:R-:W0:Y:S01]  /*19650*/  MUFU.EX2 R28, R28 ;  /* 0x0000001c001c7308 */ /* 0x000e220000000800 */
[----:B------:R-:W-:Y:S01]  /*19660*/  ISETP.GT.AND P2, PT, R86, 0x71, P5 ;  /* 0x000000715600780c */ /* 0x000fe20002f44270 */
[----:B-1----:R-:W-:Y:S01]  /*19670*/  FADD.FTZ R4, R26, R4 ;  /* 0x000000041a047221 */ /* 0x002fe20000010000 */
[----:B------:R-:W-:-:S02]  /*19680*/  FSEL R43, R43, -INF , !P4 ;  /* 0xff8000002b2b7808 */ /* 0x000fc40006000000 */
[----:B------:R-:W-:Y:S02]  /*19690*/  FMNMX.FTZ R6, R44, R6, !PT ;  /* 0x000000062c067209 */ /* 0x000fe40007810000 */
[C---:B------:R-:W-:Y:S01]  /*196a0*/  ISETP.GT.AND P1, PT, R86.reuse, 0x78, P5 ;  /* 0x000000785600780c */ /* 0x040fe20002f24270 */
[----:B------:R-:W1:Y:S01]  /*196b0*/  MUFU.EX2 R67, R67 ;  /* 0x0000004300437308 */ /* 0x000e620000000800 */
[----:B------:R-:W-:Y:S01]  /*196c0*/  ISETP.LT.OR P2, PT, R85, 0x72, P2 ;  /* 0x000000725500780c */ /* 0x000fe20001741670 */
[----:B--2---:R-:W-:Y:S01]  /*196d0*/  FADD.FTZ R4, R69, R4 ;  /* 0x0000000445047221 */ /* 0x004fe20000010000 */
[----:B------:R-:W-:Y:S02]  /*196e0*/  FMNMX.FTZ R6, R43, R6, !PT ;  /* 0x000000062b067209 */ /* 0x000fe40007810000 */
[----:B------:R-:W-:Y:S02]  /*196f0*/  ISETP.GT.AND P5, PT, R86, 0x79, P5 ;  /* 0x000000795600780c */ /* 0x000fe40002fa4270 */
[----:B------:R-:W-:Y:S01]  /*19700*/  ISETP.LT.OR P1, PT, R85, 0x79, P1 ;  /* 0x000000795500780c */ /* 0x000fe20000f21670 */
[----:B------:R-:W2:Y:S01]  /*19710*/  MUFU.EX2 R30, R30 ;  /* 0x0000001e001e7308 */ /* 0x000ea20000000800 */
[----:B------:R-:W-:Y:S01]  /*19720*/  FSEL R15, R149, -INF , !P2 ;  /* 0xff800000950f7808 */ /* 0x000fe20005000000 */
[----:B0-----:R-:W-:Y:S01]  /*19730*/  FADD.FTZ R4, R28, R4 ;  /* 0x000000041c047221 */ /* 0x001fe20000010000 */
[----:B------:R-:W-:-:S02]  /*19740*/  FMNMX.FTZ R6, R14, R6, !PT ;  /* 0x000000060e067209 */ /* 0x000fc40007810000 */
[----:B------:R-:W-:Y:S02]  /*19750*/  ISETP.LT.OR P5, PT, R85, 0x7a, P5 ;  /* 0x0000007a5500780c */ /* 0x000fe40002fa1670 */
[----:B------:R-:W-:Y:S01]  /*19760*/  FSEL R20, R148, -INF , !P1 ;  /* 0xff80000094147808 */ /* 0x000fe20004800000 */
[----:B------:R-:W0:Y:S01]  /*19770*/  MUFU.EX2 R65, R65 ;  /* 0x0000004100417308 */ /* 0x000e220000000800 */
[----:B------:R-:W-:Y:S01]  /*19780*/  FMNMX.FTZ R6, R15, R6, !PT ;  /* 0x000000060f067209 */ /* 0x000fe20007810000 */
[----:B-1----:R-:W-:Y:S01]  /*19790*/  FADD.FTZ R4, R67, R4 ;  /* 0x0000000443047221 */ /* 0x002fe20000010000 */
[----:B------:R-:W-:Y:S02]  /*197a0*/  FSEL R21, R147, -INF , !P5 ;  /* 0xff80000093157808 */ /* 0x000fe40006800000 */
[----:B------:R-:W-:Y:S02]  /*197b0*/  FMNMX.FTZ R6, R20, R6, !PT ;  /* 0x0000000614067209 */ /* 0x000fe40007810000 */
[----:B------:R-:W-:Y:S01]  /*197c0*/  LOP3.LUT P0, RZ, R22, 0x20000000, RZ, 0xc0, !PT ;  /* 0x2000000016ff7812 */ /* 0x000fe2000780c0ff */
[----:B------:R-:W1:Y:S01]  /*197d0*/  MUFU.EX2 R62, R62 ;  /* 0x0000003e003e7308 */ /* 0x000e620000000800 */
[----:B------:R-:W-:Y:S01]  /*197e0*/  FMNMX.FTZ R6, R21, R6, !PT ;  /* 0x0000000615067209 */ /* 0x000fe20007810000 */
[----:B--2---:R-:W-:-:S04]  /*197f0*/  FADD.FTZ R4, R30, R4 ;  /* 0x000000041e047221 */ /* 0x004fc80000010000 */
[----:B------:R-:W2:Y:S02]  /*19800*/  SHFL.BFLY PT, R13, R6, 0x2, 0x1f ;  /* 0x0c401f00060d7f89 */ /* 0x000ea400000e0000 */
[----:B------:R-:W3:Y:S01]  /*19810*/  MUFU.EX2 R63, R63 ;  /* 0x0000003f003f7308 */ /* 0x000ee20000000800 */
[----:B0-----:R-:W-:-:S07]  /*19820*/  FADD.FTZ R4, R65, R4 ;  /* 0x0000000441047221 */ /* 0x001fce0000010000 */
[----:B------:R-:W0:Y:S01]  /*19830*/  MUFU.EX2 R58, R58 ;  /* 0x0000003a003a7308 */ /* 0x000e220000000800 */
[----:B-1----:R-:W-:-:S07]  /*19840*/  FADD.FTZ R4, R62, R4 ;  /* 0x000000043e047221 */ /* 0x002fce0000010000 */
[----:B------:R-:W1:Y:S01]  /*19850*/  MUFU.EX2 R59, R59 ;  /* 0x0000003b003b7308 */ /* 0x000e620000000800 */
[----:B---3--:R-:W-:Y:S01]  /*19860*/  FADD.FTZ R4, R63, R4 ;  /* 0x000000043f047221 */ /* 0x008fe20000010000 */
[----:B--2---:R-:W-:-:S06]  /*19870*/  FMNMX.FTZ R6, R6, R13, !PT ;  /* 0x0000000d06067209 */ /* 0x004fcc0007810000 */
[----:B------:R-:W2:Y:S01]  /*19880*/  MUFU.EX2 R54, R54 ;  /* 0x0000003600367308 */ /* 0x000ea20000000800 */
[----:B0-----:R-:W-:Y:S01]  /*19890*/  FADD.FTZ R4, R58, R4 ;  /* 0x000000043a047221 */ /* 0x001fe20000010000 */
[----:B------:R-:W0:Y:S06]  /*198a0*/  SHFL.BFLY PT, R13, R6, 0x1, 0x1f ;  /* 0x0c201f00060d7f89 */ /* 0x000e2c00000e0000 */
[----:B------:R-:W3:Y:S01]  /*198b0*/  MUFU.EX2 R55, R55 ;  /* 0x0000003700377308 */ /* 0x000ee20000000800 */
[----:B-1----:R-:W-:-:S07]  /*198c0*/  FADD.FTZ R4, R59, R4 ;  /* 0x000000043b047221 */ /* 0x002fce0000010000 */
[----:B------:R-:W1:Y:S01]  /*198d0*/  MUFU.EX2 R50, R50 ;  /* 0x0000003200327308 */ /* 0x000e620000000800 */
[----:B--2---:R-:W-:-:S07]  /*198e0*/  FADD.FTZ R4, R54, R4 ;  /* 0x0000000436047221 */ /* 0x004fce0000010000 */
[----:B------:R-:W2:Y:S01]  /*198f0*/  MUFU.EX2 R51, R51 ;  /* 0x0000003300337308 */ /* 0x000ea20000000800 */
[----:B---3--:R-:W-:Y:S01]  /*19900*/  FADD.FTZ R4, R55, R4 ;  /* 0x0000000437047221 */ /* 0x008fe20000010000 */
[----:B0-----:R-:W-:-:S04]  /*19910*/  FMNMX.FTZ R6, R6, R13, !PT ;  /* 0x0000000d06067209 */ /* 0x001fc80007810000 */
[----:B------:R-:W-:Y:S02]  /*19920*/  FSETP.NEU.FTZ.AND P1, PT, R6, -INF , PT ;  /* 0xff8000000600780b */ /* 0x000fe40003f3d000 */
[----:B------:R-:W0:Y:S01]  /*19930*/  MUFU.EX2 R40, R40 ;  /* 0x0000002800287308 */ /* 0x000e220000000800 */
[----:B-1----:R-:W-:Y:S01]  /*19940*/  FADD.FTZ R4, R50, R4 ;  /* 0x0000000432047221 */ /* 0x002fe20000010000 */
[----:B------:R-:W-:-:S05]  /*19950*/  FSEL R13, R6, RZ, P1 ;  /* 0x000000ff060d7208 */ /* 0x000fca0000800000 */
[----:B------:R-:W-:Y:S01]  /*19960*/  FADD.FTZ R13, -R13, R8 ;  /* 0x000000080d0d7221 */ /* 0x000fe20000010100 */
[----:B------:R-:W1:Y:S01]  /*19970*/  MUFU.EX2 R47, R47 ;  /* 0x0000002f002f7308 */ /* 0x000e620000000800 */
[----:B--2---:R-:W-:Y:S02]  /*19980*/  FADD.FTZ R4, R51, R4 ;  /* 0x0000000433047221 */ /* 0x004fe40000010000 */
[----:B------:R-:W-:-:S05]  /*19990*/  FMUL.FTZ R13, R13, UR51 ;  /* 0x000000330d0d7c20 */ /* 0x000fca0008410000 */
[----:B------:R2:W-:Y:S01]  /*199a0*/  MUFU.EX2 R8, R80 ;  /* 0x0000005000087308 */ /* 0x0005e20000000800 */
[----:B0-----:R-:W-:-:S07]  /*199b0*/  FADD.FTZ R4, R40, R4 ;  /* 0x0000000428047221 */ /* 0x001fce0000010000 */
[----:B------:R-:W-:Y:S01]  /*199c0*/  MUFU.EX2 R13, R13 ;  /* 0x0000000d000d7308 */ /* 0x000fe20000000800 */
[----:B--2---:R-:W-:Y:S01]  /*199d0*/  FMUL.FTZ R80, R6, UR51 ;  /* 0x0000003306507c20 */ /* 0x004fe20008410000 */
[----:B-1----:R-:W-:-:S04]  /*199e0*/  FADD.FTZ R4, R47, R4 ;  /* 0x000000042f047221 */ /* 0x002fc80000010000 */
[----:B------:R-:W-:Y:S02]  /*199f0*/  FSEL R80, R80, RZ, P1 ;  /* 0x000000ff50507208 */ /* 0x000fe40000800000 */
[----:B------:R-:W-:Y:S03]  /*19a00*/  MUFU.EX2 R42, R42 ;  /* 0x0000002a002a7308 */ /* 0x000fe60000000800 */
        /* <DEDUP_REMOVED lines=31> */
[----:B-1----:R-:W-:Y:S01]  /*19c00*/  FADD.FTZ R3, R33, R3 ;  /* 0x0000000321037221 */ /* 0x002fe20000010000 */
[--C-:B------:R-:W-:Y:S01]  /*19c10*/  FFMA.FTZ R44, R44, UR51, -R80.reuse ;  /* 0x000000332c2c7c23 */ /* 0x100fe20008010850 */
[--C-:B------:R-:W-:Y:S01]  /*19c20*/  FFMA.FTZ R43, R43, UR51, -R80.reuse ;  /* 0x000000332b2b7c23 */ /* 0x100fe20008010850 */
[--C-:B------:R-:W-:Y:S01]  /*19c30*/  FFMA.FTZ R14, R14, UR51, -R80.reuse ;  /* 0x000000330e0e7c23 */ /* 0x100fe20008010850 */
[--C-:B------:R-:W-:Y:S01]  /*19c40*/  FFMA.FTZ R15, R15, UR51, -R80.reuse ;  /* 0x000000330f0f7c23 */ /* 0x100fe20008010850 */
[--C-:B------:R-:W-:Y:S01]  /*19c50*/  FFMA.FTZ R20, R20, UR51, -R80.reuse ;  /* 0x0000003314147c23 */ /* 0x100fe20008010850 */
[----:B------:R-:W-:Y:S01]  /*19c60*/  FFMA.FTZ R21, R21, UR51, -R80 ;  /* 0x0000003315157c23 */ /* 0x000fe20008010850 */
        /* <DEDUP_REMOVED lines=65> */
[----:B------:R-:W-:Y:S01]  /*1a080*/  FADD.FTZ R4, R8, R4 ;  /* 0x0000000408047221 */ /* 0x000fe20000010000 */
[----:B-1----:R-:W-:-:S04]  /*1a090*/  FADD.FTZ R3, R20, R3 ;  /* 0x0000000314037221 */ /* 0x002fc80000010000 */
[----:B--2---:R-:W-:Y:S01]  /*1a0a0*/  FADD.FTZ R3, R21, R3 ;  /* 0x0000000315037221 */ /* 0x004fe20000010000 */
[----:B------:R-:W-:Y:S06]  /*1a0b0*/  @!P0 BRA `(.L_x_1555) ;  /* 0x0000000000048947 */ /* 0x000fec0003800000 */
[----:B------:R-:W-:Y:S01]  /*1a0c0*/  BPT.TRAP 0x1 ;  /* 0x000000040000795c */ /* 0x000fe20000300000 */
.L_x_1555:
[----:B------:R-:W2:Y:S04]  /*1a0d0*/  LDL R84, [R1+0x6c] ;  /* 0x00006c0001547983 */ /* 0x000ea80000100800 */
[----:B------:R-:W3:Y:S01]  /*1a0e0*/  LDL R82, [R1+0x4] ;  /* 0x0000040001527983 */ /* 0x000ee20000100800 */
[----:B------:R-:W-:-:S03]  /*1a0f0*/  IMAD R7, R7, 0x8, R2 ;  /* 0x0000000807077824 */ /* 0x000fc600078e0202 */
[----:B------:R-:W4:Y:S04]  /*1a100*/  LDL R81, [R1] ;  /* 0x0000000001517983 */ /* 0x000f280000100800 */
[----:B------:R-:W5:Y:S01]  /*1a110*/  LDL R83, [R1+0x70] ;  /* 0x0000700001537983 */ /* 0x000f620000100800 */
[----:B------:R-:W-:Y:S01]  /*1a120*/  VIADD R7, R7, 0x2d860 ;  /* 0x0002d86007077836 */ /* 0x000fe20000000000 */
[----:B------:R-:W-:-:S04]  /*1a130*/  MOV R80, UR38 ;  /* 0x0000002600507c02 */ /* 0x000fc80008000f00 */
        /* <DEDUP_REMOVED lines=100> */
[----:B------:R-:W-:Y:S02]  /*1a780*/  IMAD.MOV.U32 R9, RZ, RZ, R5 ;  /* 0x000000ffff097224 */ /* 0x000fe400078e0005 */
[----:B------:R-:W-:Y:S02]  /*1a790*/  IMAD.MOV.U32 R10, RZ, RZ, R23 ;  /* 0x000000ffff0a7224 */ /* 0x000fe400078e0017 */
[----:B------:R-:W-:Y:S01]  /*1a7a0*/  IMAD.MOV.U32 R7, RZ, RZ, R18 ;  /* 0x000000ffff077224 */ /* 0x000fe200078e0012 */
[----:B0-----:R-:W-:-:S03]  /*1a7b0*/  NOP ;  /* 0x0000000000007918 */ /* 0x001fc60000000000 */
[----:B--2---:R-:W-:Y:S05]  /*1a7c0*/  @P1 BRA `(.L_x_1556) ;  /* 0xffffffc000881947 */ /* 0x004fea000383ffff */
.L_x_1536:
[----:B------:R-:W-:Y:S05]  /*1a7d0*/  WARPSYNC.ALL ;  /* 0x0000000000007948 */ /* 0x000fea0003800000 */
[----:B------:R-:W-:Y:S06]  /*1a7e0*/  BAR.ARV 0x8, 0x200 ;  /* 0x0208000000007b1d */ /* 0x000fec0000002000 */
[----:B------:R-:W-:Y:S05]  /*1a7f0*/  @!P0 BRA `(.L_x_1557) ;  /* 0x0000000000048947 */ /* 0x000fea0003800000 */
[----:B------:R-:W-:Y:S01]  /*1a800*/  BPT.TRAP 0x1 ;  /* 0x000000040000795c */ /* 0x000fe20000300000 */
.L_x_1557:
[----:B------:R-:W-:Y:S01]  /*1a810*/  IMAD R13, R18, 0x8, R2 ;  /* 0x00000008120d7824 */ /* 0x000fe200078e0202 */
[----:B------:R-:W-:-:S04]  /*1a820*/  SHF.L.U32 R0, R23, 0x1f, RZ ;  /* 0x0000001f17007819 */ /* 0x000fc800000006ff */
[----:B------:R0:W2:Y:S01]  /*1a830*/  SYNCS.PHASECHK.TRANS64.TRYWAIT P1, [R13+URZ+0x2d850], R0 ;  /* 0x02d850000d0075a7 */ /* 0x0000a2000802017f */
[----:B------:R-:W-:Y:S05]  /*1a840*/  @!P0 BRA `(.L_x_1558) ;  /* 0x0000000000048947 */ /* 0x000fea0003800000 */
[----:B------:R-:W-:Y:S01]  /*1a850*/  BPT.TRAP 0x1 ;  /* 0x000000040000795c */ /* 0x000fe20000300000 */
.L_x_1558:
[----:B------:R-:W3:Y:S01]  /*1a860*/  LDL.LU R7, [R1+0x90] ;  /* 0x0000900001077983 */ /* 0x000ee20000300800 */
[----:B------:R-:W-:Y:S02]  /*1a870*/  VIADD R2, R2, 0x400 ;  /* 0x0000040002027836 */ /* 0x000fe40000000000 */
[----:B------:R-:W-:-:S03]  /*1a880*/  IMAD.MOV.U32 R9, RZ, RZ, 0x40000040 ;  /* 0x40000040ff097424 */ /* 0x000fc600078e00ff */
[----:B------:R-:W-:-:S04]  /*1a890*/  SHF.R.U32.HI R2, RZ, 0x4, R2 ;  /* 0x00000004ff027819 */ /* 0x000fc80000011602 */
[----:B------:R-:W-:-:S04]  /*1a8a0*/  LOP3.LUT R2, R2, 0x3fff, RZ, 0xc0, !PT ;  /* 0x00003fff02027812 */ /* 0x000fc800078ec0ff */
[----:B------:R-:W-:Y:S02]  /*1a8b0*/  LOP3.LUT R11, R2, 0x2000000, RZ, 0xfc, !PT ;  /* 0x02000000020b7812 */ /* 0x000fe400078efcff */
[----:B---3--:R-:W-:Y:S01]  /*1a8c0*/  LOP3.LUT R8, R7, 0x10000, RZ, 0xfc, !PT ;  /* 0x0001000007087812 */ /* 0x008fe200078efcff */
[----:B--2---:R-:W-:Y:S06]  /*1a8d0*/  @P1 BRA `(.L_x_1559) ;  /* 0x0000000000081947 */ /* 0x004fec0003800000 */
[----:B------:R-:W2:Y:S02]  /*1a8e0*/  SYNCS.PHASECHK.TRANS64.TRYWAIT P1, [R13+URZ+0x2d850], R0 ;  /* 0x02d850000d0075a7 */ /* 0x000ea4000802017f */
[----:B--2---:R-:W-:Y:S05]  /*1a8f0*/  @!P1 BRA `(.L_x_1560) ;  /* 0x000000a800609947 */ /* 0x004fea0003800000 */
.L_x_1559:
[----:B------:R-:W-:Y:S01]  /*1a900*/  IMAD R10, R18, 0x600, R11 ;  /* 0x00000600120a7824 */ /* 0x000fe200078e020b */
[----:B------:R-:W-:Y:S05]  /*1a910*/  WARPSYNC.ALL ;  /* 0x0000000000007948 */ /* 0x000fea0003800000 */
[----:B------:R-:W-:Y:S01]  /*1a920*/  IMAD.MOV.U32 R11, RZ, RZ, -0x7fffffe0 ;  /* 0x80000020ff0b7424 */ /* 0x000fe200078e00ff */
[C---:B------:R-:W-:Y:S01]  /*1a930*/  R2UR UR4, R8.reuse ;  /* 0x00000000080472ca */ /* 0x040fe200000e0000 */
[----:B------:R-:W-:Y:S01]  /*1a940*/  WARPGROUP.ARRIVE ;  /* 0x00000000000079c5 */ /* 0x000fe20000000000 */
[----:B------:R-:W-:Y:S01]  /*1a950*/  R2UR UR5, R9 ;  /* 0x00000000090572ca */ /* 0x000fe200000e0000 */
[----:B------:R-:W-:Y:S01]  /*1a960*/  VIADD R20, R8, 0x2 ;  /* 0x0000000208147836 */ /* 0x000fe20000000000 */
[C---:B------:R-:W-:Y:S01]  /*1a970*/  R2UR UR6, R10.reuse ;  /* 0x000000000a0672ca */ /* 0x040fe200000e0000 */
[----:B------:R-:W-:Y:S01]  /*1a980*/  VIADD R14, R10, 0x40 ;  /* 0x000000400a0e7836 */ /* 0x000fe20000000000 */
[----:B------:R-:W-:Y:S01]  /*1a990*/  R2UR UR7, R11 ;  /* 0x000000000b0772ca */ /* 0x000fe200000e0000 */
[----:B------:R-:W-:Y:S01]  /*1a9a0*/  IMAD.MOV.U32 R21, RZ, RZ, 0x40000040 ;  /* 0x40000040ff157424 */ /* 0x000fe200078e00ff */
[----:B------:R-:W3:Y:S01]  /*1a9b0*/  SHFL.BFLY PT, R7, R4, 0x2, 0x1f ;  /* 0x0c401f0004077f89 */ /* 0x000ee200000e0000 */
[----:B------:R-:W-:-:S02]  /*1a9c0*/  IMAD.MOV.U32 R15, RZ, RZ, -0x7fffffe0 ;  /* 0x80000020ff0f7424 */ /* 0x000fc400078e00ff */
[----:B------:R-:W-:Y:S01]  /*1a9d0*/  IMAD.MOV.U32 R9, RZ, RZ, 0x40000040 ;  /* 0x40000040ff097424 */ /* 0x000fe200078e00ff */
[----:B0-2---:R-:W0:Y:S01]  /*1a9e0*/  SHFL.BFLY PT, R0, R3, 0x2, 0x1f ;  /* 0x0c401f0003007f89 */ /* 0x005e2200000e0000 */
[----:B------:R-:W-:Y:S02]  /*1a9f0*/  IMAD.MOV.U32 R11, RZ, RZ, -0x7fffffe0 ;  /* 0x80000020ff0b7424 */ /* 0x000fe400078e00ff */
[----:B------:R-:W-:-:S04]  /*1aa00*/  IMAD.MOV.U32 R2, RZ, RZ, RZ ;  /* 0x000000ffff027224 */ /* 0x000fc800078e00ff */
[----:B------:R-:W-:Y:S01]  /*1aa10*/  HGMMA.64x96x16.F32 R88, gdesc[UR4].tnspB, R88, gsb0 ;  /* 0x41600000045879f0 */ /* 0x000fe20008000858 */
[----:B------:R-:W-:Y:S01]  /*1aa20*/  R2UR UR4, R20 ;  /* 0x00000000140472ca */ /* 0x000fe200000e0000 */
[----:B------:R-:W-:Y:S01]  /*1aa30*/  VIADD R20, R8, 0x4 ;  /* 0x0000000408147836 */ /* 0x000fe20000000000 */
[----:B------:R-:W-:Y:S02]  /*1aa40*/  R2UR UR5, R21 ;  /* 0x00000000150572ca */ /* 0x000fe400000e0000 */
[----:B------:R-:W-:Y:S01]  /*1aa50*/  R2UR UR6, R14 ;  /* 0x000000000e0672ca */ /* 0x000fe200000e0000 */
[----:B------:R-:W-:Y:S01]  /*1aa60*/  VIADD R14, R10, 0x80 ;  /* 0x000000800a0e7836 */ /* 0x000fe20000000000 */
[----:B------:R-:W-:Y:S01]  /*1aa70*/  R2UR UR7, R15 ;  /* 0x000000000f0772ca */ /* 0x000fe200000e0000 */
[----:B------:R-:W-:Y:S01]  /*1aa80*/  IMAD.MOV.U32 R15, RZ, RZ, -0x7fffffe0 ;  /* 0x80000020ff0f7424 */ /* 0x000fe200078e00ff */
[----:B------:R-:W-:Y:S01]  /*1aa90*/  MOV R21, 0x40000040 ;  /* 0x4000004000157802 */ /* 0x000fe20000000f00 */
[----:B---3--:R-:W-:Y:S01]  /*1aaa0*/  FADD.FTZ R7, R7, R4 ;  /* 0x0000000407077221 */ /* 0x008fe20000010000 */
[----:B------:R-:W-:Y:S01]  /*1aab0*/  IMAD.MOV.U32 R4, RZ, RZ, RZ ;  /* 0x000000ffff047224 */ /* 0x000fe200078e00ff */
[----:B------:R-:W-:-:S02]  /*1aac0*/  WARPGROUP.DEPBAR.LE gsb0, 0x0 ;  /* 0x00008000000079c5 */ /* 0x000fc40000010000 */
[----:B------:R-:W-:-:S06]  /*1aad0*/  WARPGROUP.ARRIVE ;  /* 0x00000000000079c5 */ /* 0x000fcc0000000000 */
[----:B------:R-:W-:Y:S01]  /*1aae0*/  HGMMA.64x96x16.F32 R88, gdesc[UR4].tnspB, R88, gsb0 ;  /* 0x41600000045879f0 */ /* 0x000fe20008000858 */
[----:B------:R-:W-:Y:S01]  /*1aaf0*/  R2UR UR4, R20 ;  /* 0x00000000140472ca */ /* 0x000fe200000e0000 */
[----:B------:R-:W-:Y:S01]  /*1ab00*/  VIADD R20, R8, 0x6 ;  /* 0x0000000608147836 */ /* 0x000fe20000000000 */
[----:B------:R-:W-:Y:S01]  /*1ab10*/  R2UR UR5, R21 ;  /* 0x00000000150572ca */ /* 0x000fe200000e0000 */
[----:B------:R-:W-:Y:S01]  /*1ab20*/  IMAD.MOV.U32 R21, RZ, RZ, 0x40000040 ;  /* 0x40000040ff157424 */ /* 0x000fe200078e00ff */
[----:B------:R-:W-:Y:S01]  /*1ab30*/  R2UR UR6, R14 ;  /* 0x000000000e0672ca */ /* 0x000fe200000e0000 */
[----:B------:R-:W-:Y:S01]  /*1ab40*/  VIADD R14, R10, 0xc0 ;  /* 0x000000c00a0e7836 */ /* 0x000fe20000000000 */
[----:B------:R-:W-:Y:S01]  /*1ab50*/  R2UR UR7, R15 ;  /* 0x000000000f0772ca */ /* 0x000fe200000e0000 */
[----:B------:R-:W-:Y:S01]  /*1ab60*/  IMAD.MOV.U32 R15, RZ, RZ, -0x7fffffe0 ;  /* 0x80000020ff0f7424 */ /* 0x000fe200078e00ff */
[----:B------:R-:W-:Y:S02]  /*1ab70*/  WARPGROUP.DEPBAR.LE gsb0, 0x0 ;  /* 0x00008000000079c5 */ /* 0x000fe40000010000 */
[----:B------:R-:W-:-:S09]  /*1ab80*/  WARPGROUP.ARRIVE ;  /* 0x00000000000079c5 */ /* 0x000fd20000000000 */
        /* <DEDUP_REMOVED lines=24> */
[C---:B------:R-:W-:Y:S01]  /*1ad10*/  VIADD R20, R8.reuse, 0x604 ;  /* 0x0000060408147836 */ /* 0x040fe20000000000 */
[----:B------:R-:W-:Y:S01]  /*1ad20*/  R2UR UR5, R21 ;  /* 0x00000000150572ca */ /* 0x000fe200000e0000 */
[----:B------:R-:W-:Y:S01]  /*1ad30*/  VIADD R8, R8, 0x606 ;  /* 0x0000060608087836 */ /* 0x000fe20000000000 */
[----:B------:R-:W-:Y:S01]  /*1ad40*/  R2UR UR6, R14 ;  /* 0x000000000e0672ca */ /* 0x000fe200000e0000 */
[C---:B------:R-:W-:Y:S01]  /*1ad50*/  VIADD R14, R10.reuse, 0x180 ;  /* 0x000001800a0e7836 */ /* 0x040fe20000000000 */
[----:B------:R-:W-:Y:S01]  /*1ad60*/  R2UR UR7, R15 ;  /* 0x000000000f0772ca */ /* 0x000fe200000e0000 */
[----:B------:R-:W-:Y:S01]  /*1ad70*/  IMAD.MOV.U32 R15, RZ, RZ, -0x7fffffe0 ;  /* 0x80000020ff0f7424 */ /* 0x000fe200078e00ff */
[----:B------:R-:W-:Y:S01]  /*1ad80*/  MOV R21, 0x40000040 ;  /* 0x4000004000157802 */ /* 0x000fe20000000f00 */
[----:B------:R-:W-:Y:S01]  /*1ad90*/  VIADD R10, R10, 0x1c0 ;  /* 0x000001c00a0a7836 */ /* 0x000fe20000000000 */
[----:B------:R-:W-:-:S02]  /*1ada0*/  WARPGROUP.DEPBAR.LE gsb0, 0x0 ;  /* 0x00008000000079c5 */ /* 0x000fc40000010000 */
[----:B------:R-:W-:-:S07]  /*1adb0*/  WARPGROUP.ARRIVE ;  /* 0x00000000000079c5 */ /* 0x000fce0000000000 */
[----:B------:R-:W-:Y:S01]  /*1adc0*/  HGMMA.64x96x16.F32 R88, gdesc[UR4].tnspB, R88, gsb0 ;  /* 0x41600000045879f0 */ /* 0x000fe20008000858 */
[----:B------:R-:W-:Y:S02]  /*1add0*/  R2UR UR4, R20 ;  /* 0x00000000140472ca */ /* 0x000fe400000e0000 */
[----:B------:R-:W-:Y:S02]  /*1ade0*/  R2UR UR5, R21 ;  /* 0x00000000150572ca */ /* 0x000fe400000e0000 */
[----:B------:R-:W-:Y:S01]  /*1adf0*/  R2UR UR6, R14 ;  /* 0x000000000e0672ca */ /* 0x000fe200000e0000 */
[----:B------:R-:W-:Y:S01]  /*1ae00*/  IMAD.U32 R14, RZ, RZ, UR51 ;  /* 0x00000033ff0e7e24 */ /* 0x000fe2000f8e00ff */
[----:B------:R-:W-:Y:S01]  /*1ae10*/  R2UR UR7, R15 ;  /* 0x000000000f0772ca */ /* 0x000fe200000e0000 */
[----:B------:R-:W-:Y:S02]  /*1ae20*/  WARPGROUP.DEPBAR.LE gsb0, 0x0 ;  /* 0x00008000000079c5 */ /* 0x000fe40000010000 */
[----:B------:R-:W-:-:S10]  /*1ae30*/  WARPGROUP.ARRIVE ;  /* 0x00000000000079c5 */ /* 0x000fd40000000000 */
[----:B------:R-:W-:Y:S01]  /*1ae40*/  HGMMA.64x96x16.F32 R88, gdesc[UR4].tnspB, R88, gsb0 ;  /* 0x41600000045879f0 */ /* 0x000fe20008000858 */
[----:B------:R-:W-:Y:S01]  /*1ae50*/  R2UR UR4, R8 ;  /* 0x00000000080472ca */ /* 0x000fe200000e0000 */
[----:B0-----:R-:W-:Y:S01]  /*1ae60*/  FADD.FTZ R8, R0, R3 ;  /* 0x0000000300087221 */ /* 0x001fe20000010000 */
[----:B------:R-:W-:Y:S01]  /*1ae70*/  R2UR UR5, R9 ;  /* 0x00000000090572ca */ /* 0x000fe200000e0000 */
[----:B------:R-:W0:Y:S01]  /*1ae80*/  SHFL.BFLY PT, R0, R7, 0x1, 0x1f ;  /* 0x0c201f0007007f89 */ /* 0x000e2200000e0000 */
[----:B------:R-:W-:Y:S01]  /*1ae90*/  R2UR UR6, R10 ;  /* 0x000000000a0672ca */ /* 0x000fe200000e0000 */
[----:B------:R-:W-:Y:S01]  /*1aea0*/  IMAD.MOV.U32 R3, RZ, RZ, -0x800000 ;  /* 0xff800000ff037424 */ /* 0x000fe200078e00ff */
[----:B------:R-:W-:Y:S01]  /*1aeb0*/  R2UR UR7, R11 ;  /* 0x000000000b0772ca */ /* 0x000fe200000e0000 */
[----:B------:R-:W2:Y:S01]  /*1aec0*/  SHFL.BFLY PT, R9, R8, 0x1, 0x1f ;  /* 0x0c201f0008097f89 */ /* 0x000ea200000e0000 */
[----:B0-----:R-:W-:Y:S01]  /*1aed0*/  FADD.FTZ R11, R7, R0 ;  /* 0x00000000070b7221 */ /* 0x001fe20000010000 */
[----:B------:R-:W-:-:S02]  /*1aee0*/  IMAD.U32 R7, RZ, RZ, UR51 ;  /* 0x00000033ff077e24 */ /* 0x000fc4000f8e00ff */
[----:B------:R-:W-:Y:S02]  /*1aef0*/  IMAD.MOV.U32 R0, RZ, RZ, -0x800000 ;  /* 0xff800000ff007424 */ /* 0x000fe400078e00ff */
[----:B--2---:R-:W-:Y:S01]  /*1af00*/  FADD.FTZ R12, R8, R9 ;  /* 0x00000009080c7221 */ /* 0x004fe20000010000 */
[----:B------:R-:W-:-:S04]  /*1af10*/  FSETP.NE.FTZ.AND P1, PT, R11, RZ, PT ;  /* 0x000000ff0b00720b */ /* 0x000fc80003f35000 */
[----:B------:R-:W-:-:S09]  /*1af20*/  FSETP.NE.FTZ.AND P2, PT, R12, RZ, PT ;  /* 0x000000ff0c00720b */ /* 0x000fd20003f55000 */
[----:B------:R-:W0:Y:S01]  /*1af30*/  @P1 MUFU.LG2 R9, R11 ;  /* 0x0000000b00091308 */ /* 0x000e220000000c00 */
[----:B------:R-:W-:-:S03]  /*1af40*/  @P1 FMUL.FTZ R8, R7, 0.69314718246459960938 ;  /* 0x3f31721807081820 */ /* 0x000fc60000410000 */
[----:B------:R-:W-:-:S04]  /*1af50*/  @P2 FMUL.FTZ R14, R14, 0.69314718246459960938 ;  /* 0x3f3172180e0e2820 */ /* 0x000fc80000410000 */
[----:B------:R-:W2:Y:S08]  /*1af60*/  @P2 MUFU.LG2 R10, R12 ;  /* 0x0000000c000a2308 */ /* 0x000eb00000000c00 */
[----:B------:R3:W4:Y:S01]  /*1af70*/  @P1 MUFU.RCP R4, R11 ;  /* 0x0000000b00041308 */ /* 0x0007220000001000 */
[----:B0-----:R-:W-:-:S04]  /*1af80*/  @P1 FMUL.FTZ R9, R9, 0.69314718246459960938 ;  /* 0x3f31721809091820 */ /* 0x001fc80000410000 */
[----:B------:R-:W-:-:S03]  /*1af90*/  @P1 FFMA.FTZ R0, R8, R5, R9 ;  /* 0x0000000508001223 */ /* 0x000fc60000010009 */
[----:B------:R3:W0:Y:S01]  /*1afa0*/  @P2 MUFU.RCP R2, R12 ;  /* 0x0000000c00022308 */ /* 0x0006220000001000 */
[----:B--2---:R-:W-:-:S04]  /*1afb0*/  @P2 FMUL.FTZ R7, R10, 0.69314718246459960938 ;  /* 0x3f3172180a072820 */ /* 0x004fc80000410000 */
[----:B------:R-:W-:Y:S01]  /*1afc0*/  @P2 FFMA.FTZ R3, R14, R6, R7 ;  /* 0x000000060e032223 */ /* 0x000fe20000010007 */
[----:B------:R-:W-:Y:S02]  /*1afd0*/  WARPGROUP.DEPBAR.LE gsb0, 0x0 ;  /* 0x00008000000079c5 */ /* 0x000fe40000010000 */
[----:B------:R-:W-:-:S06]  /*1afe0*/  WARPGROUP.ARRIVE ;  /* 0x00000000000079c5 */ /* 0x000fcc0000000000 */
[----:B------:R-:W-:Y:S03]  /*1aff0*/  HGMMA.64x96x16.F32 R88, gdesc[UR4].tnspB, R88, gsb0 ;  /* 0x41600000045879f0 */ /* 0x000fe60008000858 */
[----:B------:R-:W-:Y:S02]  /*1b000*/  WARPGROUP.DEPBAR.LE gsb0, 0x0 ;  /* 0x00008000000079c5 */ /* 0x000fe40000010000 */
[----:B---34-:R-:W-:Y:S05]  /*1b010*/  @!P0 BRA `(.L_x_1561) ;  /* 0x0000000000048947 */ /* 0x018fea0003800000 */
[----:B------:R-:W-:Y:S01]  /*1b020*/  BPT.TRAP 0x1 ;  /* 0x000000040000795c */ /* 0x000fe20000300000 */
.L_x_1561:
[----:B------:R-:W-:Y:S02]  /*1b030*/  VIADD R5, R13, 0x2d860 ;  /* 0x0002d8600d057836 */ /* 0x000fe40000000000 */
[-C--:B------:R-:W-:Y:S01]  /*1b040*/  FMUL.FTZ R7, R88, R4.reuse ;  /* 0x0000000458077220 */ /* 0x080fe20000410000 */
[----:B------:R-:W-:Y:S02]  /*1b050*/  IMAD.U32 R6, RZ, RZ, UR38 ;  /* 0x00000026ff067e24 */ /* 0x000fe4000f8e00ff */
[-C--:B------:R-:W-:Y:S01]  /*1b060*/  FMUL.FTZ R28, R89, R4.reuse ;  /* 0x00000004591c7220 */ /* 0x080fe20000410000 */
[----:B------:R-:W-:Y:S02]  /*1b070*/  VIADD R18, R18, 0x1 ;  /* 0x0000000112127836 */ /* 0x000fe40000000000 */
[-C--:B------:R-:W-:Y:S01]  /*1b080*/  FMUL.FTZ R93, R93, R4.reuse ;  /* 0x000000045d5d7220 */ /* 0x080fe20000410000 */
[-C--:B------:R-:W-:Y:S01]  /*1b090*/  FMUL.FTZ R96, R96, R4.reuse ;  /* 0x0000000460607220 */ /* 0x080fe20000410000 */
[----:B------:R-:W-:Y:S01]  /*1b0a0*/  PRMT R5, R6, 0x654, R5 ;  /* 0x0000065406057816 */ /* 0x000fe20000000005 */
[-C--:B------:R-:W-:Y:S01]  /*1b0b0*/  FMUL.FTZ R6, R92, R4.reuse ;  /* 0x000000045c067220 */ /* 0x080fe20000410000 */
[----:B------:R-:W-:Y:S01]  /*1b0c0*/  ISETP.NE.AND P1, PT, R18, 0x2, PT ;  /* 0x000000021200780c */ /* 0x000fe20003f25270 */
        /* <DEDUP_REMOVED lines=20> */
[----:B------:R-:W-:Y:S01]  /*1b210*/  SEL R4, RZ, 0x1, P1 ;  /* 0x00000001ff047807 */ /* 0x000fe20000800000 */
[-C--:B0-----:R-:W-:Y:S01]  /*1b220*/  FMUL.FTZ R90, R90, R2.reuse ;  /* 0x000000025a5a7220 */ /* 0x081fe20000410000 */
        /* <DEDUP_REMOVED lines=26> */
[----:B---3--:R-:W-:-:S11]  /*1b3d0*/  SEL R18, R18, RZ, P1 ;  /* 0x000000ff12127207 */ /* 0x008fd60000800000 */
.L_x_1444:
[----:B------:R-:W0:Y:S01]  /*1b3e0*/  S2R R2, SR_TID.X ;  /* 0x0000000000027919 */ /* 0x000e220000002100 */
[----:B------:R-:W-:Y:S05]  /*1b3f0*/  WARPSYNC.ALL ;  /* 0x0000000000007948 */ /* 0x000fea0003800000 */
[----:B0-----:R-:W-:-:S05]  /*1b400*/  VIADD R54, R2, 0xffffff80 ;  /* 0xffffff8002367836 */ /* 0x001fca0000000000 */
[----:B------:R-:W-:-:S04]  /*1b410*/  SHF.R.S32.HI R4, RZ, 0x1f, R54 ;  /* 0x0000001fff047819 */ /* 0x000fc80000011436 */
[----:B------:R-:W-:-:S04]  /*1b420*/  LEA.HI R30, R4, R54, RZ, 0x2 ;  /* 0x00000036041e7211 */ /* 0x000fc800078f10ff */
[----:B-1----:R-:W-:-:S04]  /*1b430*/  LOP3.LUT R42, R30, 0xfffffffc, RZ, 0xc0, !PT ;  /* 0xfffffffc1e2a7812 */ /* 0x002fc800078ec0ff */
[----:B------:R-:W-:-:S05]  /*1b440*/  IADD3 R42, R54, -R42, RZ ;  /* 0x8000002a362a7210 */ /* 0x000fca0007ffe0ff */
[----:B------:R-:W-:-:S04]  /*1b450*/  IMAD.SHL.U32 R40, R42, 0x8, RZ ;  /* 0x000000082a287824 */ /* 0x000fc800078e00ff */
[----:B--2---:R-:W-:Y:S01]  /*1b460*/  VIADD R41, R40, 0x40 ;  /* 0x0000004028297836 */ /* 0x004fe20000000000 */
        /* <DEDUP_REMOVED lines=9> */
[----:B------:R-:W2:Y:S01]  /*1b500*/  LDL R48, [R1+0xa8] ;  /* 0x0000a80001307983 */ /* 0x000ea20000100800 */
[----:B------:R-:W3:Y:S01]  /*1b510*/  S2R R5, SR_SWINHI ;  /* 0x0000000000057919 */ /* 0x000ee20000002f00 */
[-C--:B------:R-:W-:Y:S02]  /*1b520*/  LEA.HI R8, R4, R54.reuse, RZ, 0x4 ;  /* 0x0000003604087211 */ /* 0x080fe400078f20ff */
[----:B------:R-:W4:Y:S02]  /*1b530*/  LDL R56, [R1+0xa4] ;  /* 0x0000a40001387983 */ /* 0x000f240000100800 */
[----:B------:R-:W-:Y:S01]  /*1b540*/  SHF.R.S32.HI R9, RZ, 0x4, R8 ;  /* 0x00000004ff097819 */ /* 0x000fe20000011408 */
[----:B------:R-:W-:Y:S05]  /*1b550*/  WARPSYNC.ALL ;  /* 0x0000000000007948 */ /* 0x000fea0003800000 */
[----:B------:R-:W-:Y:S01]  /*1b560*/  LEA.HI R10, R8, R9, RZ, 0x1 ;  /* 0x00000009080a7211 */ /* 0x000fe200078f08ff */
[----:B------:R-:W-:Y:S01]  /*1b570*/  ULDC.64 UR4, c[0x0][0xc00] ;  /* 0x0003000000047ab9 */ /* 0x000fe20000000a00 */
[----:B------:R-:W-:-:S02]  /*1b580*/  LEA.HI R4, R4, R54, RZ, 0x5 ;  /* 0x0000003604047211 */ /* 0x000fc400078f28ff */
[----:B------:R-:W-:Y:S02]  /*1b590*/  LOP3.LUT R8, R8, 0xfffffff0, RZ, 0xc0, !PT ;  /* 0xfffffff008087812 */ /* 0x000fe400078ec0ff */
[----:B------:R-:W-:Y:S02]  /*1b5a0*/  LOP3.LUT R10, R10, 0x1ffffffe, RZ, 0xc0, !PT ;  /* 0x1ffffffe0a0a7812 */ /* 0x000fe400078ec0ff */
[----:B------:R-:W-:Y:S01]  /*1b5b0*/  SHF.R.S32.HI R11, RZ, 0x5, R4 ;  /* 0x00000005ff0b7819 */ /* 0x000fe20000011404 */
[----:B------:R-:W-:Y:S01]  /*1b5c0*/  IMAD.IADD R8, R54, 0x1, -R8 ;  /* 0x0000000136087824 */ /* 0x000fe200078e0a08 */
[----:B------:R-:W-:Y:S01]  /*1b5d0*/  F2FP.F16.F32.PACK_AB R6, R93, R6 ;  /* 0x000000065d06723e */ /* 0x000fe200000000ff */
[----:B------:R-:W-:Y:S01]  /*1b5e0*/  IMAD.IADD R10, R9, 0x1, -R10 ;  /* 0x00000001090a7824 */ /* 0x000fe200078e0a0a */
[----:B------:R-:W-:Y:S01]  /*1b5f0*/  F2FP.F16.F32.PACK_AB R26, R109, R26 ;  /* 0x0000001a6d1a723e */ /* 0x000fe200000000ff */
[----:B------:R-:W-:Y:S01]  /*1b600*/  IMAD R11, R11, 0x10, R8 ;  /* 0x000000100b0b7824 */ /* 0x000fe200078e0208 */
[----:B------:R-:W-:Y:S01]  /*1b610*/  F2FP.F16.F32.PACK_AB R27, R36, R27 ;  /* 0x0000001b241b723e */ /* 0x000fe200000000ff */
[----:B------:R-:W-:Y:S01]  /*1b620*/  IMAD.SHL.U32 R10, R10, 0x8, RZ ;  /* 0x000000080a0a7824 */ /* 0x000fe200078e00ff */
[----:B------:R-:W-:-:S02]  /*1b630*/  MOV R20, R2 ;  /* 0x0000000200147202 */ /* 0x000fc40000000f00 */
[----:B---3--:R-:W-:Y:S01]  /*1b640*/  MOV R21, R5 ;  /* 0x0000000500157202 */ /* 0x008fe20000000f00 */
[----:B------:R-:W-:-:S04]  /*1b650*/  IMAD.U32 R5, R11, 0x20, R10 ;  /* 0x000000200b057824 */ /* 0x000fc800078e000a */
[----:B------:R-:W-:-:S03]  /*1b660*/  IMAD.WIDE R4, R5, 0x2, R20 ;  /* 0x0000000205047825 */ /* 0x000fc600078e0214 */
[C---:B------:R-:W-:Y:S01]  /*1b670*/  LOP3.LUT R9, R4.reuse, 0x180, RZ, 0xc0, !PT ;  /* 0x0000018004097812 */ /* 0x040fe200078ec0ff */
[----:B------:R-:W-:Y:S01]  /*1b680*/  BAR.SYNC.DEFER_BLOCKING 0x1, 0x180 ;  /* 0x0046000000007b1d */ /* 0x000fe20000010000 */
[C---:B------:R-:W-:Y:S02]  /*1b690*/  IADD3 R37, P4, R4.reuse, 0x20, RZ ;  /* 0x0000002004257810 */ /* 0x040fe40007f9e0ff */
[C---:B------:R-:W-:Y:S02]  /*1b6a0*/  IADD3 R47, P0, R4.reuse, 0x6020, RZ ;  /* 0x00006020042f7810 */ /* 0x040fe40007f1e0ff */
[----:B------:R-:W-:Y:S01]  /*1b6b0*/  SHF.R.U64 R9, R9, 0x3, RZ ;  /* 0x0000000309097819 */ /* 0x000fe200000012ff */
[----:B------:R-:W-:Y:S01]  /*1b6c0*/  IMAD.X R11, RZ, RZ, R5, P4 ;  /* 0x000000ffff0b7224 */ /* 0x000fe200020e0605 */
[----:B------:R-:W-:Y:S02]  /*1b6d0*/  LOP3.LUT R8, R37, 0x180, RZ, 0xc0, !PT ;  /* 0x0000018025087812 */ /* 0x000fe400078ec0ff */
[----:B------:R-:W-:-:S02]  /*1b6e0*/  IADD3 R39, P3, R4, 0x3000, RZ ;  /* 0x0000300004277810 */ /* 0x000fc40007f7e0ff */
[C---:B------:R-:W-:Y:S02]  /*1b6f0*/  IADD3 R43, P2, R4.reuse, 0x3020, RZ ;  /* 0x00003020042b7810 */ /* 0x040fe40007f5e0ff */
[----:B------:R-:W-:Y:S01]  /*1b700*/  IADD3 R45, P1, R4, 0x6000, RZ ;  /* 0x00006000042d7810 */ /* 0x000fe20007f3e0ff */
[--C-:B------:R-:W-:Y:S01]  /*1b710*/  IMAD.X R13, RZ, RZ, R5.reuse, P3 ;  /* 0x000000ffff0d7224 */ /* 0x100fe200018e0605 */
[----:B------:R-:W-:Y:S01]  /*1b720*/  LOP3.LUT R4, R9, R4, RZ, 0x3c, !PT ;  /* 0x0000000409047212 */ /* 0x000fe200078e3cff */
[--C-:B------:R-:W-:Y:S01]  /*1b730*/  IMAD.X R9, RZ, RZ, R5.reuse, P0 ;  /* 0x000000ffff097224 */ /* 0x100fe200000e0605 */
[----:B------:R-:W-:Y:S01]  /*1b740*/  SHF.R.U64 R8, R8, 0x3, RZ ;  /* 0x0000000308087819 */ /* 0x000fe200000012ff */
[--C-:B------:R-:W-:Y:S01]  /*1b750*/  IMAD.X R15, RZ, RZ, R5.reuse, P2 ;  /* 0x000000ffff0f7224 */ /* 0x100fe200010e0605 */
[----:B------:R-:W-:Y:S01]  /*1b760*/  ISETP.NE.U32.AND P0, PT, RZ, UR4, PT ;  /* 0x00000004ff007c0c */ /* 0x000fe2000bf05070 */
[----:B------:R-:W-:Y:S01]  /*1b770*/  IMAD.X R25, RZ, RZ, R5, P1 ;  /* 0x000000ffff197224 */ /* 0x000fe200008e0605 */
[----:B------:R-:W-:-:S02]  /*1b780*/  LOP3.LUT R10, R8, R37, RZ, 0x3c, !PT ;  /* 0x00000025080a7212 */ /* 0x000fc400078e3cff */
[----:B------:R-:W-:Y:S02]  /*1b790*/  LOP3.LUT R8, R39, 0x180, RZ, 0xc0, !PT ;  /* 0x0000018027087812 */ /* 0x000fe400078ec0ff */
[----:B------:R-:W-:Y:S02]  /*1b7a0*/  LOP3.LUT R14, R43, 0x180, RZ, 0xc0, !PT ;  /* 0x000001802b0e7812 */ /* 0x000fe400078ec0ff */
[----:B------:R-:W-:Y:S01]  /*1b7b0*/  ISETP.NE.AND.EX P0, PT, RZ, UR5, PT, P0 ;  /* 0x00000005ff007c0c */ /* 0x000fe2000bf05300 */
[----:B------:R-:W-:Y:S01]  /*1b7c0*/  ULDC.64 UR4, c[0x0][0xc08] ;  /* 0x0003020000047ab9 */ /* 0x000fe20000000a00 */
[----:B------:R-:W-:Y:S02]  /*1b7d0*/  LOP3.LUT R24, R45, 0x180, RZ, 0xc0, !PT ;  /* 0x000001802d187812 */ /* 0x000fe400078ec0ff */
[----:B-1----:R-:W-:Y:S02]  /*1b7e0*/  LOP3.LUT R32, R47, 0x180, RZ, 0xc0, !PT ;  /* 0x000001802f207812 */ /* 0x002fe400078ec0ff */
[----:B------:R-:W-:-:S02]  /*1b7f0*/  ISETP.NE.U32.AND P2, PT, RZ, UR4, PT ;  /* 0x00000004ff007c0c */ /* 0x000fc4000bf45070 */
[----:B------:R-:W-:Y:S02]  /*1b800*/  SHF.R.U64 R8, R8, 0x3, RZ ;  /* 0x0000000308087819 */ /* 0x000fe400000012ff */
[----:B------:R-:W-:Y:S02]  /*1b810*/  SHF.R.U64 R14, R14, 0x3, RZ ;  /* 0x000000030e0e7819 */ /* 0x000fe400000012ff */
[----:B------:R-:W-:Y:S02]  /*1b820*/  SHF.R.U64 R24, R24, 0x3, RZ ;  /* 0x0000000318187819 */ /* 0x000fe400000012ff */
[----:B------:R-:W-:Y:S02]  /*1b830*/  SHF.R.U64 R32, R32, 0x3, RZ ;  /* 0x0000000320207819 */ /* 0x000fe400000012ff */
[----:B------:R-:W-:Y:S02]  /*1b840*/  ISETP.NE.AND.EX P2, PT, RZ, UR5, PT, P2 ;  /* 0x00000005ff007c0c */ /* 0x000fe4000bf45320 */
[----:B------:R-:W-:-:S02]  /*1b850*/  LOP3.LUT R12, R8, R39, RZ, 0x3c, !PT ;  /* 0x00000027080c7212 */ /* 0x000fc400078e3cff */
[----:B------:R-:W-:Y:S02]  /*1b860*/  LOP3.LUT R14, R14, R43, RZ, 0x3c, !PT ;  /* 0x0000002b0e0e7212 */ /* 0x000fe400078e3cff */
[----:B------:R-:W-:Y:S02]  /*1b870*/  LOP3.LUT R24, R24, R45, RZ, 0x3c, !PT ;  /* 0x0000002d18187212 */ /* 0x000fe400078e3cff */
[----:B------:R-:W-:Y:S02]  /*1b880*/  MOV R44, R4 ;  /* 0x00000004002c7202 */ /* 0x000fe40000000f00 */
[----:B------:R-:W-:Y:S02]  /*1b890*/  F2FP.F16.F32.PACK_AB R4, R28, R7 ;  /* 0x000000071c04723e */ /* 0x000fe400000000ff */
[----:B------:R-:W-:Y:S02]  /*1b8a0*/  LOP3.LUT R8, R32, R47, RZ, 0x3c, !PT ;  /* 0x0000002f20087212 */ /* 0x000fe400078e3cff */
[----:B------:R-:W-:-:S02]  /*1b8b0*/  F2FP.F16.F32.PACK_AB R5, R91, R90 ;  /* 0x0000005a5b05723e */ /* 0x000fc400000000ff */
[----:B------:R-:W-:Y:S02]  /*1b8c0*/  F2FP.F16.F32.PACK_AB R7, R95, R94 ;  /* 0x0000005e5f07723e */ /* 0x000fe400000000ff */
[----:B------:R-:W-:Y:S02]  /*1b8d0*/  MOV R32, R12 ;  /* 0x0000000c00207202 */ /* 0x000fe40000000f00 */
[----:B------:R-:W-:Y:S01]  /*1b8e0*/  MOV R39, R14 ;  /* 0x0000000e00277202 */ /* 0x000fe20000000f00 */
[----:B------:R1:W-:Y:S01]  /*1b8f0*/  STSM.16.M88.4 [R44], R4 ;  /* 0x000000042c007844 */ /* 0x0003e20000000200 */
[----:B------:R-:W-:Y:S02]  /*1b900*/  MOV R43, R10 ;  /* 0x0000000a002b7202 */ /* 0x000fe40000000f00 */
[----:B------:R-:W-:Y:S02]  /*1b910*/  MOV R37, R24 ;  /* 0x0000001800257202 */ /* 0x000fe40000000f00 */
[----:B------:R-:W-:-:S02]  /*1b920*/  F2FP.F16.F32.PACK_AB R12, R97, R96 ;  /* 0x00000060610c723e */ /* 0x000fc400000000ff */
[----:B------:R-:W-:Y:S02]  /*1b930*/  F2FP.F16.F32.PACK_AB R13, R38, R31 ;  /* 0x0000001f260d723e */ /* 0x000fe400000000ff */
[----:B------:R-:W-:Y:S02]  /*1b940*/  F2FP.F16.F32.PACK_AB R14, R101, R100 ;  /* 0x00000064650e723e */ /* 0x000fe400000000ff */
[----:B------:R-:W-:Y:S02]  /*1b950*/  F2FP.F16.F32.PACK_AB R15, R29, R102 ;  /* 0x000000661d0f723e */ /* 0x000fe400000000ff */
[----:B------:R-:W-:Y:S01]  /*1b960*/  F2FP.F16.F32.PACK_AB R24, R105, R104 ;  /* 0x000000686918723e */ /* 0x000fe200000000ff */
[----:B------:R-:W2:Y:S01]  /*1b970*/  LDC.64 R28, c[0x0][0xc00] ;  /* 0x00030000ff1c7b82 */ /* 0x000ea20000000a00 */
[----:B------:R-:W-:Y:S01]  /*1b980*/  F2FP.F16.F32.PACK_AB R25, R107, R106 ;  /* 0x0000006a6b19723e */ /* 0x000fe200000000ff */
[----:B------:R3:W-:Y:S01]  /*1b990*/  STSM.16.M88.4 [R43], R12 ;  /* 0x0000000c2b007844 */ /* 0x0007e20000000200 */
[----:B------:R-:W-:Y:S01]  /*1b9a0*/  MOV R31, R8 ;  /* 0x00000008001f7202 */ /* 0x000fe20000000f00 */
[----:B------:R-:W-:Y:S01]  /*1b9b0*/  ULDC UR4, c[0x0][0xa88] ;  /* 0x0002a20000047ab9 */ /* 0x000fe20000000800 */
[----:B-1----:R-:W-:Y:S01]  /*1b9c0*/  F2FP.F16.F32.PACK_AB R4, R113, R112 ;  /* 0x000000707104723e */ /* 0x002fe200000000ff */
[----:B------:R1:W-:Y:S01]  /*1b9d0*/  STSM.16.M88.4 [R32], R24 ;  /* 0x0000001820007844 */ /* 0x0003e20000000200 */
[----:B------:R-:W-:Y:S01]  /*1b9e0*/  F2FP.F16.F32.PACK_AB R5, R115, R114 ;  /* 0x000000727305723e */ /* 0x000fe200000000ff */
[----:B------:R-:W-:Y:S01]  /*1b9f0*/  IMAD.MOV.U32 R44, RZ, RZ, RZ ;  /* 0x000000ffff2c7224 */ /* 0x000fe200078e00ff */
[----:B------:R-:W-:-:S02]  /*1ba00*/  F2FP.F16.F32.PACK_AB R6, R117, R116 ;  /* 0x000000747506723e */ /* 0x000fc400000000ff */
[----:B------:R-:W-:Y:S02]  /*1ba10*/  F2FP.F16.F32.PACK_AB R7, R119, R118 ;  /* 0x000000767707723e */ /* 0x000fe400000000ff */
[----:B------:R-:W-:Y:S02]  /*1ba20*/  F2FP.F16.F32.PACK_AB R8, R121, R120 ;  /* 0x000000787908723e */ /* 0x000fe400000000ff */
[----:B------:R-:W-:Y:S01]  /*1ba30*/  F2FP.F16.F32.PACK_AB R9, R123, R122 ;  /* 0x0000007a7b09723e */ /* 0x000fe200000000ff */
[----:B------:R0:W-:Y:S01]  /*1ba40*/  STSM.16.M88.4 [R39], R4 ;  /* 0x0000000427007844 */ /* 0x0001e20000000200 */
[----:B------:R-:W-:Y:S02]  /*1ba50*/  F2FP.F16.F32.PACK_AB R10, R125, R124 ;  /* 0x0000007c7d0a723e */ /* 0x000fe400000000ff */
[----:B------:R-:W-:Y:S02]  /*1ba60*/  F2FP.F16.F32.PACK_AB R11, R127, R126 ;  /* 0x0000007e7f0b723e */ /* 0x000fe400000000ff */
[----:B---3--:R-:W-:Y:S01]  /*1ba70*/  F2FP.F16.F32.PACK_AB R12, R129, R128 ;  /* 0x00000080810c723e */ /* 0x008fe200000000ff */
[----:B-1----:R-:W0:Y:S01]  /*1ba80*/  @P2 LDC.64 R24, c[0x0][0xc08] ;  /* 0x00030200ff182b82 */ /* 0x002e220000000a00 */
[----:B------:R-:W-:Y:S01]  /*1ba90*/  F2FP.F16.F32.PACK_AB R13, R131, R130 ;  /* 0x00000082830d723e */ /* 0x000fe200000000ff */
[----:B------:R1:W-:Y:S01]  /*1baa0*/  STSM.16.M88.4 [R37], R8 ;  /* 0x0000000825007844 */ /* 0x0003e20000000200 */
[----:B------:R-:W-:-:S02]  /*1bab0*/  F2FP.F16.F32.PACK_AB R14, R133, R132 ;  /* 0x00000084850e723e */ /* 0x000fc400000000ff */
[----:B------:R-:W-:Y:S01]  /*1bac0*/  F2FP.F16.F32.PACK_AB R15, R135, R134 ;  /* 0x00000086870f723e */ /* 0x000fe200000000ff */
[----:B------:R-:W-:Y:S02]  /*1bad0*/  IMAD.U32 R49, RZ, RZ, UR4 ;  /* 0x00000004ff317e24 */ /* 0x000fe4000f8e00ff */
[----:B------:R-:W3:Y:S02]  /*1bae0*/  LDC R32, c[0x0][0xbe8] ;  /* 0x0002fa00ff207b82 */ /* 0x000ee40000000800 */
[----:B------:R0:W-:Y:S01]  /*1baf0*/  STSM.16.M88.4 [R31], R12 ;  /* 0x0000000c1f007844 */ /* 0x0001e20000000200 */
[----:B--2---:R-:W-:-:S05]  /*1bb00*/  IMAD.WIDE R28, R48, 0x4, R28 ;  /* 0x00000004301c7825 */ /* 0x004fca00078e021c */
[----:B------:R-:W-:Y:S01]  /*1bb10*/  BAR.SYNC.DEFER_BLOCKING 0x1, 0x180 ;  /* 0x0046000000007b1d */ /* 0x000fe20000010000 */
[----:B0-----:R-:W-:-:S05]  /*1bb20*/  @P2 IMAD.WIDE R4, R48, 0x4, R24 ;  /* 0x0000000430042825 */ /* 0x001fca00078e0218 */
[----:B------:R0:W5:Y:S01]  /*1bb30*/  @P0 LDG.E R44, desc[UR54][R28.64] ;  /* 0x000000361c2c0981 */ /* 0x000162000c1e1900 */
[----:B---3--:R-:W-:Y:S02]  /*1bb40*/  ISETP.NE.AND P1, PT, R32, 0x1, PT ;  /* 0x000000012000780c */ /* 0x008fe40003f25270 */
[----:B----4-:R-:W-:Y:S01]  /*1bb50*/  SHF.R.S32.HI R46, RZ, 0x1f, R56 ;  /* 0x0000001fff2e7819 */ /* 0x010fe20000011438 */
[----:B------:R0:W5:Y:S10]  /*1bb60*/  @P2 LDG.E R49, desc[UR54][R4.64] ;  /* 0x0000003604312981 */ /* 0x000174000c1e1900 */
[----:B------:R-:W2:Y:S08]  /*1bb70*/  @P1 LDC R6, c[0x0][0xbec] ;  /* 0x0002fb00ff061b82 */ /* 0x000eb00000000800 */
[----:B-1----:R-:W1:Y:S01]  /*1bb80*/  @P1 LDC R9, c[0x0][0xbf0] ;  /* 0x0002fc00ff091b82 */ /* 0x002e620000000800 */
[----:B0-----:R-:W-:Y:S05]  /*1bb90*/  @P2 BRA `(.L_x_1564) ;  /* 0x0000000000102947 */ /* 0x001fea0003800000 */
[----:B------:R-:W-:Y:S05]  /*1bba0*/  @!P0 BRA `(.L_x_1564) ;  /* 0x00000000000c8947 */ /* 0x000fea0003800000 */
[----:B------:R-:W3:Y:S04]  /*1bbb0*/  LDG.E R4, desc[UR54][R28.64] ;  /* 0x000000361c047981 */ /* 0x000ee8000c1e1900 */
[----:B-----5:R-:W3:Y:S02]  /*1bbc0*/  LDG.E R49, desc[UR54][R28.64+0x4] ;  /* 0x000004361c317981 */ /* 0x020ee4000c1e1900 */
[----:B---3--:R-:W-:-:S07]  /*1bbd0*/  IADD3 R49, -R4, R49, RZ ;  /* 0x0000003104317210 */ /* 0x008fce0007ffe1ff */
.L_x_1564:
[----:B------:R-:W3:Y:S01]  /*1bbe0*/  LDL R5, [R1+0x98] ;  /* 0x0000980001057983 */ /* 0x000ee20000100800 */
[----:B------:R-:W-:Y:S01]  /*1bbf0*/  ULDC.64 UR4, c[0x0][0xb90] ;  /* 0x0002e40000047ab9 */ /* 0x000fe20000000a00 */
[----:B------:R-:W0:Y:S01]  /*1bc00*/  S2R R10, SR_TID.X ;  /* 0x00000000000a7919 */ /* 0x000e220000002100 */
[----:B-----5:R-:W-:Y:S02]  /*1bc10*/  SHF.R.S32.HI R45, RZ, 0x1f, R44 ;  /* 0x0000001fff2d7819 */ /* 0x020fe4000001142c */
[----:B------:R-:W-:Y:S01]  /*1bc20*/  SHF.R.S32.HI R43, RZ, 0x2, R30 ;  /* 0x00000002ff2b7819 */ /* 0x000fe2000001141e */
[----:B------:R-:W3:Y:S01]  /*1bc30*/  LDL.LU R54, [R1+0x60] ;  /* 0x0000600001367983 */ /* 0x000ee20000300800 */
[----:B------:R-:W-:Y:S01]  /*1bc40*/  IMAD R4, R46, UR4, RZ ;  /* 0x000000042e047c24 */ /* 0x000fe2000f8e02ff */
[----:B------:R-:W-:Y:S01]  /*1bc50*/  SHF.R.S32.HI R47, RZ, 0x1f, R48 ;  /* 0x0000001fff2f7819 */ /* 0x000fe20000011430 */
[----:B------:R-:W-:Y:S01]  /*1bc60*/  IMAD R49, R49, R32, RZ ;  /* 0x0000002031317224 */ /* 0x000fe200078e02ff */
[----:B------:R-:W4:Y:S01]  /*1bc70*/  LDL R14, [R1+0xac] ;  /* 0x0000ac00010e7983 */ /* 0x000f220000100800 */
[----:B------:R-:W-:Y:S01]  /*1bc80*/  IMAD R11, R56, UR5, R4 ;  /* 0x00000005380b7c24 */ /* 0x000fe2000f8e0204 */
[----:B------:R-:W-:Y:S01]  /*1bc90*/  SEL R47, R47, RZ, !P0 ;  /* 0x000000ff2f2f7207 */ /* 0x000fe20004000000 */
[----:B------:R-:W4:Y:S01]  /*1bca0*/  @P1 LDC R55, c[0x0][0xbec] ;  /* 0x0002fb00ff371b82 */ /* 0x000f220000000800 */
[----:B------:R-:W-:Y:S01]  /*1bcb0*/  SEL R48, R48, RZ, !P0 ;  /* 0x000000ff30307207 */ /* 0x000fe20004000000 */
[----:B0-----:R-:W-:-:S05]  /*1bcc0*/  VIADD R10, R10, 0xffffff80 ;  /* 0xffffff800a0a7836 */ /* 0x001fca0000000000 */
[----:B------:R-:W-:-:S04]  /*1bcd0*/  SHF.R.S32.HI R26, RZ, 0x1f, R10 ;  /* 0x0000001fff1a7819 */ /* 0x000fc8000001140a */
[----:B------:R-:W-:-:S04]  /*1bce0*/  LEA.HI R26, R26, R10, RZ, 0x7 ;  /* 0x0000000a1a1a7211 */ /* 0x000fc800078f38ff */
[----:B------:R-:W-:-:S05]  /*1bcf0*/  LOP3.LUT R26, R26, 0xffffff80, RZ, 0xc0, !PT ;  /* 0xffffff801a1a7812 */ /* 0x000fca00078ec0ff */
[----:B------:R-:W-:Y:S02]  /*1bd00*/  IMAD.IADD R26, R10, 0x1, -R26 ;  /* 0x000000010a1a7824 */ /* 0x000fe400078e0a1a */
[----:B------:R-:W-:Y:S01]  /*1bd10*/  IMAD R42, R42, 0x60, R43 ;  /* 0x000000602a2a7824 */ /* 0x000fe200078e022b */
[----:B------:R-:W-:Y:S01]  /*1bd20*/  BSSY B1, `(.L_x_1565) ;  /* 0x000008b000017945 */ /* 0x000fe20003800000 */
[----:B---3--:R-:W-:Y:S02]  /*1bd30*/  IMAD.IADD R15, R5, 0x1, R54 ;  /* 0x00000001050f7824 */ /* 0x008fe400078e0236 */
[----:B------:R-:W-:Y:S01]  /*1bd40*/  IMAD.WIDE.U32 R4, R56, UR4, R44 ;  /* 0x0000000438047c25 */ /* 0x000fe2000f8e002c */
[----:B------:R-:W-:-:S03]  /*1bd50*/  ULDC.64 UR4, c[0x0][0xb98] ;  /* 0x0002e60000047ab9 */ /* 0x000fc60000000a00 */
[----:B--2---:R-:W-:-:S04]  /*1bd60*/  @P1 IMAD.HI.U32 R6, R15, R6, RZ ;  /* 0x000000060f061227 */ /* 0x004fc800078e00ff */
[----:B------:R-:W-:Y:S01]  /*1bd70*/  IMAD.MOV.U32 R7, RZ, RZ, R15 ;  /* 0x000000ffff077224 */ /* 0x000fe200078e000f */
[----:B-1----:R-:W-:Y:S01]  /*1bd80*/  @P1 SHF.R.U32.HI R7, RZ, R9, R6 ;  /* 0x00000009ff071219 */ /* 0x002fe20000011606 */
[----:B------:R-:W-:Y:S02]  /*1bd90*/  IMAD R9, R43, 0x20, R40 ;  /* 0x000000202b097824 */ /* 0x000fe400078e0228 */
[----:B------:R-:W-:Y:S02]  /*1bda0*/  IMAD.IADD R5, R5, 0x1, R11 ;  /* 0x0000000105057824 */ /* 0x000fe400078e020b */
[----:B------:R-:W-:Y:S02]  /*1bdb0*/  IMAD.MOV R13, RZ, RZ, -R7 ;  /* 0x000000ffff0d7224 */ /* 0x000fe400078e0a07 */
[----:B------:R-:W-:-:S04]  /*1bdc0*/  IMAD.WIDE R20, R9, 0x2, R20 ;  /* 0x0000000209147825 */ /* 0x000fc800078e0214 */
        /* <DEDUP_REMOVED lines=18> */
[----:B----4-:R-:W-:Y:S01]  /*1bef0*/  IMAD.IADD R4, R14, 0x1, R54 ;  /* 0x000000010e047824 */ /* 0x010fe200078e0236 */
[----:B------:R-:W-:Y:S01]  /*1bf00*/  IADD3 R13, P3, R20, 0x3000, RZ ;  /* 0x00003000140d7810 */ /* 0x000fe20007f7e0ff */
[----:B------:R-:W0:Y:S01]  /*1bf10*/  SHFL.IDX PT, R51, R10, RZ, 0x1c1f ;  /* 0x001c1fff0a337589 */ /* 0x000e2200000e0000 */
[----:B------:R-:W-:Y:S01]  /*1bf20*/  LOP3.LUT P0, RZ, R26, 0x3, RZ, 0xc0, !PT ;  /* 0x000000031aff7812 */ /* 0x000fe2000780c0ff */
[----:B------:R-:W-:Y:S02]  /*1bf30*/  ULDC.64 UR4, c[0x0][0xaa0] ;  /* 0x0002a80000047ab9 */ /* 0x000fe40000000a00 */
[----:B------:R-:W-:Y:S04]  /*1bf40*/  SHFL.IDX PT, R52, R6, 0x1, 0x1c1f ;  /* 0x003c1f0006347f89 */ /* 0x000fe800000e0000 */
[----:B------:R-:W1:Y:S01]  /*1bf50*/  SHFL.IDX PT, R53, R10, 0x1, 0x1c1f ;  /* 0x003c1f000a357f89 */ /* 0x000e6200000e0000 */
[----:B------:R-:W-:Y:S01]  /*1bf60*/  IMAD.X R9, RZ, RZ, R21, P2 ;  /* 0x000000ffff097224 */ /* 0x000fe200010e0615 */
[C---:B------:R-:W-:Y:S01]  /*1bf70*/  ISETP.GE.OR P2, PT, R4.reuse, R49, P0 ;  /* 0x000000310400720c */ /* 0x040fe20000746670 */
[----:B------:R-:W-:Y:S01]  /*1bf80*/  VIADD R4, R4, 0x8 ;  /* 0x0000000804047836 */ /* 0x000fe20000000000 */
[----:B------:R-:W-:-:S04]  /*1bf90*/  LOP3.LUT R12, R13, 0x180, RZ, 0xc0, !PT ;  /* 0x000001800d0c7812 */ /* 0x000fc800078ec0ff */
[----:B------:R-:W-:Y:S02]  /*1bfa0*/  ISETP.GE.OR P0, PT, R4, R49, P0 ;  /* 0x000000310400720c */ /* 0x000fe40000706670 */
[----:B------:R-:W-:Y:S02]  /*1bfb0*/  LOP3.LUT R8, R7, 0x180, RZ, 0xc0, !PT ;  /* 0x0000018007087812 */ /* 0x000fe400078ec0ff */
[----:B------:R-:W-:Y:S02]  /*1bfc0*/  SHF.R.U64 R12, R12, 0x3, RZ ;  /* 0x000000030c0c7819 */ /* 0x000fe400000012ff */
[----:B------:R-:W-:Y:S02]  /*1bfd0*/  SHF.R.U64 R8, R8, 0x3, RZ ;  /* 0x0000000308087819 */ /* 0x000fe400000012ff */
[----:B------:R-:W-:Y:S01]  /*1bfe0*/  LOP3.LUT R12, R12, R13, RZ, 0x3c, !PT ;  /* 0x0000000d0c0c7212 */ /* 0x000fe200078e3cff */
[----:B------:R-:W-:Y:S01]  /*1bff0*/  IMAD.X R13, RZ, RZ, R21, P3 ;  /* 0x000000ffff0d7224 */ /* 0x000fe200018e0615 */
[----:B------:R-:W-:Y:S01]  /*1c000*/  LOP3.LUT R8, R8, R7, RZ, 0x3c, !PT ;  /* 0x0000000708087212 */ /* 0x000fe200078e3cff */
[----:B0-----:R-:W-:Y:S01]  /*1c010*/  @!P2 ST.E desc[UR54][R50.64], R0 ;  /* 0x000000003200a985 */ /* 0x001fe2000c101936 */
[----:B------:R-:W-:-:S02]  /*1c020*/  IADD3 R5, P3, R20, 0x7800, RZ ;  /* 0x0000780014057810 */ /* 0x000fc40007f7e0ff */
[C---:B------:R-:W-:Y:S02]  /*1c030*/  IADD3 R25, P5, R20.reuse, 0x4800, RZ ;  /* 0x0000480014197810 */ /* 0x040fe40007fbe0ff */
[C---:B------:R-:W-:Y:S01]  /*1c040*/  IADD3 R29, P4, R20.reuse, 0x6000, RZ ;  /* 0x00006000141d7810 */ /* 0x040fe20007f9e0ff */
[----:B-1----:R0:W-:Y:S01]  /*1c050*/  @!P0 ST.E desc[UR54][R52.64], R3 ;  /* 0x0000000334008985 */ /* 0x0021e2000c101936 */
[----:B------:R-:W-:Y:S01]  /*1c060*/  LOP3.LUT R7, R20, 0x180, RZ, 0xc0, !PT ;  /* 0x0000018014077812 */ /* 0x000fe200078ec0ff */
[----:B------:R-:W-:Y:S01]  /*1c070*/  IMAD R45, R45, UR4, RZ ;  /* 0x000000042d2d7c24 */ /* 0x000fe2000f8e02ff */
[----:B------:R-:W-:Y:S01]  /*1c080*/  LOP3.LUT R4, R5, 0x180, RZ, 0xc0, !PT ;  /* 0x0000018005047812 */ /* 0x000fe200078ec0ff */
[----:B------:R-:W-:Y:S01]  /*1c090*/  IMAD.X R37, RZ, RZ, R21, P3 ;  /* 0x000000ffff257224 */ /* 0x000fe200018e0615 */
[----:B------:R-:W-:Y:S01]  /*1c0a0*/  LOP3.LUT R24, R25, 0x180, RZ, 0xc0, !PT ;  /* 0x0000018019187812 */ /* 0x000fe200078ec0ff */
[----:B------:R-:W-:Y:S01]  /*1c0b0*/  IMAD.IADD R42, R54, 0x1, R42 ;  /* 0x00000001362a7824 */ /* 0x000fe200078e022a */
[----:B------:R-:W-:Y:S01]  /*1c0c0*/  LOP3.LUT R28, R29, 0x180, RZ, 0xc0, !PT ;  /* 0x000001801d1c7812 */ /* 0x000fe200078ec0ff */
[----:B------:R-:W5:Y:S01]  /*1c0d0*/  LD.E.128 R8, desc[UR54][R8.64] ;  /* 0x0000003608087980 */ /* 0x000f62000c101d00 */
[----:B------:R-:W-:Y:S01]  /*1c0e0*/  SHF.R.U64 R7, R7, 0x3, RZ ;  /* 0x0000000307077819 */ /* 0x000fe200000012ff */
[----:B0-----:R-:W0:Y:S01]  /*1c0f0*/  @P1 LDC R53, c[0x0][0xbf0] ;  /* 0x0002fc00ff351b82 */ /* 0x001e220000000800 */
[----:B------:R-:W-:Y:S01]  /*1c100*/  SHF.R.U64 R4, R4, 0x3, RZ ;  /* 0x0000000304047819 */ /* 0x000fe200000012ff */
[----:B------:R-:W-:Y:S01]  /*1c110*/  IMAD R51, R44, UR5, R45 ;  /* 0x000000052c337c24 */ /* 0x000fe2000f8e022d */
[----:B------:R-:W-:Y:S01]  /*1c120*/  SHF.R.U64 R24, R24, 0x3, RZ ;  /* 0x0000000318187819 */ /* 0x000fe200000012ff */
[----:B------:R-:W-:Y:S01]  /*1c130*/  IMAD.WIDE.U32 R44, R44, UR4, RZ ;  /* 0x000000042c2c7c25 */ /* 0x000fe2000f8e00ff */
[----:B------:R-:W-:Y:S01]  /*1c140*/  SHF.R.U64 R28, R28, 0x3, RZ ;  /* 0x000000031c1c7819 */ /* 0x000fe200000012ff */
[----:B------:R-:W-:Y:S01]  /*1c150*/  ULDC.64 UR4, c[0x0][0xae8] ;  /* 0x0002ba0000047ab9 */ /* 0x000fe20000000a00 */
[----:B------:R-:W-:Y:S01]  /*1c160*/  LOP3.LUT R20, R7, R20, RZ, 0x3c, !PT ;  /* 0x0000001407147212 */ /* 0x000fe200078e3cff */
[----:B------:R-:W5:Y:S01]  /*1c170*/  LD.E.128 R12, desc[UR54][R12.64] ;  /* 0x000000360c0c7980 */ /* 0x000f62000c101d00 */
[----:B------:R-:W-:Y:S01]  /*1c180*/  LOP3.LUT R24, R24, R25, RZ, 0x3c, !PT ;  /* 0x0000001918187212 */ /* 0x000fe200078e3cff */
[--C-:B------:R-:W-:Y:S01]  /*1c190*/  IMAD.X R25, RZ, RZ, R21.reuse, P5 ;  /* 0x000000ffff197224 */ /* 0x100fe200028e0615 */
[----:B------:R-:W-:Y:S01]  /*1c1a0*/  LOP3.LUT R28, R28, R29, RZ, 0x3c, !PT ;  /* 0x0000001d1c1c7212 */ /* 0x000fe200078e3cff */
[----:B------:R-:W-:Y:S01]  /*1c1b0*/  IMAD.X R29, RZ, RZ, R21, P4 ;  /* 0x000000ffff1d7224 */ /* 0x000fe200020e0615 */
[----:B------:R-:W-:-:S02]  /*1c1c0*/  LOP3.LUT R36, R4, R5, RZ, 0x3c, !PT ;  /* 0x0000000504247212 */ /* 0x000fc400078e3cff */
[----:B------:R1:W5:Y:S01]  /*1c1d0*/  LD.E.128 R4, desc[UR54][R20.64] ;  /* 0x0000003614047980 */ /* 0x000362000c101d00 */
[----:B------:R-:W-:Y:S02]  /*1c1e0*/  IMAD R46, R46, UR4, RZ ;  /* 0x000000042e2e7c24 */ /* 0x000fe4000f8e02ff */
[----:B------:R-:W-:Y:S01]  /*1c1f0*/  @P1 IMAD.HI.U32 R0, R42, R55, RZ ;  /* 0x000000372a001227 */ /* 0x000fe200078e00ff */
[----:B------:R-:W5:Y:S04]  /*1c200*/  LD.E.128 R24, desc[UR54][R24.64] ;  /* 0x0000003618187980 */ /* 0x000f68000c101d00 */
[----:B------:R-:W5:Y:S01]  /*1c210*/  LD.E.128 R28, desc[UR54][R28.64] ;  /* 0x000000361c1c7980 */ /* 0x000f62000c101d00 */
[----:B-1----:R-:W-:Y:S01]  /*1c220*/  IADD3 R21, R45, R51, RZ ;  /* 0x000000332d157210 */ /* 0x002fe20007ffe0ff */
[----:B------:R-:W-:-:S02]  /*1c230*/  IMAD.MOV.U32 R20, RZ, RZ, R44 ;  /* 0x000000ffff147224 */ /* 0x000fc400078e002c */
[----:B------:R-:W5:Y:S01]  /*1c240*/  LD.E.128 R36, desc[UR54][R36.64] ;  /* 0x0000003624247980 */ /* 0x000f62000c101d00 */
[C---:B------:R-:W-:Y:S02]  /*1c250*/  IMAD R3, R56.reuse, UR5, R46 ;  /* 0x0000000538037c24 */ /* 0x040fe4000f8e022e */
[----:B------:R-:W-:Y:S01]  /*1c260*/  IMAD.WIDE.U32 R20, R56, UR4, R20 ;  /* 0x0000000438147c25 */ /* 0x000fe2000f8e0014 */
[----:B------:R-:W-:Y:S01]  /*1c270*/  ULDC.64 UR4, c[0x0][0xaf0] ;  /* 0x0002bc0000047ab9 */ /* 0x000fe20000000a00 */
[----:B------:R-:W-:Y:S01]  /*1c280*/  @!PT LDS RZ, [RZ] ;  /* 0x00000000fffff984 */ /* 0x000fe20000000800 */
[----:B------:R-:W-:Y:S01]  /*1c290*/  @!PT LDS RZ, [RZ] ;  /* 0x00000000fffff984 */ /* 0x000fe20000000800 */
[----:B------:R-:W-:Y:S01]  /*1c2a0*/  @!PT LDS RZ, [RZ] ;  /* 0x00000000fffff984 */ /* 0x000fe20000000800 */
[----:B------:R-:W-:Y:S01]  /*1c2b0*/  @!PT LDS RZ, [RZ] ;  /* 0x00000000fffff984 */ /* 0x000fe20000000800 */
[----:B------:R1:W-:Y:S06]  /*1c2c0*/  MEMBAR.ALL.CTA ;  /* 0x0000000000007992 */ /* 0x0003ec0000008000 */
[----:B-1----:R-:W1:Y:S01]  /*1c2d0*/  FENCE.VIEW.ASYNC.S ;  /* 0x00000000000073c6 */ /* 0x002e620000000000 */
[----:B------:R-:W-:-:S02]  /*1c2e0*/  IMAD.IADD R21, R21, 0x1, R3 ;  /* 0x0000000115157824 */ /* 0x000fc400078e0203 */
[----:B------:R-:W-:Y:S01]  /*1c2f0*/  IMAD.MOV.U32 R3, RZ, RZ, R42 ;  /* 0x000000ffff037224 */ /* 0x000fe200078e002a */
[----:B0-----:R-:W-:Y:S01]  /*1c300*/  @P1 SHF.R.U32.HI R3, RZ, R53, R0 ;  /* 0x00000035ff031219 */ /* 0x001fe20000011600 */
[----:B------:R-:W-:-:S03]  /*1c310*/  IMAD R47, R47, UR4, RZ ;  /* 0x000000042f2f7c24 */ /* 0x000fc6000f8e02ff */
[--C-:B------:R-:W-:Y:S01]  /*1c320*/  SHF.R.S32.HI R0, RZ, 0x1f, R3.reuse ;  /* 0x0000001fff007819 */ /* 0x100fe20000011403 */
[----:B------:R-:W-:Y:S02]  /*1c330*/  IMAD.MOV R45, RZ, RZ, -R3 ;  /* 0x000000ffff2d7224 */ /* 0x000fe400078e0a03 */
[C---:B------:R-:W-:Y:S02]  /*1c340*/  IMAD R47, R48.reuse, UR5, R47 ;  /* 0x00000005302f7c24 */ /* 0x040fe4000f8e022f */
[----:B------:R-:W-:Y:S01]  /*1c350*/  IMAD.WIDE.U32 R20, R48, UR4, R20 ;  /* 0x0000000430147c25 */ /* 0x000fe2000f8e0014 */
[----:B------:R-:W-:-:S03]  /*1c360*/  ULDC.64 UR4, c[0x0][0xae0] ;  /* 0x0002b80000047ab9 */ /* 0x000fc60000000a00 */
[----:B------:R-:W-:Y:S02]  /*1c370*/  IMAD R0, R0, UR4, RZ ;  /* 0x0000000400007c24 */ /* 0x000fe4000f8e02ff */
[----:B------:R-:W-:Y:S02]  /*1c380*/  IMAD R45, R32, R45, R42 ;  /* 0x0000002d202d7224 */ /* 0x000fe400078e022a */
[----:B------:R-:W-:Y:S02]  /*1c390*/  IMAD.IADD R21, R21, 0x1, R47 ;  /* 0x0000000115157824 */ /* 0x000fe400078e022f */
[C---:B------:R-:W-:Y:S01]  /*1c3a0*/  IMAD R47, R3.reuse, UR5, R0 ;  /* 0x00000005032f7c24 */ /* 0x040fe2000f8e0200 */
[----:B------:R-:W-:Y:S01]  /*1c3b0*/  SHF.R.S32.HI R0, RZ, 0x1f, R45 ;  /* 0x0000001fff007819 */ /* 0x000fe2000001142d */
[----:B------:R-:W-:Y:S01]  /*1c3c0*/  IMAD.WIDE.U32 R20, R3, UR4, R20 ;  /* 0x0000000403147c25 */ /* 0x000fe2000f8e0014 */
[----:B------:R-:W-:-:S03]  /*1c3d0*/  ULDC.64 UR4, c[0x0][0xad8] ;  /* 0x0002b60000047ab9 */ /* 0x000fc60000000a00 */
[----:B------:R-:W-:Y:S02]  /*1c3e0*/  IMAD.IADD R21, R21, 0x1, R47 ;  /* 0x0000000115157824 */ /* 0x000fe400078e022f */
[----:B------:R-:W-:Y:S02]  /*1c3f0*/  IMAD R0, R0, UR4, RZ ;  /* 0x0000000400007c24 */ /* 0x000fe4000f8e02ff */
[----:B------:R-:W-:Y:S02]  /*1c400*/  IMAD.IADD R48, R43, 0x1, R54 ;  /* 0x000000012b307824 */ /* 0x000fe400078e0236 */
[C---:B------:R-:W-:Y:S02]  /*1c410*/  IMAD R3, R45.reuse, UR5, R0 ;  /* 0x000000052d037c24 */ /* 0x040fe4000f8e0200 */
[----:B------:R-:W-:Y:S01]  /*1c420*/  IMAD.WIDE.U32 R20, R45, UR4, R20 ;  /* 0x000000042d147c25 */ /* 0x000fe2000f8e0014 */
[----:B------:R-:W-:Y:S01]  /*1c430*/  ISETP.GE.AND P0, PT, R48, R49, PT ;  /* 0x000000313000720c */ /* 0x000fe20003f06270 */
[----:B------:R-:W-:-:S02]  /*1c440*/  ULDC.64 UR4, c[0x0][0xa80] ;  /* 0x0002a00000047ab9 */ /* 0x000fc40000000a00 */
[----:B------:R-:W-:Y:S01]  /*1c450*/  IMAD.IADD R3, R21, 0x1, R3 ;  /* 0x0000000115037824 */ /* 0x000fe200078e0203 */
[----:B------:R-:W-:Y:S01]  /*1c460*/  LEA R32, P1, R20, UR4, 0x1 ;  /* 0x0000000414207c11 */ /* 0x000fe2000f8208ff */
[----:B------:R-:W-:-:S03]  /*1c470*/  VIADD R0, R2, 0x2d820 ;  /* 0x0002d82002007836 */ /* 0x000fc60000000000 */
[----:B------:R-:W-:Y:S02]  /*1c480*/  LEA.HI.X R3, R20, UR5, R3, 0x1, P1 ;  /* 0x0000000514037c11 */ /* 0x000fe400088f0c03 */
[----:B------:R-:W-:Y:S01]  /*1c490*/  PRMT R0, RZ, 0x654, R0 ;  /* 0x00000654ff007816 */ /* 0x000fe20000000000 */
[----:B------:R-:W-:Y:S01]  /*1c4a0*/  VIADD R51, R40, 0x20 ;  /* 0x0000002028337836 */ /* 0x000fe20000000000 */
[----:B-1----:R0:W1:Y:S02]  /*1c4b0*/  SHFL.IDX PT, R42, R32, RZ, 0x1c1f ;  /* 0x001c1fff202a7589 */ /* 0x00206400000e0000 */
        /* <DEDUP_REMOVED lines=17> */
.L_x_1566:
[----:B------:R-:W-:Y:S05]  /*1c5d0*/  BSYNC B1 ;  /* 0x0000000000017941 */ /* 0x000fea0003800000 */
.L_x_1565:
[----:B0-----:R-:W-:Y:S01]  /*1c5e0*/  VIADD R0, R48, 0x60 ;  /* 0x0000006030007836 */ /* 0x001fe20000000000 */
[----:B---3-5:R0:W3:Y:S04]  /*1c5f0*/  SHFL.IDX PT, R7, R3, 0x1, 0x1c1f ;  /* 0x003c1f0003077f89 */ /* 0x0280e800000e0000 */
        /* <DEDUP_REMOVED lines=17> */
.L_x_1563:
[----:B------:R-:W2:Y:S01]  /*1c710*/  LDL R10, [R1+0xa8] ;  /* 0x0000a800010a7983 */ /* 0x000ea20000100800 */
[----:B------:R-:W-:Y:S01]  /*1c720*/  ULDC.64 UR4, c[0x0][0xc00] ;  /* 0x0003000000047ab9 */ /* 0x000fe20000000a00 */
[----:B------:R-:W2:Y:S01]  /*1c730*/  LDC.64 R4, c[0x0][0xc00] ;  /* 0x00030000ff047b82 */ /* 0x000ea20000000a00 */
[----:B------:R-:W-:Y:S01]  /*1c740*/  ISETP.NE.U32.AND P0, PT, RZ, UR4, PT ;  /* 0x00000004ff007c0c */ /* 0x000fe2000bf05070 */
[----:B------:R-:W-:-:S03]  /*1c750*/  IMAD.MOV.U32 R0, RZ, RZ, RZ ;  /* 0x000000ffff007224 */ /* 0x000fc600078e00ff */
[----:B------:R-:W-:Y:S01]  /*1c760*/  ISETP.NE.AND.EX P0, PT, RZ, UR5, PT, P0 ;  /* 0x00000005ff007c0c */ /* 0x000fe2000bf05300 */
[----:B------:R-:W-:Y:S02]  /*1c770*/  ULDC.64 UR4, c[0x0][0xc08] ;  /* 0x0003020000047ab9 */ /* 0x000fe40000000a00 */
[----:B------:R-:W-:Y:S01]  /*1c780*/  ISETP.NE.U32.AND P1, PT, RZ, UR4, PT ;  /* 0x00000004ff007c0c */ /* 0x000fe2000bf25070 */
[----:B------:R-:W3:Y:S03]  /*1c790*/  LDC R25, c[0x0][0xbe8] ;  /* 0x0002fa00ff197b82 */ /* 0x000ee60000000800 */
[----:B------:R-:W-:-:S13]  /*1c7a0*/  ISETP.NE.AND.EX P1, PT, RZ, UR5, PT, P1 ;  /* 0x00000005ff007c0c */ /* 0x000fda000bf25310 */
[----:B------:R-:W4:Y:S01]  /*1c7b0*/  @P1 LDC.64 R6, c[0x0][0xc08] ;  /* 0x00030200ff061b82 */ /* 0x000f220000000a00 */
[----:B------:R-:W-:Y:S02]  /*1c7c0*/  ULDC UR4, c[0x0][0xa88] ;  /* 0x0002a20000047ab9 */ /* 0x000fe40000000800 */
[----:B------:R-:W-:Y:S02]  /*1c7d0*/  IMAD.U32 R8, RZ, RZ, UR4 ;  /* 0x00000004ff087e24 */ /* 0x000fe4000f8e00ff */
[----:B--2---:R-:W-:-:S04]  /*1c7e0*/  IMAD.WIDE R4, R10, 0x4, R4 ;  /* 0x000000040a047825 */ /* 0x004fc800078e0204 */
[----:B----4-:R-:W-:Y:S01]  /*1c7f0*/  @P1 IMAD.WIDE R6, R10, 0x4, R6 ;  /* 0x000000040a061825 */ /* 0x010fe200078e0206 */
[----:B------:R2:W5:Y:S04]  /*1c800*/  @P0 LDG.E R0, desc[UR54][R4.64] ;  /* 0x0000003604000981 */ /* 0x000568000c1e1900 */
[----:B------:R2:W5:Y:S01]  /*1c810*/  @P1 LDG.E R8, desc[UR54][R6.64] ;  /* 0x0000003606081981 */ /* 0x000562000c1e1900 */
[----:B---3--:R-:W-:Y:S02]  /*1c820*/  ISETP.NE.AND P2, PT, R25, 0x1, PT ;  /* 0x000000011900780c */ /* 0x008fe40003f45270 */
[----:B------:R-:W-:Y:S02]  /*1c830*/  ISETP.GE.AND P3, PT, R54, 0xc0, PT ;  /* 0x000000c03600780c */ /* 0x000fe40003f66270 */
[----:B------:R-:W-:-:S09]  /*1c840*/  SHF.R.S32.HI R9, RZ, 0x1f, R10 ;  /* 0x0000001fff097819 */ /* 0x000fd2000001140a */
[----:B------:R-:W3:Y:S08]  /*1c850*/  @P2 LDC R20, c[0x0][0xbec] ;  /* 0x0002fb00ff142b82 */ /* 0x000ef00000000800 */
[----:B------:R-:W4:Y:S01]  /*1c860*/  @P2 LDC R27, c[0x0][0xbf0] ;  /* 0x0002fc00ff1b2b82 */ /* 0x000f220000000800 */
[----:B--2---:R-:W-:Y:S05]  /*1c870*/  @P1 BRA `(.L_x_1568) ;  /* 0x0000000000101947 */ /* 0x004fea0003800000 */
[----:B------:R-:W-:Y:S05]  /*1c880*/  @!P0 BRA `(.L_x_1568) ;  /* 0x00000000000c8947 */ /* 0x000fea0003800000 */
[----:B------:R-:W2:Y:S04]  /*1c890*/  LDG.E R3, desc[UR54][R4.64] ;  /* 0x0000003604037981 */ /* 0x000ea8000c1e1900 */
[----:B-----5:R-:W2:Y:S02]  /*1c8a0*/  LDG.E R8, desc[UR54][R4.64+0x4] ;  /* 0x0000043604087981 */ /* 0x020ea4000c1e1900 */
[----:B--2---:R-:W-:-:S07]  /*1c8b0*/  IMAD.IADD R8, R8, 0x1, -R3 ;  /* 0x0000000108087824 */ /* 0x004fce00078e0a03 */
.L_x_1568:
[----:B------:R-:W2:Y:S04]  /*1c8c0*/  LDL R26, [R1+0xa4] ;  /* 0x0000a400011a7983 */ /* 0x000ea80000100800 */
[----:B------:R0:W5:Y:S01]  /*1c8d0*/  LDL R24, [R1+0x60] ;  /* 0x0000600001187983 */ /* 0x0001620000100800 */
[----:B------:R-:W-:Y:S01]  /*1c8e0*/  BSSY B1, `(.L_x_1569) ;  /* 0x000002d000017945 */ /* 0x000fe20003800000 */
[----:B------:R-:W-:Y:S02]  /*1c8f0*/  SEL R13, R10, RZ, !P0 ;  /* 0x000000ff0a0d7207 */ /* 0x000fe40004000000 */
[----:B------:R-:W-:Y:S02]  /*1c900*/  SEL R14, R9, RZ, !P0 ;  /* 0x000000ff090e7207 */ /* 0x000fe40004000000 */
[----:B-----5:R-:W-:-:S02]  /*1c910*/  SHF.R.S32.HI R11, RZ, 0x1f, R0 ;  /* 0x0000001fff0b7819 */ /* 0x020fc40000011400 */
[----:B--2---:R-:W-:Y:S01]  /*1c920*/  SHF.R.S32.HI R12, RZ, 0x1f, R26 ;  /* 0x0000001fff0c7819 */ /* 0x004fe2000001141a */
[----:B0-----:R-:W-:Y:S06]  /*1c930*/  @P3 BRA `(.L_x_1570) ;  /* 0x00000000009c3947 */ /* 0x001fec0003800000 */
[----:B------:R-:W0:Y:S01]  /*1c940*/  S2R R4, SR_TID.X ;  /* 0x0000000000047919 */ /* 0x000e220000002100 */
[----:B------:R-:W2:Y:S02]  /*1c950*/  LDC R9, c[0x0][0xbe8] ;  /* 0x0002fa00ff097b82 */ /* 0x000ea40000000800 */
[----:B--2---:R-:W-:Y:S01]  /*1c960*/  IMAD R3, R8, R9, RZ ;  /* 0x0000000908037224 */ /* 0x004fe200078e02ff */
[----:B0-----:R-:W-:-:S04]  /*1c970*/  IADD3 R10, R24, -0x80, R4 ;  /* 0xffffff80180a7810 */ /* 0x001fc80007ffe004 */
[----:B------:R-:W-:-:S13]  /*1c980*/  ISETP.GE.AND P0, PT, R10, R3, PT ;  /* 0x000000030a00720c */ /* 0x000fda0003f06270 */
[----:B------:R-:W-:Y:S05]  /*1c990*/  @P0 BRA `(.L_x_1570) ;  /* 0x0000000000840947 */ /* 0x000fea0003800000 */
[----:B------:R-:W-:Y:S01]  /*1c9a0*/  ISETP.NE.AND P0, PT, R9, 0x1, PT ;  /* 0x000000010900780c */ /* 0x000fe20003f05270 */
[----:B------:R-:W-:Y:S01]  /*1c9b0*/  ULDC.64 UR4, c[0x0][0xb90] ;  /* 0x0002e40000047ab9 */ /* 0x000fe20000000a00 */
[----:B------:R-:W-:Y:S01]  /*1c9c0*/  IMAD.MOV.U32 R4, RZ, RZ, R0 ;  /* 0x000000ffff047224 */ /* 0x000fe200078e0000 */
[----:B------:R-:W-:Y:S01]  /*1c9d0*/  MOV R3, R10 ;  /* 0x0000000a00037202 */ /* 0x000fe20000000f00 */
[----:B------:R-:W-:Y:S02]  /*1c9e0*/  IMAD R7, R12, UR4, RZ ;  /* 0x000000040c077c24 */ /* 0x000fe4000f8e02ff */
[----:B------:R-:W-:Y:S02]  /*1c9f0*/  IMAD.MOV.U32 R5, RZ, RZ, R11 ;  /* 0x000000ffff057224 */ /* 0x000fe400078e000b */
[C---:B------:R-:W-:Y:S02]  /*1ca00*/  IMAD R7, R26.reuse, UR5, R7 ;  /* 0x000000051a077c24 */ /* 0x040fe4000f8e0207 */
[----:B------:R-:W-:Y:S01]  /*1ca10*/  IMAD.WIDE.U32 R4, R26, UR4, R4 ;  /* 0x000000041a047c25 */ /* 0x000fe2000f8e0004 */
[----:B------:R-:W-:-:S02]  /*1ca20*/  ULDC.64 UR4, c[0x0][0xb98] ;  /* 0x0002e60000047ab9 */ /* 0x000fc40000000a00 */
[----:B------:R-:W0:Y:S01]  /*1ca30*/  @P0 LDC R15, c[0x0][0xbec] ;  /* 0x0002fb00ff0f0b82 */ /* 0x000e220000000800 */
[----:B------:R-:W-:Y:S02]  /*1ca40*/  IMAD.IADD R5, R5, 0x1, R7 ;  /* 0x0000000105057824 */ /* 0x000fe400078e0207 */
[----:B------:R-:W-:-:S05]  /*1ca50*/  IMAD.WIDE.U32 R4, R13, UR4, R4 ;  /* 0x000000040d047c25 */ /* 0x000fca000f8e0004 */
[----:B------:R-:W2:Y:S01]  /*1ca60*/  @P0 LDC R21, c[0x0][0xbf0] ;  /* 0x0002fc00ff150b82 */ /* 0x000ea20000000800 */
[----:B0-----:R-:W-:-:S05]  /*1ca70*/  @P0 IMAD.HI.U32 R6, R10, R15, RZ ;  /* 0x0000000f0a060227 */ /* 0x001fca00078e00ff */
[----:B--2---:R-:W-:Y:S01]  /*1ca80*/  @P0 SHF.R.U32.HI R3, RZ, R21, R6 ;  /* 0x00000015ff030219 */ /* 0x004fe20000011606 */
[----:B------:R-:W-:-:S03]  /*1ca90*/  IMAD R6, R14, UR4, RZ ;  /* 0x000000040e067c24 */ /* 0x000fc6000f8e02ff */
[----:B------:R-:W-:Y:S01]  /*1caa0*/  IADD3 R4, P0, R3, R4, RZ ;  /* 0x0000000403047210 */ /* 0x000fe20007f1e0ff */
[--C-:B------:R-:W-:Y:S02]  /*1cab0*/  IMAD.MOV R7, RZ, RZ, -R3.reuse ;  /* 0x000000ffff077224 */ /* 0x100fe400078e0a03 */
        /* <DEDUP_REMOVED lines=15> */
.L_x_1570:
[----:B------:R-:W-:Y:S05]  /*1cbb0*/  BSYNC B1 ;  /* 0x0000000000017941 */ /* 0x000fea0003800000 */
.L_x_1569:
[----:B------:R-:W-:Y:S01]  /*1cbc0*/  ULDC.64 UR4, c[0x0][0xaa0] ;  /* 0x0002a80000047ab9 */ /* 0x000fe20000000a00 */
[----:B------:R-:W-:Y:S01]  /*1cbd0*/  SHF.R.S32.HI R21, RZ, 0x2, R30 ;  /* 0x00000002ff157819 */ /* 0x000fe2000001141e */
[----:B0-----:R-:W-:Y:S01]  /*1cbe0*/  IMAD R3, R11, UR4, RZ ;  /* 0x000000040b037c24 */ /* 0x001fe2000f8e02ff */
[----:B------:R-:W-:Y:S01]  /*1cbf0*/  SHF.R.S32.HI R10, RZ, 0x1f, R41 ;  /* 0x0000001fff0a7819 */ /* 0x000fe20000011429 */
[----:B------:R-:W-:-:S04]  /*1cc00*/  IMAD.WIDE.U32 R4, R0, UR4, RZ ;  /* 0x0000000400047c25 */ /* 0x000fc8000f8e00ff */
[----:B------:R-:W-:Y:S02]  /*1cc10*/  IMAD R42, R42, 0x60, R21 ;  /* 0x000000602a2a7824 */ /* 0x000fe400078e0215 */
[----:B------:R-:W-:Y:S01]  /*1cc20*/  IMAD R3, R0, UR5, R3 ;  /* 0x0000000500037c24 */ /* 0x000fe2000f8e0203 */
[----:B------:R-:W-:Y:S01]  /*1cc30*/  ULDC.64 UR4, c[0x0][0xae8] ;  /* 0x0002ba0000047ab9 */ /* 0x000fe20000000a00 */
[----:B------:R-:W-:Y:S02]  /*1cc40*/  IMAD.IADD R9, R24, 0x1, R42 ;  /* 0x0000000118097824 */ /* 0x000fe400078e022a */
[----:B------:R-:W-:Y:S02]  /*1cc50*/  IMAD.IADD R5, R5, 0x1, R3 ;  /* 0x0000000105057824 */ /* 0x000fe400078e0203 */
[----:B------:R-:W-:Y:S02]  /*1cc60*/  IMAD R6, R12, UR4, RZ ;  /* 0x000000040c067c24 */ /* 0x000fe4000f8e02ff */
[----:B---3--:R-:W-:-:S04]  /*1cc70*/  @P2 IMAD.HI.U32 R0, R9, R20, RZ ;  /* 0x0000001409002227 */ /* 0x008fc800078e00ff */
[C---:B------:R-:W-:Y:S02]  /*1cc80*/  IMAD R7, R26.reuse, UR5, R6 ;  /* 0x000000051a077c24 */ /* 0x040fe4000f8e0206 */
[----:B------:R-:W-:Y:S01]  /*1cc90*/  IMAD.WIDE.U32 R4, R26, UR4, R4 ;  /* 0x000000041a047c25 */ /* 0x000fe2000f8e0004 */
[----:B------:R-:W-:-:S03]  /*1cca0*/  ULDC.64 UR4, c[0x0][0xaf0] ;  /* 0x0002bc0000047ab9 */ /* 0x000fc60000000a00 */
[----:B------:R-:W-:Y:S01]  /*1ccb0*/  IMAD.MOV.U32 R3, RZ, RZ, R9 ;  /* 0x000000ffff037224 */ /* 0x000fe200078e0009 */
[----:B----4-:R-:W-:Y:S01]  /*1ccc0*/  @P2 SHF.R.U32.HI R3, RZ, R27, R0 ;  /* 0x0000001bff032219 */ /* 0x010fe20000011600 */
[----:B------:R-:W-:Y:S02]  /*1ccd0*/  IMAD R6, R14, UR4, RZ ;  /* 0x000000040e067c24 */ /* 0x000fe4000f8e02ff */
[----:B------:R-:W-:Y:S01]  /*1cce0*/  IMAD.IADD R5, R5, 0x1, R7 ;  /* 0x0000000105057824 */ /* 0x000fe200078e0207 */
[----:B------:R-:W-:Y:S01]  /*1ccf0*/  SHF.R.S32.HI R0, RZ, 0x1f, R3 ;  /* 0x0000001fff007819 */ /* 0x000fe20000011403 */
[C---:B------:R-:W-:Y:S02]  /*1cd00*/  IMAD R7, R13.reuse, UR5, R6 ;  /* 0x000000050d077c24 */ /* 0x040fe4000f8e0206 */
        /* <DEDUP_REMOVED lines=15> */
[----:B------:R-:W-:Y:S01]  /*1ce00*/  VIADD R7, R40, 0x20 ;  /* 0x0000002028077836 */ /* 0x000fe20000000000 */
[C---:B------:R-:W-:Y:S01]  /*1ce10*/  LEA R0, P0, R4.reuse, UR4, 0x1 ;  /* 0x0000000404007c11 */ /* 0x040fe2000f8008ff */
[----:B------:R-:W-:Y:S01]  /*1ce20*/  IMAD.IADD R3, R5, 0x1, R3 ;  /* 0x0000000105037824 */ /* 0x000fe200078e0203 */
[----:B------:R-:W-:Y:S02]  /*1ce30*/  UMOV UR4, 0xffffffff ;  /* 0xffffffff00047882 */ /* 0x000fe40000000000 */
[----:B------:R-:W-:Y:S02]  /*1ce40*/  SHF.R.S32.HI R20, RZ, 0x1f, R7 ;  /* 0x0000001fff147819 */ /* 0x000fe40000011407 */
[----:B------:R-:W-:Y:S01]  /*1ce50*/  LEA.HI.X R4, R4, UR5, R3, 0x1, P0 ;  /* 0x0000000504047c11 */ /* 0x000fe200080f0c03 */
[----:B------:R-:W-:Y:S06]  /*1ce60*/  BRA.DIV UR4, `(.L_x_1571) ;  /* 0x0000008604187947 */ /* 0x000fec000b800000 */
[----:B------:R0:W2:Y:S04]  /*1ce70*/  SHFL.IDX PT, R3, R4, RZ, 0x1c1f ;  /* 0x001c1fff04037589 */ /* 0x0000a800000e0000 */
[----:B------:R0:W3:Y:S02]  /*1ce80*/  SHFL.IDX PT, R14, R0, RZ, 0x1c1f ;  /* 0x001c1fff000e7589 */ /* 0x0000e400000e0000 */
.L_x_1749:
[----:B------:R-:W-:Y:S01]  /*1ce90*/  IMAD R25, R8, R25, RZ ;  /* 0x0000001908197224 */ /* 0x000fe200078e02ff */
[----:B------:R-:W-:Y:S01]  /*1cea0*/  IADD3 R6, R21, R24, RZ ;  /* 0x0000001815067210 */ /* 0x000fe20007ffe0ff */
[----:B------:R-:W-:Y:S03]  /*1ceb0*/  BSSY B1, `(.L_x_1572) ;  /* 0x0000010000017945 */ /* 0x000fe60003800000 */
[----:B------:R-:W-:-:S13]  /*1cec0*/  ISETP.GE.AND P0, PT, R6, R25, PT ;  /* 0x000000190600720c */ /* 0x000fda0003f06270 */
[----:B------:R-:W-:Y:S05]  /*1ced0*/  @P0 BRA `(.L_x_1573) ;  /* 0x0000000000340947 */ /* 0x000fea0003800000 */
[----:B------:R-:W-:Y:S02]  /*1cee0*/  ULDC UR4, c[0x0][0xac8] ;  /* 0x0002b20000047ab9 */ /* 0x000fe40000000800 */
[----:B------:R-:W-:Y:S02]  /*1cef0*/  ISETP.GE.AND P2, PT, R40, UR4, PT ;  /* 0x0000000428007c0c */ /* 0x000fe4000bf46270 */
[----:B------:R-:W-:Y:S02]  /*1cf00*/  ISETP.GE.AND P3, PT, R7, UR4, PT ;  /* 0x0000000407007c0c */ /* 0x000fe4000bf66270 */
[----:B------:R-:W-:-:S09]  /*1cf10*/  ISETP.GE.AND P4, PT, R41, UR4, PT ;  /* 0x0000000429007c0c */ /* 0x000fd2000bf86270 */
[----:B--2---:R-:W-:Y:S02]  /*1cf20*/  @!P2 IMAD.MOV.U32 R15, RZ, RZ, R3 ;  /* 0x000000ffff0fa224 */ /* 0x004fe400078e0003 */
[-C--:B---3--:R-:W-:Y:S02]  /*1cf30*/  @!P3 LEA R12, P0, R7, R14.reuse, 0x1 ;  /* 0x0000000e070cb211 */ /* 0x088fe400078008ff */
[----:B------:R-:W-:Y:S01]  /*1cf40*/  @!P4 LEA R26, P1, R41, R14, 0x1 ;  /* 0x0000000e291ac211 */ /* 0x000fe200078208ff */
[----:B------:R-:W-:Y:S01]  /*1cf50*/  @!P2 IMAD.WIDE R8, R40, 0x2, R14 ;  /* 0x000000022808a825 */ /* 0x000fe200078e020e */
[-C--:B------:R-:W-:Y:S02]  /*1cf60*/  @!P3 LEA.HI.X R13, R7, R3.reuse, R20, 0x1, P0 ;  /* 0x00000003070db211 */ /* 0x080fe400000f0c14 */
[----:B------:R-:W-:Y:S02]  /*1cf70*/  @!P4 LEA.HI.X R27, R41, R3, R10, 0x1, P1 ;  /* 0x00000003291bc211 */ /* 0x000fe400008f0c0a */
[----:B------:R4:W-:Y:S04]  /*1cf80*/  @!P2 ST.E.128 desc[UR54][R8.64], RZ ;  /* 0x000000ff0800a985 */ /* 0x0009e8000c101d36 */
[----:B------:R4:W-:Y:S04]  /*1cf90*/  @!P3 ST.E.128 desc[UR54][R12.64], RZ ;  /* 0x000000ff0c00b985 */ /* 0x0009e8000c101d36 */
[----:B------:R4:W-:Y:S02]  /*1cfa0*/  @!P4 ST.E.128 desc[UR54][R26.64], RZ ;  /* 0x000000ff1a00c985 */ /* 0x0009e4000c101d36 */
.L_x_1573:
[----:B------:R-:W-:Y:S05]  /*1cfb0*/  BSYNC B1 ;  /* 0x0000000000017941 */ /* 0x000fea0003800000 */
.L_x_1572:
[----:B------:R-:W-:-:S03]  /*1cfc0*/  UMOV UR4, 0xffffffff ;  /* 0xffffffff00047882 */ /* 0x000fc60000000000 */
[----:B------:R-:W-:Y:S05]  /*1cfd0*/  BRA.DIV UR4, `(.L_x_1574) ;  /* 0x0000008204f07947 */ /* 0x000fea000b800000 */
[----:B--2---:R2:W0:Y:S04]  /*1cfe0*/  SHFL.IDX PT, R3, R4, 0x1, 0x1c1f ;  /* 0x003c1f0004037f89 */ /* 0x00442800000e0000 */
[----:B---3--:R2:W3:Y:S02]  /*1cff0*/  SHFL.IDX PT, R14, R0, 0x1, 0x1c1f ;  /* 0x003c1f00000e7f89 */ /* 0x0084e400000e0000 */
.L_x_1753:
[----:B0-2---:R-:W-:-:S05]  /*1d000*/  VIADD R0, R6, 0x60 ;  /* 0x0000006006007836 */ /* 0x005fca0000000000 */
[----:B------:R-:W-:-:S13]  /*1d010*/  ISETP.GE.AND P0, PT, R0, R25, PT ;  /* 0x000000190000720c */ /* 0x000fda0003f06270 */
[----:B------:R-:W-:Y:S05]  /*1d020*/  @P0 BRA `(.L_x_1567) ;  /* 0x0000000000340947 */ /* 0x000fea0003800000 */
[----:B------:R-:W-:Y:S02]  /*1d030*/  ULDC UR4, c[0x0][0xac8] ;  /* 0x0002b20000047ab9 */ /* 0x000fe40000000800 */
[----:B------:R-:W-:Y:S02]  /*1d040*/  ISETP.GE.AND P2, PT, R40, UR4, PT ;  /* 0x0000000428007c0c */ /* 0x000fe4000bf46270 */
[----:B------:R-:W-:Y:S02]  /*1d050*/  ISETP.GE.AND P3, PT, R7, UR4, PT ;  /* 0x0000000407007c0c */ /* 0x000fe4000bf66270 */
[----:B------:R-:W-:-:S09]  /*1d060*/  ISETP.GE.AND P4, PT, R41, UR4, PT ;  /* 0x0000000429007c0c */ /* 0x000fd2000bf86270 */
[----:B------:R-:W-:Y:S02]  /*1d070*/  @!P2 IMAD.MOV.U32 R15, RZ, RZ, R3 ;  /* 0x000000ffff0fa224 */ /* 0x000fe400078e0003 */
[-C--:B---3--:R-:W-:Y:S02]  /*1d080*/  @!P3 LEA R6, P0, R7, R14.reuse, 0x1 ;  /* 0x0000000e0706b211 */ /* 0x088fe400078008ff */
[----:B----4-:R-:W-:Y:S01]  /*1d090*/  @!P4 LEA R8, P1, R41, R14, 0x1 ;  /* 0x0000000e2908c211 */ /* 0x010fe200078208ff */
[----:B------:R-:W-:Y:S01]  /*1d0a0*/  @!P2 IMAD.WIDE R4, R40, 0x2, R14 ;  /* 0x000000022804a825 */ /* 0x000fe200078e020e */
[-C--:B------:R-:W-:Y:S02]  /*1d0b0*/  @!P3 LEA.HI.X R7, R7, R3.reuse, R20, 0x1, P0 ;  /* 0x000000030707b211 */ /* 0x080fe400000f0c14 */
[----:B------:R-:W-:Y:S02]  /*1d0c0*/  @!P4 LEA.HI.X R9, R41, R3, R10, 0x1, P1 ;  /* 0x000000032909c211 */ /* 0x000fe400008f0c0a */
[----:B------:R0:W-:Y:S04]  /*1d0d0*/  @!P2 ST.E.128 desc[UR54][R4.64], RZ ;  /* 0x000000ff0400a985 */ /* 0x0001e8000c101d36 */
[----:B------:R0:W-:Y:S04]  /*1d0e0*/  @!P3 ST.E.128 desc[UR54][R6.64], RZ ;  /* 0x000000ff0600b985 */ /* 0x0001e8000c101d36 */
[----:B------:R0:W-:Y:S02]  /*1d0f0*/  @!P4 ST.E.128 desc[UR54][R8.64], RZ ;  /* 0x000000ff0800c985 */ /* 0x0001e4000c101d36 */
.L_x_1567:
[----:B------:R-:W-:Y:S05]  /*1d100*/  BSYNC B0 ;  /* 0x0000000000007941 */ /* 0x000fea0003800000 */
.L_x_1562:
[----:B------:R-:W-:Y:S02]  /*1d110*/  ULDC UR4, c[0x0][0xc3c] ;  /* 0x00030f0000047ab9 */ /* 0x000fe40000000800 */
[----:B-1----:R-:W-:-:S13]  /*1d120*/  ISETP.GE.AND P0, PT, R35, UR4, PT ;  /* 0x0000000423007c0c */ /* 0x002fda000bf06270 */
[----:B------:R-:W-:Y:S05]  /*1d130*/  @!P0 BRA `(.L_x_1575) ;  /* 0xfffffe4000788947 */ /* 0x000fea000383ffff */
[----:B------:R-:W-:Y:S05]  /*1d140*/  BRA `(.L_x_1359) ;  /* 0x0000007400447947 */ /* 0x000fea0003800000 */
.L_x_1357:
        /* <DEDUP_REMOVED lines=13> */
[----:B------:R-:W0:Y:S01]  /*1d220*/  LDS.128 R16, [UR4+0x2d8d0] ;  /* 0x02d8d004ff107984 */ /* 0x000e220008000c00 */
[----:B------:R-:W-:Y:S06]  /*1d230*/  BAR.ARV 0x4, 0x200 ;  /* 0x0108000000007b1d */ /* 0x000fec0000002000 */
[----:B------:R-:W-:Y:S05]  /*1d240*/  BRA `(.L_x_1577) ;  /* 0x0000000800907947 */ /* 0x000fea0003800000 */
.L_x_1576:
        /* <DEDUP_REMOVED lines=42> */
.L_x_1582:
[----:B------:R-:W-:Y:S01]  /*1d4f0*/  UIADD3 UR4, UR4, 0x1f, URZ ;  /* 0x0000001f04047890 */ /* 0x000fe2000fffe03f */
[----:B------:R-:W-:-:S05]  /*1d500*/  IMAD.U32 R19, RZ, RZ, UR7 ;  /* 0x00000007ff137e24 */ /* 0x000fca000f8e00ff */
        /* <DEDUP_REMOVED lines=10> */
.L_x_1581:
[----:B------:R-:W-:Y:S05]  /*1d5b0*/  BSYNC B0 ;  /* 0x0000000000007941 */ /* 0x000fea0003800000 */
.L_x_1580:
[----:B0----5:R-:W0:Y:S02]  /*1d5c0*/  SHFL.UP PT, R2, R0, 0x1, RZ ;  /* 0x0420000000027989 */ /* 0x021e2400000e00ff */
        /* <DEDUP_REMOVED lines=20> */
.L_x_1578:
        /* <DEDUP_REMOVED lines=16> */
[----:B------:R-:W0:Y:S02]  /*1d810*/  F2I.FTZ.U32.TRUNC.NTZ R3, R11 ;  /* 0x0000000b00037305 */ /* 0x000e24000021f000 */
[----:B0-----:R-:W-:Y:S01]  /*1d820*/  IMAD.MOV R11, RZ, RZ, -R3 ;  /* 0x000000ffff0b7224 */ /* 0x001fe200078e0a03 */
[----:B------:R-:W-:Y:S06]  /*1d830*/  @!P0 BRA `(.L_x_1583) ;  /* 0x0000000000088947 */ /* 0x000fec0003800000 */
[----:B------:R-:W-:-:S05]  /*1d840*/  VIADD R9, R15, 0xffffffff ;  /* 0xffffffff0f097836 */ /* 0x000fca0000000000 */
[----:B------:R0:W1:Y:S02]  /*1d850*/  SHFL.IDX PT, R16, R6, R9, 0x1f ;  /* 0x00001f0906107589 */ /* 0x00006400000e0000 */
.L_x_1583:
[----:B-1----:R-:W-:Y:S01]  /*1d860*/  IMAD R16, R16, UR5, R13 ;  /* 0x0000000510107c24 */ /* 0x002fe2000f8e020d */
[----:B------:R-:W-:Y:S01]  /*1d870*/  IABS R10, R4 ;  /* 0x00000004000a7213 */ /* 0x000fe20000000000 */
[----:B------:R-:W-:Y:S02]  /*1d880*/  IMAD R11, R11, R8, RZ ;  /* 0x000000080b0b7224 */ /* 0x000fe400078e02ff */
[----:B------:R-:W-:Y:S01]  /*1d890*/  IMAD.MOV.U32 R2, RZ, RZ, RZ ;  /* 0x000000ffff027224 */ /* 0x000fe200078e00ff */
[----:B0-----:R-:W-:Y:S01]  /*1d8a0*/  IADD3 R9, -R16, UR6, RZ ;  /* 0x0000000610097c10 */ /* 0x001fe2000fffe1ff */
[----:B------:R-:W-:Y:S02]  /*1d8b0*/  IMAD.MOV R10, RZ, RZ, -R10 ;  /* 0x000000ffff0a7224 */ /* 0x000fe400078e0a0a */
[----:B------:R-:W-:Y:S01]  /*1d8c0*/  IMAD.HI.U32 R2, R3, R11, R2 ;  /* 0x0000000b03027227 */ /* 0x000fe200078e0002 */
[----:B------:R-:W-:-:S05]  /*1d8d0*/  IABS R6, R9 ;  /* 0x0000000900067213 */ /* 0x000fca0000000000 */
[----:B------:R-:W-:Y:S02]  /*1d8e0*/  IMAD.MOV.U32 R3, RZ, RZ, R6 ;  /* 0x000000ffff037224 */ /* 0x000fe400078e0006 */
[----:B------:R-:W-:Y:S02]  /*1d8f0*/  IMAD.MOV.U32 R6, RZ, RZ, R10 ;  /* 0x000000ffff067224 */ /* 0x000fe400078e000a */
[----:B------:R-:W-:-:S04]  /*1d900*/  IMAD.HI.U32 R2, R2, R3, RZ ;  /* 0x0000000302027227 */ /* 0x000fc800078e00ff */
[----:B------:R-:W-:-:S05]  /*1d910*/  IMAD R3, R2, R6, R3 ;  /* 0x0000000602037224 */ /* 0x000fca00078e0203 */
[----:B------:R-:W-:-:S13]  /*1d920*/  ISETP.GT.U32.AND P1, PT, R8, R3, PT ;  /* 0x000000030800720c */ /* 0x000fda0003f24070 */
[-C--:B------:R-:W-:Y:S01]  /*1d930*/  @!P1 IADD3 R3, R3, -R8.reuse, RZ ;  /* 0x8000000803039210 */ /* 0x080fe20007ffe0ff */
        /* <DEDUP_REMOVED lines=21> */
[----:B------:R-:W-:Y:S01]  /*1da90*/  IMAD R9, R11, R8, RZ ;  /* 0x000000080b097224 */ /* 0x000fe200078e02ff */
[----:B------:R-:W-:-:S03]  /*1daa0*/  IABS R11, R4 ;  /* 0x00000004000b7213 */ /* 0x000fc60000000000 */
[----:B------:R-:W-:-:S04]  /*1dab0*/  IMAD.HI.U32 R2, R3, R9, R2 ;  /* 0x0000000903027227 */ /* 0x000fc800078e0002 */
[----:B------:R-:W-:Y:S02]  /*1dac0*/  IMAD.MOV.U32 R9, RZ, RZ, R11 ;  /* 0x000000ffff097224 */ /* 0x000fe400078e000b */
        /* <DEDUP_REMOVED lines=13> */
[----:B------:R-:W-:Y:S02]  /*1dba0*/  @!P1 LOP3.LUT R2, RZ, R7, RZ, 0x33, !PT ;  /* 0x00000007ff029212 */ /* 0x000fe400078e33ff */
[----:B------:R-:W-:Y:S02]  /*1dbb0*/  IADD3 R7, -R7, RZ, RZ ;  /* 0x000000ff07077210 */ /* 0x000fe40007ffe1ff */
[----:B------:R-:W-:-:S03]  /*1dbc0*/  LOP3.LUT R17, RZ, R2, RZ, 0x33, !PT ;  /* 0x00000002ff117212 */ /* 0x000fc600078e33ff */
[----:B------:R-:W-:Y:S02]  /*1dbd0*/  IMAD R18, R2, R7, R3 ;  /* 0x0000000702127224 */ /* 0x000fe400078e0203 */
[----:B------:R-:W-:Y:S01]  /*1dbe0*/  IMAD.IADD R17, R0, 0x1, R17 ;  /* 0x0000000100117824 */ /* 0x000fe200078e0211 */
[----:B------:R-:W-:Y:S06]  /*1dbf0*/  BRA `(.L_x_1584) ;  /* 0x00000000000c7947 */ /* 0x000fec0003800000 */
.L_x_1579:
[----:B------:R-:W-:Y:S02]  /*1dc00*/  IMAD.MOV.U32 R17, RZ, RZ, RZ ;  /* 0x000000ffff117224 */ /* 0x000fe400078e00ff */
[----:B------:R-:W-:Y:S02]  /*1dc10*/  IMAD.U32 R16, RZ, RZ, UR6 ;  /* 0x00000006ff107e24 */ /* 0x000fe4000f8e00ff */
[----:B------:R-:W-:-:S07]  /*1dc20*/  IMAD.MOV.U32 R18, RZ, RZ, RZ ;  /* 0x000000ffff127224 */ /* 0x000fce00078e00ff */
.L_x_1584:
[----:B------:R-:W-:-:S13]  /*1dc30*/  ISETP.NE.AND P0, PT, R5, RZ, PT ;  /* 0x000000ff0500720c */ /* 0x000fda0003f05270 */
[----:B------:R-:W0:Y:S01]  /*1dc40*/  @!P0 S2R R3, SR_CgaCtaId ;  /* 0x0000000000038919 */ /* 0x000e220000008800 */
[----:B------:R-:W-:-:S04]  /*1dc50*/  @!P0 MOV R0, 0x400 ;  /* 0x0000040000008802 */ /* 0x000fc80000000f00 */
[----:B0-----:R-:W-:-:S05]  /*1dc60*/  @!P0 LEA R0, R3, R0, 0x18 ;  /* 0x0000000003008211 */ /* 0x001fca00078ec0ff */
[----:B------:R1:W-:Y:S01]  /*1dc70*/  @!P0 STS.128 [R0+0x2d8d0], R16 ;  /* 0x02d8d01000008388 */ /* 0x0003e20000000c00 */
[----:B------:R-:W-:Y:S06]  /*1dc80*/  BAR.ARV 0x5, 0x200 ;  /* 0x0148000000007b1d */ /* 0x000fec0000002000 */
.L_x_1577:
[----:B-1----:R-:W-:Y:S01]  /*1dc90*/  IMAD.MOV.U32 R0, RZ, RZ, 0x1 ;  /* 0x00000001ff007424 */ /* 0x002fe200078e00ff */
[----:B------:R-:W-:Y:S01]  /*1dca0*/  ULDC UR4, c[0x0][0xc3c] ;  /* 0x00030f0000047ab9 */ /* 0x000fe20000000800 */
[----:B------:R-:W-:Y:S01]  /*1dcb0*/  IMAD.MOV.U32 R25, RZ, RZ, RZ ;  /* 0x000000ffff197224 */ /* 0x000fe200078e00ff */
[----:B0-----:R-:W-:Y:S02]  /*1dcc0*/  ISETP.GE.AND P0, PT, R19, UR4, PT ;  /* 0x0000000413007c0c */ /* 0x001fe4000bf06270 */
[----:B------:R0:W-:Y:S04]  /*1dcd0*/  STL [R1], R0 ;  /* 0x0000000001007387 */ /* 0x0001e80000100800 */
[----:B------:R0:W-:Y:S07]  /*1dce0*/  STL [R1+0x4c], RZ ;  /* 0x00004cff01007387 */ /* 0x0001ee0000100800 */
[----:B------:R-:W-:Y:S05]  /*1dcf0*/  @P0 BRA `(.L_x_1585) ;  /* 0x0000006400740947 */ /* 0x000fea0003800000 */
[----:B------:R-:W1:Y:S01]  /*1dd00*/  S2R R7, SR_TID.X ;  /* 0x0000000000077919 */ /* 0x000e620000002100 */
[----:B------:R-:W2:Y:S01]  /*1dd10*/  S2UR UR5, SR_CgaCtaId ;  /* 0x00000000000579c3 */ /* 0x000ea20000008800 */
[----:B------:R-:W-:Y:S01]  /*1dd20*/  UMOV UR4, 0x400 ;  /* 0x0000040000047882 */ /* 0x000fe20000000000 */
[----:B------:R-:W-:Y:S01]  /*1dd30*/  BSSY B8, `(.L_x_1585) ;  /* 0x0000659000087945 */ /* 0x000fe20003800000 */
[----:B------:R-:W-:Y:S01]  /*1dd40*/  IMAD.MOV.U32 R27, RZ, RZ, RZ ;  /* 0x000000ffff1b7224 */ /* 0x000fe200078e00ff */
[----:B------:R-:W-:Y:S01]  /*1dd50*/  ULDC.64 UR40, c[0x0][0x198] ;  /* 0x0000660000287ab9 */ /* 0x000fe20000000a00 */
[----:B------:R-:W-:Y:S01]  /*1dd60*/  IMAD.MOV.U32 R25, RZ, RZ, RZ ;  /* 0x000000ffff197224 */ /* 0x000fe200078e00ff */
[----:B------:R-:W-:Y:S01]  /*1dd70*/  ULOP3.LUT UR38, UR36, 0x2, URZ, 0xfc, !UPT ;  /* 0x0000000224267892 */ /* 0x000fe2000f8efc3f */
[----:B------:R-:W-:Y:S01]  /*1dd80*/  ULDC UR37, c[0x0][0xc] ;  /* 0x0000030000257ab9 */ /* 0x000fe20000000800 */
[----:B--2---:R-:W-:-:S06]  /*1dd90*/  ULEA UR4, UR5, UR4, 0x18 ;  /* 0x0000000405047291 */ /* 0x004fcc000f8ec03f */
[----:B------:R-:W-:Y:S01]  /*1dda0*/  IMAD.U32 R23, RZ, RZ, UR4 ;  /* 0x00000004ff177e24 */ /* 0x000fe2000f8e00ff */
[C---:B-1----:R-:W-:Y:S01]  /*1ddb0*/  LOP3.LUT R6, R7.reuse, 0x7f, RZ, 0xc0, !PT ;  /* 0x0000007f07067812 */ /* 0x042fe200078ec0ff */
[----:B0-----:R-:W-:-:S04]  /*1ddc0*/  IMAD.SHL.U32 R0, R7, 0x8, RZ ;  /* 0x0000000807007824 */ /* 0x001fc800078e00ff */
[----:B------:R-:W-:Y:S01]  /*1ddd0*/  IMAD.SHL.U32 R4, R6, 0x8, RZ ;  /* 0x0000000806047824 */ /* 0x000fe200078e00ff */
[C---:B------:R-:W-:Y:S02]  /*1dde0*/  LOP3.LUT R3, R0.reuse, 0x20, RZ, 0xc0, !PT ;  /* 0x0000002000037812 */ /* 0x040fe400078ec0ff */
[----:B------:R-:W-:Y:S02]  /*1ddf0*/  LOP3.LUT R2, R0, 0xd8, RZ, 0xc0, !PT ;  /* 0x000000d800027812 */ /* 0x000fe400078ec0ff */
[----:B------:R-:W-:Y:S01]  /*1de00*/  LOP3.LUT R3, R3, 0x300, R4, 0xf8, !PT ;  /* 0x0000030003037812 */ /* 0x000fe200078ef804 */
[----:B------:R-:W-:Y:S01]  /*1de10*/  IMAD.MOV.U32 R4, RZ, RZ, 0x1 ;  /* 0x00000001ff047424 */ /* 0x000fe200078e00ff */
[----:B------:R-:W-:Y:S02]  /*1de20*/  LOP3.LUT R2, R2, 0x18, R7, 0x78, !PT ;  /* 0x0000001802027812 */ /* 0x000fe400078e7807 */
[----:B------:R-:W-:Y:S02]  /*1de30*/  LOP3.LUT R0, R0, 0x18, RZ, 0xc0, !PT ;  /* 0x0000001800007812 */ /* 0x000fe400078ec0ff */
[----:B------:R-:W-:Y:S01]  /*1de40*/  LOP3.LUT R5, R3, R2, RZ, 0xfc, !PT ;  /* 0x0000000203057212 */ /* 0x000fe200078efcff */
[----:B------:R-:W-:Y:S01]  /*1de50*/  IMAD.SHL.U32 R2, R7, 0x20, RZ ;  /* 0x0000002007027824 */ /* 0x000fe200078e00ff */
[----:B------:R-:W-:Y:S01]  /*1de60*/  SHF.R.U32.HI R3, RZ, 0x2, R6 ;  /* 0x00000002ff037819 */ /* 0x000fe20000011606 */
[----:B------:R-:W-:-:S02]  /*1de70*/  IMAD.MOV.U32 R6, RZ, RZ, 0x1 ;  /* 0x00000001ff067424 */ /* 0x000fc400078e00ff */
[----:B------:R-:W-:Y:S01]  /*1de80*/  STL [R1+0x14], R5 ;  /* 0x0000140501007387 */ /* 0x000fe20000100800 */
[----:B------:R-:W-:-:S03]  /*1de90*/  LOP3.LUT R2, R2, 0x60, RZ, 0xc0, !PT ;  /* 0x0000006002027812 */ /* 0x000fc600078ec0ff */
[----:B------:R-:W-:Y:S04]  /*1dea0*/  STL [R1+0x4c], RZ ;  /* 0x00004cff01007387 */ /* 0x000fe80000100800 */
[----:B------:R0:W-:Y:S04]  /*1deb0*/  STL [R1+0x4], R4 ;  /* 0x0000040401007387 */ /* 0x0001e80000100800 */
[----:B------:R1:W-:Y:S01]  /*1dec0*/  STL [R1], R6 ;  /* 0x0000000601007387 */ /* 0x0003e20000100800 */
[----:B0-----:R-:W-:Y:S02]  /*1ded0*/  LOP3.LUT R4, R3, R2, RZ, 0xfc, !PT ;  /* 0x0000000203047212 */ /* 0x001fe400078efcff */
[----:B------:R-:W-:-:S02]  /*1dee0*/  LOP3.LUT R3, R0, 0x20, RZ, 0xfc, !PT ;  /* 0x0000002000037812 */ /* 0x000fc400078efcff */
[----:B------:R-:W-:Y:S01]  /*1def0*/  LOP3.LUT R2, R0, 0x40, RZ, 0xfc, !PT ;  /* 0x0000004000027812 */ /* 0x000fe200078efcff */
[----:B------:R-:W-:-:S05]  /*1df00*/  IMAD R0, R5, 0x2, R23 ;  /* 0x0000000205007824 */ /* 0x000fca00078e0217 */
[----:B------:R1:W-:Y:S02]  /*1df10*/  STL [R1+0x34], R0 ;  /* 0x0000340001007387 */ /* 0x0003e40000100800 */
.L_x_1702:
[----:B------:R-:W-:Y:S05]  /*1df20*/  YIELD ;  /* 0x0000000000007946 */ /* 0x000fea0003800000 */
[----:B------:R-:W-:Y:S01]  /*1df30*/  ULDC.64 UR4, c[0x0][0xa28] ;  /* 0x00028a0000047ab9 */ /* 0x000fe20000000a00 */
[----:B------:R-:W-:Y:S02]  /*1df40*/  CS2R R8, SRZ ;  /* 0x0000000000087805 */ /* 0x000fe4000001ff00 */
[----:B------:R-:W-:Y:S01]  /*1df50*/  ISETP.NE.U32.AND P0, PT, RZ, UR4, PT ;  /* 0x00000004ff007c0c */ /* 0x000fe2000bf05070 */
[----:B0-----:R-:W0:Y:S01]  /*1df60*/  LDC.64 R4, c[0x0][0xa00] ;  /* 0x00028000ff047b82 */ /* 0x001e220000000a00 */
[----:B------:R-:W-:-:S02]  /*1df70*/  ULDC.64 UR6, c[0x0][0xa10] ;  /* 0x0002840000067ab9 */ /* 0x000fc40000000a00 */
[----:B------:R-:W-:Y:S01]  /*1df80*/  ISETP.NE.AND.EX P0, PT, RZ, UR5, PT, P0 ;  /* 0x00000005ff007c0c */ /* 0x000fe2000bf05300 */
[----:B------:R-:W-:-:S12]  /*1df90*/  ULDC.64 UR4, c[0x0][0xa18] ;  /* 0x0002860000047ab9 */ /* 0x000fd80000000a00 */
[----:B--2---:R-:W2:Y:S02]  /*1dfa0*/  @P0 LDC.64 R2, c[0x0][0xa28] ;  /* 0x00028a00ff020b82 */ /* 0x004ea40000000a00 */
[----:B--2---:R-:W-:-:S05]  /*1dfb0*/  @P0 IMAD.WIDE R2, R19, 0x4, R2 ;  /* 0x0000000413020825 */ /* 0x004fca00078e0202 */
[----:B---3--:R2:W3:Y:S01]  /*1dfc0*/  @P0 LDG.E R9, desc[UR54][R2.64] ;  /* 0x0000003602090981 */ /* 0x0084e2000c1e1900 */
[----:B------:R-:W-:Y:S01]  /*1dfd0*/  ISETP.NE.U32.AND P0, PT, RZ, UR4, PT ;  /* 0x00000004ff007c0c */ /* 0x000fe2000bf05070 */
[----:B0-----:R-:W-:Y:S01]  /*1dfe0*/  IMAD.WIDE R4, R19, 0x4, R4 ;  /* 0x0000000413047825 */ /* 0x001fe200078e0204 */
[----:B------:R-:W-:Y:S02]  /*1dff0*/  ISETP.NE.U32.AND P1, PT, RZ, UR6, PT ;  /* 0x00000006ff007c0c */ /* 0x000fe4000bf25070 */
[----:B------:R-:W-:Y:S01]  /*1e000*/  ISETP.NE.AND.EX P2, PT, RZ, UR5, PT, P0 ;  /* 0x00000005ff007c0c */ /* 0x000fe2000bf45300 */
[----:B------:R-:W-:Y:S01]  /*1e010*/  ULDC.64 UR4, c[0x0][0xa00] ;  /* 0x0002800000047ab9 */ /* 0x000fe20000000a00 */
[----:B------:R-:W-:Y:S02]  /*1e020*/  ISETP.NE.AND.EX P1, PT, RZ, UR7, PT, P1 ;  /* 0x00000007ff007c0c */ /* 0x000fe4000bf25310 */
[----:B------:R-:W-:Y:S01]  /*1e030*/  ISETP.NE.U32.AND P0, PT, RZ, UR4, PT ;  /* 0x00000004ff007c0c */ /* 0x000fe2000bf05070 */
[----:B--2---:R-:W0:Y:S01]  /*1e040*/  LDC.64 R2, c[0x0][0xa10] ;  /* 0x00028400ff027b82 */ /* 0x004e220000000a00 */
[----:B-1----:R-:W-:-:S02]  /*1e050*/  MOV R0, RZ ;  /* 0x000000ff00007202 */ /* 0x002fc40000000f00 */
[----:B------:R-:W-:-:S05]  /*1e060*/  ISETP.NE.AND.EX P0, PT, RZ, UR5, PT, P0 ;  /* 0x00000005ff007c0c */ /* 0x000fca000bf05300 */
[----:B------:R-:W1:Y:S08]  /*1e070*/  @P2 LDC.64 R6, c[0x0][0xa18] ;  /* 0x00028600ff062b82 */ /* 0x000e700000000a00 */
[----:B------:R-:W2:Y:S01]  /*1e080*/  @P0 LDG.E R8, desc[UR54][R4.64] ;  /* 0x0000003604080981 */ /* 0x000ea2000c1e1900 */
[----:B0-----:R-:W-:-:S05]  /*1e090*/  IMAD.WIDE R2, R19, 0x4, R2 ;  /* 0x0000000413027825 */ /* 0x001fca00078e0202 */
[----:B-----5:R-:W5:Y:S01]  /*1e0a0*/  @P1 LDG.E R0, desc[UR54][R2.64] ;  /* 0x0000003602001981 */ /* 0x020f62000c1e1900 */
[----:B------:R-:W-:Y:S02]  /*1e0b0*/  ULDC UR4, c[0x0][0x288] ;  /* 0x0000a20000047ab9 */ /* 0x000fe40000000800 */
[----:B------:R-:W-:Y:S01]  /*1e0c0*/  IMAD.U32 R29, RZ, RZ, UR4 ;  /* 0x00000004ff1d7e24 */ /* 0x000fe2000f8e00ff */
[----:B------:R-:W-:Y:S02]  /*1e0d0*/  ULDC.64 UR4, c[0x0][0x418] ;  /* 0x0001060000047ab9 */ /* 0x000fe40000000a00 */
[----:B------:R-:W-:-:S03]  /*1e0e0*/  UISETP.NE.U32.AND UP0, UPT, UR4, URZ, UPT ;  /* 0x0000003f0400728c */ /* 0x000fc6000bf05070 */
[----:B------:R-:W-:Y:S01]  /*1e0f0*/  ULDC UR4, c[0x0][0x424] ;  /* 0x0001090000047ab9 */ /* 0x000fe20000000800 */
[----:B------:R-:W-:Y:S01]  /*1e100*/  UISETP.NE.AND.EX UP0, UPT, UR5, URZ, UPT, UP0 ;  /* 0x0000003f0500728c */ /* 0x000fe2000bf05300 */
[----:B-1----:R-:W-:Y:S02]  /*1e110*/  @P2 IMAD.WIDE R6, R19, 0x4, R6 ;  /* 0x0000000413062825 */ /* 0x002fe400078e0206 */
[----:B------:R-:W-:Y:S01]  /*1e120*/  ULDC UR5, c[0x0][0x2f0] ;  /* 0x0000bc0000057ab9 */ /* 0x000fe20000000800 */
[----:B------:R-:W-:Y:S02]  /*1e130*/  USEL UR4, UR4, 0x1, UP0 ;  /* 0x0000000104047887 */ /* 0x000fe40008000000 */
[----:B------:R0:W5:Y:S02]  /*1e140*/  @P2 LDG.E R29, desc[UR54][R6.64] ;  /* 0x00000036061d2981 */ /* 0x000164000c1e1900 */
[----:B------:R-:W-:-:S03]  /*1e150*/  UIMAD UR4, UR4, UR5, URZ ;  /* 0x00000005040472a4 */ /* 0x000fc6000f8e023f */
[----:B------:R-:W-:Y:S02]  /*1e160*/  ULDC UR5, c[0x0][0x348] ;  /* 0x0000d20000057ab9 */ /* 0x000fe40000000800 */
[----:B0-----:R-:W-:Y:S02]  /*1e170*/  IMAD.U32 R7, RZ, RZ, UR5 ;  /* 0x00000005ff077e24 */ /* 0x001fe4000f8e00ff */
[----:B------:R-:W-:Y:S01]  /*1e180*/  IMAD.U32 R6, RZ, RZ, UR4 ;  /* 0x00000004ff067e24 */ /* 0x000fe2000f8e00ff */
[----:B---3--:R0:W-:Y:S04]  /*1e190*/  STL [R1+0x2c], R9 ;  /* 0x00002c0901007387 */ /* 0x0081e80000100800 */
[----:B--2---:R0:W-:Y:S01]  /*1e1a0*/  STL [R1+0x8], R8 ;  /* 0x0000080801007387 */ /* 0x0041e20000100800 */
[----:B------:R-:W-:Y:S05]  /*1e1b0*/  @P2 BRA `(.L_x_1586) ;  /* 0x0000000000102947 */ /* 0x000fea0003800000 */
[----:B------:R-:W-:Y:S05]  /*1e1c0*/  @!P0 BRA `(.L_x_1586) ;  /* 0x00000000000c8947 */ /* 0x000fea0003800000 */
[----:B-----5:R-:W2:Y:S04]  /*1e1d0*/  LDG.E R29, desc[UR54][R4.64] ;  /* 0x00000036041d7981 */ /* 0x020ea8000c1e1900 */
[----:B------:R-:W2:Y:S02]  /*1e1e0*/  LDG.E R4, desc[UR54][R4.64+0x4] ;  /* 0x0000043604047981 */ /* 0x000ea4000c1e1900 */
[----:B--2---:R-:W-:-:S07]  /*1e1f0*/  IMAD.IADD R29, R4, 0x1, -R29 ;  /* 0x00000001041d7824 */ /* 0x004fce00078e0a1d */
.L_x_1586:
        /* <DEDUP_REMOVED lines=8> */
.L_x_1587:
[----:B------:R-:W-:Y:S02]  /*1e280*/  ULDC.64 UR4, c[0x0][0xa08] ;  /* 0x0002820000047ab9 */ /* 0x000fe40000000a00 */
[----:B------:R-:W-:-:S04]  /*1e290*/  ISETP.NE.U32.AND P0, PT, RZ, UR4, PT ;  /* 0x00000004ff007c0c */ /* 0x000fc8000bf05070 */
[----:B------:R-:W-:-:S13]  /*1e2a0*/  ISETP.NE.AND.EX P0, PT, RZ, UR5, PT, P0 ;  /* 0x00000005ff007c0c */ /* 0x000fda000bf05300 */
[----:B------:R-:W-:Y:S05]  /*1e2b0*/  @!P0 BRA `(.L_x_1588) ;  /* 0x0000000000148947 */ /* 0x000fea0003800000 */
[----:B------:R-:W1:Y:S02]  /*1e2c0*/  LDC.64 R4, c[0x0][0xa08] ;  /* 0x00028200ff047b82 */ /* 0x000e640000000a00 */
[----:B-1----:R-:W-:-:S05]  /*1e2d0*/  IMAD.WIDE R4, R19, 0x4, R4 ;  /* 0x0000000413047825 */ /* 0x002fca00078e0204 */
[----:B------:R-:W2:Y:S04]  /*1e2e0*/  LDG.E R6, desc[UR54][R4.64] ;  /* 0x0000003604067981 */ /* 0x000ea8000c1e1900 */
[----:B------:R-:W2:Y:S02]  /*1e2f0*/  LDG.E R4, desc[UR54][R4.64+0x4] ;  /* 0x0000043604047981 */ /* 0x000ea4000c1e1900 */
[----:B--2---:R-:W-:-:S07]  /*1e300*/  IMAD.IADD R6, R4, 0x1, -R6 ;  /* 0x0000000104067824 */ /* 0x004fce00078e0a06 */
.L_x_1588:
[----:B-1----:R-:W2:Y:S04]  /*1e310*/  @P1 LDG.E R4, desc[UR54][R2.64] ;  /* 0x0000003602041981 */ /* 0x002ea8000c1e1900 */
[----:B------:R1:W2:Y:S01]  /*1e320*/  @P1 LDG.E R5, desc[UR54][R2.64+0x4] ;  /* 0x0000043602051981 */ /* 0x0002a2000c1e1900 */
[----:B------:R-:W-:Y:S02]  /*1e330*/  IMAD R28, R17, 0xc0, RZ ;  /* 0x000000c0111c7824 */ /* 0x000fe400078e02ff */
[----:B-----5:R-:W-:Y:S02]  /*1e340*/  IMAD.IADD R6, R6, 0x1, -R9 ;  /* 0x0000000106067824 */ /* 0x020fe400078e0a09 */
[----:B0-----:R-:W-:Y:S01]  /*1e350*/  VIADD R8, R28, 0xbf ;  /* 0x000000bf1c087836 */ /* 0x001fe20000000000 */
[----:B-1----:R-:W0:Y:S02]  /*1e360*/  LDC R2, c[0x0][0x448] ;  /* 0x00011200ff027b82 */ /* 0x002e240000000800 */
[----:B0-----:R-:W-:-:S13]  /*1e370*/  ISETP.NE.AND P2, PT, R2, 0x1, PT ;  /* 0x000000010200780c */ /* 0x001fda0003f45270 */
[----:B------:R-:W0:Y:S08]  /*1e380*/  @P2 LDC R3, c[0x0][0x44c] ;  /* 0x00011300ff032b82 */ /* 0x000e300000000800 */
[----:B------:R-:W1:Y:S01]  /*1e390*/  @P2 LDC R2, c[0x0][0x450] ;  /* 0x00011400ff022b82 */ /* 0x000e620000000800 */
[----:B0-----:R-:W-:-:S05]  /*1e3a0*/  @P2 IMAD.HI.U32 R3, R8, R3, RZ ;  /* 0x0000000308032227 */ /* 0x001fca00078e00ff */
[----:B-1----:R-:W-:Y:S01]  /*1e3b0*/  @P2 SHF.R.U32.HI R8, RZ, R2, R3 ;  /* 0x00000002ff082219 */ /* 0x002fe20000011603 */
[----:B--2---:R-:W-:-:S04]  /*1e3c0*/  @P1 IMAD.IADD R7, R5, 0x1, -R4 ;  /* 0x0000000105071824 */ /* 0x004fc800078e0a04 */
[----:B------:R-:W-:-:S04]  /*1e3d0*/  IMAD.IADD R10, R6, 0x1, R7 ;  /* 0x00000001060a7824 */ /* 0x000fc800078e0207 */
[C---:B------:R-:W-:Y:S01]  /*1e3e0*/  VIADD R21, R10.reuse, 0x7f ;  /* 0x0000007f0a157836 */ /* 0x040fe20000000000 */
[----:B------:R0:W-:Y:S01]  /*1e3f0*/  STL [R1+0x24], R10 ;  /* 0x0000240a01007387 */ /* 0x0001e20000100800 */
[----:B------:R-:W-:-:S03]  /*1e400*/  IADD3 R17, R10, 0x1, -R29 ;  /* 0x000000010a117810 */ /* 0x000fc60007ffe81d */
[----:B------:R-:W-:Y:S02]  /*1e410*/  SHF.R.S32.HI R2, RZ, 0x1f, R21 ;  /* 0x0000001fff027819 */ /* 0x000fe40000011415 */
[----:B------:R-:W-:Y:S02]  /*1e420*/  IMAD.IADD R8, R17, 0x1, R8 ;  /* 0x0000000111087824 */ /* 0x000fe400078e0208 */
[----:B------:R-:W-:Y:S02]  /*1e430*/  LEA.HI R21, R2, R21, RZ, 0x7 ;  /* 0x0000001502157211 */ /* 0x000fe400078f38ff */
[----:B------:R-:W1:Y:S02]  /*1e440*/  LDC.64 R2, c[0x0][0x9e0] ;  /* 0x00027800ff027b82 */ /* 0x000e640000000a00 */
[----:B------:R-:W-:Y:S02]  /*1e450*/  SHF.R.S32.HI R21, RZ, 0x7, R21 ;  /* 0x00000007ff157819 */ /* 0x000fe40000011415 */
[----:B-1----:R-:W-:Y:S01]  /*1e460*/  ISETP.GE.AND P3, PT, R3, 0x1, PT ;  /* 0x000000010300780c */ /* 0x002fe20003f66270 */
[----:B------:R-:W-:-:S12]  /*1e470*/  IMAD.IADD R2, R8, 0x1, R2 ;  /* 0x0000000108027824 */ /* 0x000fd800078e0202 */
[----:B0-----:R-:W-:Y:S05]  /*1e480*/  @!P3 BRA `(.L_x_1589) ;  /* 0x000000000048b947 */ /* 0x001fea0003800000 */
        /* <DEDUP_REMOVED lines=11> */
.L_x_1591:
[----:B------:R-:W-:-:S13]  /*1e540*/  ISETP.NE.AND P0, PT, R3, 0x1, PT ;  /* 0x000000010300780c */ /* 0x000fda0003f05270 */
[----:B------:R-:W0:Y:S02]  /*1e550*/  @P0 LDC.64 R4, c[0x0][0x9e8] ;  /* 0x00027a00ff040b82 */ /* 0x000e240000000a00 */
[----:B0-----:R-:W-:-:S05]  /*1e560*/  @P0 IMAD.HI.U32 R4, R9, R4, RZ ;  /* 0x0000000409040227 */ /* 0x001fca00078e00ff */
[----:B------:R-:W-:-:S07]  /*1e570*/  @P0 SHF.R.U32.HI R9, RZ, R5, R4 ;  /* 0x00000005ff090219 */ /* 0x000fce0000011604 */
.L_x_1592:
[----:B------:R-:W-:Y:S05]  /*1e580*/  BSYNC B0 ;  /* 0x0000000000007941 */ /* 0x000fea0003800000 */
.L_x_1590:
[----:B------:R-:W-:-:S05]  /*1e590*/  IMAD R9, R9, R3, R3 ;  /* 0x0000000309097224 */ /* 0x000fca00078e0203 */
[----:B------:R-:W-:-:S07]  /*1e5a0*/  VIMNMX R2, R2, R9, PT ;  /* 0x0000000902027248 */ /* 0x000fce0003fe0100 */
.L_x_1589:
[----:B------:R-:W0:Y:S01]  /*1e5b0*/  @P2 LDC R5, c[0x0][0x44c] ;  /* 0x00011300ff052b82 */ /* 0x000e220000000800 */
[----:B------:R-:W-:Y:S01]  /*1e5c0*/  IMAD.MOV.U32 R4, RZ, RZ, R28 ;  /* 0x000000ffff047224 */ /* 0x000fe200078e001c */
[----:B------:R-:W-:Y:S01]  /*1e5d0*/  IADD3 R20, R10, -R29, RZ ;  /* 0x8000001d0a147210 */ /* 0x000fe20007ffe0ff */
[----:B------:R-:W-:-:S05]  /*1e5e0*/  ULDC UR4, c[0x0][0x9dc] ;  /* 0x0002770000047ab9 */ /* 0x000fca0000000800 */
[----:B------:R-:W1:Y:S01]  /*1e5f0*/  @P2 LDC R8, c[0x0][0x450] ;  /* 0x00011400ff082b82 */ /* 0x000e620000000800 */
[----:B0-----:R-:W-:-:S05]  /*1e600*/  @P2 IMAD.HI.U32 R5, R28, R5, RZ ;  /* 0x000000051c052227 */ /* 0x001fca00078e00ff */
[----:B-1----:R-:W-:-:S05]  /*1e610*/  @P2 SHF.R.U32.HI R4, RZ, R8, R5 ;  /* 0x00000008ff042219 */ /* 0x002fca0000011605 */
        /* <DEDUP_REMOVED lines=13> */
.L_x_1595:
[----:B------:R-:W-:-:S13]  /*1e6f0*/  ISETP.NE.AND P0, PT, R3, 0x1, PT ;  /* 0x000000010300780c */ /* 0x000fda0003f05270 */
[----:B------:R-:W0:Y:S02]  /*1e700*/  @P0 LDC.64 R4, c[0x0][0x9e8] ;  /* 0x00027a00ff040b82 */ /* 0x000e240000000a00 */
[----:B0-----:R-:W-:-:S05]  /*1e710*/  @P0 IMAD.HI.U32 R4, R9, R4, RZ ;  /* 0x0000000409040227 */ /* 0x001fca00078e00ff */
[----:B------:R-:W-:-:S07]  /*1e720*/  @P0 SHF.R.U32.HI R9, RZ, R5, R4 ;  /* 0x00000005ff090219 */ /* 0x000fce0000011604 */
.L_x_1596:
[----:B------:R-:W-:Y:S05]  /*1e730*/  BSYNC B0 ;  /* 0x0000000000007941 */ /* 0x000fea0003800000 */
.L_x_1594:
[----:B------:R-:W-:-:S05]  /*1e740*/  IMAD R3, R9, R3, RZ ;  /* 0x0000000309037224 */ /* 0x000fca00078e02ff */
[----:B------:R-:W-:-:S07]  /*1e750*/  VIMNMX R8, R8, R3, !PT ;  /* 0x0000000308087248 */ /* 0x000fce0007fe0100 */
.L_x_1593:
[----:B------:R-:W-:Y:S01]  /*1e760*/  VIADD R2, R2, 0x7f ;  /* 0x0000007f02027836 */ /* 0x000fe20000000000 */
[----:B------:R-:W-:Y:S04]  /*1e770*/  BSSY B0, `(.L_x_1597) ;  /* 0x000015d000007945 */ /* 0x000fe80003800000 */
[----:B------:R-:W-:-:S04]  /*1e780*/  SHF.R.S32.HI R3, RZ, 0x1f, R2 ;  /* 0x0000001fff037819 */ /* 0x000fc80000011402 */
[----:B------:R-:W-:Y:S02]  /*1e790*/  LEA.HI R3, R3, R2, RZ, 0x7 ;  /* 0x0000000203037211 */ /* 0x000fe400078f38ff */
[----:B------:R-:W-:Y:S02]  /*1e7a0*/  SHF.R.S32.HI R2, RZ, 0x1f, R8 ;  /* 0x0000001fff027819 */ /* 0x000fe40000011408 */
[----:B------:R-:W-:Y:S02]  /*1e7b0*/  SHF.R.S32.HI R3, RZ, 0x7, R3 ;  /* 0x00000007ff037819 */ /* 0x000fe40000011403 */
[----:B------:R-:W-:Y:S02]  /*1e7c0*/  LEA.HI R2, R2, R8, RZ, 0x7 ;  /* 0x0000000802027211 */ /* 0x000fe400078f38ff */
[----:B------:R-:W-:Y:S02]  /*1e7d0*/  VIMNMX R3, R21, R3, PT ;  /* 0x0000000315037248 */ /* 0x000fe40003fe0100 */
[----:B------:R-:W-:-:S03]  /*1e7e0*/  SHF.R.S32.HI R2, RZ, 0x7, R2 ;  /* 0x00000007ff027819 */ /* 0x000fc60000011402 */
[----:B------:R-:W-:Y:S01]  /*1e7f0*/  IMAD R3, R3, 0x80, -R6 ;  /* 0x0000008003037824 */ /* 0x000fe200078e0a06 */
[----:B------:R-:W-:-:S04]  /*1e800*/  VIMNMX R2, RZ, R2, !PT ;  /* 0x00000002ff027248 */ /* 0x000fc80007fe0100 */
[----:B------:R-:W-:Y:S01]  /*1e810*/  VIMNMX R3, R3, R7, PT ;  /* 0x0000000703037248 */ /* 0x000fe20003fe0100 */
[----:B------:R-:W-:-:S05]  /*1e820*/  IMAD R2, R2, 0x80, -R6 ;  /* 0x0000008002027824 */ /* 0x000fca00078e0a06 */
[----:B------:R-:W-:-:S04]  /*1e830*/  VIMNMX R4, RZ, R2, !PT ;  /* 0x00000002ff047248 */ /* 0x000fc80007fe0100 */
[----:B------:R-:W-:Y:S02]  /*1e840*/  ISETP.GT.AND P0, PT, R3, R4, PT ;  /* 0x000000040300720c */ /* 0x000fe40003f04270 */
[----:B------:R-:W-:-:S11]  /*1e850*/  SHF.R.U32.HI R4, RZ, 0x7, R4 ;  /* 0x00000007ff047819 */ /* 0x000fd60000011604 */
[----:B------:R-:W-:-:S05]  /*1e860*/  @P0 VIADD R2, R3, 0x7f ;  /* 0x0000007f03020836 */ /* 0x000fca0000000000 */
[----:B------:R-:W-:-:S04]  /*1e870*/  @P0 SHF.R.S32.HI R3, RZ, 0x1f, R2 ;  /* 0x0000001fff030819 */ /* 0x000fc80000011402 */
        /* <DEDUP_REMOVED lines=13> */
.L_x_1756:
[----:B-1----:R-:W-:Y:S02]  /*1e950*/  ISETP.NE.AND P0, PT, R14, RZ, PT ;  /* 0x000000ff0e00720c */ /* 0x002fe40003f05270 */
[----:B------:R-:W-:-:S11]  /*1e960*/  PLOP3.LUT P6, PT, PT, PT, PT, 0x8, 0x0 ;  /* 0x000000000000781c */ /* 0x000fd60003fce170 */
[----:B------:R-:W-:Y:S05]  /*1e970*/  @P0 BRA `(.L_x_1600) ;  /* 0x00000000000c0947 */ /* 0x000fea0003800000 */
[----:B------:R-:W-:-:S03]  /*1e980*/  UMOV UR4, 0xffffffff ;  /* 0xffffffff00047882 */ /* 0x000fc60000000000 */
[----:B------:R-:W-:Y:S05]  /*1e990*/  BRA.DIV UR4, `(.L_x_1601) ;  /* 0x0000006a04fc7947 */ /* 0x000fea000b800000 */
[----:B------:R-:W-:-:S13]  /*1e9a0*/  ELECT P6, URZ, PT ;  /* 0x00000000003f782f */ /* 0x000fda00038c0000 */
.L_x_1600:
[----:B0-----:R-:W2:Y:S01]  /*1e9b0*/  LDL R5, [R1+0x4c] ;  /* 0x00004c0001057983 */ /* 0x001ea20000100800 */
[----:B------:R-:W-:Y:S01]  /*1e9c0*/  BSSY B1, `(.L_x_1602) ;  /* 0x0000008000017945 */ /* 0x000fe20003800000 */
[----:B--2---:R-:W-:-:S05]  /*1e9d0*/  VIADD R5, R5, 0x1 ;  /* 0x0000000105057836 */ /* 0x004fca0000000000 */
[----:B------:R-:W-:-:S04]  /*1e9e0*/  LEA.HI R6, R5, R5, RZ, 0x1 ;  /* 0x0000000505067211 */ /* 0x000fc800078f08ff */
[----:B------:R-:W-:-:S05]  /*1e9f0*/  LOP3.LUT R6, R6, 0xfffffffe, RZ, 0xc0, !PT ;  /* 0xfffffffe06067812 */ /* 0x000fca00078ec0ff */
[----:B------:R-:W-:-:S05]  /*1ea00*/  IMAD.IADD R5, R5, 0x1, -R6 ;  /* 0x0000000105057824 */ /* 0x000fca00078e0a06 */
[----:B------:R-:W-:-:S04]  /*1ea10*/  SHF.L.U32 R5, R5, 0x1f, RZ ;  /* 0x0000001f05057819 */ /* 0x000fc800000006ff */
[----:B------:R-:W0:Y:S02]  /*1ea20*/  SYNCS.PHASECHK.TRANS64.TRYWAIT P0, [R23+URZ+0x2d820], R5 ;  /* 0x02d82005170075a7 */ /* 0x000e24000800017f */
[----:B0-----:R-:W-:Y:S05]  /*1ea30*/  @!P0 BRA `(.L_x_1603) ;  /* 0x0000006800f48947 */ /* 0x001fea0003800000 */
.L_x_1759:
[----:B------:R-:W-:Y:S05]  /*1ea40*/  BSYNC B1 ;  /* 0x0000000000017941 */ /* 0x000fea0003800000 */
.L_x_1602:
        /* <DEDUP_REMOVED lines=11> */
.L_x_1760:
[----:B------:R-:W-:Y:S05]  /*1eb00*/  BSYNC B2 ;  /* 0x0000000000027941 */ /* 0x000fea0003800000 */
.L_x_1606:
        /* <DEDUP_REMOVED lines=9> */
.L_x_1609:
[----:B------:R-:W-:Y:S05]  /*1eba0*/  BSYNC B2 ;  /* 0x0000000000027941 */ /* 0x000fea0003800000 */
.L_x_1608:
[----:B------:R-:W-:Y:S01]  /*1ebb0*/  IMAD.MOV.U32 R14, RZ, RZ, RZ ;  /* 0x000000ffff0e7224 */ /* 0x000fe200078e00ff */
[----:B------:R-:W-:Y:S01]  /*1ebc0*/  UIADD3 UR4, UP0, UR40, 0x570, URZ ;  /* 0x0000057028047890 */ /* 0x000fe2000ff1e03f */
[----:B------:R-:W-:Y:S01]  /*1ebd0*/  IMAD R7, R27, 0x6000, R23 ;  /* 0x000060001b077824 */ /* 0x000fe200078e0217 */
[----:B------:R-:W-:Y:S01]  /*1ebe0*/  PLOP3.LUT P0, PT, PT, PT, PT, 0x80, 0x0 ;  /* 0x000000000000781c */ /* 0x000fe20003f0f070 */
[----:B------:R-:W-:Y:S01]  /*1ebf0*/  IMAD R6, R3, 0x80, R0 ;  /* 0x0000008003067824 */ /* 0x000fe200078e0200 */
[----:B------:R-:W-:Y:S01]  /*1ec00*/  R2UR UR10, R14 ;  /* 0x000000000e0a72ca */ /* 0x000fe200000e0000 */
[----:B0-----:R-:W-:Y:S01]  /*1ec10*/  VIADD R5, R9, 0x2d890 ;  /* 0x0002d89009057836 */ /* 0x001fe20000000000 */
[----:B------:R-:W-:Y:S01]  /*1ec20*/  IADD3 R10, R7, 0x15400, RZ ;  /* 0x00015400070a7810 */ /* 0x000fe20007ffe0ff */
[----:B------:R-:W-:Y:S01]  /*1ec30*/  VIADD R6, R6, 0xffffff80 ;  /* 0xffffff8006067836 */ /* 0x000fe20000000000 */
[----:B------:R-:W-:Y:S01]  /*1ec40*/  UIADD3.X UR5, URZ, UR41, URZ, UP0, !UPT ;  /* 0x000000293f057290 */ /* 0x000fe200087fe43f */
[----:B------:R-:W-:Y:S01]  /*1ec50*/  UMOV UR6, 0x0 ;  /* 0x0000000000067882 */ /* 0x000fe20000000000 */
[----:B------:R-:W-:-:S10]  /*1ec60*/  UMOV UR7, 0x12f00000 ;  /* 0x12f0000000077882 */ /* 0x000fd40000000000 */
.L_x_1610:
        /* <DEDUP_REMOVED lines=16> */
.L_x_1611:
        /* <DEDUP_REMOVED lines=16> */
.L_x_1612:
        /* <DEDUP_REMOVED lines=13> */
.L_x_1761:
[----:B------:R-:W-:Y:S05]  /*1ef40*/  BSYNC B2 ;  /* 0x0000000000027941 */ /* 0x000fea0003800000 */
.L_x_1613:
[----:B------:R-:W-:Y:S01]  /*1ef50*/  BSSY B2, `(.L_x_1615) ;  /* 0x000000b000027945 */ /* 0x000fe20003800000 */
[----:B------:R-:W-:Y:S02]  /*1ef60*/  IMAD.MOV.U32 R10, RZ, RZ, 0x0 ;  /* 0x00000000ff0a7424 */ /* 0x000fe400078e00ff */
[----:B------:R-:W-:Y:S01]  /*1ef70*/  IMAD.MOV.U32 R11, RZ, RZ, 0x12f00000 ;  /* 0x12f00000ff0b7424 */ /* 0x000fe200078e00ff */
[----:B------:R-:W-:Y:S06]  /*1ef80*/  @P1 BRA `(.L_x_1616) ;  /* 0x00000000001c1947 */ /* 0x000fec0003800000 */
[----:B------:R-:W2:Y:S02]  /*1ef90*/  S2R R5, SR_TID.X ;  /* 0x0000000000057919 */ /* 0x000ea40000002100 */
[----:B--2---:R-:W-:Y:S01]  /*1efa0*/  LOP3.LUT R15, R5, 0x1f, RZ, 0xc0, !PT ;  /* 0x0000001f050f7812 */ /* 0x004fe200078ec0ff */
[----:B------:R-:W-:-:S03]  /*1efb0*/  IMAD.MOV.U32 R5, RZ, RZ, 0x6000 ;  /* 0x00006000ff057424 */ /* 0x000fc600078e00ff */
[----:B------:R-:W-:Y:S01]  /*1efc0*/  ISETP.NE.AND P0, PT, R15, RZ, PT ;  /* 0x000000ff0f00720c */ /* 0x000fe20003f05270 */
[----:B------:R2:W-:-:S12]  /*1efd0*/  SYNCS.ARRIVE.TRANS64 RZ, [R9+URZ+0x2d8b0], R5 ;  /* 0x02d8b00509ff79a7 */ /* 0x0005d8000800003f */
[----:B--2---:R-:W-:Y:S05]  /*1efe0*/  @!P0 BRA `(.L_x_1616) ;  /* 0x0000000000048947 */ /* 0x004fea0003800000 */
[----:B------:R-:W-:Y:S01]  /*1eff0*/  BPT.TRAP 0x1 ;  /* 0x000000040000795c */ /* 0x000fe20000300000 */
.L_x_1616:
[----:B------:R-:W-:Y:S05]  /*1f000*/  BSYNC B2 ;  /* 0x0000000000027941 */ /* 0x000fea0003800000 */
.L_x_1615:
        /* <DEDUP_REMOVED lines=8> */
.L_x_1617:
        /* <DEDUP_REMOVED lines=15> */
.L_x_1618:
        /* <DEDUP_REMOVED lines=15> */
.L_x_1619:
        /* <DEDUP_REMOVED lines=10> */
.L_x_1605:
[----:B------:R-:W-:Y:S05]  /*1f310*/  BSYNC B1 ;  /* 0x0000000000017941 */ /* 0x000fea0003800000 */
.L_x_1604:
[----:B0-----:R-:W2:Y:S01]  /*1f320*/  LDL.LU R5, [R1+0x4] ;  /* 0x0000040001057983 */ /* 0x001ea20000300800 */
[----:B------:R-:W-:Y:S01]  /*1f330*/  VIADD R27, R27, 0x1 ;  /* 0x000000011b1b7836 */ /* 0x000fe20000000000 */
[----:B------:R-:W-:Y:S01]  /*1f340*/  PLOP3.LUT P0, PT, PT, PT, PT, 0x8, 0x0 ;  /* 0x000000000000781c */ /* 0x000fe20003f0e170 */
[----:B------:R-:W-:-:S03]  /*1f350*/  VIADD R9, R3, 0xfffffffe ;  /* 0xfffffffe03097836 */ /* 0x000fc60000000000 */
[----:B------:R-:W-:Y:S02]  /*1f360*/  ISETP.NE.AND P1, PT, R27, 0x2, PT ;  /* 0x000000021b00780c */ /* 0x000fe40003f25270 */
[----:B------:R-:W-:Y:S02]  /*1f370*/  ISETP.GE.AND P2, PT, R9, R4, PT ;  /* 0x000000040900720c */ /* 0x000fe40003f46270 */
[----:B------:R-:W-:Y:S02]  /*1f380*/  SEL R3, RZ, 0x1, P1 ;  /* 0x00000001ff037807 */ /* 0x000fe40000800000 */
[----:B------:R-:W-:Y:S02]  /*1f390*/  SEL R27, R27, RZ, P1 ;  /* 0x000000ff1b1b7207 */ /* 0x000fe40000800000 */
[----:B--2---:R-:W-:-:S05]  /*1f3a0*/  LOP3.LUT R5, R5, R3, RZ, 0x3c, !PT ;  /* 0x0000000305057212 */ /* 0x004fca00078e3cff */
[----:B------:R0:W-:Y:S02]  /*1f3b0*/  STL [R1+0x4], R5 ;  /* 0x0000040501007387 */ /* 0x0001e40000100800 */
[----:B------:R-:W-:Y:S05]  /*1f3c0*/  @!P2 BRA `(.L_x_1598) ;  /* 0x00000008005ca947 */ /* 0x000fea0003800000 */
.L_x_1636:
        /* <DEDUP_REMOVED lines=12> */
.L_x_1762:
[----:B------:R-:W-:Y:S05]  /*1f490*/  BSYNC B2 ;  /* 0x0000000000027941 */ /* 0x000fea0003800000 */
.L_x_1622:
        /* <DEDUP_REMOVED lines=9> */
.L_x_1625:
[----:B------:R-:W-:Y:S05]  /*1f530*/  BSYNC B2 ;  /* 0x0000000000027941 */ /* 0x000fea0003800000 */
.L_x_1624:
[----:B------:R-:W-:Y:S01]  /*1f540*/  MOV R12, RZ ;  /* 0x000000ff000c7202 */ /* 0x000fe20000000f00 */
[----:B------:R-:W-:Y:S01]  /*1f550*/  IMAD R6, R27, 0x6000, R23 ;  /* 0x000060001b067824 */ /* 0x000fe200078e0217 */
[----:B------:R-:W-:Y:S01]  /*1f560*/  UIADD3 UR4, UP0, UR40, 0x570, URZ ;  /* 0x0000057028047890 */ /* 0x000fe2000ff1e03f */
[----:B------:R-:W-:Y:S01]  /*1f570*/  PLOP3.LUT P1, PT, PT, PT, PT, 0x80, 0x0 ;  /* 0x000000000000781c */ /* 0x000fe20003f2f070 */
[----:B------:R-:W-:Y:S01]  /*1f580*/  IMAD R5, R9, 0x80, R0 ;  /* 0x0000008009057824 */ /* 0x000fe200078e0200 */
[----:B------:R-:W-:Y:S01]  /*1f590*/  R2UR UR10, R12 ;  /* 0x000000000c0a72ca */ /* 0x000fe200000e0000 */
[----:B------:R-:W-:Y:S01]  /*1f5a0*/  VIADD R3, R8, 0x2d890 ;  /* 0x0002d89008037836 */ /* 0x000fe20000000000 */
[----:B------:R-:W-:Y:S01]  /*1f5b0*/  UIADD3.X UR5, URZ, UR41, URZ, UP0, !UPT ;  /* 0x000000293f057290 */ /* 0x000fe200087fe43f */
[----:B------:R-:W-:Y:S01]  /*1f5c0*/  VIADD R10, R6, 0x15400 ;  /* 0x00015400060a7836 */ /* 0x000fe20000000000 */
[----:B------:R-:W-:Y:S01]  /*1f5d0*/  UMOV UR6, 0x0 ;  /* 0x0000000000067882 */ /* 0x000fe20000000000 */
[----:B------:R-:W-:-:S10]  /*1f5e0*/  UMOV UR7, 0x12f00000 ;  /* 0x12f0000000077882 */ /* 0x000fd40000000000 */
.L_x_1626:
        /* <DEDUP_REMOVED lines=16> */
.L_x_1627:
        /* <DEDUP_REMOVED lines=16> */
.L_x_1628:
        /* <DEDUP_REMOVED lines=13> */
.L_x_1763:
[----:B------:R-:W-:Y:S05]  /*1f8c0*/  BSYNC B2 ;  /* 0x0000000000027941 */ /* 0x000fea0003800000 */
.L_x_1629:
        /* <DEDUP_REMOVED lines=11> */
.L_x_1632:
[----:B------:R-:W-:Y:S05]  /*1f980*/  BSYNC B2 ;  /* 0x0000000000027941 */ /* 0x000fea0003800000 */
.L_x_1631:
        /* <DEDUP_REMOVED lines=8> */
.L_x_1633:
        /* <DEDUP_REMOVED lines=15> */
.L_x_1634:
        /* <DEDUP_REMOVED lines=15> */
.L_x_1635:
        /* <DEDUP_REMOVED lines=10> */
.L_x_1621:
[----:B------:R-:W-:Y:S05]  /*1fc90*/  BSYNC B1 ;  /* 0x0000000000017941 */ /* 0x000fea0003800000 */
.L_x_1620:
[----:B------:R-:W2:Y:S01]  /*1fca0*/  LDL.LU R7, [R1+0x4] ;  /* 0x0000040001077983 */ /* 0x000ea20000300800 */
[----:B------:R-:W-:Y:S01]  /*1fcb0*/  VIADD R27, R27, 0x1 ;  /* 0x000000011b1b7836 */ /* 0x000fe20000000000 */
[C---:B------:R-:W-:Y:S02]  /*1fcc0*/  ISETP.GT.AND P2, PT, R9.reuse, R4, PT ;  /* 0x000000040900720c */ /* 0x040fe40003f44270 */
[----:B------:R-:W-:Y:S02]  /*1fcd0*/  IADD3 R9, R9, -0x1, RZ ;  /* 0xffffffff09097810 */ /* 0x000fe40007ffe0ff */
[----:B------:R-:W-:-:S04]  /*1fce0*/  ISETP.NE.AND P1, PT, R27, 0x2, PT ;  /* 0x000000021b00780c */ /* 0x000fc80003f25270 */
[----:B------:R-:W-:Y:S02]  /*1fcf0*/  SEL R3, RZ, 0x1, P1 ;  /* 0x00000001ff037807 */ /* 0x000fe40000800000 */
[----:B------:R-:W-:Y:S02]  /*1fd00*/  SEL R27, R27, RZ, P1 ;  /* 0x000000ff1b1b7207 */ /* 0x000fe40000800000 */
[----:B--2---:R-:W-:-:S05]  /*1fd10*/  LOP3.LUT R7, R7, R3, RZ, 0x3c, !PT ;  /* 0x0000000307077212 */ /* 0x004fca00078e3cff */
[----:B------:R1:W-:Y:S01]  /*1fd20*/  STL [R1+0x4], R7 ;  /* 0x0000040701007387 */ /* 0x0003e20000100800 */
[----:B------:R-:W-:Y:S05]  /*1fd30*/  @P2 BRA `(.L_x_1636) ;  /* 0xfffffff400a42947 */ /* 0x000fea000383ffff */
.L_x_1598:
[----:B------:R-:W-:Y:S05]  /*1fd40*/  BSYNC B0 ;  /* 0x0000000000007941 */ /* 0x000fea0003800000 */
.L_x_1597:
[----:B------:R-:W2:Y:S01]  /*1fd50*/  LDC R0, c[0x0][0x448] ;  /* 0x00011200ff007b82 */ /* 0x000ea20000000800 */
[----:B------:R-:W-:Y:S01]  /*1fd60*/  VIADD R2, R28, 0xbf ;  /* 0x000000bf1c027836 */ /* 0x000fe20000000000 */
[----:B------:R-:W-:Y:S06]  /*1fd70*/  @!P0 WARPSYNC.ALL ;  /* 0x0000000000008948 */ /* 0x000fec0003800000 */
[----:B------:R-:W-:Y:S01]  /*1fd80*/  @!P0 BAR.SYNC.DEFER_BLOCKING 0xc, 0x200 ;  /* 0x0308000000008b1d */ /* 0x000fe20000010000 */
[----:B--2---:R-:W-:-:S13]  /*1fd90*/  ISETP.NE.AND P1, PT, R0, 0x1, PT ;  /* 0x000000010000780c */ /* 0x004fda0003f25270 */
[----:B------:R-:W2:Y:S08]  /*1fda0*/  @P1 LDC R3, c[0x0][0x44c] ;  /* 0x00011300ff031b82 */ /* 0x000eb00000000800 */
[----:B------:R-:W3:Y:S01]  /*1fdb0*/  @P1 LDC R0, c[0x0][0x450] ;  /* 0x00011400ff001b82 */ /* 0x000ee20000000800 */
[----:B--2---:R-:W-:-:S05]  /*1fdc0*/  @P1 IMAD.HI.U32 R3, R2, R3, RZ ;  /* 0x0000000302031227 */ /* 0x004fca00078e00ff */
[----:B---3--:R-:W-:-:S05]  /*1fdd0*/  @P1 SHF.R.U32.HI R2, RZ, R0, R3 ;  /* 0x00000000ff021219 */ /* 0x008fca0000011603 */
[----:B------:R-:W-:Y:S02]  /*1fde0*/  IMAD.IADD R17, R17, 0x1, R2 ;  /* 0x0000000111117824 */ /* 0x000fe400078e0202 */
[----:B------:R-:W2:Y:S02]  /*1fdf0*/  LDC.64 R2, c[0x0][0x9e0] ;  /* 0x00027800ff027b82 */ /* 0x000ea40000000a00 */
[----:B--2---:R-:W-:Y:S01]  /*1fe00*/  ISETP.GE.AND P2, PT, R3, 0x1, PT ;  /* 0x000000010300780c */ /* 0x004fe20003f46270 */
[----:B------:R-:W-:-:S12]  /*1fe10*/  IMAD.IADD R2, R17, 0x1, R2 ;  /* 0x0000000111027824 */ /* 0x000fd800078e0202 */
[----:B------:R-:W-:Y:S05]  /*1fe20*/  @!P2 BRA `(.L_x_1637) ;  /* 0x000000000048a947 */ /* 0x000fea0003800000 */
[C---:B------:R-:W-:Y:S01]  /*1fe30*/  ISETP.GT.AND P0, PT, R17.reuse, RZ, PT ;  /* 0x000000ff1100720c */ /* 0x040fe20003f04270 */
[----:B------:R-:W-:Y:S01]  /*1fe40*/  BSSY B0, `(.L_x_1638) ;  /* 0x000000e000007945 */ /* 0x000fe20003800000 */
[----:B------:R-:W-:-:S11]  /*1fe50*/  VIADD R0, R17, 0xffffffff ;  /* 0xffffffff11007836 */ /* 0x000fd60000000000 */
[----:B------:R-:W-:Y:S05]  /*1fe60*/  @P0 BRA `(.L_x_1639) ;  /* 0x00000000001c0947 */ /* 0x000fea0003800000 */
[----:B------:R-:W-:Y:S01]  /*1fe70*/  ISETP.NE.AND P0, PT, R3, 0x1, PT ;  /* 0x000000010300780c */ /* 0x000fe20003f05270 */
[----:B------:R-:W-:-:S12]  /*1fe80*/  IMAD.MOV R0, RZ, RZ, -R17 ;  /* 0x000000ffff007224 */ /* 0x000fd800078e0a11 */
[----:B0-----:R-:W0:Y:S02]  /*1fe90*/  @P0 LDC.64 R4, c[0x0][0x9e8] ;  /* 0x00027a00ff040b82 */ /* 0x001e240000000a00 */
[----:B0-----:R-:W-:-:S05]  /*1fea0*/  @P0 IMAD.HI.U32 R4, R0, R4, RZ ;  /* 0x0000000400040227 */ /* 0x001fca00078e00ff */
[----:B------:R-:W-:-:S04]  /*1feb0*/  @P0 SHF.R.U32.HI R0, RZ, R5, R4 ;  /* 0x00000005ff000219 */ /* 0x000fc80000011604 */
[----:B------:R-:W-:Y:S01]  /*1fec0*/  LOP3.LUT R0, RZ, R0, RZ, 0x33, !PT ;  /* 0x00000000ff007212 */ /* 0x000fe200078e33ff */
[----:B------:R-:W-:Y:S06]  /*1fed0*/  BRA `(.L_x_1640) ;  /* 0x0000000000107947 */ /* 0x000fec0003800000 */
.L_x_1639:
[----:B------:R-:W-:-:S13]  /*1fee0*/  ISETP.NE.AND P0, PT, R3, 0x1, PT ;  /* 0x000000010300780c */ /* 0x000fda0003f05270 */
[----:B0-----:R-:W0:Y:S02]  /*1fef0*/  @P0 LDC.64 R4, c[0x0][0x9e8] ;  /* 0x00027a00ff040b82 */ /* 0x001e240000000a00 */
[----:B0-----:R-:W-:-:S05]  /*1ff00*/  @P0 IMAD.HI.U32 R4, R0, R4, RZ ;  /* 0x0000000400040227 */ /* 0x001fca00078e00ff */
[----:B------:R-:W-:-:S07]  /*1ff10*/  @P0 SHF.R.U32.HI R0, RZ, R5, R4 ;  /* 0x00000005ff000219 */ /* 0x000fce0000011604 */
.L_x_1640:
[----:B------:R-:W-:Y:S05]  /*1ff20*/  BSYNC B0 ;  /* 0x0000000000007941 */ /* 0x000fea0003800000 */
.L_x_1638:
[----:B------:R-:W-:-:S05]  /*1ff30*/  IMAD R0, R0, R3, R3 ;  /* 0x0000000300007224 */ /* 0x000fca00078e0203 */
[----:B------:R-:W-:-:S07]  /*1ff40*/  VIMNMX R2, R2, R0, PT ;  /* 0x0000000002027248 */ /* 0x000fce0003fe0100 */
.L_x_1637:
[----:B------:R-:W-:Y:S01]  /*1ff50*/  VIADD R2, R2, 0x7f ;  /* 0x0000007f02027836 */ /* 0x000fe20000000000 */
[----:B------:R-:W-:Y:S01]  /*1ff60*/  ULDC UR4, c[0x0][0x9dc] ;  /* 0x0002770000047ab9 */ /* 0x000fe20000000800 */
[----:B------:R-:W-:-:S03]  /*1ff70*/  IMAD.MOV.U32 R4, RZ, RZ, R28 ;  /* 0x000000ffff047224 */ /* 0x000fc600078e001c */
[----:B------:R-:W-:-:S04]  /*1ff80*/  SHF.R.S32.HI R0, RZ, 0x1f, R2 ;  /* 0x0000001fff007819 */ /* 0x000fc80000011402 */
[----:B------:R-:W-:Y:S02]  /*1ff90*/  LEA.HI R0, R0, R2, RZ, 0x7 ;  /* 0x0000000200007211 */ /* 0x000fe400078f38ff */
[----:B------:R-:W2:Y:S02]  /*1ffa0*/  @P1 LDC R2, c[0x0][0x44c] ;  /* 0x00011300ff021b82 */ /* 0x000ea40000000800 */
[----:B------:R-:W-:-:S04]  /*1ffb0*/  SHF.R.S32.HI R0, RZ, 0x7, R0 ;  /* 0x00000007ff007819 */ /* 0x000fc80000011400 */
[----:B------:R-:W-:Y:S02]  /*1ffc0*/  VIMNMX R26, R21, R0, PT ;  /* 0x00000000151a7248 */ /* 0x000fe40003fe0100 */
[----:B------:R-:W3:Y:S03]  /*1ffd0*/  @P1 LDC R0, c[0x0][0x450] ;  /* 0x00011400ff001b82 */ /* 0x000ee60000000800 */
[----:B------:R4:W-:Y:S01]  /*1ffe0*/  STL [R1+0x44], R26 ;  /* 0x0000441a01007387 */ /* 0x0009e20000100800 */
[----:B--2---:R-:W-:-:S05]  /*1fff0*/  @P1 IMAD.HI.U32 R2, R28, R2, RZ ;  /* 0x000000021c021227 */ /* 0x004fca00078e00ff */
[----:B---3--:R-:W-:-:S05]  /*20000*/  @P1 SHF.R.U32.HI R4, RZ, R0, R2 ;  /* 0x00000000ff041219 */ /* 0x008fca0000011602 */
[----:B------:R-:W-:-:S04]  /*20010*/  IMAD.IADD R2, R20, 0x1, R4 ;  /* 0x0000000114027824 */ /* 0x000fc800078e0204 */
[----:B------:R-:W-:Y:S01]  /*20020*/  VIADD R0, R2, -UR4 ;  /* 0x8000000402007c36 */ /* 0x000fe20008000000 */
[----:B----4-:R-:W-:Y:S06]  /*20030*/  @!P2 BRA `(.L_x_1641) ;  /* 0x000000000044a947 */ /* 0x010fec0003800000 */
[----:B------:R-:W-:Y:S01]  /*20040*/  ISETP.GT.AND P0, PT, R2, -0x1, PT ;  /* 0xffffffff0200780c */ /* 0x000fe20003f04270 */
[----:B------:R-:W-:-:S12]  /*20050*/  BSSY B0, `(.L_x_1642) ;  /* 0x000000d000007945 */ /* 0x000fd80003800000 */
[----:B------:R-:W-:Y:S05]  /*20060*/  @P0 BRA `(.L_x_1643) ;  /* 0x00000000001c0947 */ /* 0x000fea0003800000 */
[----:B------:R-:W-:Y:S02]  /*20070*/  ISETP.NE.AND P0, PT, R3, 0x1, PT ;  /* 0x000000010300780c */ /* 0x000fe40003f05270 */
[----:B------:R-:W-:-:S11]  /*20080*/  LOP3.LUT R2, RZ, R2, RZ, 0x33, !PT ;  /* 0x00000002ff027212 */ /* 0x000fd600078e33ff */
[----:B0-----:R-:W0:Y:S02]  /*20090*/  @P0 LDC.64 R4, c[0x0][0x9e8] ;  /* 0x00027a00ff040b82 */ /* 0x001e240000000a00 */
[----:B0-----:R-:W-:-:S05]  /*200a0*/  @P0 IMAD.HI.U32 R4, R2, R4, RZ ;  /* 0x0000000402040227 */ /* 0x001fca00078e00ff */
[----:B------:R-:W-:-:S04]  /*200b0*/  @P0 SHF.R.U32.HI R2, RZ, R5, R4 ;  /* 0x00000005ff020219 */ /* 0x000fc80000011604 */
[----:B------:R-:W-:Y:S01]  /*200c0*/  LOP3.LUT R2, RZ, R2, RZ, 0x33, !PT ;  /* 0x00000002ff027212 */ /* 0x000fe200078e33ff */
[----:B------:R-:W-:Y:S06]  /*200d0*/  BRA `(.L_x_1644) ;  /* 0x0000000000107947 */ /* 0x000fec0003800000 */
.L_x_1643:
[----:B------:R-:W-:-:S13]  /*200e0*/  ISETP.NE.AND P0, PT, R3, 0x1, PT ;  /* 0x000000010300780c */ /* 0x000fda0003f05270 */
[----:B0-----:R-:W0:Y:S02]  /*200f0*/  @P0 LDC.64 R4, c[0x0][0x9e8] ;  /* 0x00027a00ff040b82 */ /* 0x001e240000000a00 */
[----:B0-----:R-:W-:-:S05]  /*20100*/  @P0 IMAD.HI.U32 R4, R2, R4, RZ ;  /* 0x0000000402040227 */ /* 0x001fca00078e00ff */
[----:B------:R-:W-:-:S07]  /*20110*/  @P0 SHF.R.U32.HI R2, RZ, R5, R4 ;  /* 0x00000005ff020219 */ /* 0x000fce0000011604 */
.L_x_1644:
[----:B------:R-:W-:Y:S05]  /*20120*/  BSYNC B0 ;  /* 0x0000000000007941 */ /* 0x000fea0003800000 */
.L_x_1642:
[----:B------:R-:W-:-:S05]  /*20130*/  IMAD R3, R2, R3, RZ ;  /* 0x0000000302037224 */ /* 0x000fca00078e02ff */
[----:B------:R-:W-:-:S07]  /*20140*/  VIMNMX R0, R0, R3, !PT ;  /* 0x0000000300007248 */ /* 0x000fce0007fe0100 */
.L_x_1641:
[----:B------:R-:W-:Y:S01]  /*20150*/  SHF.R.S32.HI R3, RZ, 0x1f, R0 ;  /* 0x0000001fff037819 */ /* 0x000fe20000011400 */
[----:B------:R-:W-:Y:S03]  /*20160*/  BSSY B7, `(.L_x_1645) ;  /* 0x0000354000077945 */ /* 0x000fe60003800000 */
[----:B------:R-:W-:-:S04]  /*20170*/  LEA.HI R3, R3, R0, RZ, 0x7 ;  /* 0x0000000003037211 */ /* 0x000fc800078f38ff */
[----:B------:R-:W-:-:S04]  /*20180*/  SHF.R.S32.HI R3, RZ, 0x7, R3 ;  /* 0x00000007ff037819 */ /* 0x000fc80000011403 */
[----:B------:R-:W-:-:S04]  /*20190*/  VIMNMX R2, RZ, R3, !PT ;  /* 0x00000003ff027248 */ /* 0x000fc80007fe0100 */
[----:B------:R-:W-:Y:S01]  /*201a0*/  ISETP.GT.AND P0, PT, R26, R2, PT ;  /* 0x000000021a00720c */ /* 0x000fe20003f04270 */
[----:B------:R2:W-:-:S12]  /*201b0*/  STL [R1+0x28], R2 ;  /* 0x0000280201007387 */ /* 0x0005d80000100800 */
[----:B--2---:R-:W-:Y:S05]  /*201c0*/  @P0 BRA `(.L_x_1646) ;  /* 0x0000000000440947 */ /* 0x004fea0003800000 */
        /* <DEDUP_REMOVED lines=17> */
.L_x_1646:
        /* <DEDUP_REMOVED lines=10> */
[----:B------:R-:W2:Y:S01]  /*20380*/  LDC.64 R2, c[0x4][R2] ;  /* 0x0100000002027b82 */ /* 0x000ea20000000a00 */
[----:B0-----:R-:W-:Y:S02]  /*20390*/  IMAD.U32 R5, RZ, RZ, UR7 ;  /* 0x00000007ff057e24 */ /* 0x001fe4000f8e00ff */
[----:B------:R-:W-:Y:S02]  /*203a0*/  IMAD.U32 R6, RZ, RZ, UR8 ;  /* 0x00000008ff067e24 */ /* 0x000fe4000f8e00ff */
[----:B-1----:R-:W-:-:S02]  /*203b0*/  IMAD.U32 R7, RZ, RZ, UR9 ;  /* 0x00000009ff077e24 */ /* 0x002fc4000f8e00ff */
[----:B------:R-:W-:Y:S02]  /*203c0*/  IMAD.U32 R10, RZ, RZ, UR4 ;  /* 0x00000004ff0a7e24 */ /* 0x000fe4000f8e00ff */
[----:B------:R-:W-:Y:S02]  /*203d0*/  IMAD.MOV.U32 R8, RZ, RZ, 0x70 ;  /* 0x00000070ff087424 */ /* 0x000fe400078e00ff */
[----:B------:R-:W-:Y:S02]  /*203e0*/  IMAD.MOV.U32 R12, RZ, RZ, 0x1 ;  /* 0x00000001ff0c7424 */ /* 0x000fe400078e00ff */
[----:B------:R-:W-:-:S07]  /*203f0*/  IMAD.MOV.U32 R13, RZ, RZ, RZ ;  /* 0x000000ffff0d7224 */ /* 0x000fce00078e00ff */
[----:B------:R-:W-:-:S07]  /*20400*/  LEPC R20, `(.L_x_1649) ;  /* 0x000000001014794e */ /* 0x000fce0000000000 */
[----:B--2---:R-:W-:Y:S05]  /*20410*/  CALL.ABS.NOINC R2 ;  /* 0x0000000002007343 */ /* 0x004fea0003c00000 */
.L_x_1649:
[----:B------:R-:W-:Y:S05]  /*20420*/  BSYNC B6 ;  /* 0x0000000000067941 */ /* 0x000fea0003800000 */
.L_x_1648:
        /* <DEDUP_REMOVED lines=9> */
[----:B------:R-:W-:Y:S02]  /*204c0*/  IMAD.U32 R4, RZ, RZ, UR6 ;  /* 0x00000006ff047e24 */ /* 0x000fe4000f8e00ff */
[----:B0-----:R-:W-:Y:S02]  /*204d0*/  IMAD.U32 R5, RZ, RZ, UR7 ;  /* 0x00000007ff057e24 */ /* 0x001fe4000f8e00ff */
[----:B------:R-:W-:Y:S02]  /*204e0*/  IMAD.U32 R6, RZ, RZ, UR8 ;  /* 0x00000008ff067e24 */ /* 0x000fe4000f8e00ff */
[----:B-1----:R-:W-:-:S02]  /*204f0*/  IMAD.U32 R7, RZ, RZ, UR9 ;  /* 0x00000009ff077e24 */ /* 0x002fc4000f8e00ff */
[----:B------:R-:W-:Y:S02]  /*20500*/  IMAD.U32 R10, RZ, RZ, UR4 ;  /* 0x00000004ff0a7e24 */ /* 0x000fe4000f8e00ff */
[----:B------:R-:W-:Y:S02]  /*20510*/  IMAD.U32 R11, RZ, RZ, UR5 ;  /* 0x00000005ff0b7e24 */ /* 0x000fe4000f8e00ff */
[----:B------:R-:W-:Y:S02]  /*20520*/  IMAD.MOV.U32 R8, RZ, RZ, 0x70 ;  /* 0x00000070ff087424 */ /* 0x000fe400078e00ff */
[----:B------:R-:W-:Y:S02]  /*20530*/  IMAD.MOV.U32 R12, RZ, RZ, 0x1 ;  /* 0x00000001ff0c7424 */ /* 0x000fe400078e00ff */
[----:B--2---:R-:W-:-:S07]  /*20540*/  IMAD.MOV.U32 R13, RZ, RZ, RZ ;  /* 0x000000ffff0d7224 */ /* 0x004fce00078e00ff */
[----:B------:R-:W-:-:S07]  /*20550*/  LEPC R20, `(.L_x_1652) ;  /* 0x000000001014794e */ /* 0x000fce0000000000 */
[----:B---3--:R-:W-:Y:S05]  /*20560*/  CALL.ABS.NOINC R2 ;  /* 0x0000000002007343 */ /* 0x008fea0003c00000 */
.L_x_1652:
        /* <DEDUP_REMOVED lines=15> */
.L_x_1651:
[----:B------:R-:W-:Y:S05]  /*20660*/  BSYNC B6 ;  /* 0x0000000000067941 */ /* 0x000fea0003800000 */
.L_x_1650:
[----:B------:R-:W-:Y:S01]  /*20670*/  ULDC.64 UR4, c[0x0][0x9f8] ;  /* 0x00027e0000047ab9 */ /* 0x000fe20000000a00 */
[----:B------:R-:W2:Y:S01]  /*20680*/  LDL R20, [R1+0x24] ;  /* 0x0000240001147983 */ /* 0x000ea20000100800 */
[----:B------:R-:W-:-:S03]  /*20690*/  ISETP.NE.U32.AND P0, PT, RZ, UR4, PT ;  /* 0x00000004ff007c0c */ /* 0x000fc6000bf05070 */
[----:B------:R-:W3:Y:S01]  /*206a0*/  LDL R17, [R1+0x2c] ;  /* 0x00002c0001117983 */ /* 0x000ee20000100800 */
[----:B------:R-:W-:Y:S01]  /*206b0*/  ISETP.NE.AND.EX P0, PT, RZ, UR5, PT, P0 ;  /* 0x00000005ff007c0c */ /* 0x000fe2000bf05300 */
[----:B------:R-:W-:Y:S01]  /*206c0*/  IMAD.MOV.U32 R8, RZ, RZ, R19 ;  /* 0x000000ffff087224 */ /* 0x000fe200078e0013 */
[----:B-1----:R-:W1:Y:S01]  /*206d0*/  LDC R7, c[0x0][0x430] ;  /* 0x00010c00ff077b82 */ /* 0x002e620000000800 */
[----:B------:R-:W4:Y:S01]  /*206e0*/  S2R R24, SR_TID.X ;  /* 0x0000000000187919 */ /* 0x000f220000002100 */
[----:B------:R-:W0:Y:S01]  /*206f0*/  S2R R21, SR_TID.X ;  /* 0x0000000000157919 */ /* 0x000e220000002100 */
[----:B------:R-:W-:Y:S01]  /*20700*/  VIADD R26, R26, 0xffffffff ;  /* 0xffffffff1a1a7836 */ /* 0x000fe20000000000 */
[----:B------:R-:W-:-:S07]  /*20710*/  ULDC UR4, c[0x0][0x2f4] ;  /* 0x0000bd0000047ab9 */ /* 0x000fce0000000800 */
[----:B------:R-:W4:Y:S02]  /*20720*/  @P0 LDC.64 R2, c[0x0][0x9f8] ;  /* 0x00027e00ff020b82 */ /* 0x000f240000000a00 */
[----:B----4-:R-:W-:-:S05]  /*20730*/  @P0 IMAD.WIDE R2, R19, 0x4, R2 ;  /* 0x0000000413020825 */ /* 0x010fca00078e0202 */
[----:B------:R4:W4:Y:S01]  /*20740*/  @P0 LDG.E R8, desc[UR54][R2.64] ;  /* 0x0000003602080981 */ /* 0x000922000c1e1900 */
[----:B-1----:R-:W-:Y:S01]  /*20750*/  ISETP.NE.AND P1, PT, R7, 0x1, PT ;  /* 0x000000010700780c */ /* 0x002fe20003f25270 */
[----:B------:R-:W-:Y:S01]  /*20760*/  IMAD.SHL.U32 R24, R24, 0x20, RZ ;  /* 0x0000002018187824 */ /* 0x000fe200078e00ff */
[----:B0-----:R-:W-:Y:S01]  /*20770*/  LOP3.LUT R21, R21, 0x7f, RZ, 0xc0, !PT ;  /* 0x0000007f15157812 */ /* 0x001fe200078ec0ff */
[----:B------:R-:W-:Y:S01]  /*20780*/  IMAD.SHL.U32 R10, R26, 0x80, RZ ;  /* 0x000000801a0a7824 */ /* 0x000fe200078e00ff */
[----:B------:R-:W0:Y:S02]  /*20790*/  S2R R11, SR_TID.X ;  /* 0x00000000000b7919 */ /* 0x000e240000002100 */
[----:B------:R-:W-:Y:S02]  /*207a0*/  SHF.R.U32.HI R21, RZ, 0x2, R21 ;  /* 0x00000002ff157819 */ /* 0x000fe40000011615 */
[----:B------:R-:W-:-:S04]  /*207b0*/  LOP3.LUT R24, R24, 0x60, RZ, 0xc0, !PT ;  /* 0x0000006018187812 */ /* 0x000fc800078ec0ff */
[----:B------:R-:W-:Y:S01]  /*207c0*/  LOP3.LUT R0, R10, R21, R24, 0xfe, !PT ;  /* 0x000000150a007212 */ /* 0x000fe200078efe18 */
[----:B------:R-:W1:Y:S08]  /*207d0*/  @P1 LDC R4, c[0x0][0x434] ;  /* 0x00010d00ff041b82 */ /* 0x000e700000000800 */
[----:B------:R-:W4:Y:S01]  /*207e0*/  @P1 LDC R5, c[0x0][0x438] ;  /* 0x00010e00ff051b82 */ /* 0x000f220000000800 */
[----:B------:R-:W-:Y:S01]  /*207f0*/  LOP3.LUT R22, R22, 0xfffffff7, RZ, 0xc0, !PT ;  /* 0xfffffff716167812 */ /* 0x000fe200078ec0ff */
[----:B0-----:R-:W-:-:S05]  /*20800*/  IMAD.SHL.U32 R11, R11, 0x8, RZ ;  /* 0x000000080b0b7824 */ /* 0x001fca00078e00ff */
[----:B------:R-:W-:-:S04]  /*20810*/  LOP3.LUT R11, R11, 0x18, RZ, 0xc0, !PT ;  /* 0x000000180b0b7812 */ /* 0x000fc800078ec0ff */
[----:B------:R-:W-:Y:S01]  /*20820*/  LOP3.LUT R12, R11, 0x20, RZ, 0xfc, !PT ;  /* 0x000000200b0c7812 */ /* 0x000fe200078efcff */
[----:B------:R-:W-:Y:S01]  /*20830*/  UMOV UR5, 0xffffffff ;  /* 0xffffffff00057882 */ /* 0x000fe20000000000 */
[C---:B--2---:R-:W-:Y:S01]  /*20840*/  ISETP.GE.AND P0, PT, R0.reuse, R20, PT ;  /* 0x000000140000720c */ /* 0x044fe20003f06270 */
[----:B---3--:R-:W-:-:S04]  /*20850*/  IMAD.IADD R0, R0, 0x1, R17 ;  /* 0x0000000100007824 */ /* 0x008fc800078e0211 */
[----:B-1----:R-:W-:-:S04]  /*20860*/  @P1 IMAD.HI.U32 R4, R0, R4, RZ ;  /* 0x0000000400041227 */ /* 0x002fc800078e00ff */
[----:B------:R-:W-:-:S04]  /*20870*/  IMAD.MOV.U32 R6, RZ, RZ, R0 ;  /* 0x000000ffff067224 */ /* 0x000fc800078e0000 */
[----:B----4-:R-:W0:Y:S01]  /*20880*/  @!P0 LDC.64 R2, c[0x0][0x428] ;  /* 0x00010a00ff028b82 */ /* 0x010e220000000a00 */
[----:B------:R-:W-:-:S05]  /*20890*/  @P1 SHF.R.U32.HI R6, RZ, R5, R4 ;  /* 0x00000005ff061219 */ /* 0x000fca0000011604 */
[----:B------:R-:W-:-:S04]  /*208a0*/  IMAD.MOV R4, RZ, RZ, -R6 ;  /* 0x000000ffff047224 */ /* 0x000fc800078e0a06 */
[----:B------:R-:W-:Y:S01]  /*208b0*/  IMAD R4, R7, R4, R0 ;  /* 0x0000000407047224 */ /* 0x000fe200078e0200 */
[----:B------:R-:W-:Y:S02]  /*208c0*/  @!P0 SHF.R.S32.HI R7, RZ, 0x1f, R6 ;  /* 0x0000001fff078819 */ /* 0x000fe40000011406 */
[----:B------:R-:W-:Y:S01]  /*208d0*/  SHF.R.S32.HI R9, RZ, 0x1f, R8 ;  /* 0x0000001fff097819 */ /* 0x000fe20000011408 */
[CC--:B0-----:R-:W-:Y:S01]  /*208e0*/  @!P0 IMAD.WIDE.U32 R6, R8.reuse, R2.reuse, R6 ;  /* 0x0000000208068225 */ /* 0x0c1fe200078e0006 */
[----:B------:R0:W-:Y:S03]  /*208f0*/  STL [R1+0x10], R8 ;  /* 0x0000100801007387 */ /* 0x0001e60000100800 */
[----:B------:R-:W-:Y:S01]  /*20900*/  @!P0 IMAD R0, R9, R2, RZ ;  /* 0x0000000209008224 */ /* 0x000fe200078e02ff */
[----:B------:R-:W-:Y:S01]  /*20910*/  MOV R5, UR38 ;  /* 0x0000002600057c02 */ /* 0x000fe20008000f00 */
[----:B------:R1:W-:Y:S02]  /*20920*/  STL [R1+0x30], R9 ;  /* 0x0000300901007387 */ /* 0x0003e40000100800 */
[----:B------:R-:W-:-:S02]  /*20930*/  @!P0 IMAD R0, R8, R3, R0 ;  /* 0x0000000308008224 */ /* 0x000fc400078e0200 */
[----:B------:R-:W0:Y:S02]  /*20940*/  @!P0 LDC.64 R2, c[0x0][0x418] ;  /* 0x00010600ff028b82 */ /* 0x000e240000000a00 */
[----:B------:R-:W-:Y:S01]  /*20950*/  @!P0 IMAD.IADD R0, R7, 0x1, R0 ;  /* 0x0000000107008824 */ /* 0x000fe200078e0200 */
[----:B------:R-:W-:Y:S02]  /*20960*/  ISETP.NE.AND P2, PT, R5, 0x3, PT ;  /* 0x000000030500780c */ /* 0x000fe40003f45270 */
[----:B0-----:R-:W-:Y:S01]  /*20970*/  @!P0 LEA R8, P1, R6, R2, 0x2 ;  /* 0x0000000206088211 */ /* 0x001fe200078210ff */
[----:B------:R-:W-:-:S03]  /*20980*/  IMAD.MOV.U32 R2, RZ, RZ, RZ ;  /* 0x000000ffff027224 */ /* 0x000fc600078e00ff */
[----:B-1----:R-:W-:-:S05]  /*20990*/  @!P0 LEA.HI.X R9, R6, R3, R0, 0x2, P1 ;  /* 0x0000000306098211 */ /* 0x002fca00008f1400 */
[----:B------:R0:W5:Y:S01]  /*209a0*/  @!P0 LDG.E R2, desc[UR54][R8.64] ;  /* 0x0000003608028981 */ /* 0x000162000c1e1900 */
[C---:B------:R-:W-:Y:S02]  /*209b0*/  ISETP.GE.AND P0, PT, R11.reuse, UR4, PT ;  /* 0x000000040b007c0c */ /* 0x040fe4000bf06270 */
[----:B------:R-:W-:Y:S02]  /*209c0*/  @P2 LOP3.LUT R22, R22, 0x8, RZ, 0xfc, !PT ;  /* 0x0000000816162812 */ /* 0x000fe400078efcff */
[----:B------:R-:W-:Y:S02]  /*209d0*/  LOP3.LUT R11, R11, 0x40, RZ, 0xfc, !PT ;  /* 0x000000400b0b7812 */ /* 0x000fe400078efcff */
[----:B------:R-:W-:Y:S02]  /*209e0*/  LOP3.LUT R22, R22, 0xfffffffb, RZ, 0xc0, !PT ;  /* 0xfffffffb16167812 */ /* 0x000fe400078ec0ff */
[----:B------:R-:W-:-:S05]  /*209f0*/  ISETP.GE.AND P1, PT, R12, UR4, PT ;  /* 0x000000040c007c0c */ /* 0x000fca000bf26270 */
[----:B------:R-:W-:Y:S02]  /*20a00*/  @P0 LOP3.LUT R22, R22, 0x4, RZ, 0xfc, !PT ;  /* 0x0000000416160812 */ /* 0x000fe400078efcff */
[----:B------:R-:W-:Y:S02]  /*20a10*/  ISETP.GE.AND P0, PT, R11, UR4, PT ;  /* 0x000000040b007c0c */ /* 0x000fe4000bf06270 */
[----:B------:R-:W-:-:S04]  /*20a20*/  LOP3.LUT R22, R22, 0xfffffffe, RZ, 0xc0, !PT ;  /* 0xfffffffe16167812 */ /* 0x000fc800078ec0ff */
[----:B------:R-:W-:-:S04]  /*20a30*/  LOP3.LUT R22, R22, 0xfffffffd, RZ, 0xc0, !PT ;  /* 0xfffffffd16167812 */ /* 0x000fc800078ec0ff */
[----:B------:R-:W-:-:S04]  /*20a40*/  @P1 LOP3.LUT R22, R22, 0x2, RZ, 0xfc, !PT ;  /* 0x0000000216161812 */ /* 0x000fc800078efcff */
[----:B------:R-:W-:Y:S01]  /*20a50*/  @P0 LOP3.LUT R22, R22, 0x1, RZ, 0xfc, !PT ;  /* 0x0000000116160812 */ /* 0x000fe200078efcff */
[----:B0-----:R-:W-:Y:S06]  /*20a60*/  BRA.DIV UR5, `(.L_x_1653) ;  /* 0x0000004e054c7947 */ /* 0x001fec000b800000 */
.L_x_1766:
[----:B------:R-:W-:-:S05]  /*20a70*/  SHF.R.S32.HI R9, RZ, 0x1f, R18 ;  /* 0x0000001fff097819 */ /* 0x000fca0000011412 */
[----:B------:R0:W-:Y:S01]  /*20a80*/  STL [R1+0xc], R9 ;  /* 0x00000c0901007387 */ /* 0x0001e20000100800 */
[----:B------:R-:W-:Y:S05]  /*20a90*/  @!P2 BRA `(.L_x_1654) ;  /* 0x000000000004a947 */ /* 0x000fea0003800000 */
[----:B------:R-:W-:Y:S01]  /*20aa0*/  BPT.TRAP 0x1 ;  /* 0x000000040000795c */ /* 0x000fe20000300000 */
.L_x_1654:
        /* <DEDUP_REMOVED lines=23> */
[----:B--2---:R-:W-:-:S04]  /*20c20*/  SHF.L.U32 R5, R5, 0x1f, RZ ;  /* 0x0000001f05057819 */ /* 0x004fc800000006ff */
[----:B------:R-:W1:Y:S02]  /*20c30*/  SYNCS.PHASECHK.TRANS64.TRYWAIT P0, [R0+URZ+0x2d840], R5 ;  /* 0x02d84005000075a7 */ /* 0x000e64000800017f */
[----:B-1----:R-:W-:Y:S05]  /*20c40*/  @!P0 BRA `(.L_x_1656) ;  /* 0x0000004c00088947 */ /* 0x002fea0003800000 */
.L_x_1767:
[----:B------:R-:W-:Y:S05]  /*20c50*/  BSYNC B0 ;  /* 0x0000000000007941 */ /* 0x000fea0003800000 */
.L_x_1655:
[----:B------:R-:W2:Y:S01]  /*20c60*/  LDL R7, [R1+0xc] ;  /* 0x00000c0001077983 */ /* 0x000ea20000100800 */
[----:B------:R-:W-:-:S03]  /*20c70*/  ULDC.64 UR4, c[0x0][0x300] ;  /* 0x0000c00000047ab9 */ /* 0x000fc60000000a00 */
[----:B------:R-:W3:Y:S04]  /*20c80*/  LDL R12, [R1+0x24] ;  /* 0x00002400010c7983 */ /* 0x000ee80000100800 */
[----:B------:R-:W4:Y:S01]  /*20c90*/  LDL R11, [R1+0x14] ;  /* 0x00001400010b7983 */ /* 0x000f220000100800 */
[----:B------:R-:W-:Y:S01]  /*20ca0*/  IMAD R3, R3, UR4, RZ ;  /* 0x0000000403037c24 */ /* 0x000fe2000f8e02ff */
[----:B------:R-:W-:Y:S01]  /*20cb0*/  LOP3.LUT P4, RZ, R22, 0x4, RZ, 0xc0, !PT ;  /* 0x0000000416ff7812 */ /* 0x000fe2000788c0ff */
[----:B------:R-:W5:Y:S02]  /*20cc0*/  S2R R6, SR_TID.X ;  /* 0x0000000000067919 */ /* 0x000f640000002100 */
[----:B------:R-:W-:Y:S01]  /*20cd0*/  IMAD R3, R4, UR5, R3 ;  /* 0x0000000504037c24 */ /* 0x000fe2000f8e0203 */
[----:B------:R-:W-:Y:S01]  /*20ce0*/  LOP3.LUT P3, RZ, R22, 0x2, RZ, 0xc0, !PT ;  /* 0x0000000216ff7812 */ /* 0x000fe2000786c0ff */
[----:B-1----:R-:W-:Y:S01]  /*20cf0*/  IMAD.WIDE.U32 R4, R4, UR4, RZ ;  /* 0x0000000404047c25 */ /* 0x002fe2000f8e00ff */
[----:B0-----:R-:W0:Y:S01]  /*20d00*/  S2R R9, SR_TID.X ;  /* 0x0000000000097919 */ /* 0x001e220000002100 */
[----:B------:R-:W-:Y:S01]  /*20d10*/  ULDC.64 UR4, c[0x0][0x310] ;  /* 0x0000c40000047ab9 */ /* 0x000fe20000000a00 */
[----:B------:R-:W-:Y:S01]  /*20d20*/  LOP3.LUT P2, RZ, R22, 0x1, RZ, 0xc0, !PT ;  /* 0x0000000116ff7812 */ /* 0x000fe2000784c0ff */
[----:B------:R-:W-:-:S02]  /*20d30*/  IMAD.IADD R5, R5, 0x1, R3 ;  /* 0x0000000105057824 */ /* 0x000fc400078e0203 */
[----:B------:R-:W-:Y:S02]  /*20d40*/  IMAD R8, R8, UR4, RZ ;  /* 0x0000000408087c24 */ /* 0x000fe4000f8e02ff */
[----:B------:R-:W-:-:S04]  /*20d50*/  IMAD.WIDE.U32 R4, R2, UR4, R4 ;  /* 0x0000000402047c25 */ /* 0x000fc8000f8e0004 */
[----:B------:R-:W-:Y:S01]  /*20d60*/  IMAD R2, R2, UR5, R8 ;  /* 0x0000000502027c24 */ /* 0x000fe2000f8e0208 */
[----:B------:R-:W-:-:S03]  /*20d70*/  ULDC.64 UR4, c[0x0][0x308] ;  /* 0x0000c20000047ab9 */ /* 0x000fc60000000a00 */
[----:B------:R-:W-:Y:S02]  /*20d80*/  IMAD.IADD R3, R5, 0x1, R2 ;  /* 0x0000000105037824 */ /* 0x000fe400078e0202 */
[----:B------:R-:W-:Y:S01]  /*20d90*/  IMAD.MOV.U32 R2, RZ, RZ, R4 ;  /* 0x000000ffff027224 */ /* 0x000fe200078e0004 */
[----:B-----5:R-:W-:-:S04]  /*20da0*/  LOP3.LUT R6, R6, 0x7f, RZ, 0xc0, !PT ;  /* 0x0000007f06067812 */ /* 0x020fc800078ec0ff */
[----:B------:R-:W-:Y:S01]  /*20db0*/  SHF.R.U32.HI R6, RZ, 0x2, R6 ;  /* 0x00000002ff067819 */ /* 0x000fe20000011606 */
[----:B0-----:R-:W-:-:S05]  /*20dc0*/  IMAD.SHL.U32 R9, R9, 0x8, RZ ;  /* 0x0000000809097824 */ /* 0x001fca00078e00ff */
[----:B------:R-:W-:Y:S01]  /*20dd0*/  LOP3.LUT R9, R9, 0x18, RZ, 0xc0, !PT ;  /* 0x0000001809097812 */ /* 0x000fe200078ec0ff */
[----:B--2---:R-:W-:-:S04]  /*20de0*/  IMAD R4, R7, UR4, RZ ;  /* 0x0000000407047c24 */ /* 0x004fc8000f8e02ff */
[----:B------:R-:W-:Y:S01]  /*20df0*/  IMAD R7, R18, UR5, R4 ;  /* 0x0000000512077c24 */ /* 0x000fe2000f8e0204 */
[----:B---3--:R-:W-:Y:S01]  /*20e00*/  IADD3 R6, -R6, R12, -R10 ;  /* 0x0000000c06067210 */ /* 0x008fe20007ffe90a */
[----:B------:R-:W-:Y:S01]  /*20e10*/  IMAD.WIDE.U32 R4, R18, UR4, R2 ;  /* 0x0000000412047c25 */ /* 0x000fe2000f8e0002 */
[----:B------:R-:W-:-:S03]  /*20e20*/  ULDC.64 UR4, c[0x0][0x2e8] ;  /* 0x0000ba0000047ab9 */ /* 0x000fc60000000a00 */
[----:B------:R-:W-:Y:S01]  /*20e30*/  IMAD.IADD R7, R5, 0x1, R7 ;  /* 0x0000000105077824 */ /* 0x000fe200078e0207 */
[C---:B------:R-:W-:Y:S01]  /*20e40*/  LEA R2, P0, R4.reuse, UR4, 0x1 ;  /* 0x0000000404027c11 */ /* 0x040fe2000f8008ff */
[----:B------:R-:W-:Y:S01]  /*20e50*/  UMOV UR4, 0xffffffff ;  /* 0xffffffff00047882 */ /* 0x000fe20000000000 */
[----:B----4-:R-:W-:Y:S02]  /*20e60*/  IMAD R8, R25, 0x3000, R11 ;  /* 0x0000300019087824 */ /* 0x010fe400078e020b */
[----:B------:R-:W-:Y:S02]  /*20e70*/  LEA.HI.X R7, R4, UR5, R7, 0x1, P0 ;  /* 0x0000000504077c11 */ /* 0x000fe400080f0c07 */
[----:B------:R-:W-:Y:S01]  /*20e80*/  ISETP.GE.AND P0, PT, R6, 0x1, PT ;  /* 0x000000010600780c */ /* 0x000fe20003f06270 */
[----:B------:R-:W-:-:S12]  /*20e90*/  BRA.DIV UR4, `(.L_x_1657) ;  /* 0x0000004a04887947 */ /* 0x000fd8000b800000 */
[----:B------:R-:W0:Y:S04]  /*20ea0*/  SHFL.IDX PT, R3, R2, RZ, 0x1c1f ;  /* 0x001c1fff02037589 */ /* 0x000e2800000e0000 */
[----:B------:R-:W1:Y:S01]  /*20eb0*/  SHFL.IDX PT, R4, R7, RZ, 0x1c1f ;  /* 0x001c1fff07047589 */ /* 0x000e6200000e0000 */
[----:B0-----:R-:W-:Y:S01]  /*20ec0*/  @P0 LEA R5, P1, R9, R3, 0x1 ;  /* 0x0000000309050211 */ /* 0x001fe200078208ff */
[----:B------:R-:W-:-:S04]  /*20ed0*/  @P0 IMAD R3, R8, 0x2, R23 ;  /* 0x0000000208030824 */ /* 0x000fc800078e0217 */
        /* <DEDUP_REMOVED lines=11> */
[----:B0-----:R-:W-:Y:S01]  /*20f90*/  @P1 LEA R5, P0, R9, R3, 0x1 ;  /* 0x0000000309051211 */ /* 0x001fe200078008ff */
[----:B------:R-:W-:-:S04]  /*20fa0*/  @P1 IMAD R3, R8, 0x2, R23 ;  /* 0x0000000208031824 */ /* 0x000fc800078e0217 */
        /* <DEDUP_REMOVED lines=12> */
[----:B0-----:R-:W-:-:S02]  /*21070*/  @P1 LEA R5, P0, R9, R3, 0x1 ;  /* 0x0000000309051211 */ /* 0x001fc400078008ff */
[----:B------:R-:W-:-:S03]  /*21080*/  @P1 LEA R3, R8, R23, 0x1 ;  /* 0x0000001708031211 */ /* 0x000fc600078e08ff */
[----:B-1----:R-:W-:-:S05]  /*21090*/  @P1 IMAD.X R4, RZ, RZ, R4, P0 ;  /* 0x000000ffff041224 */ /* 0x002fca00000e0604 */
[----:B------:R-:W-:-:S04]  /*210a0*/  @P1 LOP3.LUT R5, R5, R4, RZ, 0x3c, !PT ;  /* 0x0000000405051212 */ /* 0x000fc800078e3cff */
[----:B------:R-:W-:-:S04]  /*210b0*/  @P1 LOP3.LUT R4, R5, R4, RZ, 0x3c, !PT ;  /* 0x0000000405041212 */ /* 0x000fc800078e3cff */
[----:B------:R-:W-:-:S05]  /*210c0*/  @P1 LOP3.LUT R5, R5, R4, RZ, 0x3c, !PT ;  /* 0x0000000405051212 */ /* 0x000fca00078e3cff */
[----:B------:R0:W-:Y:S04]  /*210d0*/  @P1 LDGSTS.E.BYPASS.LTC128B.128 [R3+0x16400], desc[UR54][R4.64], !P4 ;  /* 0x1640000004031fae */ /* 0x0001e8000e101d76 */
[----:B------:R0:W-:Y:S04]  /*210e0*/  @P1 LDGSTS.E.BYPASS.LTC128B.128 [R3+0x18400], desc[UR54][R4.64+0x40], !P3 ;  /* 0x1840004004031fae */ /* 0x0001e8000d901d76 */
[----:B--23--:R0:W-:Y:S02]  /*210f0*/  @P1 LDGSTS.E.BYPASS.LTC128B.128 [R3+0x1a400], desc[UR54][R4.64+0x80], !P2 ;  /* 0x1a40008004031fae */ /* 0x00c1e4000d101d76 */
.L_x_1777:
[----:B------:R-:W-:-:S13]  /*21100*/  ISETP.GE.AND P0, PT, R6, 0x61, PT ;  /* 0x000000610600780c */ /* 0x000fda0003f06270 */
[----:B------:R-:W-:Y:S01]  /*21110*/  @P0 LEA R2, P1, R9, R2, 0x1 ;  /* 0x0000000209020211 */ /* 0x000fe200078208ff */
[----:B------:R-:W-:-:S04]  /*21120*/  @P0 IMAD R8, R8, 0x2, R23 ;  /* 0x0000000208080824 */ /* 0x000fc800078e0217 */
[----:B01----:R-:W-:-:S05]  /*21130*/  @P0 IMAD.X R3, RZ, RZ, R7, P1 ;  /* 0x000000ffff030224 */ /* 0x003fca00008e0607 */
        /* <DEDUP_REMOVED lines=8> */
.L_x_1658:
        /* <DEDUP_REMOVED lines=11> */
.L_x_1659:
[----:B------:R0:W5:Y:S01]  /*21270*/  LDL.LU R3, [R1+0x8] ;  /* 0x0000080001037983 */ /* 0x0001620000300800 */
[----:B------:R0:W-:Y:S02]  /*21280*/  SYNCS.ARRIVE.TRANS64.A1T0 RZ, [R0+URZ+0x2d830], RZ ;  /* 0x02d830ff00ff79a7 */ /* 0x0001e4000810003f */
[----:B------:R-:W-:Y:S05]  /*21290*/  WARPSYNC.ALL ;  /* 0x0000000000007948 */ /* 0x000fea0003800000 */
[----:B------:R-:W-:Y:S01]  /*212a0*/  ULDC.64 UR4, c[0x0][0x298] ;  /* 0x0000a60000047ab9 */ /* 0x000fe20000000a00 */
[----:B------:R-:W-:Y:S01]  /*212b0*/  ULDC.64 UR6, c[0x0][0xa00] ;  /* 0x0002800000067ab9 */ /* 0x000fe20000000a00 */
[----:B0-----:R-:W-:Y:S01]  /*212c0*/  VIADD R0, R23, 0xc400 ;  /* 0x0000c40017007836 */ /* 0x001fe20000000000 */
[----:B------:R-:W-:Y:S01]  /*212d0*/  BAR.SYNC.DEFER_BLOCKING 0x8, 0x200 ;  /* 0x0208000000007b1d */ /* 0x000fe20000010000 */
[----:B------:R-:W-:-:S03]  /*212e0*/  ISETP.NE.U32.AND P0, PT, RZ, UR6, PT ;  /* 0x00000006ff007c0c */ /* 0x000fc6000bf05070 */
[----:B------:R-:W-:Y:S02]  /*212f0*/  LOP3.LUT P1, RZ, R0, 0x1bf, RZ, 0xc0, !PT ;  /* 0x000001bf00ff7812 */ /* 0x000fe4000782c0ff */
[----:B------:R-:W-:Y:S01]  /*21300*/  ISETP.NE.AND.EX P0, PT, RZ, UR7, PT, P0 ;  /* 0x00000007ff007c0c */ /* 0x000fe2000bf05300 */
[----:B------:R-:W-:Y:S01]  /*21310*/  BSSY B6, `(.L_x_1660) ;  /* 0x000001e000067945 */ /* 0x000fe20003800000 */
[----:B-----5:R-:W-:Y:S01]  /*21320*/  SHF.R.S32.HI R2, RZ, 0x1f, R3 ;  /* 0x0000001fff027819 */ /* 0x020fe20000011403 */
[----:B------:R-:W-:-:S04]  /*21330*/  IMAD.WIDE.U32 R4, R3, UR4, RZ ;  /* 0x0000000403047c25 */ /* 0x000fc8000f8e00ff */
[----:B------:R-:W-:Y:S01]  /*21340*/  IMAD R2, R2, UR4, RZ ;  /* 0x0000000402027c24 */ /* 0x000fe2000f8e02ff */
[----:B------:R0:W-:Y:S03]  /*21350*/  STL.64 [R1+0x38], R4 ;  /* 0x0000380401007387 */ /* 0x0001e60000100a00 */
[----:B------:R-:W-:Y:S01]  /*21360*/  IMAD R0, R3, UR5, R2 ;  /* 0x0000000503007c24 */ /* 0x000fe2000f8e0202 */
[----:B------:R-:W-:-:S03]  /*21370*/  SHF.R.S32.HI R2, RZ, 0x1f, R19 ;  /* 0x0000001fff027819 */ /* 0x000fc60000011413 */
[----:B------:R-:W-:Y:S01]  /*21380*/  IMAD.IADD R3, R5, 0x1, R0 ;  /* 0x0000000105037824 */ /* 0x000fe200078e0200 */
[----:B------:R-:W-:Y:S02]  /*21390*/  SEL R0, R19, RZ, !P0 ;  /* 0x000000ff13007207 */ /* 0x000fe40004000000 */
[----:B------:R-:W-:Y:S02]  /*213a0*/  SEL R2, R2, RZ, !P0 ;  /* 0x000000ff02027207 */ /* 0x000fe40004000000 */
[----:B------:R0:W-:Y:S04]  /*213b0*/  STL [R1+0x40], R3 ;  /* 0x0000400301007387 */ /* 0x0001e80000100800 */
[----:B------:R0:W-:Y:S04]  /*213c0*/  STL [R1+0x8], R0 ;  /* 0x0000080001007387 */ /* 0x0001e80000100800 */
[----:B------:R0:W-:Y:S01]  /*213d0*/  STL [R1+0x48], R2 ;  /* 0x0000480201007387 */ /* 0x0001e20000100800 */
        /* <DEDUP_REMOVED lines=17> */
.L_x_1661:
[----:B------:R-:W-:Y:S05]  /*214f0*/  BSYNC B6 ;  /* 0x0000000000067941 */ /* 0x000fea0003800000 */
.L_x_1660:
[----:B0-----:R-:W2:Y:S01]  /*21500*/  LDL.LU R0, [R1+0x48] ;  /* 0x0000480001007983 */ /* 0x001ea20000300800 */
[----:B------:R-:W0:Y:S01]  /*21510*/  LDC R9, c[0x0][0x448] ;  /* 0x00011200ff097b82 */ /* 0x000e220000000800 */
[----:B------:R-:W-:Y:S01]  /*21520*/  ULDC.64 UR4, c[0x0][0x2d8] ;  /* 0x0000b60000047ab9 */ /* 0x000fe20000000a00 */
[----:B------:R-:W-:Y:S01]  /*21530*/  ULDC.64 UR6, c[0x0][0x2c8] ;  /* 0x0000b20000067ab9 */ /* 0x000fe20000000a00 */
[----:B------:R-:W3:Y:S01]  /*21540*/  LDL.LU R21, [R1+0x40] ;  /* 0x0000400001157983 */ /* 0x000ee20000300800 */
[----:B------:R-:W-:-:S03]  /*21550*/  ULDC.64 UR8, c[0x0][0x280] ;  /* 0x0000a00000087ab9 */ /* 0x000fc60000000a00 */
[----:B------:R-:W3:Y:S04]  /*21560*/  LDL.LU.64 R2, [R1+0x38] ;  /* 0x0000380001027983 */ /* 0x000ee80000300a00 */
[----:B------:R-:W4:Y:S04]  /*21570*/  LDL R20, [R1+0xc] ;  /* 0x00000c0001147983 */ /* 0x000f280000100800 */
[----:B------:R-:W5:Y:S01]  /*21580*/  LDL.LU R4, [R1+0x8] ;  /* 0x0000080001047983 */ /* 0x000f620000300800 */
[----:B0-----:R-:W-:-:S13]  /*21590*/  ISETP.NE.AND P1, PT, R9, 0x1, PT ;  /* 0x000000010900780c */ /* 0x001fda0003f25270 */
[----:B------:R-:W0:Y:S08]  /*215a0*/  @P1 LDC R6, c[0x0][0x450] ;  /* 0x00011400ff061b82 */ /* 0x000e300000000800 */
[----:B------:R-:W1:Y:S01]  /*215b0*/  @P1 LDC R8, c[0x0][0x450] ;  /* 0x00011400ff081b82 */ /* 0x000e620000000800 */
[----:B------:R-:W0:Y:S02]  /*215c0*/  S2R R11, SR_TID.X ;  /* 0x00000000000b7919 */ /* 0x000e240000002100 */
[----:B0-----:R-:W-:-:S05]  /*215d0*/  IMAD.SHL.U32 R10, R11, 0x8, RZ ;  /* 0x000000080b0a7824 */ /* 0x001fca00078e00ff */
[----:B------:R-:W-:Y:S01]  /*215e0*/  LOP3.LUT R10, R10, 0x18, RZ, 0xc0, !PT ;  /* 0x000000180a0a7812 */ /* 0x000fe200078ec0ff */
[----:B--2---:R-:W-:Y:S01]  /*215f0*/  IMAD.MOV.U32 R5, RZ, RZ, R0 ;  /* 0x000000ffff057224 */ /* 0x004fe200078e0000 */
[----:B---3--:R-:W-:Y:S02]  /*21600*/  MOV R3, R21 ;  /* 0x0000001500037202 */ /* 0x008fe40000000f00 */
[----:B------:R-:W0:Y:S01]  /*21610*/  S2R R21, SR_TID.X ;  /* 0x0000000000157919 */ /* 0x000e220000002100 */
[----:B----4-:R-:W-:Y:S02]  /*21620*/  IMAD R0, R20, UR4, RZ ;  /* 0x0000000414007c24 */ /* 0x010fe4000f8e02ff */
[----:B------:R-:W2:Y:S01]  /*21630*/  S2R R20, SR_TID.X ;  /* 0x0000000000147919 */ /* 0x000ea20000002100 */
[----:B------:R-:W-:-:S04]  /*21640*/  IMAD.WIDE.U32 R2, R18, UR4, R2 ;  /* 0x0000000412027c25 */ /* 0x000fc8000f8e0002 */
[----:B------:R-:W-:Y:S01]  /*21650*/  IMAD R0, R18, UR5, R0 ;  /* 0x0000000512007c24 */ /* 0x000fe2000f8e0200 */
[----:B------:R-:W-:-:S03]  /*21660*/  ULDC.64 UR4, c[0x0][0x2e0] ;  /* 0x0000b80000047ab9 */ /* 0x000fc60000000a00 */
[----:B------:R-:W-:Y:S02]  /*21670*/  IMAD.IADD R3, R3, 0x1, R0 ;  /* 0x0000000103037824 */ /* 0x000fe400078e0200 */
[----:B------:R-:W-:Y:S02]  /*21680*/  IMAD R0, R5, UR4, RZ ;  /* 0x0000000405007c24 */ /* 0x000fe4000f8e02ff */
[----:B------:R-:W3:Y:S01]  /*21690*/  @P1 LDC R5, c[0x0][0x44c] ;  /* 0x00011300ff051b82 */ /* 0x000ee20000000800 */
[----:B-----5:R-:W-:-:S04]  /*216a0*/  IMAD.WIDE.U32 R2, R4, UR4, R2 ;  /* 0x0000000404027c25 */ /* 0x020fc8000f8e0002 */
[----:B------:R-:W-:Y:S01]  /*216b0*/  IMAD R0, R4, UR5, R0 ;  /* 0x0000000504007c24 */ /* 0x000fe2000f8e0200 */
[----:B------:R-:W-:Y:S01]  /*216c0*/  ULDC.64 UR4, c[0x0][0x2d0] ;  /* 0x0000b40000047ab9 */ /* 0x000fe20000000a00 */
[----:B0-----:R-:W-:Y:S01]  /*216d0*/  IMAD.SHL.U32 R21, R21, 0x20, RZ ;  /* 0x0000002015157824 */ /* 0x001fe200078e00ff */
[----:B--2---:R-:W-:-:S04]  /*216e0*/  LOP3.LUT R20, R20, 0x7f, RZ, 0xc0, !PT ;  /* 0x0000007f14147812 */ /* 0x004fc800078ec0ff */
[----:B------:R-:W-:Y:S02]  /*216f0*/  LOP3.LUT R21, R21, 0x60, RZ, 0xc0, !PT ;  /* 0x0000006015157812 */ /* 0x000fe400078ec0ff */
[----:B------:R-:W-:-:S04]  /*21700*/  SHF.R.U32.HI R20, RZ, 0x2, R20 ;  /* 0x00000002ff147819 */ /* 0x000fc80000011614 */
[----:B------:R-:W-:Y:S01]  /*21710*/  LOP3.LUT R20, R20, R21, RZ, 0xfc, !PT ;  /* 0x0000001514147212 */ /* 0x000fe200078efcff */
[----:B------:R-:W-:-:S04]  /*21720*/  IMAD.IADD R3, R3, 0x1, R0 ;  /* 0x0000000103037824 */ /* 0x000fc800078e0200 */
[----:B------:R-:W-:-:S04]  /*21730*/  IMAD.IADD R0, R20, 0x1, R28 ;  /* 0x0000000114007824 */ /* 0x000fc800078e021c */
[----:B---3--:R-:W-:-:S04]  /*21740*/  @P1 IMAD.HI.U32 R5, R0, R5, RZ ;  /* 0x0000000500051227 */ /* 0x008fc800078e00ff */
[----:B------:R-:W-:Y:S01]  /*21750*/  IMAD.MOV.U32 R4, RZ, RZ, R0 ;  /* 0x000000ffff047224 */ /* 0x000fe200078e0000 */
[----:B------:R-:W-:-:S04]  /*21760*/  @P1 SHF.R.U32.HI R4, RZ, R6, R5 ;  /* 0x00000006ff041219 */ /* 0x000fc80000011605 */
        /* <DEDUP_REMOVED lines=11> */
[----:B------:R-:W0:Y:S02]  /*21820*/  @P1 LDC R7, c[0x0][0x44c] ;  /* 0x00011300ff071b82 */ /* 0x000e240000000800 */
[----:B------:R-:W-:Y:S01]  /*21830*/  IMAD.IADD R6, R5, 0x1, R6 ;  /* 0x0000000105067824 */ /* 0x000fe200078e0206 */
[----:B------:R-:W-:-:S04]  /*21840*/  LEA R5, P0, R4, UR8, 0x1 ;  /* 0x0000000804057c11 */ /* 0x000fc8000f8008ff */
[----:B------:R-:W-:Y:S01]  /*21850*/  LEA.HI.X R4, R4, UR9, R6, 0x1, P0 ;  /* 0x0000000904047c11 */ /* 0x000fe200080f0c06 */
[----:B------:R-:W-:-:S04]  /*21860*/  VIADD R6, R0, 0x80 ;  /* 0x0000008000067836 */ /* 0x000fc80000000000 */
[----:B------:R-:W-:Y:S02]  /*21870*/  IMAD.MOV.U32 R0, RZ, RZ, R6 ;  /* 0x000000ffff007224 */ /* 0x000fe400078e0006 */
[----:B0-----:R-:W-:-:S05]  /*21880*/  @P1 IMAD.HI.U32 R7, R6, R7, RZ ;  /* 0x0000000706071227 */ /* 0x001fca00078e00ff */
[----:B-1----:R-:W-:-:S05]  /*21890*/  @P1 SHF.R.U32.HI R0, RZ, R8, R7 ;  /* 0x00000008ff001219 */ /* 0x002fca0000011607 */
[----:B------:R-:W-:-:S04]  /*218a0*/  IMAD.MOV R7, RZ, RZ, -R0 ;  /* 0x000000ffff077224 */ /* 0x000fc800078e0a00 */
[----:B------:R-:W-:Y:S01]  /*218b0*/  IMAD R6, R9, R7, R6 ;  /* 0x0000000709067224 */ /* 0x000fe200078e0206 */
[----:B------:R-:W-:Y:S01]  /*218c0*/  SHF.R.S32.HI R7, RZ, 0x1f, R0 ;  /* 0x0000001fff077819 */ /* 0x000fe20000011400 */
[----:B------:R-:W-:-:S04]  /*218d0*/  IMAD.WIDE.U32 R2, R0, UR4, R2 ;  /* 0x0000000400027c25 */ /* 0x000fc8000f8e0002 */
[----:B------:R-:W-:Y:S02]  /*218e0*/  IMAD R7, R7, UR4, RZ ;  /* 0x0000000407077c24 */ /* 0x000fe4000f8e02ff */
[C---:B------:R-:W-:Y:S01]  /*218f0*/  IMAD.SHL.U32 R21, R11.reuse, 0x8, RZ ;  /* 0x000000080b157824 */ /* 0x040fe200078e00ff */
[----:B------:R-:W-:Y:S01]  /*21900*/  LOP3.LUT R20, R11, 0x7f, RZ, 0xc0, !PT ;  /* 0x0000007f0b147812 */ /* 0x000fe200078ec0ff */
[----:B------:R-:W-:Y:S01]  /*21910*/  IMAD R0, R0, UR5, R7 ;  /* 0x0000000500007c24 */ /* 0x000fe2000f8e0207 */
[----:B------:R-:W-:-:S03]  /*21920*/  ULDC UR4, c[0x0][0x2b8] ;  /* 0x0000ae0000047ab9 */ /* 0x000fc60000000800 */
[----:B------:R-:W-:Y:S01]  /*21930*/  IMAD.IADD R3, R3, 0x1, R0 ;  /* 0x0000000103037824 */ /* 0x000fe200078e0200 */
[----:B------:R-:W-:-:S05]  /*21940*/  SHF.R.S32.HI R0, RZ, 0x1f, R6 ;  /* 0x0000001fff007819 */ /* 0x000fca0000011406 */
[----:B------:R-:W-:Y:S02]  /*21950*/  IMAD R0, R0, UR6, RZ ;  /* 0x0000000600007c24 */ /* 0x000fe4000f8e02ff */
[----:B------:R-:W-:Y:S01]  /*21960*/  IMAD.WIDE.U32 R2, R6, UR6, R2 ;  /* 0x0000000606027c25 */ /* 0x000fe2000f8e0002 */
[----:B------:R-:W-:-:S03]  /*21970*/  LOP3.LUT R21, R21, 0x18, RZ, 0xc0, !PT ;  /* 0x0000001815157812 */ /* 0x000fc600078ec0ff */
[----:B------:R-:W-:Y:S01]  /*21980*/  IMAD R6, R6, UR7, R0 ;  /* 0x0000000706067c24 */ /* 0x000fe2000f8e0200 */
[----:B------:R-:W-:-:S03]  /*21990*/  LEA R7, P0, R2, UR8, 0x1 ;  /* 0x0000000802077c11 */ /* 0x000fc6000f8008ff */
[----:B------:R-:W-:Y:S01]  /*219a0*/  IMAD.IADD R6, R3, 0x1, R6 ;  /* 0x0000000103067824 */ /* 0x000fe200078e0206 */
[C---:B------:R-:W-:Y:S02]  /*219b0*/  LOP3.LUT R12, R21.reuse, 0x20, RZ, 0xfc, !PT ;  /* 0x00000020150c7812 */ /* 0x040fe400078efcff */
[----:B------:R-:W-:Y:S01]  /*219c0*/  LOP3.LUT R11, R21, 0x40, RZ, 0xfc, !PT ;  /* 0x00000040150b7812 */ /* 0x000fe200078efcff */
[----:B------:R-:W-:Y:S01]  /*219d0*/  UMOV UR5, 0xffffffff ;  /* 0xffffffff00057882 */ /* 0x000fe20000000000 */
[----:B------:R-:W-:Y:S02]  /*219e0*/  LEA.HI.X R6, R2, UR9, R6, 0x1, P0 ;  /* 0x0000000902067c11 */ /* 0x000fe400080f0c06 */
[----:B------:R-:W-:Y:S02]  /*219f0*/  ISETP.GE.AND P0, PT, R10, UR4, PT ;  /* 0x000000040a007c0c */ /* 0x000fe4000bf06270 */
[----:B------:R-:W-:Y:S02]  /*21a00*/  ISETP.GE.AND P1, PT, R12, UR4, PT ;  /* 0x000000040c007c0c */ /* 0x000fe4000bf26270 */
[----:B------:R-:W-:-:S02]  /*21a10*/  ISETP.GE.AND P2, PT, R11, UR4, PT ;  /* 0x000000040b007c0c */ /* 0x000fc4000bf46270 */
[----:B------:R-:W-:Y:S01]  /*21a20*/  SHF.R.U32.HI R20, RZ, 0x2, R20 ;  /* 0x00000002ff147819 */ /* 0x000fe20000011614 */
[----:B------:R-:W-:Y:S10]  /*21a30*/  BRA.DIV UR5, `(.L_x_1662) ;  /* 0x0000004605087947 */ /* 0x000ff4000b800000 */
[----:B------:R-:W2:Y:S01]  /*21a40*/  LDL R11, [R1+0x34] ;  /* 0x00003400010b7983 */ /* 0x000ea20000100800 */
[----:B------:R-:W-:Y:S01]  /*21a50*/  IMAD R0, R29, R9, RZ ;  /* 0x000000091d007224 */ /* 0x000fe200078e02ff */
[----:B------:R-:W-:Y:S02]  /*21a60*/  IADD3 R28, R20, R28, RZ ;  /* 0x0000001c141c7210 */ /* 0x000fe40007ffe0ff */
[----:B------:R-:W0:Y:S02]  /*21a70*/  SHFL.IDX PT, R3, R5, RZ, 0x1c1f ;  /* 0x001c1fff05037589 */ /* 0x000e2400000e0000 */
[----:B------:R-:W-:Y:S02]  /*21a80*/  ISETP.GE.AND P3, PT, R28, R0, PT ;  /* 0x000000001c00720c */ /* 0x000fe40003f66270 */
[----:B------:R-:W1:Y:S04]  /*21a90*/  SHFL.IDX PT, R2, R4, RZ, 0x1c1f ;  /* 0x001c1fff04027589 */ /* 0x000e6800000e0000 */
[----:B------:R-:W-:Y:S07]  /*21aa0*/  SHFL.IDX PT, R8, R4, 0x1, 0x1c1f ;  /* 0x003c1f0004087f89 */ /* 0x000fee00000e0000 */
[----:B0-----:R-:W-:-:S05]  /*21ab0*/  @!P3 LEA R3, P4, R10, R3, 0x1 ;  /* 0x000000030a03b211 */ /* 0x001fca00078808ff */
[----:B-1----:R-:W-:-:S05]  /*21ac0*/  @!P3 IMAD.X R2, RZ, RZ, R2, P4 ;  /* 0x000000ffff02b224 */ /* 0x002fca00020e0602 */
[----:B------:R-:W-:-:S04]  /*21ad0*/  @!P3 LOP3.LUT R3, R3, R2, RZ, 0x3c, !PT ;  /* 0x000000020303b212 */ /* 0x000fc800078e3cff */
[----:B------:R-:W-:-:S04]  /*21ae0*/  @!P3 LOP3.LUT R2, R3, R2, RZ, 0x3c, !PT ;  /* 0x000000020302b212 */ /* 0x000fc800078e3cff */
[----:B------:R-:W-:-:S05]  /*21af0*/  @!P3 LOP3.LUT R3, R3, R2, RZ, 0x3c, !PT ;  /* 0x000000020303b212 */ /* 0x000fca00078e3cff */
[----:B--2---:R-:W-:Y:S04]  /*21b00*/  @!P3 LDGSTS.E.BYPASS.LTC128B.128 [R11+0xc400], desc[UR54][R2.64], !P0 ;  /* 0x0c400000020bbfae */ /* 0x004fe8000c101d76 */
[----:B------:R-:W-:Y:S04]  /*21b10*/  @!P3 LDGSTS.E.BYPASS.LTC128B.128 [R11+0xf400], desc[UR54][R2.64+0x40], !P1 ;  /* 0x0f400040020bbfae */ /* 0x000fe8000c901d76 */
[----:B------:R0:W-:Y:S02]  /*21b20*/  @!P3 LDGSTS.E.BYPASS.LTC128B.128 [R11+0x12400], desc[UR54][R2.64+0x80], !P2 ;  /* 0x12400080020bbfae */ /* 0x0001e4000d101d76 */
[----:B0-----:R-:W-:-:S05]  /*21b30*/  VIADD R2, R28, 0x20 ;  /* 0x000000201c027836 */ /* 0x001fca0000000000 */
[----:B------:R-:W-:Y:S02]  /*21b40*/  ISETP.GE.AND P3, PT, R2, R0, PT ;  /* 0x000000000200720c */ /* 0x000fe40003f66270 */
[----:B------:R-:W0:Y:S11]  /*21b50*/  SHFL.IDX PT, R2, R5, 0x1, 0x1c1f ;  /* 0x003c1f0005027f89 */ /* 0x000e3600000e0000 */
[----:B0-----:R-:W-:-:S05]  /*21b60*/  @!P3 LEA R3, P4, R10, R2, 0x1 ;  /* 0x000000020a03b211 */ /* 0x001fca00078808ff */
[----:B------:R-:W-:Y:S02]  /*21b70*/  @!P3 IMAD.X R2, RZ, RZ, R8, P4 ;  /* 0x000000ffff02b224 */ /* 0x000fe400020e0608 */
[----:B------:R-:W-:Y:S03]  /*21b80*/  SHFL.IDX PT, R8, R4, 0x2, 0x1c1f ;  /* 0x005c1f0004087f89 */ /* 0x000fe600000e0000 */
[-C--:B------:R-:W-:Y:S01]  /*21b90*/  @!P3 LOP3.LUT R3, R3, R2.reuse, RZ, 0x3c, !PT ;  /* 0x000000020303b212 */ /* 0x080fe200078e3cff */
[----:B------:R-:W-:Y:S03]  /*21ba0*/  SHFL.IDX PT, R4, R4, 0x3, 0x1c1f ;  /* 0x007c1f0004047f89 */ /* 0x000fe600000e0000 */
[----:B------:R-:W-:-:S04]  /*21bb0*/  @!P3 LOP3.LUT R2, R3, R2, RZ, 0x3c, !PT ;  /* 0x000000020302b212 */ /* 0x000fc800078e3cff */
[----:B------:R-:W-:-:S05]  /*21bc0*/  @!P3 LOP3.LUT R3, R3, R2, RZ, 0x3c, !PT ;  /* 0x000000020303b212 */ /* 0x000fca00078e3cff */
[----:B------:R-:W-:Y:S04]  /*21bd0*/  @!P3 LDGSTS.E.BYPASS.LTC128B.128 [R11+0xcc00], desc[UR54][R2.64], !P0 ;  /* 0x0cc00000020bbfae */ /* 0x000fe8000c101d76 */
[----:B------:R-:W-:Y:S04]  /*21be0*/  @!P3 LDGSTS.E.BYPASS.LTC128B.128 [R11+0xfc00], desc[UR54][R2.64+0x40], !P1 ;  /* 0x0fc00040020bbfae */ /* 0x000fe8000c901d76 */
[----:B------:R0:W-:Y:S02]  /*21bf0*/  @!P3 LDGSTS.E.BYPASS.LTC128B.128 [R11+0x12c00], desc[UR54][R2.64+0x80], !P2 ;  /* 0x12c00080020bbfae */ /* 0x0001e4000d101d76 */
[----:B0-----:R-:W-:-:S05]  /*21c00*/  VIADD R2, R28, 0x40 ;  /* 0x000000401c027836 */ /* 0x001fca0000000000 */
[----:B------:R-:W-:Y:S02]  /*21c10*/  ISETP.GE.AND P3, PT, R2, R0, PT ;  /* 0x000000000200720c */ /* 0x000fe40003f66270 */
[----:B------:R-:W0:Y:S04]  /*21c20*/  SHFL.IDX PT, R2, R5, 0x2, 0x1c1f ;  /* 0x005c1f0005027f89 */ /* 0x000e2800000e0000 */
[----:B------:R-:W1:Y:S07]  /*21c30*/  SHFL.IDX PT, R5, R5, 0x3, 0x1c1f ;  /* 0x007c1f0005057f89 */ /* 0x000e6e00000e0000 */
[----:B0-----:R-:W-:-:S05]  /*21c40*/  @!P3 LEA R3, P4, R10, R2, 0x1 ;  /* 0x000000020a03b211 */ /* 0x001fca00078808ff */
[----:B------:R-:W-:-:S05]  /*21c50*/  @!P3 IMAD.X R2, RZ, RZ, R8, P4 ;  /* 0x000000ffff02b224 */ /* 0x000fca00020e0608 */
[----:B------:R-:W-:-:S04]  /*21c60*/  @!P3 LOP3.LUT R3, R3, R2, RZ, 0x3c, !PT ;  /* 0x000000020303b212 */ /* 0x000fc800078e3cff */
[----:B------:R-:W-:-:S04]  /*21c70*/  @!P3 LOP3.LUT R2, R3, R2, RZ, 0x3c, !PT ;  /* 0x000000020302b212 */ /* 0x000fc800078e3cff */
[----:B------:R-:W-:-:S05]  /*21c80*/  @!P3 LOP3.LUT R3, R3, R2, RZ, 0x3c, !PT ;  /* 0x000000020303b212 */ /* 0x000fca00078e3cff */
[----:B------:R-:W-:Y:S04]  /*21c90*/  @!P3 LDGSTS.E.BYPASS.LTC128B.128 [R11+0xd400], desc[UR54][R2.64], !P0 ;  /* 0x0d400000020bbfae */ /* 0x000fe8000c101d76 */
[----:B------:R-:W-:Y:S04]  /*21ca0*/  @!P3 LDGSTS.E.BYPASS.LTC128B.128 [R11+0x10400], desc[UR54][R2.64+0x40], !P1 ;  /* 0x10400040020bbfae */ /* 0x000fe8000c901d76 */
[----:B------:R0:W-:Y:S02]  /*21cb0*/  @!P3 LDGSTS.E.BYPASS.LTC128B.128 [R11+0x13400], desc[UR54][R2.64+0x80], !P2 ;  /* 0x13400080020bbfae */ /* 0x0001e4000d101d76 */
[----:B0-----:R-:W-:-:S05]  /*21cc0*/  VIADD R2, R28, 0x60 ;  /* 0x000000601c027836 */ /* 0x001fca0000000000 */
[----:B------:R-:W-:-:S13]  /*21cd0*/  ISETP.GE.AND P3, PT, R2, R0, PT ;  /* 0x000000000200720c */ /* 0x000fda0003f66270 */
[----:B-1----:R-:W-:-:S05]  /*21ce0*/  @!P3 LEA R2, P4, R10, R5, 0x1 ;  /* 0x000000050a02b211 */ /* 0x002fca00078808ff */
[----:B------:R-:W-:Y:S02]  /*21cf0*/  @!P3 IMAD.X R3, RZ, RZ, R4, P4 ;  /* 0x000000ffff03b224 */ /* 0x000fe400020e0604 */
[----:B------:R-:W-:Y:S04]  /*21d00*/  SHFL.IDX PT, R4, R6, RZ, 0x1c1f ;  /* 0x001c1fff06047589 */ /* 0x000fe800000e0000 */
[----:B------:R-:W-:Y:S04]  /*21d10*/  @!P3 LDGSTS.E.BYPASS.LTC128B.128 [R11+0xdc00], desc[UR54][R2.64], !P0 ;  /* 0x0dc00000020bbfae */ /* 0x000fe8000c101d76 */
[----:B------:R-:W-:Y:S04]  /*21d20*/  @!P3 LDGSTS.E.BYPASS.LTC128B.128 [R11+0x10c00], desc[UR54][R2.64+0x40], !P1 ;  /* 0x10c00040020bbfae */ /* 0x000fe8000c901d76 */
[----:B------:R0:W-:Y:S04]  /*21d30*/  @!P3 LDGSTS.E.BYPASS.LTC128B.128 [R11+0x13c00], desc[UR54][R2.64+0x80], !P2 ;  /* 0x13c00080020bbfae */ /* 0x0001e8000d101d76 */
[----:B------:R-:W-:Y:S04]  /*21d40*/  SHFL.IDX PT, R6, R6, 0x1, 0x1c1f ;  /* 0x003c1f0006067f89 */ /* 0x000fe800000e0000 */
[----:B0-----:R-:W0:Y:S01]  /*21d50*/  SHFL.IDX PT, R2, R7, RZ, 0x1c1f ;  /* 0x001c1fff07027589 */ /* 0x001e2200000e0000 */
[----:B------:R-:W-:-:S05]  /*21d60*/  VIADD R3, R28, 0x80 ;  /* 0x000000801c037836 */ /* 0x000fca0000000000 */
[----:B------:R-:W-:-:S13]  /*21d70*/  ISETP.GE.AND P3, PT, R3, R0, PT ;  /* 0x000000000300720c */ /* 0x000fda0003f66270 */
[----:B0-----:R-:W-:-:S05]  /*21d80*/  @!P3 LEA R2, P4, R10, R2, 0x1 ;  /* 0x000000020a02b211 */ /* 0x001fca00078808ff */
[----:B------:R-:W-:-:S05]  /*21d90*/  @!P3 IMAD.X R3, RZ, RZ, R4, P4 ;  /* 0x000000ffff03b224 */ /* 0x000fca00020e0604 */
[----:B------:R-:W-:Y:S04]  /*21da0*/  @!P3 LDGSTS.E.BYPASS.LTC128B.128 [R11+0xe400], desc[UR54][R2.64], !P0 ;  /* 0x0e400000020bbfae */ /* 0x000fe8000c101d76 */
[----:B------:R-:W-:Y:S04]  /*21db0*/  @!P3 LDGSTS.E.BYPASS.LTC128B.128 [R11+0x11400], desc[UR54][R2.64+0x40], !P1 ;  /* 0x11400040020bbfae */ /* 0x000fe8000c901d76 */
[----:B------:R0:W-:Y:S04]  /*21dc0*/  @!P3 LDGSTS.E.BYPASS.LTC128B.128 [R11+0x14400], desc[UR54][R2.64+0x80], !P2 ;  /* 0x14400080020bbfae */ /* 0x0001e8000d101d76 */
[----:B0-----:R0:W1:Y:S02]  /*21dd0*/  SHFL.IDX PT, R2, R7, 0x1, 0x1c1f ;  /* 0x003c1f0007027f89 */ /* 0x00106400000e0000 */
.L_x_1790:
[----:B------:R-:W2:Y:S01]  /*21de0*/  LDL R4, [R1+0x34] ;  /* 0x0000340001047983 */ /* 0x000ea20000100800 */
[----:B------:R-:W-:-:S05]  /*21df0*/  VIADD R28, R28, 0xa0 ;  /* 0x000000a01c1c7836 */ /* 0x000fca0000000000 */
        /* <DEDUP_REMOVED lines=11> */
.L_x_1663:
        /* <DEDUP_REMOVED lines=18> */
.L_x_1791:
[----:B------:R-:W-:Y:S05]  /*21fd0*/  BSYNC B0 ;  /* 0x0000000000007941 */ /* 0x000fea0003800000 */
.L_x_1664:
[----:B------:R-:W1:Y:S04]  /*21fe0*/  LDL.LU R3, [R1+0x44] ;  /* 0x0000440001037983 */ /* 0x000e680000300800 */
[----:B------:R-:W2:Y:S01]  /*21ff0*/  LDL R2, [R1+0x28] ;  /* 0x0000280001027983 */ /* 0x000ea20000100800 */
[----:B------:R-:W-:Y:S01]  /*22000*/  BSSY B0, `(.L_x_1666) ;  /* 0x00000f7000007945 */ /* 0x000fe20003800000 */
[----:B-1----:R-:W-:-:S05]  /*22010*/  VIADD R0, R3, 0xfffffffe ;  /* 0xfffffffe03007836 */ /* 0x002fca0000000000 */
[----:B--2---:R-:W-:-:S13]  /*22020*/  ISETP.GE.AND P0, PT, R0, R2, PT ;  /* 0x000000020000720c */ /* 0x004fda0003f06270 */
[----:B------:R-:W-:Y:S05]  /*22030*/  @!P0 BRA `(.L_x_1667) ;  /* 0x0000000c00cc8947 */ /* 0x000fea0003800000 */
[----:B------:R-:W1:Y:S01]  /*22040*/  S2R R2, SR_TID.X ;  /* 0x0000000000027919 */ /* 0x000e620000002100 */
[----:B------:R-:W-:Y:S01]  /*22050*/  ULDC UR4, c[0x0][0x2f4] ;  /* 0x0000bd0000047ab9 */ /* 0x000fe20000000800 */
[----:B------:R-:W-:Y:S01]  /*22060*/  MOV R10, R25 ;  /* 0x00000019000a7202 */ /* 0x000fe20000000f00 */
[----:B------:R2:W5:Y:S04]  /*22070*/  LDL.LU R20, [R1] ;  /* 0x0000000001147983 */ /* 0x0005680000300800 */
[----:B------:R2:W-:Y:S01]  /*22080*/  STL [R1+0x8], R26 ;  /* 0x0000081a01007387 */ /* 0x0005e20000100800 */
[----:B-1----:R-:W-:-:S05]  /*22090*/  IMAD.SHL.U32 R4, R2, 0x8, RZ ;  /* 0x0000000802047824 */ /* 0x002fca00078e00ff */
[----:B------:R-:W-:-:S04]  /*220a0*/  LOP3.LUT R4, R4, 0x18, RZ, 0xc0, !PT ;  /* 0x0000001804047812 */ /* 0x000fc800078ec0ff */
[C---:B------:R-:W-:Y:S02]  /*220b0*/  LOP3.LUT R3, R4.reuse, 0x20, RZ, 0xfc, !PT ;  /* 0x0000002004037812 */ /* 0x040fe400078efcff */
[C---:B------:R-:W-:Y:S02]  /*220c0*/  LOP3.LUT R2, R4.reuse, 0x40, RZ, 0xfc, !PT ;  /* 0x0000004004027812 */ /* 0x040fe400078efcff */
[----:B------:R-:W-:Y:S02]  /*220d0*/  ISETP.GE.AND P3, PT, R4, UR4, PT ;  /* 0x0000000404007c0c */ /* 0x000fe4000bf66270 */
[----:B------:R-:W-:Y:S02]  /*220e0*/  ISETP.GE.AND P2, PT, R3, UR4, PT ;  /* 0x0000000403007c0c */ /* 0x000fe4000bf46270 */
[----:B--2---:R-:W-:-:S13]  /*220f0*/  ISETP.GE.AND P1, PT, R2, UR4, PT ;  /* 0x0000000402007c0c */ /* 0x004fda000bf26270 */
.L_x_1680:
[----:B------:R-:W2:Y:S01]  /*22100*/  LDL R9, [R1+0x2c] ;  /* 0x00002c0001097983 */ /* 0x000ea20000100800 */
[----:B------:R-:W1:Y:S03]  /*22110*/  LDC R6, c[0x0][0x430] ;  /* 0x00010c00ff067b82 */ /* 0x000e660000000800 */
[----:B------:R-:W3:Y:S04]  /*22120*/  LDL R8, [R1+0x30] ;  /* 0x0000300001087983 */ /* 0x000ee80000100800 */
[----:B0-----:R-:W4:Y:S01]  /*22130*/  LDL R7, [R1+0x10] ;  /* 0x0000100001077983 */ /* 0x001f220000100800 */
        /* <DEDUP_REMOVED lines=14> */
[----:B0-----:R-:W-:-:S05]  /*22220*/  @P0 SHF.R.U32.HI R2, RZ, R3, R5 ;  /* 0x00000003ff020219 */ /* 0x001fca0000011605 */
[--C-:B------:R-:W-:Y:S01]  /*22230*/  IMAD.MOV R9, RZ, RZ, -R2.reuse ;  /* 0x000000ffff097224 */ /* 0x100fe200078e0a02 */
[----:B------:R-:W-:-:S03]  /*22240*/  SHF.R.S32.HI R3, RZ, 0x1f, R2 ;  /* 0x0000001fff037819 */ /* 0x000fc60000011402 */
[----:B------:R-:W-:Y:S02]  /*22250*/  IMAD R9, R6, R9, R4 ;  /* 0x0000000906097224 */ /* 0x000fe400078e0204 */
        /* <DEDUP_REMOVED lines=11> */
[----:B-----5:R-:W-:Y:S01]  /*22310*/  LOP3.LUT R2, R20, R2, RZ, 0x3c, !PT ;  /* 0x0000000214027212 */ /* 0x020fe200078e3cff */
[----:B------:R-:W-:-:S04]  /*22320*/  IMAD.U32 R7, RZ, RZ, UR38 ;  /* 0x00000026ff077e24 */ /* 0x000fc8000f8e00ff */
[----:B------:R0:W-:Y:S01]  /*22330*/  STL [R1], R2 ;  /* 0x0000000201007387 */ /* 0x0001e20000100800 */
[----:B------:R-:W-:Y:S01]  /*22340*/  ISETP.NE.AND P4, PT, R7, 0x3, PT ;  /* 0x000000030700780c */ /* 0x000fe20003f85270 */
[----:B------:R-:W-:Y:S01]  /*22350*/  IMAD.MOV.U32 R26, RZ, RZ, R0 ;  /* 0x000000ffff1a7224 */ /* 0x000fe200078e0000 */
[----:B------:R-:W-:Y:S02]  /*22360*/  SEL R25, R25, RZ, P0 ;  /* 0x000000ff19197207 */ /* 0x000fe40000000000 */
[----:B--2---:R-:W-:-:S09]  /*22370*/  SHF.R.S32.HI R29, RZ, 0x1f, R8 ;  /* 0x0000001fff1d7819 */ /* 0x004fd20000011408 */
[----:B0-----:R-:W-:Y:S05]  /*22380*/  @!P4 BRA `(.L_x_1668) ;  /* 0x000000000004c947 */ /* 0x001fea0003800000 */
[----:B------:R-:W-:Y:S01]  /*22390*/  BPT.TRAP 0x1 ;  /* 0x000000040000795c */ /* 0x000fe20000300000 */
.L_x_1668:
[----:B------:R-:W-:Y:S01]  /*223a0*/  IMAD R5, R25, 0x8, R23 ;  /* 0x0000000819057824 */ /* 0x000fe200078e0217 */
[----:B------:R-:W-:Y:S01]  /*223b0*/  SHF.L.U32 R0, R2, 0x1f, RZ ;  /* 0x0000001f02007819 */ /* 0x000fe200000006ff */
[----:B------:R-:W-:Y:S03]  /*223c0*/  BSSY B1, `(.L_x_1669) ;  /* 0x0000003000017945 */ /* 0x000fe60003800000 */
[----:B------:R-:W0:Y:S02]  /*223d0*/  SYNCS.PHASECHK.TRANS64.TRYWAIT P0, [R5+URZ+0x2d840], R0 ;  /* 0x02d84000050075a7 */ /* 0x000e24000800017f */
[----:B0-----:R-:W-:Y:S05]  /*223e0*/  @!P0 BRA `(.L_x_1670) ;  /* 0x0000004000c48947 */ /* 0x001fea0003800000 */
.L_x_1792:
[----:B------:R-:W-:Y:S05]  /*223f0*/  BSYNC B1 ;  /* 0x0000000000017941 */ /* 0x000fea0003800000 */
.L_x_1669:
[----:B------:R-:W2:Y:S04]  /*22400*/  LDL R6, [R1+0xc] ;  /* 0x00000c0001067983 */ /* 0x000ea80000100800 */
[----:B------:R-:W3:Y:S01]  /*22410*/  LDL R4, [R1+0x14] ;  /* 0x0000140001047983 */ /* 0x000ee20000100800 */
[----:B------:R-:W-:Y:S01]  /*22420*/  SHF.R.S32.HI R28, RZ, 0x1f, R9 ;  /* 0x0000001fff1c7819 */ /* 0x000fe20000011409 */
[----:B------:R-:W-:Y:S01]  /*22430*/  ULDC.64 UR4, c[0x0][0x300] ;  /* 0x0000c00000047ab9 */ /* 0x000fe20000000a00 */
[C---:B------:R-:W-:Y:S01]  /*22440*/  LOP3.LUT P5, RZ, R22.reuse, 0x2, RZ, 0xc0, !PT ;  /* 0x0000000216ff7812 */ /* 0x040fe200078ac0ff */
        /* <DEDUP_REMOVED lines=22> */
[----:B------:R-:W-:Y:S02]  /*225b0*/  LOP3.LUT P6, RZ, R22, 0x4, RZ, 0xc0, !PT ;  /* 0x0000000416ff7812 */ /* 0x000fe400078cc0ff */
[----:B------:R-:W-:Y:S01]  /*225c0*/  LEA R4, R4, R23, 0x1 ;  /* 0x0000001704047211 */ /* 0x000fe200078e08ff */
        /* <DEDUP_REMOVED lines=26> */
.L_x_1802:
        /* <DEDUP_REMOVED lines=11> */
.L_x_1672:
        /* <DEDUP_REMOVED lines=11> */
.L_x_1673:
[----:B------:R1:W-:Y:S01]  /*228d0*/  SYNCS.ARRIVE.TRANS64.A1T0 RZ, [R5+URZ+0x2d830], RZ ;  /* 0x02d830ff05ff79a7 */ /* 0x0003e2000810003f */
[----:B------:R-:W-:Y:S05]  /*228e0*/  @!P5 BRA `(.L_x_1674) ;  /* 0x000000000004d947 */ /* 0x000fea0003800000 */
[----:B------:R-:W-:Y:S01]  /*228f0*/  BPT.TRAP 0x1 ;  /* 0x000000040000795c */ /* 0x000fe20000300000 */
.L_x_1674:
[----:B------:R-:W-:Y:S01]  /*22900*/  SHF.L.U32 R2, R20, 0x1f, RZ ;  /* 0x0000001f14027819 */ /* 0x000fe200000006ff */
[----:B-1----:R-:W-:Y:S01]  /*22910*/  IMAD R5, R10, 0x8, R23 ;  /* 0x000000080a057824 */ /* 0x002fe200078e0217 */
[----:B------:R-:W-:Y:S03]  /*22920*/  BSSY B1, `(.L_x_1675) ;  /* 0x0000003000017945 */ /* 0x000fe60003800000 */
[----:B------:R-:W1:Y:S02]  /*22930*/  SYNCS.PHASECHK.TRANS64.TRYWAIT P0, [R5+URZ+0x2d860], R2 ;  /* 0x02d86002050075a7 */ /* 0x000e64000800017f */
[----:B-1----:R-:W-:Y:S05]  /*22940*/  @!P0 BRA `(.L_x_1676) ;  /* 0x0000004000d48947 */ /* 0x002fea0003800000 */
.L_x_1803:
[----:B------:R-:W-:Y:S05]  /*22950*/  BSYNC B1 ;  /* 0x0000000000017941 */ /* 0x000fea0003800000 */
.L_x_1675:
        /* <DEDUP_REMOVED lines=45> */
.L_x_1813:
        /* <DEDUP_REMOVED lines=32> */
.L_x_1678:
[----:B------:R-:W-:Y:S02]  /*22e30*/  PLOP3.LUT P4, PT, P4, P0, PT, 0xa2, 0x0 ;  /* 0x000000000000781c */ /* 0x000fe40002781472 */
[----:B------:R-:W-:-:S08]  /*22e40*/  @P0 R2UR P4, UR4, R5 ;  /* 0x00000000050402ca */ /* 0x000fd00000080000 */
[----:B------:R-:W-:-:S05]  /*22e50*/  @P0 PLOP3.LUT P0, PT, P4, PT, PT, 0x80, 0x0 ;  /* 0x000000000000081c */ /* 0x000fca000270f070 */
[----:B------:R-:W-:Y:S01]  /*22e60*/  @!P4 SYNCS.ARRIVE.TRANS64.RED.A0T1 RZ, [UR4+0x2d850], RZ ;  /* 0x02d850ffffffc9a7 */ /* 0x000fe20008200404 */
[----:B------:R-:W-:Y:S07]  /*22e70*/  @!P4 ARRIVES.LDGSTSBAR.64.TRANSCNT [UR4+0x2d850] ;  /* 0x02d85000ff00c9b0 */ /* 0x000fee0008000a84 */
[----:B------:R-:W-:Y:S05]  /*22e80*/  @P0 BRA.U.ANY `(.L_x_1678) ;  /* 0xfffffffd00e80947 */ /* 0x000fea000393ffff */
[----:B------:R-:W-:Y:S01]  /*22e90*/  NOP ;  /* 0x0000000000007918 */ /* 0x000fe20000000000 */
[----:B------:R-:W-:Y:S01]  /*22ea0*/  IMAD.U32 R2, RZ, RZ, UR38 ;  /* 0x00000026ff027e24 */ /* 0x000fe2000f8e00ff */
[----:B------:R-:W-:-:S04]  /*22eb0*/  MOV R24, R0 ;  /* 0x0000000000187202 */ /* 0x000fc80000000f00 */
[----:B------:R-:W-:-:S13]  /*22ec0*/  ISETP.NE.AND P5, PT, R2, 0x3, PT ;  /* 0x000000030200780c */ /* 0x000fda0003fa5270 */
[----:B------:R-:W-:Y:S05]  /*22ed0*/  @!P5 BRA `(.L_x_1679) ;  /* 0x000000000004d947 */ /* 0x000fea0003800000 */
[----:B------:R-:W-:Y:S01]  /*22ee0*/  BPT.TRAP 0x1 ;  /* 0x000000040000795c */ /* 0x000fe20000300000 */
.L_x_1679:
[----:B------:R-:W2:Y:S01]  /*22ef0*/  LDL R2, [R1+0x28] ;  /* 0x0000280001027983 */ /* 0x000ea20000100800 */
[----:B------:R1:W-:Y:S01]  /*22f00*/  SYNCS.ARRIVE.TRANS64.A1T0 RZ, [R5+URZ+0x2d850], RZ ;  /* 0x02d850ff05ff79a7 */ /* 0x0003e2000810003f */
[----:B------:R-:W-:Y:S02]  /*22f10*/  VIADD R0, R26, 0xffffffff ;  /* 0xffffffff1a007836 */ /* 0x000fe40000000000 */
[----:B------:R1:W5:Y:S01]  /*22f20*/  LDL R20, [R1] ;  /* 0x0000000001147983 */ /* 0x0003620000100800 */
[----:B------:R-:W-:-:S03]  /*22f30*/  IMAD.MOV.U32 R10, RZ, RZ, R25 ;  /* 0x000000ffff0a7224 */ /* 0x000fc600078e0019 */
[----:B------:R1:W-:Y:S01]  /*22f40*/  STL [R1+0x8], R26 ;  /* 0x0000081a01007387 */ /* 0x0003e20000100800 */
[----:B--2---:R-:W-:-:S13]  /*22f50*/  ISETP.GT.AND P0, PT, R26, R2, PT ;  /* 0x000000021a00720c */ /* 0x004fda0003f04270 */
[----:B-1----:R-:W-:Y:S05]  /*22f60*/  @P0 BRA `(.L_x_1680) ;  /* 0xfffffff000640947 */ /* 0x002fea000383ffff */
.L_x_1667:
[----:B------:R-:W-:Y:S05]  /*22f70*/  BSYNC B0 ;  /* 0x0000000000007941 */ /* 0x000fea0003800000 */
.L_x_1666:
[----:B------:R-:W1:Y:S01]  /*22f80*/  S2R R2, SR_TID.X ;  /* 0x0000000000027919 */ /* 0x000e620000002100 */
[----:B------:R-:W-:Y:S01]  /*22f90*/  BSSY B0, `(.L_x_1681) ;  /* 0x0000010000007945 */ /* 0x000fe20003800000 */
        /* <DEDUP_REMOVED lines=12> */
[----:B0-----:R-:W0:Y:S01]  /*23060*/  POPC R7, R4 ;  /* 0x0000000400077309 */ /* 0x001e220000000000 */
[----:B--2---:R-:W0:Y:S02]  /*23070*/  SHFL.IDX PT, R0, R3, R0, 0x1f ;  /* 0x00001f0003007589 */ /* 0x004e2400000e0000 */
[----:B0-----:R-:W-:-:S07]  /*23080*/  IADD3 R16, R0, UR37, R7 ;  /* 0x0000002500107c10 */ /* 0x001fce000fffe007 */
.L_x_1682:
[----:B------:R-:W-:Y:S05]  /*23090*/  BSYNC B0 ;  /* 0x0000000000007941 */ /* 0x000fea0003800000 */
.L_x_1681:
[----:B------:R-:W-:-:S05]  /*230a0*/  IMAD.U32 R0, RZ, RZ, UR38 ;  /* 0x00000026ff007e24 */ /* 0x000fca000f8e00ff */
[----:B------:R-:W-:-:S13]  /*230b0*/  ISETP.NE.AND P0, PT, R0, 0x3, PT ;  /* 0x000000030000780c */ /* 0x000fda0003f05270 */
[----:B------:R-:W-:Y:S05]  /*230c0*/  @!P0 BRA `(.L_x_1683) ;  /* 0x0000000000048947 */ /* 0x000fea0003800000 */
[----:B------:R-:W-:Y:S01]  /*230d0*/  BPT.TRAP 0x1 ;  /* 0x000000040000795c */ /* 0x000fe20000300000 */
.L_x_1683:
        /* <DEDUP_REMOVED lines=8> */
.L_x_1814:
[----:B------:R-:W-:Y:S05]  /*23160*/  BSYNC B0 ;  /* 0x0000000000007941 */ /* 0x000fea0003800000 */
.L_x_1684:
        /* <DEDUP_REMOVED lines=51> */
.L_x_1824:
        /* <DEDUP_REMOVED lines=13> */
.L_x_1687:
        /* <DEDUP_REMOVED lines=11> */
.L_x_1688:
        /* <DEDUP_REMOVED lines=8> */
.L_x_1647:
[----:B------:R-:W-:Y:S05]  /*236a0*/  BSYNC B7 ;  /* 0x0000000000077941 */ /* 0x000fea0003800000 */
.L_x_1645:
[----:B------:R-:W-:-:S13]  /*236b0*/  LOP3.LUT P0, RZ, R22, 0x10, RZ, 0xc0, !PT ;  /* 0x0000001016ff7812 */ /* 0x000fda000780c0ff */
[----:B------:R-:W-:Y:S05]  /*236c0*/  @!P0 BRA `(.L_x_1689) ;  /* 0x0000000000248947 */ /* 0x000fea0003800000 */
[----:B------:R-:W-:Y:S05]  /*236d0*/  WARPSYNC.ALL ;  /* 0x0000000000007948 */ /* 0x000fea0003800000 */
[----:B------:R-:W3:Y:S08]  /*236e0*/  S2UR UR5, SR_CgaCtaId ;  /* 0x00000000000579c3 */ /* 0x000ef00000008800 */
[----:B------:R-:W-:Y:S06]  /*236f0*/  BAR.SYNC.DEFER_BLOCKING 0x5, 0x200 ;  /* 0x0148000000007b1d */ /* 0x000fec0000010000 */
[----:B------:R-:W-:-:S02]  /*23700*/  UMOV UR4, 0x400 ;  /* 0x0000040000047882 */ /* 0x000fc40000000000 */
[----:B---3--:R-:W-:-:S06]  /*23710*/  ULEA UR4, UR5, UR4, 0x18 ;  /* 0x0000000405047291 */ /* 0x008fcc000f8ec03f */
[----:B------:R-:W-:-:S05]  /*23720*/  IMAD.U32 R23, RZ, RZ, UR4 ;  /* 0x00000004ff177e24 */ /* 0x000fca000f8e00ff */
[----:B------:R3:W4:Y:S01]  /*23730*/  LDS.128 R16, [R23+0x2d8d0] ;  /* 0x02d8d00017107984 */ /* 0x0007220000000c00 */
[----:B------:R-:W-:Y:S06]  /*23740*/  BAR.ARV 0x4, 0x200 ;  /* 0x0108000000007b1d */ /* 0x000fec0000002000 */
[----:B------:R-:W-:Y:S05]  /*23750*/  BRA `(.L_x_1690) ;  /* 0x0000000800cc7947 */ /* 0x000fea0003800000 */
.L_x_1689:
[----:B------:R-:W1:Y:S01]  /*23760*/  S2R R0, SR_TID.X ;  /* 0x0000000000007919 */ /* 0x000e620000002100 */
[----:B------:R-:W-:Y:S01]  /*23770*/  UMOV UR4, 0xffffffff ;  /* 0xffffffff00047882 */ /* 0x000fe20000000000 */
[----:B-1----:R-:W-:-:S04]  /*23780*/  LOP3.LUT R7, R0, 0x1f, RZ, 0xc0, !PT ;  /* 0x0000001f00077812 */ /* 0x002fc800078ec0ff */
[----:B------:R-:W-:Y:S01]  /*23790*/  ISETP.NE.AND P0, PT, R7, 0x1f, PT ;  /* 0x0000001f0700780c */ /* 0x000fe20003f05270 */
[----:B------:R-:W-:-:S12]  /*237a0*/  BRA.DIV UR4, `(.L_x_1691) ;  /* 0x0000004204387947 */ /* 0x000fd8000b800000 */
[----:B0-----:R-:W-:Y:S01]  /*237b0*/  IADD3 R5, R19, R7, RZ ;  /* 0x0000000713057210 */ /* 0x001fe20007ffe0ff */
[----:B------:R-:W-:-:S03]  /*237c0*/  ULDC UR4, c[0x0][0xc3c] ;  /* 0x00030f0000047ab9 */ /* 0x000fc60000000800 */
[----:B------:R-:W-:-:S13]  /*237d0*/  ISETP.GE.OR P1, PT, R5, UR4, !P0 ;  /* 0x0000000405007c0c */ /* 0x000fda000c726670 */
[----:B--2---:R-:W0:Y:S02]  /*237e0*/  @!P1 LDC.64 R2, c[0x0][0xc80] ;  /* 0x00032000ff029b82 */ /* 0x004e240000000a00 */
        /* <DEDUP_REMOVED lines=26> */
[----:B------:R0:W1:Y:S02]  /*23990*/  SHFL.IDX PT, R14, R3, 0x1f, 0x1f ;  /* 0x03e01f00030e7f89 */ /* 0x00006400000e0000 */
.L_x_1834:
[----:B------:R-:W-:Y:S02]  /*239a0*/  ULDC UR4, c[0x0][0xc38] ;  /* 0x00030e0000047ab9 */ /* 0x000fe40000000800 */
[----:B------:R-:W-:-:S04]  /*239b0*/  IMAD.U32 R4, RZ, RZ, UR4 ;  /* 0x00000004ff047e24 */ /* 0x000fc8000f8e00ff */
[----:B-1----:R-:W-:-:S04]  /*239c0*/  IMAD R5, R14, R4, RZ ;  /* 0x000000040e057224 */ /* 0x002fc800078e02ff */
[----:B------:R-:W-:-:S05]  /*239d0*/  IMAD.IADD R16, R16, 0x1, R5 ;  /* 0x0000000110107824 */ /* 0x000fca00078e0205 */
[----:B------:R-:W-:-:S13]  /*239e0*/  ISETP.GT.AND P6, PT, R16, R0, PT ;  /* 0x000000001000720c */ /* 0x000fda0003fc4270 */
[----:B------:R-:W-:Y:S05]  /*239f0*/  @P6 BRA `(.L_x_1692) ;  /* 0x00000000009c6947 */ /* 0x000fea0003800000 */
.L_x_1697:
[----:B------:R-:W1:Y:S01]  /*23a00*/  LDC R4, c[0x0][0xc3c] ;  /* 0x00030f00ff047b82 */ /* 0x000e620000000800 */
[----:B------:R-:W-:-:S05]  /*23a10*/  VIADD R19, R19, 0x1f ;  /* 0x0000001f13137836 */ /* 0x000fca0000000000 */
        /* <DEDUP_REMOVED lines=12> */
.L_x_1695:
[----:B------:R-:W-:Y:S05]  /*23ae0*/  BSYNC B0 ;  /* 0x0000000000007941 */ /* 0x000fea0003800000 */
.L_x_1694:
        /* <DEDUP_REMOVED lines=17> */
[----:B------:R0:W1:Y:S02]  /*23c00*/  SHFL.IDX PT, R14, R3, 0x1f, 0x1f ;  /* 0x03e01f00030e7f89 */ /* 0x00006400000e0000 */
.L_x_1842:
[----:B------:R-:W-:Y:S02]  /*23c10*/  ULDC UR4, c[0x0][0xc38] ;  /* 0x00030e0000047ab9 */ /* 0x000fe40000000800 */
[----:B------:R-:W-:-:S04]  /*23c20*/  IMAD.U32 R4, RZ, RZ, UR4 ;  /* 0x00000004ff047e24 */ /* 0x000fc8000f8e00ff */
[----:B-1----:R-:W-:-:S04]  /*23c30*/  IMAD R5, R14, R4, RZ ;  /* 0x000000040e057224 */ /* 0x002fc800078e02ff */
[----:B------:R-:W-:-:S05]  /*23c40*/  IMAD.IADD R16, R5, 0x1, R16 ;  /* 0x0000000105107824 */ /* 0x000fca00078e0210 */
[----:B------:R-:W-:-:S13]  /*23c50*/  ISETP.GT.AND P6, PT, R16, R0, PT ;  /* 0x000000001000720c */ /* 0x000fda0003fc4270 */
[----:B------:R-:W-:Y:S05]  /*23c60*/  @!P6 BRA `(.L_x_1697) ;  /* 0xfffffffc0064e947 */ /* 0x000fea000383ffff */
.L_x_1692:
[----:B------:R-:W-:Y:S01]  /*23c70*/  IMAD.IADD R16, R16, 0x1, -R5 ;  /* 0x0000000110107824 */ /* 0x000fe200078e0a05 */
[----:B------:R-:W-:-:S03]  /*23c80*/  UMOV UR4, 0xffffffff ;  /* 0xffffffff00047882 */ /* 0x000fc60000000000 */
[----:B------:R-:W-:-:S05]  /*23c90*/  IMAD R5, R3, R4, R16 ;  /* 0x0000000403057224 */ /* 0x000fca00078e0210 */
[----:B------:R-:W-:Y:S01]  /*23ca0*/  ISETP.GT.AND P6, PT, R5, R0, PT ;  /* 0x000000000500720c */ /* 0x000fe20003fc4270 */
[----:B------:R-:W-:-:S12]  /*23cb0*/  BRA.DIV UR4, `(.L_x_1698) ;  /* 0x0000004204d47947 */ /* 0x000fd8000b800000 */
[----:B------:R-:W-:-:S04]  /*23cc0*/  VOTE.ANY R5, PT, !P6 ;  /* 0x0000000000057806 */ /* 0x000fc800070e0100 */
[----:B------:R-:W1:Y:S02]  /*23cd0*/  POPC R6, R5 ;  /* 0x0000000500067309 */ /* 0x000e640000000000 */
[----:B-1----:R1:W2:Y:S02]  /*23ce0*/  SHFL.IDX PT, R17, R2, R6, 0x1f ;  /* 0x00001f0602117589 */ /* 0x0022a400000e0000 */
.L_x_1846:
[----:B------:R-:W-:Y:S01]  /*23cf0*/  ISETP.NE.AND P0, PT, R5, RZ, PT ;  /* 0x000000ff0500720c */ /* 0x000fe20003f05270 */
[----:B------:R-:W-:-:S12]  /*23d00*/  IMAD.MOV.U32 R5, RZ, RZ, RZ ;  /* 0x000000ffff057224 */ /* 0x000fd800078e00ff */
[----:B------:R-:W-:Y:S05]  /*23d10*/  @!P0 BRA `(.L_x_1699) ;  /* 0x0000000000108947 */ /* 0x000fea0003800000 */
[----:B------:R-:W-:Y:S01]  /*23d20*/  UMOV UR4, 0xffffffff ;  /* 0xffffffff00047882 */ /* 0x000fe20000000000 */
[----:B------:R-:W-:Y:S02]  /*23d30*/  VIADD R12, R6, 0xffffffff ;  /* 0xffffffff060c7836 */ /* 0x000fe40000000000 */
[----:B------:R-:W-:Y:S05]  /*23d40*/  BRA.DIV UR4, `(.L_x_1700) ;  /* 0x0000004204f87947 */ /* 0x000fea000b800000 */
[----:B------:R3:W4:Y:S02]  /*23d50*/  SHFL.IDX PT, R5, R3, R12, 0x1f ;  /* 0x00001f0c03057589 */ /* 0x00072400000e0000 */
.L_x_1699:
[----:B01-3--:R-:W0:Y:S01]  /*23d60*/  LDC.64 R2, c[0x0][0xc90] ;  /* 0x00032400ff027b82 */ /* 0x00be220000000a00 */
[----:B------:R-:W-:-:S04]  /*23d70*/  IMAD.IADD R19, R6, 0x1, R19 ;  /* 0x0000000106137824 */ /* 0x000fc800078e0213 */
[----:B0-----:R-:W-:-:S05]  /*23d80*/  IMAD.WIDE R2, R19, 0x4, R2 ;  /* 0x0000000413027825 */ /* 0x001fca00078e0202 */
[----:B------:R0:W2:Y:S01]  /*23d90*/  LDG.E R7, desc[UR54][R2.64] ;  /* 0x0000003602077981 */ /* 0x0000a2000c1e1900 */
[----:B----4-:R-:W-:Y:S02]  /*23da0*/  IMAD R16, R5, R4, R16 ;  /* 0x0000000405107224 */ /* 0x010fe400078e0210 */
[----:B0-----:R-:W-:Y:S02]  /*23db0*/  IMAD.MOV.U32 R2, RZ, RZ, RZ ;  /* 0x000000ffff027224 */ /* 0x001fe400078e00ff */
[----:B--2---:R-:W-:-:S05]  /*23dc0*/  IMAD R6, R17, R7, RZ ;  /* 0x0000000711067224 */ /* 0x004fca00078e02ff */
[----:B------:R-:W-:-:S04]  /*23dd0*/  IABS R8, R6 ;  /* 0x0000000600087213 */ /* 0x000fc80000000000 */
[----:B------:R-:W0:Y:S08]  /*23de0*/  I2F.RP R9, R8 ;  /* 0x0000000800097306 */ /* 0x000e300000209400 */
[----:B0-----:R-:W0:Y:S02]  /*23df0*/  MUFU.RCP R9, R9 ;  /* 0x0000000900097308 */ /* 0x001e240000001000 */
[----:B0-----:R-:W-:-:S06]  /*23e00*/  VIADD R10, R9, 0xffffffe ;  /* 0x0ffffffe090a7836 */ /* 0x001fcc0000000000 */
[----:B------:R-:W0:Y:S02]  /*23e10*/  F2I.FTZ.U32.TRUNC.NTZ R3, R10 ;  /* 0x0000000a00037305 */ /* 0x000e24000021f000 */
[----:B0-----:R-:W-:-:S04]  /*23e20*/  IMAD.MOV R5, RZ, RZ, -R3 ;  /* 0x000000ffff057224 */ /* 0x001fc800078e0a03 */
[----:B------:R-:W-:-:S04]  /*23e30*/  IMAD R5, R5, R8, RZ ;  /* 0x0000000805057224 */ /* 0x000fc800078e02ff */
[----:B------:R-:W-:-:S04]  /*23e40*/  IMAD.HI.U32 R2, R3, R5, R2 ;  /* 0x0000000503027227 */ /* 0x000fc800078e0002 */
[----:B------:R-:W-:Y:S01]  /*23e50*/  IMAD.IADD R5, R0, 0x1, -R16 ;  /* 0x0000000100057824 */ /* 0x000fe200078e0a10 */
[----:B------:R-:W-:-:S04]  /*23e60*/  IABS R0, R6 ;  /* 0x0000000600007213 */ /* 0x000fc80000000000 */
[----:B------:R-:W-:Y:S01]  /*23e70*/  IABS R3, R5 ;  /* 0x0000000500037213 */ /* 0x000fe20000000000 */
[----:B------:R-:W-:-:S04]  /*23e80*/  IMAD.MOV R0, RZ, RZ, -R0 ;  /* 0x000000ffff007224 */ /* 0x000fc800078e0a00 */
[----:B------:R-:W-:-:S04]  /*23e90*/  IMAD.HI.U32 R2, R2, R3, RZ ;  /* 0x0000000302027227 */ /* 0x000fc800078e00ff */
[----:B------:R-:W-:Y:S01]  /*23ea0*/  IMAD R3, R2, R0, R3 ;  /* 0x0000000002037224 */ /* 0x000fe200078e0203 */
[----:B------:R-:W-:-:S04]  /*23eb0*/  LOP3.LUT R0, R5, R6, RZ, 0x3c, !PT ;  /* 0x0000000605007212 */ /* 0x000fc800078e3cff */
[----:B------:R-:W-:Y:S02]  /*23ec0*/  ISETP.GT.U32.AND P1, PT, R8, R3, PT ;  /* 0x000000030800720c */ /* 0x000fe40003f24070 */
[----:B------:R-:W-:-:S11]  /*23ed0*/  ISETP.GE.AND P2, PT, R0, RZ, PT ;  /* 0x000000ff0000720c */ /* 0x000fd60003f46270 */
[----:B------:R-:W-:Y:S02]  /*23ee0*/  @!P1 IMAD.IADD R3, R3, 0x1, -R8 ;  /* 0x0000000103039824 */ /* 0x000fe400078e0a08 */
[----:B------:R-:W-:Y:S01]  /*23ef0*/  @!P1 VIADD R2, R2, 0x1 ;  /* 0x0000000102029836 */ /* 0x000fe20000000000 */
[----:B------:R-:W-:Y:S02]  /*23f00*/  ISETP.NE.AND P1, PT, R6, RZ, PT ;  /* 0x000000ff0600720c */ /* 0x000fe40003f25270 */
[----:B------:R-:W-:-:S13]  /*23f10*/  ISETP.GE.U32.AND P0, PT, R3, R8, PT ;  /* 0x000000080300720c */ /* 0x000fda0003f06070 */
[----:B------:R-:W-:-:S05]  /*23f20*/  @P0 VIADD R2, R2, 0x1 ;  /* 0x0000000102020836 */ /* 0x000fca0000000000 */
[----:B------:R-:W-:Y:S02]  /*23f30*/  @!P2 IADD3 R2, -R2, RZ, RZ ;  /* 0x000000ff0202a210 */ /* 0x000fe40007ffe1ff */
[----:B------:R-:W-:-:S05]  /*23f40*/  @!P1 LOP3.LUT R2, RZ, R6, RZ, 0x33, !PT ;  /* 0x00000006ff029212 */ /* 0x000fca00078e33ff */
[----:B------:R-:W-:Y:S02]  /*23f50*/  IMAD R0, R7, R2, RZ ;  /* 0x0000000207007224 */ /* 0x000fe400078e02ff */
[----:B------:R-:W-:Y:S02]  /*23f60*/  IMAD.MOV R2, RZ, RZ, -R2 ;  /* 0x000000ffff027224 */ /* 0x000fe400078e0a02 */
[----:B------:R-:W-:Y:S02]  /*23f70*/  IMAD.MOV R3, RZ, RZ, -R0 ;  /* 0x000000ffff037224 */ /* 0x000fe400078e0a00 */
[----:B------:R-:W-:-:S03]  /*23f80*/  IMAD R5, R6, R2, R5 ;  /* 0x0000000206057224 */ /* 0x000fc600078e0205 */
[----:B------:R-:W-:-:S04]  /*23f90*/  VIADDMNMX R4, R3, R4, R7, PT ;  /* 0x0000000403047246 */ /* 0x000fc80003800107 */
        /* <DEDUP_REMOVED lines=8> */
[----:B------:R-:W-:Y:S02]  /*24020*/  IMAD R11, R2, R7, RZ ;  /* 0x00000007020b7224 */ /* 0x000fe400078e02ff */
[----:B------:R-:W-:-:S04]  /*24030*/  IMAD.MOV.U32 R2, RZ, RZ, RZ ;  /* 0x000000ffff027224 */ /* 0x000fc800078e00ff */
[----:B------:R-:W-:Y:S01]  /*24040*/  IMAD.HI.U32 R2, R3, R11, R2 ;  /* 0x0000000b03027227 */ /* 0x000fe200078e0002 */
[----:B------:R-:W-:-:S05]  /*24050*/  IABS R3, R5 ;  /* 0x0000000500037213 */ /* 0x000fca0000000000 */
[----:B------:R-:W-:-:S04]  /*24060*/  IMAD.HI.U32 R2, R2, R3, RZ ;  /* 0x0000000302027227 */ /* 0x000fc800078e00ff */
[----:B------:R-:W-:Y:S01]  /*24070*/  IMAD R6, R2, R6, R3 ;  /* 0x0000000602067224 */ /* 0x000fe200078e0203 */
[C---:B------:R-:W-:Y:S01]  /*24080*/  LOP3.LUT R3, R5.reuse, R4, RZ, 0x3c, !PT ;  /* 0x0000000405037212 */ /* 0x040fe200078e3cff */
[----:B------:R-:W-:-:S03]  /*24090*/  IMAD.IADD R5, R5, 0x1, R0 ;  /* 0x0000000105057824 */ /* 0x000fc600078e0200 */
[----:B------:R-:W-:Y:S02]  /*240a0*/  ISETP.GT.U32.AND P1, PT, R7, R6, PT ;  /* 0x000000060700720c */ /* 0x000fe40003f24070 */
[----:B------:R-:W-:-:S11]  /*240b0*/  ISETP.GE.AND P2, PT, R3, RZ, PT ;  /* 0x000000ff0300720c */ /* 0x000fd60003f46270 */
[----:B------:R-:W-:Y:S02]  /*240c0*/  @!P1 IMAD.IADD R6, R6, 0x1, -R7 ;  /* 0x0000000106069824 */ /* 0x000fe400078e0a07 */
[----:B------:R-:W-:Y:S01]  /*240d0*/  @!P1 VIADD R2, R2, 0x1 ;  /* 0x0000000102029836 */ /* 0x000fe20000000000 */
[----:B------:R-:W-:Y:S02]  /*240e0*/  ISETP.NE.AND P1, PT, R4, RZ, PT ;  /* 0x000000ff0400720c */ /* 0x000fe40003f25270 */
[----:B------:R-:W-:-:S13]  /*240f0*/  ISETP.GE.U32.AND P0, PT, R6, R7, PT ;  /* 0x000000070600720c */ /* 0x000fda0003f06070 */
[----:B------:R-:W-:-:S04]  /*24100*/  @P0 VIADD R2, R2, 0x1 ;  /* 0x0000000102020836 */ /* 0x000fc80000000000 */
[----:B------:R-:W-:Y:S01]  /*24110*/  @!P2 IMAD.MOV R2, RZ, RZ, -R2 ;  /* 0x000000ffff02a224 */ /* 0x000fe200078e0a02 */
[----:B------:R-:W-:Y:S01]  /*24120*/  @!P1 LOP3.LUT R2, RZ, R4, RZ, 0x33, !PT ;  /* 0x00000004ff029212 */ /* 0x000fe200078e33ff */
[----:B------:R-:W-:-:S04]  /*24130*/  IMAD.MOV R4, RZ, RZ, -R4 ;  /* 0x000000ffff047224 */ /* 0x000fc800078e0a04 */
[----:B------:R-:W-:Y:S01]  /*24140*/  IMAD R18, R2, R4, R5 ;  /* 0x0000000402127224 */ /* 0x000fe200078e0205 */
[----:B------:R-:W-:-:S05]  /*24150*/  LOP3.LUT R2, RZ, R2, RZ, 0x33, !PT ;  /* 0x00000002ff027212 */ /* 0x000fca00078e33ff */
[----:B------:R-:W-:Y:S01]  /*24160*/  IMAD.IADD R17, R17, 0x1, R2 ;  /* 0x0000000111117824 */ /* 0x000fe200078e0202 */
[----:B------:R-:W-:Y:S06]  /*24170*/  BRA `(.L_x_1701) ;  /* 0x00000000001c7947 */ /* 0x000fec0003800000 */
.L_x_1693:
[----:B------:R-:W-:Y:S01]  /*24180*/  UMOV UR4, URZ ;  /* 0x0000003f00047c82 */ /* 0x000fe20008000000 */
[----:B------:R-:W-:Y:S01]  /*24190*/  UMOV UR5, URZ ;  /* 0x0000003f00057c82 */ /* 0x000fe20008000000 */
[----:B------:R-:W-:Y:S01]  /*241a0*/  ULDC UR6, c[0x0][0xc3c] ;  /* 0x00030f0000067ab9 */ /* 0x000fe20000000800 */
[----:B------:R-:W-:Y:S01]  /*241b0*/  IMAD.MOV.U32 R16, RZ, RZ, R0 ;  /* 0x000000ffff107224 */ /* 0x000fe200078e0000 */
[----:B------:R-:W-:Y:S01]  /*241c0*/  MOV R18, UR5 ;  /* 0x0000000500127c02 */ /* 0x000fe20008000f00 */
[----:B------:R-:W-:Y:S02]  /*241d0*/  IMAD.U32 R17, RZ, RZ, UR4 ;  /* 0x00000004ff117e24 */ /* 0x000fe4000f8e00ff */
[----:B------:R-:W-:-:S07]  /*241e0*/  IMAD.U32 R19, RZ, RZ, UR6 ;  /* 0x00000006ff137e24 */ /* 0x000fce000f8e00ff */
.L_x_1701:
        /* <DEDUP_REMOVED lines=10> */
.L_x_1690:
[----:B------:R-:W-:Y:S02]  /*24290*/  ULDC UR4, c[0x0][0xc3c] ;  /* 0x00030f0000047ab9 */ /* 0x000fe40000000800 */
[----:B----4-:R-:W-:-:S13]  /*242a0*/  ISETP.GE.AND P0, PT, R19, UR4, PT ;  /* 0x0000000413007c0c */ /* 0x010fda000bf06270 */
[----:B------:R-:W-:Y:S05]  /*242b0*/  @!P0 BRA `(.L_x_1702) ;  /* 0xffffff9c00188947 */ /* 0x000fea000383ffff */
[----:B------:R-:W-:Y:S05]  /*242c0*/  BSYNC B8 ;  /* 0x0000000000087941 */ /* 0x000fea0003800000 */
.L_x_1585:
[----:B0-----:R-:W4:Y:S01]  /*242d0*/  LDL.LU R0, [R1+0x4c] ;  /* 0x00004c0001007983 */ /* 0x001f220000300800 */
[----:B------:R-:W-:Y:S01]  /*242e0*/  BSSY B0, `(.L_x_1703) ;  /* 0x000000b000007945 */ /* 0x000fe20003800000 */
[----:B------:R-:W0:Y:S01]  /*242f0*/  S2R R5, SR_CgaCtaId ;  /* 0x0000000000057919 */ /* 0x000e220000008800 */
[----:B----4-:R-:W-:-:S05]  /*24300*/  VIADD R0, R0, 0x1 ;  /* 0x0000000100007836 */ /* 0x010fca0000000000 */
[----:B--2---:R-:W-:-:S04]  /*24310*/  LEA.HI R2, R0, R0, RZ, 0x1 ;  /* 0x0000000000027211 */ /* 0x004fc800078f08ff */
[----:B------:R-:W-:Y:S02]  /*24320*/  LOP3.LUT R3, R2, 0xfffffffe, RZ, 0xc0, !PT ;  /* 0xfffffffe02037812 */ /* 0x000fe400078ec0ff */
[----:B------:R-:W-:-:S03]  /*24330*/  MOV R2, 0x400 ;  /* 0x0000040000027802 */ /* 0x000fc60000000f00 */
[----:B------:R-:W-:Y:S01]  /*24340*/  IMAD.IADD R0, R0, 0x1, -R3 ;  /* 0x0000000100007824 */ /* 0x000fe200078e0a03 */
[----:B0-----:R-:W-:-:S04]  /*24350*/  LEA R5, R5, R2, 0x18 ;  /* 0x0000000205057211 */ /* 0x001fc800078ec0ff */
[----:B------:R-:W-:-:S04]  /*24360*/  SHF.L.U32 R0, R0, 0x1f, RZ ;  /* 0x0000001f00007819 */ /* 0x000fc800000006ff */
[----:B------:R-:W0:Y:S02]  /*24370*/  SYNCS.PHASECHK.TRANS64.TRYWAIT P0, [R5+URZ+0x2d820], R0 ;  /* 0x02d82000050075a7 */ /* 0x000e24000800017f */
[----:B0-----:R-:W-:Y:S05]  /*24380*/  @!P0 BRA `(.L_x_1704) ;  /* 0x0000003c00908947 */ /* 0x001fea0003800000 */
.L_x_1849:
[----:B------:R-:W-:Y:S05]  /*24390*/  BSYNC B0 ;  /* 0x0000000000007941 */ /* 0x000fea0003800000 */
.L_x_1703:
[----:B------:R-:W-:-:S03]  /*243a0*/  UMOV UR4, 0xffffffff ;  /* 0xffffffff00047882 */ /* 0x000fc60000000000 */
[----:B------:R-:W-:Y:S05]  /*243b0*/  BRA.DIV UR4, `(.L_x_1705) ;  /* 0x0000003e04987947 */ /* 0x000fea000b800000 */
[----:B0-----:R-:W0:Y:S02]  /*243c0*/  S2R R0, SR_TID.X ;  /* 0x0000000000007919 */ /* 0x001e240000002100 */
[----:B0-----:R-:W-:-:S04]  /*243d0*/  SHF.R.U32.HI R0, RZ, 0x5, R0 ;  /* 0x00000005ff007819 */ /* 0x001fc80000011600 */
[----:B------:R-:W-:-:S05]  /*243e0*/  LOP3.LUT R0, R0, 0x3, RZ, 0xc0, !PT ;  /* 0x0000000300007812 */ /* 0x000fca00078ec0ff */
[----:B------:R0:W2:Y:S02]  /*243f0*/  SHFL.IDX PT, R14, R0, RZ, 0x1f ;  /* 0x00001fff000e7589 */ /* 0x0000a400000e0000 */
.L_x_1852:
[----:B--2---:R-:W-:-:S13]  /*24400*/  ISETP.NE.AND P0, PT, R14, RZ, PT ;  /* 0x000000ff0e00720c */ /* 0x004fda0003f05270 */
[----:B------:R-:W-:Y:S05]  /*24410*/  @P0 BRA `(.L_x_1359) ;  /* 0x0000000000900947 */ /* 0x000fea0003800000 */
[----:B------:R-:W-:-:S03]  /*24420*/  UMOV UR4, 0xffffffff ;  /* 0xffffffff00047882 */ /* 0x000fc60000000000 */
[----:B------:R-:W-:Y:S05]  /*24430*/  BRA.DIV UR4, `(.L_x_1706) ;  /* 0x0000003e04ac7947 */ /* 0x000fea000b800000 */
[----:B------:R-:W-:-:S13]  /*24440*/  ELECT P6, URZ, PT ;  /* 0x00000000003f782f */ /* 0x000fda00038c0000 */
.L_x_1855:
[----:B------:R-:W-:Y:S05]  /*24450*/  @!P6 BRA `(.L_x_1359) ;  /* 0x000000000080e947 */ /* 0x000fea0003800000 */
[----:B------:R-:W-:-:S06]  /*24460*/  ULOP3.LUT UR4, UR36, 0x2, URZ, 0xfc, !UPT ;  /* 0x0000000224047892 */ /* 0x000fcc000f8efc3f */
[----:B0-----:R-:W-:-:S05]  /*24470*/  IMAD.U32 R0, RZ, RZ, UR4 ;  /* 0x00000004ff007e24 */ /* 0x001fca000f8e00ff */
[----:B------:R-:W-:-:S13]  /*24480*/  ISETP.NE.AND P0, PT, R0, 0x3, PT ;  /* 0x000000030000780c */ /* 0x000fda0003f05270 */
[----:B------:R-:W-:Y:S05]  /*24490*/  @!P0 BRA `(.L_x_1707) ;  /* 0x0000000000048947 */ /* 0x000fea0003800000 */
[----:B------:R-:W-:Y:S01]  /*244a0*/  BPT.TRAP 0x1 ;  /* 0x000000040000795c */ /* 0x000fe20000300000 */
.L_x_1707:
[----:B------:R-:W2:Y:S01]  /*244b0*/  LDL R0, [R1] ;  /* 0x0000000001007983 */ /* 0x000ea20000100800 */
[C---:B------:R-:W-:Y:S02]  /*244c0*/  IMAD R3, R25.reuse, 0x8, R5 ;  /* 0x0000000819037824 */ /* 0x040fe400078e0205 */
[----:B------:R-:W-:-:S05]  /*244d0*/  VIADD R25, R25, 0x1 ;  /* 0x0000000119197836 */ /* 0x000fca0000000000 */
[----:B------:R-:W-:Y:S02]  /*244e0*/  ISETP.NE.AND P2, PT, R25, 0x2, PT ;  /* 0x000000021900780c */ /* 0x000fe40003f45270 */
[----:B--2---:R-:W-:Y:S02]  /*244f0*/  SHF.L.U32 R2, R0, 0x1f, RZ ;  /* 0x0000001f00027819 */ /* 0x004fe400000006ff */
[----:B------:R-:W-:Y:S02]  /*24500*/  SEL R0, RZ, 0x1, P2 ;  /* 0x00000001ff007807 */ /* 0x000fe40001000000 */
[----:B------:R-:W0:Y:S02]  /*24510*/  SYNCS.PHASECHK.TRANS64.TRYWAIT P1, [R3+URZ+0x2d840], R2 ;  /* 0x02d84002030075a7 */ /* 0x000e24000802017f */
[----:B0-----:R-:W-:Y:S05]  /*24520*/  @!P1 BRA `(.L_x_1708) ;  /* 0x0000003c00909947 */ /* 0x001fea0003800000 */
.L_x_1856:
[----:B------:R-:W2:Y:S01]  /*24530*/  LDL.LU R4, [R1] ;  /* 0x0000000001047983 */ /* 0x000ea20000300800 */
[----:B------:R-:W-:Y:S02]  /*24540*/  SEL R25, R25, RZ, P2 ;  /* 0x000000ff19197207 */ /* 0x000fe40001000000 */
[----:B--2---:R-:W-:Y:S01]  /*24550*/  LOP3.LUT R0, R4, R0, RZ, 0x3c, !PT ;  /* 0x0000000004007212 */ /* 0x004fe200078e3cff */
[----:B------:R-:W-:Y:S06]  /*24560*/  @!P0 BRA `(.L_x_1709) ;  /* 0x0000000000048947 */ /* 0x000fec0003800000 */
[----:B------:R-:W-:Y:S01]  /*24570*/  BPT.TRAP 0x1 ;  /* 0x000000040000795c */ /* 0x000fe20000300000 */
.L_x_1709:
[----:B------:R-:W-:Y:S01]  /*24580*/  IMAD R25, R25, 0x8, R5 ;  /* 0x0000000819197824 */ /* 0x000fe200078e0205 */
[----:B------:R-:W-:-:S04]  /*24590*/  SHF.L.U32 R0, R0, 0x1f, RZ ;  /* 0x0000001f00007819 */ /* 0x000fc800000006ff */
[----:B------:R-:W2:Y:S02]  /*245a0*/  SYNCS.PHASECHK.TRANS64.TRYWAIT P1, [R25+URZ+0x2d840], R0 ;  /* 0x02d84000190075a7 */ /* 0x000ea4000802017f */
[----:B--2---:R-:W-:Y:S05]  /*245b0*/  @!P1 BRA `(.L_x_1710) ;  /* 0x0000003c00809947 */ /* 0x004fea0003800000 */
.L_x_1857:
[----:B------:R-:W-:Y:S05]  /*245c0*/  @!P0 BRA `(.L_x_1711) ;  /* 0x0000000000048947 */ /* 0x000fea0003800000 */
[----:B------:R-:W-:Y:S01]  /*245d0*/  BPT.TRAP 0x1 ;  /* 0x000000040000795c */ /* 0x000fe20000300000 */
.L_x_1711:
[----:B------:R-:W4:Y:S02]  /*245e0*/  SYNCS.PHASECHK.TRANS64.TRYWAIT P1, [R3+URZ+0x2d860], R2 ;  /* 0x02d86002030075a7 */ /* 0x000f24000802017f */
[----:B----4-:R-:W-:Y:S05]  /*245f0*/  @!P1 BRA `(.L_x_1712) ;  /* 0x0000003c00849947 */ /* 0x010fea0003800000 */
.L_x_1858:
[----:B------:R-:W-:Y:S05]  /*24600*/  @!P0 BRA `(.L_x_1713) ;  /* 0x0000000000048947 */ /* 0x000fea0003800000 */
[----:B------:R-:W-:Y:S01]  /*24610*/  BPT.TRAP 0x1 ;  /* 0x000000040000795c */ /* 0x000fe20000300000 */
.L_x_1713:
[----:B------:R0:W0:Y:S02]  /*24620*/  SYNCS.PHASECHK.TRANS64.TRYWAIT P0, [R25+URZ+0x2d860], R0 ;  /* 0x02d86000190075a7 */ /* 0x000024000800017f */
[----:B0-----:R-:W-:Y:S05]  /*24630*/  @!P0 NANOSLEEP.SYNCS 0x989680 ;  /* 0x009896800000895d */ /* 0x001fea0003900000 */
[----:B------:R-:W0:Y:S02]  /*24640*/  @!P0 SYNCS.PHASECHK.TRANS64 P0, [R25+URZ+0x2d860], R0 ;  /* 0x02d86000190085a7 */ /* 0x000e24000800007f */
[----:B0-----:R-:W-:Y:S05]  /*24650*/  @!P0 BRA `(.L_x_1713) ;  /* 0xfffffffc00f08947 */ /* 0x001fea000383ffff */
.L_x_1359:
[----:B------:R-:W-:Y:S05]  /*24660*/  BSYNC B9 ;  /* 0x0000000000097941 */ /* 0x000fea0003800000 */
.L_x_1356:
[----:B------:R-:W-:Y:S05]  /*24670*/  EXIT ;  /* 0x000000000000794d */ /* 0x000fea0003800000 */
.L_x_1383:
[----:B0-----:R0:W1:Y:S02]  /*24680*/  SYNCS.PHASECHK.TRANS64.TRYWAIT P4, [R35+URZ+0x2d890], R86 ;  /* 0x02d89056230075a7 */ /* 0x001064000808017f */
[----:B-1----:R-:W-:Y:S05]  /*24690*/  @!P4 NANOSLEEP.SYNCS 0x989680 ;  /* 0x009896800000c95d */ /* 0x002fea0003900000 */
[----:B------:R-:W1:Y:S02]  /*246a0*/  @!P4 SYNCS.PHASECHK.TRANS64 P4, [R35+URZ+0x2d890], R86 ;  /* 0x02d890562300c5a7 */ /* 0x000e64000808007f */
[----:B-1----:R-:W-:Y:S05]  /*246b0*/  @!P4 BRA `(.L_x_1383) ;  /* 0xfffffffc00f0c947 */ /* 0x002fea000383ffff */
[----:B------:R-:W-:Y:S05]  /*246c0*/  BRA `(.L_x_1714) ;  /* 0xfffffdec00647947 */ /* 0x000fea000383ffff */
.L_x_1384:
        /* <DEDUP_REMOVED lines=8> */
.L_x_1716:
[----:B------:R-:W-:Y:S05]  /*24750*/  BSYNC B1 ;  /* 0x0000000000017941 */ /* 0x000fea0003800000 */
.L_x_1715:
[----:B------:R-:W-:Y:S01]  /*24760*/  IMAD.MOV.U32 R13, RZ, RZ, R60 ;  /* 0x000000ffff0d7224 */ /* 0x000fe200078e003c */
[----:B------:R-:W-:Y:S01]  /*24770*/  MOV R15, 0xffffffff ;  /* 0xffffffff000f7802 */ /* 0x000fe20000000f00 */
[----:B------:R-:W-:Y:S02]  /*24780*/  IMAD.MOV.U32 R12, RZ, RZ, RZ ;  /* 0x000000ffff0c7224 */ /* 0x000fe400078e00ff */
[----:B------:R-:W-:Y:S02]  /*24790*/  IMAD.MOV.U32 R11, RZ, RZ, 0x1e1f ;  /* 0x00001e1fff0b7424 */ /* 0x000fe400078e00ff */
[----:B------:R-:W-:-:S07]  /*247a0*/  IMAD.MOV.U32 R62, RZ, RZ, R14 ;  /* 0x000000ffff3e7224 */ /* 0x000fce00078e000e */
[----:B------:R-:W-:Y:S05]  /*247b0*/  WARPSYNC.COLLECTIVE R15, `(.L_x_1717) ;  /* 0x000000000f087348 */ /* 0x000fea0003c00000 */
[----:B------:R0:W1:Y:S02]  /*247c0*/  SHFL.IDX P6, R14, R13, R12, R11 ;  /* 0x0000000c0d0e7389 */ /* 0x00006400000c000b */
[----:B01----:R-:W-:Y:S01]  /*247d0*/  ENDCOLLECTIVE ;  /* 0x000000000000791b */ /* 0x003fe20003800000 */
.L_x_1717:
[----:B------:R-:W-:Y:S01]  /*247e0*/  IMAD.MOV.U32 R11, RZ, RZ, R14 ;  /* 0x000000ffff0b7224 */ /* 0x000fe200078e000e */
[----:B------:R-:W-:Y:S06]  /*247f0*/  BRA `(.L_x_1718) ;  /* 0xfffffdec002c7947 */ /* 0x000fec000383ffff */
.L_x_1412:
[----:B0-----:R0:W1:Y:S02]  /*24800*/  SYNCS.PHASECHK.TRANS64.TRYWAIT P4, [R35+URZ+0x2d890], R86 ;  /* 0x02d89056230075a7 */ /* 0x001064000808017f */
[----:B-1----:R-:W-:Y:S05]  /*24810*/  @!P4 NANOSLEEP.SYNCS 0x989680 ;  /* 0x009896800000c95d */ /* 0x002fea0003900000 */
[----:B------:R-:W1:Y:S02]  /*24820*/  @!P4 SYNCS.PHASECHK.TRANS64 P4, [R35+URZ+0x2d890], R86 ;  /* 0x02d890562300c5a7 */ /* 0x000e64000808007f */
[----:B-1----:R-:W-:Y:S05]  /*24830*/  @!P4 BRA `(.L_x_1412) ;  /* 0xfffffffc00f0c947 */ /* 0x002fea000383ffff */
[----:B------:R-:W-:Y:S05]  /*24840*/  BRA `(.L_x_1719) ;  /* 0xfffffe0400f87947 */ /* 0x000fea000383ffff */
.L_x_1413:
        /* <DEDUP_REMOVED lines=8> */
.L_x_1721:
[----:B------:R-:W-:Y:S05]  /*248d0*/  BSYNC B1 ;  /* 0x0000000000017941 */ /* 0x000fea0003800000 */
.L_x_1720:
[----:B------:R-:W-:Y:S02]  /*248e0*/  IMAD.MOV.U32 R13, RZ, RZ, R60 ;  /* 0x000000ffff0d7224 */ /* 0x000fe400078e003c */
[----:B------:R-:W-:Y:S02]  /*248f0*/  IMAD.MOV.U32 R12, RZ, RZ, RZ ;  /* 0x000000ffff0c7224 */ /* 0x000fe400078e00ff */
[----:B------:R-:W-:Y:S02]  /*24900*/  IMAD.MOV.U32 R11, RZ, RZ, 0x1e1f ;  /* 0x00001e1fff0b7424 */ /* 0x000fe400078e00ff */
[----:B------:R-:W-:Y:S02]  /*24910*/  IMAD.MOV.U32 R15, RZ, RZ, -0x1 ;  /* 0xffffffffff0f7424 */ /* 0x000fe400078e00ff */
[----:B------:R-:W-:-:S07]  /*24920*/  IMAD.MOV.U32 R91, RZ, RZ, R14 ;  /* 0x000000ffff5b7224 */ /* 0x000fce00078e000e */
[----:B------:R-:W-:Y:S05]  /*24930*/  WARPSYNC.COLLECTIVE R15, `(.L_x_1722) ;  /* 0x000000000f087348 */ /* 0x000fea0003c00000 */
[----:B------:R0:W1:Y:S02]  /*24940*/  SHFL.IDX P6, R14, R13, R12, R11 ;  /* 0x0000000c0d0e7389 */ /* 0x00006400000c000b */
[----:B01----:R-:W-:Y:S01]  /*24950*/  ENDCOLLECTIVE ;  /* 0x000000000000791b */ /* 0x003fe20003800000 */
.L_x_1722:
[----:B------:R-:W-:Y:S01]  /*24960*/  IMAD.MOV.U32 R90, RZ, RZ, R14 ;  /* 0x000000ffff5a7224 */ /* 0x000fe200078e000e */
[----:B------:R-:W-:Y:S06]  /*24970*/  BRA `(.L_x_1723) ;  /* 0xfffffe0400c07947 */ /* 0x000fec000383ffff */
.L_x_1426:
[----:B0-----:R0:W1:Y:S02]  /*24980*/  SYNCS.PHASECHK.TRANS64.TRYWAIT P3, [R35+URZ+0x2d890], R86 ;  /* 0x02d89056230075a7 */ /* 0x001064000806017f */
[----:B-1----:R-:W-:Y:S05]  /*24990*/  @!P3 NANOSLEEP.SYNCS 0x989680 ;  /* 0x009896800000b95d */ /* 0x002fea0003900000 */
[----:B------:R-:W1:Y:S02]  /*249a0*/  @!P3 SYNCS.PHASECHK.TRANS64 P3, [R35+URZ+0x2d890], R86 ;  /* 0x02d890562300b5a7 */ /* 0x000e64000806007f */
[----:B-1----:R-:W-:Y:S05]  /*249b0*/  @!P3 BRA `(.L_x_1426) ;  /* 0xfffffffc00f0b947 */ /* 0x002fea000383ffff */
[----:B------:R-:W-:Y:S05]  /*249c0*/  BRA `(.L_x_1724) ;  /* 0xfffffe1c00a47947 */ /* 0x000fea000383ffff */
.L_x_1427:
[----:B------:R-:W-:Y:S01]  /*249d0*/  BSSY B1, `(.L_x_1725) ;  /* 0x0000007000017945 */ /* 0x000fe20003800000 */
[----:B------:R-:W-:Y:S02]  /*249e0*/  IMAD.MOV.U32 R12, RZ, RZ, RZ ;  /* 0x000000ffff0c7224 */ /* 0x000fe400078e00ff */
[----:B------:R-:W-:Y:S02]  /*249f0*/  IMAD.MOV.U32 R11, RZ, RZ, 0x1e1f ;  /* 0x00001e1fff0b7424 */ /* 0x000fe400078e00ff */
[----:B------:R-:W-:-:S07]  /*24a00*/  IMAD.MOV.U32 R15, RZ, RZ, -0x1 ;  /* 0xffffffffff0f7424 */ /* 0x000fce00078e00ff */
[----:B0-----:R-:W-:Y:S05]  /*24a10*/  WARPSYNC.COLLECTIVE R15, `(.L_x_1726) ;  /* 0x000000000f087348 */ /* 0x001fea0003c00000 */
[----:B------:R1:W2:Y:S02]  /*24a20*/  SHFL.IDX P6, R14, R13, R12, R11 ;  /* 0x0000000c0d0e7389 */ /* 0x0002a400000c000b */
[----:B012---:R-:W-:Y:S01]  /*24a30*/  ENDCOLLECTIVE ;  /* 0x000000000000791b */ /* 0x007fe20003800000 */
.L_x_1726:
[----:B------:R-:W-:Y:S05]  /*24a40*/  BSYNC B1 ;  /* 0x0000000000017941 */ /* 0x000fea0003800000 */
.L_x_1725:
[----:B------:R-:W-:Y:S01]  /*24a50*/  MOV R13, R42 ;  /* 0x0000002a000d7202 */ /* 0x000fe20000000f00 */
[----:B------:R-:W-:Y:S02]  /*24a60*/  IMAD.MOV.U32 R12, RZ, RZ, RZ ;  /* 0x000000ffff0c7224 */ /* 0x000fe400078e00ff */
[----:B------:R-:W-:Y:S02]  /*24a70*/  IMAD.MOV.U32 R11, RZ, RZ, 0x1e1f ;  /* 0x00001e1fff0b7424 */ /* 0x000fe400078e00ff */
[----:B------:R-:W-:Y:S02]  /*24a80*/  IMAD.MOV.U32 R15, RZ, RZ, -0x1 ;  /* 0xffffffffff0f7424 */ /* 0x000fe400078e00ff */
[----:B------:R-:W-:-:S07]  /*24a90*/  IMAD.MOV.U32 R43, RZ, RZ, R14 ;  /* 0x000000ffff2b7224 */ /* 0x000fce00078e000e */
[----:B------:R-:W-:Y:S05]  /*24aa0*/  WARPSYNC.COLLECTIVE R15, `(.L_x_1727) ;  /* 0x000000000f087348 */ /* 0x000fea0003c00000 */
[----:B------:R0:W1:Y:S02]  /*24ab0*/  SHFL.IDX P6, R14, R13, R12, R11 ;  /* 0x0000000c0d0e7389 */ /* 0x00006400000c000b */
[----:B01----:R-:W-:Y:S01]  /*24ac0*/  ENDCOLLECTIVE ;  /* 0x000000000000791b */ /* 0x003fe20003800000 */
.L_x_1727:
[----:B------:R-:W-:Y:S01]  /*24ad0*/  IMAD.MOV.U32 R42, RZ, RZ, R14 ;  /* 0x000000ffff2a7224 */ /* 0x000fe200078e000e */
[----:B------:R-:W-:Y:S06]  /*24ae0*/  BRA `(.L_x_1728) ;  /* 0xfffffe1c00d87947 */ /* 0x000fec000383ffff */
.L_x_1431:
[----:B---3--:R3:W0:Y:S02]  /*24af0*/  SYNCS.PHASECHK.TRANS64.TRYWAIT P2, [R35+URZ+0x2d8b0], R86 ;  /* 0x02d8b056230075a7 */ /* 0x008624000804017f */
[----:B0-----:R-:W-:Y:S05]  /*24b00*/  @!P2 NANOSLEEP.SYNCS 0x989680 ;  /* 0x009896800000a95d */ /* 0x001fea0003900000 */
[----:B------:R-:W0:Y:S02]  /*24b10*/  @!P2 SYNCS.PHASECHK.TRANS64 P2, [R35+URZ+0x2d8b0], R86 ;  /* 0x02d8b0562300a5a7 */ /* 0x000e24000804007f */
[----:B0-----:R-:W-:Y:S05]  /*24b20*/  @!P2 BRA `(.L_x_1431) ;  /* 0xfffffffc00f0a947 */ /* 0x001fea000383ffff */
[----:B------:R-:W-:Y:S05]  /*24b30*/  BRA `(.L_x_1729) ;  /* 0xfffffe2000bc7947 */ /* 0x000fea000383ffff */
.L_x_1445:
        /* <DEDUP_REMOVED lines=8> */
[----:B------:R-:W-:-:S05]  /*24bc0*/  SHF.R.S32.HI R8, RZ, 0x7, R8 ;  /* 0x00000007ff087819 */ /* 0x000fca0000011408 */
[----:B------:R-:W-:-:S07]  /*24bd0*/  IMAD.MOV.U32 R13, RZ, RZ, R8 ;  /* 0x000000ffff0d7224 */ /* 0x000fce00078e0008 */
[----:B-12--5:R-:W-:Y:S05]  /*24be0*/  WARPSYNC.COLLECTIVE R15, `(.L_x_1731) ;  /* 0x000000000f087348 */ /* 0x026fea0003c00000 */
[----:B------:R0:W3:Y:S02]  /*24bf0*/  SHFL.IDX P6, R14, R13, R12, R11 ;  /* 0x0000000c0d0e7389 */ /* 0x0000e400000c000b */
[----:B0123-5:R-:W-:Y:S01]  /*24c00*/  ENDCOLLECTIVE ;  /* 0x000000000000791b */ /* 0x02ffe20003800000 */
.L_x_1731:
[----:B------:R-:W-:Y:S05]  /*24c10*/  BSYNC B0 ;  /* 0x0000000000007941 */ /* 0x000fea0003800000 */
.L_x_1730:
[----:B------:R0:W-:Y:S01]  /*24c20*/  STL [R1+0x44], R14 ;  /* 0x0000440e01007387 */ /* 0x0001e20000100800 */
[----:B------:R-:W-:Y:S05]  /*24c30*/  BRA `(.L_x_1732) ;  /* 0xfffffe2c00a87947 */ /* 0x000fea000383ffff */
.L_x_1456:
[----:B------:R-:W-:Y:S01]  /*24c40*/  BSSY B1, `(.L_x_1733) ;  /* 0x0000007000017945 */ /* 0x000fe20003800000 */
[----:B------:R-:W-:Y:S02]  /*24c50*/  IMAD.MOV.U32 R12, RZ, RZ, RZ ;  /* 0x000000ffff0c7224 */ /* 0x000fe400078e00ff */
[----:B------:R-:W-:Y:S02]  /*24c60*/  IMAD.MOV.U32 R11, RZ, RZ, 0x1e1f ;  /* 0x00001e1fff0b7424 */ /* 0x000fe400078e00ff */
[----:B------:R-:W-:-:S07]  /*24c70*/  IMAD.MOV.U32 R15, RZ, RZ, -0x1 ;  /* 0xffffffffff0f7424 */ /* 0x000fce00078e00ff */
[----:B012---:R-:W-:Y:S05]  /*24c80*/  WARPSYNC.COLLECTIVE R15, `(.L_x_1734) ;  /* 0x000000000f087348 */ /* 0x007fea0003c00000 */
[----:B0-----:R0:W3:Y:S02]  /*24c90*/  SHFL.IDX P6, R14, R13, R12, R11 ;  /* 0x0000000c0d0e7389 */ /* 0x0010e400000c000b */
[----:B0123--:R-:W-:Y:S01]  /*24ca0*/  ENDCOLLECTIVE ;  /* 0x000000000000791b */ /* 0x00ffe20003800000 */
.L_x_1734:
[----:B------:R-:W-:Y:S05]  /*24cb0*/  BSYNC B1 ;  /* 0x0000000000017941 */ /* 0x000fea0003800000 */
.L_x_1733:
        /* <DEDUP_REMOVED lines=8> */
.L_x_1735:
[----:B------:R-:W-:Y:S02]  /*24d40*/  IMAD.MOV.U32 R13, RZ, RZ, R5 ;  /* 0x000000ffff0d7224 */ /* 0x000fe400078e0005 */
[----:B------:R-:W-:-:S07]  /*24d50*/  IMAD.MOV.U32 R0, RZ, RZ, R14 ;  /* 0x000000ffff007224 */ /* 0x000fce00078e000e */
[----:B------:R-:W-:Y:S05]  /*24d60*/  WARPSYNC.COLLECTIVE R15, `(.L_x_1736) ;  /* 0x000000000f087348 */ /* 0x000fea0003c00000 */
[----:B------:R0:W1:Y:S02]  /*24d70*/  SHFL.IDX P6, R14, R13, R12, R11 ;  /* 0x0000000c0d0e7389 */ /* 0x00006400000c000b */
[----:B01----:R-:W-:Y:S01]  /*24d80*/  ENDCOLLECTIVE ;  /* 0x000000000000791b */ /* 0x003fe20003800000 */
.L_x_1736:
[----:B------:R-:W-:Y:S02]  /*24d90*/  IMAD.MOV.U32 R13, RZ, RZ, R4 ;  /* 0x000000ffff0d7224 */ /* 0x000fe400078e0004 */
[----:B------:R-:W-:-:S07]  /*24da0*/  IMAD.MOV.U32 R5, RZ, RZ, R14 ;  /* 0x000000ffff057224 */ /* 0x000fce00078e000e */
[----:B------:R-:W-:Y:S05]  /*24db0*/  WARPSYNC.COLLECTIVE R15, `(.L_x_1737) ;  /* 0x000000000f087348 */ /* 0x000fea0003c00000 */
[----:B------:R0:W1:Y:S02]  /*24dc0*/  SHFL.IDX P6, R14, R13, R12, R11 ;  /* 0x0000000c0d0e7389 */ /* 0x00006400000c000b */
[----:B01----:R-:W-:Y:S01]  /*24dd0*/  ENDCOLLECTIVE ;  /* 0x000000000000791b */ /* 0x003fe20003800000 */
.L_x_1737:
[----:B------:R-:W-:Y:S05]  /*24de0*/  BRA `(.L_x_1738) ;  /* 0xfffffe3400347947 */ /* 0x000fea000383ffff */
.L_x_1460:
[----:B0-----:R0:W1:Y:S02]  /*24df0*/  SYNCS.PHASECHK.TRANS64.TRYWAIT P0, [R2+URZ+0x2d800], R3 ;  /* 0x02d80003020075a7 */ /* 0x001064000800017f */
[----:B-1----:R-:W-:Y:S05]  /*24e00*/  @!P0 NANOSLEEP.SYNCS 0x989680 ;  /* 0x009896800000895d */ /* 0x002fea0003900000 */
[----:B------:R-:W1:Y:S02]  /*24e10*/  @!P0 SYNCS.PHASECHK.TRANS64 P0, [R2+URZ+0x2d800], R3 ;  /* 0x02d80003020085a7 */ /* 0x000e64000800007f */
[----:B-1----:R-:W-:Y:S05]  /*24e20*/  @!P0 BRA `(.L_x_1460) ;  /* 0xfffffffc00f08947 */ /* 0x002fea000383ffff */
[----:B------:R-:W-:Y:S05]  /*24e30*/  BRA `(.L_x_1739) ;  /* 0xfffffe3c00647947 */ /* 0x000fea000383ffff */
.L_x_1472:
[----:B------:R-:W-:Y:S01]  /*24e40*/  BSSY B1, `(.L_x_1740) ;  /* 0x0000007000017945 */ /* 0x000fe20003800000 */
[----:B------:R-:W-:Y:S02]  /*24e50*/  IMAD.MOV.U32 R12, RZ, RZ, RZ ;  /* 0x000000ffff0c7224 */ /* 0x000fe400078e00ff */
[----:B------:R-:W-:Y:S02]  /*24e60*/  IMAD.MOV.U32 R11, RZ, RZ, 0x1e1f ;  /* 0x00001e1fff0b7424 */ /* 0x000fe400078e00ff */
[----:B------:R-:W-:-:S07]  /*24e70*/  IMAD.MOV.U32 R15, RZ, RZ, -0x1 ;  /* 0xffffffffff0f7424 */ /* 0x000fce00078e00ff */
[----:B012---:R-:W-:Y:S05]  /*24e80*/  WARPSYNC.COLLECTIVE R15, `(.L_x_1741) ;  /* 0x000000000f087348 */ /* 0x007fea0003c00000 */
[----:B0-----:R0:W3:Y:S02]  /*24e90*/  SHFL.IDX P6, R14, R13, R12, R11 ;  /* 0x0000000c0d0e7389 */ /* 0x0010e400000c000b */
[----:B0123--:R-:W-:Y:S01]  /*24ea0*/  ENDCOLLECTIVE ;  /* 0x000000000000791b */ /* 0x00ffe20003800000 */
.L_x_1741:
[----:B------:R-:W-:Y:S05]  /*24eb0*/  BSYNC B1 ;  /* 0x0000000000017941 */ /* 0x000fea0003800000 */
.L_x_1740:
        /* <DEDUP_REMOVED lines=8> */
.L_x_1742:
[----:B------:R-:W-:Y:S02]  /*24f40*/  IMAD.MOV.U32 R13, RZ, RZ, R21 ;  /* 0x000000ffff0d7224 */ /* 0x000fe400078e0015 */
[----:B------:R-:W-:-:S07]  /*24f50*/  IMAD.MOV.U32 R0, RZ, RZ, R14 ;  /* 0x000000ffff007224 */ /* 0x000fce00078e000e */
[----:B------:R-:W-:Y:S05]  /*24f60*/  WARPSYNC.COLLECTIVE R15, `(.L_x_1743) ;  /* 0x000000000f087348 */ /* 0x000fea0003c00000 */
[----:B------:R0:W1:Y:S02]  /*24f70*/  SHFL.IDX P6, R14, R13, R12, R11 ;  /* 0x0000000c0d0e7389 */ /* 0x00006400000c000b */
[----:B01----:R-:W-:Y:S01]  /*24f80*/  ENDCOLLECTIVE ;  /* 0x000000000000791b */ /* 0x003fe20003800000 */
.L_x_1743:
[----:B------:R-:W-:Y:S01]  /*24f90*/  IMAD.MOV.U32 R13, RZ, RZ, R20 ;  /* 0x000000ffff0d7224 */ /* 0x000fe200078e0014 */
[----:B------:R-:W-:-:S07]  /*24fa0*/  MOV R21, R14 ;  /* 0x0000000e00157202 */ /* 0x000fce0000000f00 */
[----:B------:R-:W-:Y:S05]  /*24fb0*/  WARPSYNC.COLLECTIVE R15, `(.L_x_1744) ;  /* 0x000000000f087348 */ /* 0x000fea0003c00000 */
[----:B------:R0:W1:Y:S02]  /*24fc0*/  SHFL.IDX P6, R14, R13, R12, R11 ;  /* 0x0000000c0d0e7389 */ /* 0x00006400000c000b */
[----:B01----:R-:W-:Y:S01]  /*24fd0*/  ENDCOLLECTIVE ;  /* 0x000000000000791b */ /* 0x003fe20003800000 */
.L_x_1744:
[----:B------:R-:W-:Y:S01]  /*24fe0*/  IMAD.MOV.U32 R20, RZ, RZ, R14 ;  /* 0x000000ffff147224 */ /* 0x000fe200078e000e */
[----:B------:R-:W-:Y:S06]  /*24ff0*/  BRA `(.L_x_1745) ;  /* 0xfffffe5000287947 */ /* 0x000fec000383ffff */
.L_x_1476:
[----:B0-----:R0:W3:Y:S02]  /*25000*/  SYNCS.PHASECHK.TRANS64.TRYWAIT P0, [R2+URZ+0x2d800], R3 ;  /* 0x02d80003020075a7 */ /* 0x0010e4000800017f */
[----:B---3--:R-:W-:Y:S05]  /*25010*/  @!P0 NANOSLEEP.SYNCS 0x989680 ;  /* 0x009896800000895d */ /* 0x008fea0003900000 */
[----:B------:R-:W3:Y:S02]  /*25020*/  @!P0 SYNCS.PHASECHK.TRANS64 P0, [R2+URZ+0x2d800], R3 ;  /* 0x02d80003020085a7 */ /* 0x000ee4000800007f */
[----:B---3--:R-:W-:Y:S05]  /*25030*/  @!P0 BRA `(.L_x_1476) ;  /* 0xfffffffc00f08947 */ /* 0x008fea000383ffff */
[----:B------:R-:W-:Y:S05]  /*25040*/  BRA `(.L_x_1746) ;  /* 0xfffffe5400cc7947 */ /* 0x000fea000383ffff */
.L_x_1484:
[----:B--2---:R2:W4:Y:S02]  /*25050*/  SYNCS.PHASECHK.TRANS64.TRYWAIT P1, [R0+URZ+0x2d830], R5 ;  /* 0x02d83005000075a7 */ /* 0x004524000802017f */
[----:B----4-:R-:W-:Y:S05]  /*25060*/  @!P1 NANOSLEEP.SYNCS 0x989680 ;  /* 0x009896800000995d */ /* 0x010fea0003900000 */
[----:B------:R-:W4:Y:S02]  /*25070*/  @!P1 SYNCS.PHASECHK.TRANS64 P1, [R0+URZ+0x2d830], R5 ;  /* 0x02d83005000095a7 */ /* 0x000f24000802007f */
[----:B----4-:R-:W-:Y:S05]  /*25080*/  @!P1 BRA `(.L_x_1484) ;  /* 0xfffffffc00f09947 */ /* 0x010fea000383ffff */
[----:B------:R-:W-:Y:S05]  /*25090*/  BRA `(.L_x_1483) ;  /* 0xfffffe6c00747947 */ /* 0x000fea000383ffff */
.L_x_1503:
[----:B-1----:R1:W2:Y:S02]  /*250a0*/  SYNCS.PHASECHK.TRANS64.TRYWAIT P2, [R9+URZ+0x2d830], R8 ;  /* 0x02d83008090075a7 */ /* 0x0022a4000804017f */
[----:B--2---:R-:W-:Y:S05]  /*250b0*/  @!P2 NANOSLEEP.SYNCS 0x989680 ;  /* 0x009896800000a95d */ /* 0x004fea0003900000 */
[----:B------:R-:W2:Y:S02]  /*250c0*/  @!P2 SYNCS.PHASECHK.TRANS64 P2, [R9+URZ+0x2d830], R8 ;  /* 0x02d830080900a5a7 */ /* 0x000ea4000804007f */
[----:B--2---:R-:W-:Y:S05]  /*250d0*/  @!P2 BRA `(.L_x_1503) ;  /* 0xfffffffc00f0a947 */ /* 0x004fea000383ffff */
[----:B------:R-:W-:Y:S05]  /*250e0*/  BRA `(.L_x_1502) ;  /* 0xfffffeac00047947 */ /* 0x000fea000383ffff */
.L_x_1507:
[----:B-1----:R1:W2:Y:S02]  /*250f0*/  SYNCS.PHASECHK.TRANS64.TRYWAIT P1, [R9+URZ+0x2d850], R8 ;  /* 0x02d85008090075a7 */ /* 0x0022a4000802017f */
[----:B--2---:R-:W-:Y:S05]  /*25100*/  @!P1 NANOSLEEP.SYNCS 0x989680 ;  /* 0x009896800000995d */ /* 0x004fea0003900000 */
[----:B------:R-:W2:Y:S02]  /*25110*/  @!P1 SYNCS.PHASECHK.TRANS64 P1, [R9+URZ+0x2d850], R8 ;  /* 0x02d85008090095a7 */ /* 0x000ea4000802007f */
[----:B--2---:R-:W-:Y:S05]  /*25120*/  @!P1 BRA `(.L_x_1507) ;  /* 0xfffffffc00f09947 */ /* 0x004fea000383ffff */
[----:B------:R-:W-:Y:S05]  /*25130*/  BRA `(.L_x_1504) ;  /* 0xfffffeb000207947 */ /* 0x000fea000383ffff */
.L_x_1528:
[----:B--2---:R2:W3:Y:S02]  /*25140*/  SYNCS.PHASECHK.TRANS64.TRYWAIT P2, [R5+URZ+0x2d830], R6 ;  /* 0x02d83006050075a7 */ /* 0x0044e4000804017f */
[----:B---3--:R-:W-:Y:S05]  /*25150*/  @!P2 NANOSLEEP.SYNCS 0x989680 ;  /* 0x009896800000a95d */ /* 0x008fea0003900000 */
[----:B------:R-:W3:Y:S02]  /*25160*/  @!P2 SYNCS.PHASECHK.TRANS64 P2, [R5+URZ+0x2d830], R6 ;  /* 0x02d830060500a5a7 */ /* 0x000ee4000804007f */
[----:B---3--:R-:W-:Y:S05]  /*25170*/  @!P2 BRA `(.L_x_1528) ;  /* 0xfffffffc00f0a947 */ /* 0x008fea000383ffff */
[----:B------:R-:W-:Y:S05]  /*25180*/  BRA `(.L_x_1527) ;  /* 0xfffffeec00207947 */ /* 0x000fea000383ffff */
.L_x_1532:
[----:B-1----:R1:W2:Y:S02]  /*25190*/  SYNCS.PHASECHK.TRANS64.TRYWAIT P1, [R6+URZ+0x2d850], R5 ;  /* 0x02d85005060075a7 */ /* 0x0022a4000802017f */
[----:B--2---:R-:W-:Y:S05]  /*251a0*/  @!P1 NANOSLEEP.SYNCS 0x989680 ;  /* 0x009896800000995d */ /* 0x004fea0003900000 */
[----:B------:R-:W2:Y:S02]  /*251b0*/  @!P1 SYNCS.PHASECHK.TRANS64 P1, [R6+URZ+0x2d850], R5 ;  /* 0x02d85005060095a7 */ /* 0x000ea4000802007f */
[----:B--2---:R-:W-:Y:S05]  /*251c0*/  @!P1 BRA `(.L_x_1532) ;  /* 0xfffffffc00f09947 */ /* 0x004fea000383ffff */
[----:B------:R-:W-:Y:S05]  /*251d0*/  BRA `(.L_x_1529) ;  /* 0xfffffef000487947 */ /* 0x000fea000383ffff */
.L_x_1541:
[----:B--2---:R2:W3:Y:S02]  /*251e0*/  SYNCS.PHASECHK.TRANS64.TRYWAIT P2, [R5+URZ+0x2d830], R6 ;  /* 0x02d83006050075a7 */ /* 0x0044e4000804017f */
[----:B---3--:R-:W-:Y:S05]  /*251f0*/  @!P2 NANOSLEEP.SYNCS 0x989680 ;  /* 0x009896800000a95d */ /* 0x008fea0003900000 */
[----:B------:R-:W3:Y:S02]  /*25200*/  @!P2 SYNCS.PHASECHK.TRANS64 P2, [R5+URZ+0x2d830], R6 ;  /* 0x02d830060500a5a7 */ /* 0x000ee4000804007f */
[----:B---3--:R-:W-:Y:S05]  /*25210*/  @!P2 BRA `(.L_x_1541) ;  /* 0xfffffffc00f0a947 */ /* 0x008fea000383ffff */
[----:B------:R-:W-:Y:S05]  /*25220*/  BRA `(.L_x_1540) ;  /* 0xffffff1800447947 */ /* 0x000fea000383ffff */
.L_x_1545:
[----:B-1----:R1:W2:Y:S02]  /*25230*/  SYNCS.PHASECHK.TRANS64.TRYWAIT P1, [R6+URZ+0x2d850], R5 ;  /* 0x02d85005060075a7 */ /* 0x0022a4000802017f */
[----:B--2---:R-:W-:Y:S05]  /*25240*/  @!P1 NANOSLEEP.SYNCS 0x989680 ;  /* 0x009896800000995d */ /* 0x004fea0003900000 */
[----:B------:R-:W2:Y:S02]  /*25250*/  @!P1 SYNCS.PHASECHK.TRANS64 P1, [R6+URZ+0x2d850], R5 ;  /* 0x02d85005060095a7 */ /* 0x000ea4000802007f */
[----:B--2---:R-:W-:Y:S05]  /*25260*/  @!P1 BRA `(.L_x_1545) ;  /* 0xfffffffc00f09947 */ /* 0x004fea000383ffff */
[----:B------:R-:W-:Y:S05]  /*25270*/  BRA `(.L_x_1542) ;  /* 0xffffff1c006c7947 */ /* 0x000fea000383ffff */
.L_x_1560:
[----:B--2---:R2:W3:Y:S02]  /*25280*/  SYNCS.PHASECHK.TRANS64.TRYWAIT P1, [R13+URZ+0x2d850], R0 ;  /* 0x02d850000d0075a7 */ /* 0x0044e4000802017f */
[----:B---3--:R-:W-:Y:S05]  /*25290*/  @!P1 NANOSLEEP.SYNCS 0x989680 ;  /* 0x009896800000995d */ /* 0x008fea0003900000 */
[----:B------:R-:W3:Y:S02]  /*252a0*/  @!P1 SYNCS.PHASECHK.TRANS64 P1, [R13+URZ+0x2d850], R0 ;  /* 0x02d850000d0095a7 */ /* 0x000ee4000802007f */
[----:B---3--:R-:W-:Y:S05]  /*252b0*/  @!P1 BRA `(.L_x_1560) ;  /* 0xfffffffc00f09947 */ /* 0x008fea000383ffff */
[----:B------:R-:W-:Y:S05]  /*252c0*/  BRA `(.L_x_1559) ;  /* 0xffffff54008c7947 */ /* 0x000fea000383ffff */
.L_x_1571:
[----:B------:R-:W-:Y:S02]  /*252d0*/  IMAD.MOV.U32 R13, RZ, RZ, R4 ;  /* 0x000000ffff0d7224 */ /* 0x000fe400078e0004 */
[----:B------:R-:W-:Y:S02]  /*252e0*/  IMAD.MOV.U32 R12, RZ, RZ, RZ ;  /* 0x000000ffff0c7224 */ /* 0x000fe400078e00ff */
[----:B------:R-:W-:Y:S02]  /*252f0*/  IMAD.MOV.U32 R11, RZ, RZ, 0x1c1f ;  /* 0x00001c1fff0b7424 */ /* 0x000fe400078e00ff */
[----:B------:R-:W-:-:S07]  /*25300*/  IMAD.MOV.U32 R15, RZ, RZ, -0x1 ;  /* 0xffffffffff0f7424 */ /* 0x000fce00078e00ff */
[----:B-1----:R-:W-:Y:S05]  /*25310*/  WARPSYNC.COLLECTIVE R15, `(.L_x_1747) ;  /* 0x000000000f087348 */ /* 0x002fea0003c00000 */
[----:B------:R0:W2:Y:S02]  /*25320*/  SHFL.IDX P6, R14, R13, R12, R11 ;  /* 0x0000000c0d0e7389 */ /* 0x0000a400000c000b */
[----:B012---:R-:W-:Y:S01]  /*25330*/  ENDCOLLECTIVE ;  /* 0x000000000000791b */ /* 0x007fe20003800000 */
.L_x_1747:
[----:B------:R-:W-:Y:S02]  /*25340*/  IMAD.MOV.U32 R13, RZ, RZ, R0 ;  /* 0x000000ffff0d7224 */ /* 0x000fe400078e0000 */
[----:B------:R-:W-:-:S07]  /*25350*/  IMAD.MOV.U32 R3, RZ, RZ, R14 ;  /* 0x000000ffff037224 */ /* 0x000fce00078e000e */
[----:B------:R-:W-:Y:S05]  /*25360*/  WARPSYNC.COLLECTIVE R15, `(.L_x_1748) ;  /* 0x000000000f087348 */ /* 0x000fea0003c00000 */
[----:B------:R0:W1:Y:S02]  /*25370*/  SHFL.IDX P6, R14, R13, R12, R11 ;  /* 0x0000000c0d0e7389 */ /* 0x00006400000c000b */
[----:B01----:R-:W-:Y:S01]  /*25380*/  ENDCOLLECTIVE ;  /* 0x000000000000791b */ /* 0x003fe20003800000 */
.L_x_1748:
[----:B------:R-:W-:Y:S05]  /*25390*/  BRA `(.L_x_1749) ;  /* 0xffffff7800bc7947 */ /* 0x000fea000383ffff */
.L_x_1574:
[----:B------:R-:W-:Y:S01]  /*253a0*/  BSSY B1, `(.L_x_1750) ;  /* 0x0000008000017945 */ /* 0x000fe20003800000 */
[----:B----4-:R-:W-:Y:S02]  /*253b0*/  IMAD.MOV.U32 R13, RZ, RZ, R4 ;  /* 0x000000ffff0d7224 */ /* 0x010fe400078e0004 */
[----:B------:R-:W-:Y:S02]  /*253c0*/  IMAD.MOV.U32 R12, RZ, RZ, 0x1 ;  /* 0x00000001ff0c7424 */ /* 0x000fe400078e00ff */
[----:B------:R-:W-:Y:S02]  /*253d0*/  IMAD.MOV.U32 R11, RZ, RZ, 0x1c1f ;  /* 0x00001c1fff0b7424 */ /* 0x000fe400078e00ff */
[----:B------:R-:W-:-:S07]  /*253e0*/  IMAD.MOV.U32 R15, RZ, RZ, -0x1 ;  /* 0xffffffffff0f7424 */ /* 0x000fce00078e00ff */
[----:B0123--:R-:W-:Y:S05]  /*253f0*/  WARPSYNC.COLLECTIVE R15, `(.L_x_1751) ;  /* 0x000000000f087348 */ /* 0x00ffea0003c00000 */
[----:B---3--:R3:W4:Y:S02]  /*25400*/  SHFL.IDX P6, R14, R13, R12, R11 ;  /* 0x0000000c0d0e7389 */ /* 0x00872400000c000b */
[----:B01234-:R-:W-:Y:S01]  /*25410*/  ENDCOLLECTIVE ;  /* 0x000000000000791b */ /* 0x01ffe20003800000 */
.L_x_1751:
[----:B------:R-:W-:Y:S05]  /*25420*/  BSYNC B1 ;  /* 0x0000000000017941 */ /* 0x000fea0003800000 */
.L_x_1750:
        /* <DEDUP_REMOVED lines=8> */
.L_x_1752:
[----:B------:R-:W-:Y:S05]  /*254b0*/  BRA `(.L_x_1753) ;  /* 0xffffff7800d07947 */ /* 0x000fea000383ffff */
.L_x_1599:
        /* <DEDUP_REMOVED lines=11> */
.L_x_1755:
[----:B------:R-:W-:Y:S05]  /*25570*/  BSYNC B1 ;  /* 0x0000000000017941 */ /* 0x000fea0003800000 */
.L_x_1754:
[----:B------:R-:W-:Y:S05]  /*25580*/  BRA `(.L_x_1756) ;  /* 0xffffff9000f07947 */ /* 0x000fea000383ffff */
.L_x_1601:
[----:B------:R-:W-:Y:S01]  /*25590*/  BSSY B1, `(.L_x_1757) ;  /* 0x0000006000017945 */ /* 0x000fe20003800000 */
[----:B------:R-:W-:-:S07]  /*255a0*/  IMAD.MOV.U32 R15, RZ, RZ, -0x1 ;  /* 0xffffffffff0f7424 */ /* 0x000fce00078e00ff */
[----:B0-----:R-:W-:Y:S05]  /*255b0*/  WARPSYNC.COLLECTIVE R15, `(.L_x_1758) ;  /* 0x000000000f0c7348 */ /* 0x001fea0003c00000 */
[----:B------:R-:W-:Y:S02]  /*255c0*/  ELECT P6, UR62, PT ;  /* 0x00000000003e782f */ /* 0x000fe400038c0000 */
[----:B------:R-:W-:Y:S01]  /*255d0*/  MOV R14, UR62 ;  /* 0x0000003e000e7c02 */ /* 0x000fe20008000f00 */
[----:B0-----:R-:W-:Y:S10]  /*255e0*/  ENDCOLLECTIVE ;  /* 0x000000000000791b */ /* 0x001ff40003800000 */
.L_x_1758:
[----:B------:R-:W-:Y:S05]  /*255f0*/  BSYNC B1 ;  /* 0x0000000000017941 */ /* 0x000fea0003800000 */
.L_x_1757:
[----:B------:R-:W-:Y:S05]  /*25600*/  BRA `(.L_x_1600) ;  /* 0xffffff9000e87947 */ /* 0x000fea000383ffff */
.L_x_1603:
[----:B0-----:R0:W1:Y:S02]  /*25610*/  SYNCS.PHASECHK.TRANS64.TRYWAIT P0, [R23+URZ+0x2d820], R5 ;  /* 0x02d82005170075a7 */ /* 0x001064000800017f */
[----:B-1----:R-:W-:Y:S05]  /*25620*/  @!P0 NANOSLEEP.SYNCS 0x989680 ;  /* 0x009896800000895d */ /* 0x002fea0003900000 */
[----:B------:R-:W1:Y:S02]  /*25630*/  @!P0 SYNCS.PHASECHK.TRANS64 P0, [R23+URZ+0x2d820], R5 ;  /* 0x02d82005170085a7 */ /* 0x000e64000800007f */
[----:B-1----:R-:W-:Y:S05]  /*25640*/  @!P0 BRA `(.L_x_1603) ;  /* 0xfffffffc00f08947 */ /* 0x002fea000383ffff */
[----:B------:R-:W-:Y:S05]  /*25650*/  BRA `(.L_x_1759) ;  /* 0xffffff9000f87947 */ /* 0x000fea000383ffff */
.L_x_1607:
[----:B-1----:R1:W2:Y:S02]  /*25660*/  SYNCS.PHASECHK.TRANS64.TRYWAIT P0, [R9+URZ+0x2d8a0], R8 ;  /* 0x02d8a008090075a7 */ /* 0x0022a4000800017f */
[----:B--2---:R-:W-:Y:S05]  /*25670*/  @!P0 NANOSLEEP.SYNCS 0x989680 ;  /* 0x009896800000895d */ /* 0x004fea0003900000 */
[----:B------:R-:W2:Y:S02]  /*25680*/  @!P0 SYNCS.PHASECHK.TRANS64 P0, [R9+URZ+0x2d8a0], R8 ;  /* 0x02d8a008090085a7 */ /* 0x000ea4000800007f */
[----:B--2---:R-:W-:Y:S05]  /*25690*/  @!P0 BRA `(.L_x_1607) ;  /* 0xfffffffc00f08947 */ /* 0x004fea000383ffff */
[----:B------:R-:W-:Y:S05]  /*256a0*/  BRA `(.L_x_1760) ;  /* 0xffffff9400147947 */ /* 0x000fea000383ffff */
.L_x_1614:
[----:B0-----:R0:W2:Y:S02]  /*256b0*/  SYNCS.PHASECHK.TRANS64.TRYWAIT P0, [R9+URZ+0x2d8c0], R8 ;  /* 0x02d8c008090075a7 */ /* 0x0010a4000800017f */
[----:B--2---:R-:W-:Y:S05]  /*256c0*/  @!P0 NANOSLEEP.SYNCS 0x989680 ;  /* 0x009896800000895d */ /* 0x004fea0003900000 */
[----:B------:R-:W2:Y:S02]  /*256d0*/  @!P0 SYNCS.PHASECHK.TRANS64 P0, [R9+URZ+0x2d8c0], R8 ;  /* 0x02d8c008090085a7 */ /* 0x000ea4000800007f */
[----:B--2---:R-:W-:Y:S05]  /*256e0*/  @!P0 BRA `(.L_x_1614) ;  /* 0xfffffffc00f08947 */ /* 0x004fea000383ffff */
[----:B------:R-:W-:Y:S05]  /*256f0*/  BRA `(.L_x_1761) ;  /* 0xffffff9800107947 */ /* 0x000fea000383ffff */
.L_x_1623:
[----:B0-----:R0:W1:Y:S02]  /*25700*/  SYNCS.PHASECHK.TRANS64.TRYWAIT P1, [R8+URZ+0x2d8a0], R7 ;  /* 0x02d8a007080075a7 */ /* 0x001064000802017f */
[----:B-1----:R-:W-:Y:S05]  /*25710*/  @!P1 NANOSLEEP.SYNCS 0x989680 ;  /* 0x009896800000995d */ /* 0x002fea0003900000 */
[----:B------:R-:W1:Y:S02]  /*25720*/  @!P1 SYNCS.PHASECHK.TRANS64 P1, [R8+URZ+0x2d8a0], R7 ;  /* 0x02d8a007080095a7 */ /* 0x000e64000802007f */
[----:B-1----:R-:W-:Y:S05]  /*25730*/  @!P1 BRA `(.L_x_1623) ;  /* 0xfffffffc00f09947 */ /* 0x002fea000383ffff */
[----:B------:R-:W-:Y:S05]  /*25740*/  BRA `(.L_x_1762) ;  /* 0xffffff9c00507947 */ /* 0x000fea000383ffff */
.L_x_1630:
[----:B-1----:R1:W2:Y:S02]  /*25750*/  SYNCS.PHASECHK.TRANS64.TRYWAIT P1, [R8+URZ+0x2d8c0], R7 ;  /* 0x02d8c007080075a7 */ /* 0x0022a4000802017f */
[----:B--2---:R-:W-:Y:S05]  /*25760*/  @!P1 NANOSLEEP.SYNCS 0x989680 ;  /* 0x009896800000995d */ /* 0x004fea0003900000 */
[----:B------:R-:W2:Y:S02]  /*25770*/  @!P1 SYNCS.PHASECHK.TRANS64 P1, [R8+URZ+0x2d8c0], R7 ;  /* 0x02d8c007080095a7 */ /* 0x000ea4000802007f */
[----:B--2---:R-:W-:Y:S05]  /*25780*/  @!P1 BRA `(.L_x_1630) ;  /* 0xfffffffc00f09947 */ /* 0x004fea000383ffff */
[----:B------:R-:W-:Y:S05]  /*25790*/  BRA `(.L_x_1763) ;  /* 0xffffffa000487947 */ /* 0x000fea000383ffff */
.L_x_1653:
[----:B------:R-:W0:Y:S01]  /*257a0*/  S2R R17, SR_TID.X ;  /* 0x0000000000117919 */ /* 0x000e220000002100 */
[----:B------:R-:W-:Y:S01]  /*257b0*/  BSSY B0, `(.L_x_1764) ;  /* 0x000000a000007945 */ /* 0x000fe20003800000 */
[----:B------:R-:W-:Y:S02]  /*257c0*/  IMAD.MOV.U32 R12, RZ, RZ, RZ ;  /* 0x000000ffff0c7224 */ /* 0x000fe400078e00ff */
[----:B------:R-:W-:Y:S01]  /*257d0*/  IMAD.MOV.U32 R15, RZ, RZ, -0x1 ;  /* 0xffffffffff0f7424 */ /* 0x000fe200078e00ff */
[----:B0-----:R-:W-:-:S04]  /*257e0*/  SHF.R.U32.HI R11, RZ, 0x5, R17 ;  /* 0x00000005ff0b7819 */ /* 0x001fc80000011611 */
[----:B------:R-:W-:-:S05]  /*257f0*/  LOP3.LUT R11, R11, 0x3, RZ, 0xc0, !PT ;  /* 0x000000030b0b7812 */ /* 0x000fca00078ec0ff */
[----:B------:R-:W-:Y:S02]  /*25800*/  IMAD.MOV.U32 R13, RZ, RZ, R11 ;  /* 0x000000ffff0d7224 */ /* 0x000fe400078e000b */
[----:B------:R-:W-:-:S07]  /*25810*/  IMAD.MOV.U32 R11, RZ, RZ, 0x1f ;  /* 0x0000001fff0b7424 */ /* 0x000fce00078e00ff */
[----:B-----5:R-:W-:Y:S05]  /*25820*/  WARPSYNC.COLLECTIVE R15, `(.L_x_1765) ;  /* 0x000000000f087348 */ /* 0x020fea0003c00000 */
[----:B------:R0:W1:Y:S02]  /*25830*/  SHFL.IDX P6, R14, R13, R12, R11 ;  /* 0x0000000c0d0e7389 */ /* 0x00006400000c000b */
[----:B01---5:R-:W-:Y:S01]  /*25840*/  ENDCOLLECTIVE ;  /* 0x000000000000791b */ /* 0x023fe20003800000 */
.L_x_1765:
[----:B------:R-:W-:Y:S05]  /*25850*/  BSYNC B0 ;  /* 0x0000000000007941 */ /* 0x000fea0003800000 */
.L_x_1764:
[----:B------:R-:W-:Y:S05]  /*25860*/  BRA `(.L_x_1766) ;  /* 0xffffffb000807947 */ /* 0x000fea000383ffff */
.L_x_1656:
[----:B-1----:R1:W2:Y:S02]  /*25870*/  SYNCS.PHASECHK.TRANS64.TRYWAIT P0, [R0+URZ+0x2d840], R5 ;  /* 0x02d84005000075a7 */ /* 0x0022a4000800017f */
[----:B--2---:R-:W-:Y:S05]  /*25880*/  @!P0 NANOSLEEP.SYNCS 0x989680 ;  /* 0x009896800000895d */ /* 0x004fea0003900000 */
[----:B------:R-:W2:Y:S02]  /*25890*/  @!P0 SYNCS.PHASECHK.TRANS64 P0, [R0+URZ+0x2d840], R5 ;  /* 0x02d84005000085a7 */ /* 0x000ea4000800007f */
[----:B--2---:R-:W-:Y:S05]  /*258a0*/  @!P0 BRA `(.L_x_1656) ;  /* 0xfffffffc00f08947 */ /* 0x004fea000383ffff */
[----:B------:R-:W-:Y:S05]  /*258b0*/  BRA `(.L_x_1767) ;  /* 0xffffffb000e47947 */ /* 0x000fea000383ffff */
.L_x_1657:
        /* <DEDUP_REMOVED lines=8> */
.L_x_1769:
[----:B------:R-:W-:Y:S05]  /*25940*/  BSYNC B0 ;  /* 0x0000000000007941 */ /* 0x000fea0003800000 */
.L_x_1768:
        /* <DEDUP_REMOVED lines=8> */
.L_x_1770:
[----:B------:R-:W-:Y:S02]  /*259d0*/  IMAD.MOV.U32 R13, RZ, RZ, R7 ;  /* 0x000000ffff0d7224 */ /* 0x000fe400078e0007 */
[----:B------:R-:W-:Y:S02]  /*259e0*/  IMAD.MOV.U32 R12, RZ, RZ, 0x1 ;  /* 0x00000001ff0c7424 */ /* 0x000fe400078e00ff */
[----:B------:R-:W-:-:S07]  /*259f0*/  IMAD.MOV.U32 R3, RZ, RZ, R14 ;  /* 0x000000ffff037224 */ /* 0x000fce00078e000e */
[----:B------:R-:W-:Y:S05]  /*25a00*/  WARPSYNC.COLLECTIVE R15, `(.L_x_1771) ;  /* 0x000000000f087348 */ /* 0x000fea0003c00000 */
[----:B------:R0:W1:Y:S02]  /*25a10*/  SHFL.IDX P6, R14, R13, R12, R11 ;  /* 0x0000000c0d0e7389 */ /* 0x00006400000c000b */
[----:B01----:R-:W-:Y:S01]  /*25a20*/  ENDCOLLECTIVE ;  /* 0x000000000000791b */ /* 0x003fe20003800000 */
.L_x_1771:
[----:B------:R-:W-:Y:S01]  /*25a30*/  @P0 LEA R5, P1, R9, R3, 0x1 ;  /* 0x0000000309050211 */ /* 0x000fe200078208ff */
[----:B------:R-:W-:-:S04]  /*25a40*/  @P0 IMAD R3, R8, 0x2, R23 ;  /* 0x0000000208030824 */ /* 0x000fc800078e0217 */
        /* <DEDUP_REMOVED lines=16> */
.L_x_1772:
[----:B------:R-:W-:Y:S02]  /*25b50*/  IMAD.MOV.U32 R13, RZ, RZ, R7 ;  /* 0x000000ffff0d7224 */ /* 0x000fe400078e0007 */
[----:B------:R-:W-:Y:S02]  /*25b60*/  IMAD.MOV.U32 R12, RZ, RZ, 0x2 ;  /* 0x00000002ff0c7424 */ /* 0x000fe400078e00ff */
[----:B------:R-:W-:-:S07]  /*25b70*/  IMAD.MOV.U32 R3, RZ, RZ, R14 ;  /* 0x000000ffff037224 */ /* 0x000fce00078e000e */
[----:B------:R-:W-:Y:S05]  /*25b80*/  WARPSYNC.COLLECTIVE R15, `(.L_x_1773) ;  /* 0x000000000f087348 */ /* 0x000fea0003c00000 */
[----:B------:R0:W1:Y:S02]  /*25b90*/  SHFL.IDX P6, R14, R13, R12, R11 ;  /* 0x0000000c0d0e7389 */ /* 0x00006400000c000b */
[----:B01----:R-:W-:Y:S01]  /*25ba0*/  ENDCOLLECTIVE ;  /* 0x000000000000791b */ /* 0x003fe20003800000 */
.L_x_1773:
[----:B------:R-:W-:Y:S01]  /*25bb0*/  @P1 LEA R5, P0, R9, R3, 0x1 ;  /* 0x0000000309051211 */ /* 0x000fe200078008ff */
[----:B------:R-:W-:-:S04]  /*25bc0*/  @P1 IMAD R3, R8, 0x2, R23 ;  /* 0x0000000208031824 */ /* 0x000fc800078e0217 */
        /* <DEDUP_REMOVED lines=11> */
[----:B------:R-:W-:Y:S02]  /*25c80*/  ISETP.GE.AND P1, PT, R6, 0x41, PT ;  /* 0x000000410600780c */ /* 0x000fe40003f26270 */
[----:B0-----:R-:W-:-:S11]  /*25c90*/  MOV R4, R14 ;  /* 0x0000000e00047202 */ /* 0x001fd60000000f00 */
[----:B------:R-:W-:Y:S05]  /*25ca0*/  WARPSYNC.COLLECTIVE R15, `(.L_x_1774) ;  /* 0x000000000f087348 */ /* 0x000fea0003c00000 */
[----:B------:R0:W1:Y:S02]  /*25cb0*/  SHFL.IDX P6, R14, R13, R12, R11 ;  /* 0x0000000c0d0e7389 */ /* 0x00006400000c000b */
[----:B01----:R-:W-:Y:S01]  /*25cc0*/  ENDCOLLECTIVE ;  /* 0x000000000000791b */ /* 0x003fe20003800000 */
.L_x_1774:
[----:B------:R-:W-:Y:S02]  /*25cd0*/  IMAD.MOV.U32 R13, RZ, RZ, R7 ;  /* 0x000000ffff0d7224 */ /* 0x000fe400078e0007 */
[----:B------:R-:W-:Y:S02]  /*25ce0*/  IMAD.MOV.U32 R12, RZ, RZ, 0x3 ;  /* 0x00000003ff0c7424 */ /* 0x000fe400078e00ff */
[----:B------:R-:W-:-:S07]  /*25cf0*/  IMAD.MOV.U32 R3, RZ, RZ, R14 ;  /* 0x000000ffff037224 */ /* 0x000fce00078e000e */
[----:B------:R-:W-:Y:S05]  /*25d00*/  WARPSYNC.COLLECTIVE R15, `(.L_x_1775) ;  /* 0x000000000f087348 */ /* 0x000fea0003c00000 */
[----:B------:R0:W1:Y:S02]  /*25d10*/  SHFL.IDX P6, R14, R13, R12, R11 ;  /* 0x0000000c0d0e7389 */ /* 0x00006400000c000b */
[----:B01----:R-:W-:Y:S01]  /*25d20*/  ENDCOLLECTIVE ;  /* 0x000000000000791b */ /* 0x003fe20003800000 */
.L_x_1775:
[----:B------:R-:W-:Y:S01]  /*25d30*/  @P1 LEA R5, P0, R9, R3, 0x1 ;  /* 0x0000000309051211 */ /* 0x000fe200078008ff */
[----:B------:R-:W-:-:S04]  /*25d40*/  @P1 IMAD R3, R8, 0x2, R23 ;  /* 0x0000000208031824 */ /* 0x000fc800078e0217 */
        /* <DEDUP_REMOVED lines=9> */
.L_x_1776:
        /* <DEDUP_REMOVED lines=8> */
.L_x_1662:
[----:B------:R0:W5:Y:S01]  /*25e60*/  LDL R21, [R1+0x34] ;  /* 0x0000340001157983 */ /* 0x0001620000100800 */
[----:B------:R-:W-:Y:S02]  /*25e70*/  IMAD.MOV.U32 R13, RZ, RZ, R4 ;  /* 0x000000ffff0d7224 */ /* 0x000fe400078e0004 */
[----:B------:R-:W-:Y:S02]  /*25e80*/  IMAD.MOV.U32 R12, RZ, RZ, RZ ;  /* 0x000000ffff0c7224 */ /* 0x000fe400078e00ff */
[----:B------:R-:W-:Y:S02]  /*25e90*/  IMAD.MOV.U32 R11, RZ, RZ, 0x1c1f ;  /* 0x00001c1fff0b7424 */ /* 0x000fe400078e00ff */
[----:B------:R-:W-:Y:S02]  /*25ea0*/  IMAD.MOV.U32 R15, RZ, RZ, -0x1 ;  /* 0xffffffffff0f7424 */ /* 0x000fe400078e00ff */
[----:B------:R-:W-:Y:S02]  /*25eb0*/  IMAD R0, R29, R9, RZ ;  /* 0x000000091d007224 */ /* 0x000fe400078e02ff */
[----:B0-----:R-:W-:-:S07]  /*25ec0*/  IMAD.IADD R28, R20, 0x1, R28 ;  /* 0x00000001141c7824 */ /* 0x001fce00078e021c */
[----:B-----5:R-:W-:Y:S05]  /*25ed0*/  WARPSYNC.COLLECTIVE R15, `(.L_x_1778) ;  /* 0x000000000f087348 */ /* 0x020fea0003c00000 */
[----:B------:R0:W1:Y:S02]  /*25ee0*/  SHFL.IDX P6, R14, R13, R12, R11 ;  /* 0x0000000c0d0e7389 */ /* 0x00006400000c000b */
[----:B01---5:R-:W-:Y:S01]  /*25ef0*/  ENDCOLLECTIVE ;  /* 0x000000000000791b */ /* 0x023fe20003800000 */
.L_x_1778:
[C---:B------:R-:W-:Y:S01]  /*25f00*/  VIADD R9, R28.reuse, 0x20 ;  /* 0x000000201c097836 */ /* 0x040fe20000000000 */
[----:B------:R-:W-:Y:S01]  /*25f10*/  ISETP.GE.AND P3, PT, R28, R0, PT ;  /* 0x000000001c00720c */ /* 0x000fe20003f66270 */
[----:B------:R-:W-:Y:S02]  /*25f20*/  IMAD.MOV.U32 R13, RZ, RZ, R5 ;  /* 0x000000ffff0d7224 */ /* 0x000fe400078e0005 */
[----:B------:R-:W-:-:S10]  /*25f30*/  IMAD.MOV.U32 R2, RZ, RZ, R14 ;  /* 0x000000ffff027224 */ /* 0x000fd400078e000e */
[----:B------:R-:W-:Y:S05]  /*25f40*/  WARPSYNC.COLLECTIVE R15, `(.L_x_1779) ;  /* 0x000000000f087348 */ /* 0x000fea0003c00000 */
[----:B------:R0:W1:Y:S02]  /*25f50*/  SHFL.IDX P6, R14, R13, R12, R11 ;  /* 0x0000000c0d0e7389 */ /* 0x00006400000c000b */
[----:B01----:R-:W-:Y:S01]  /*25f60*/  ENDCOLLECTIVE ;  /* 0x000000000000791b */ /* 0x003fe20003800000 */
.L_x_1779:
[----:B------:R-:W-:Y:S02]  /*25f70*/  IMAD.MOV.U32 R13, RZ, RZ, R4 ;  /* 0x000000ffff0d7224 */ /* 0x000fe400078e0004 */
[----:B------:R-:W-:Y:S01]  /*25f80*/  IMAD.MOV.U32 R12, RZ, RZ, 0x1 ;  /* 0x00000001ff0c7424 */ /* 0x000fe200078e00ff */
[----:B------:R-:W-:-:S07]  /*25f90*/  MOV R3, R14 ;  /* 0x0000000e00037202 */ /* 0x000fce0000000f00 */
[----:B------:R-:W-:Y:S05]  /*25fa0*/  WARPSYNC.COLLECTIVE R15, `(.L_x_1780) ;  /* 0x000000000f087348 */ /* 0x000fea0003c00000 */
[----:B------:R0:W1:Y:S02]  /*25fb0*/  SHFL.IDX P6, R14, R13, R12, R11 ;  /* 0x0000000c0d0e7389 */ /* 0x00006400000c000b */
[----:B01----:R-:W-:Y:S01]  /*25fc0*/  ENDCOLLECTIVE ;  /* 0x000000000000791b */ /* 0x003fe20003800000 */
.L_x_1780:
        /* <DEDUP_REMOVED lines=10> */
.L_x_1781:
[----:B------:R-:W-:Y:S02]  /*26070*/  IMAD.MOV.U32 R13, RZ, RZ, R4 ;  /* 0x000000ffff0d7224 */ /* 0x000fe400078e0004 */
[----:B------:R-:W-:Y:S01]  /*26080*/  IMAD.MOV.U32 R12, RZ, RZ, 0x2 ;  /* 0x00000002ff0c7424 */ /* 0x000fe200078e00ff */
        /* <DEDUP_REMOVED lines=11> */
.L_x_1782:
        /* <DEDUP_REMOVED lines=10> */
.L_x_1783:
[----:B------:R-:W-:Y:S01]  /*261e0*/  @!PT LDS RZ, [RZ] ;  /* 0x00000000fffff984 */ /* 0x000fe20000000800 */
[----:B------:R-:W-:Y:S01]  /*261f0*/  @!PT LDS RZ, [RZ] ;  /* 0x00000000fffff984 */ /* 0x000fe20000000800 */
[----:B------:R-:W-:Y:S01]  /*26200*/  @!PT LDS RZ, [RZ] ;  /* 0x00000000fffff984 */ /* 0x000fe20000000800 */
[----:B------:R-:W-:Y:S04]  /*26210*/  @!P3 LDGSTS.E.BYPASS.LTC128B.128 [R21+0xcc00], desc[UR54][R2.64], !P0 ;  /* 0x0cc000000215bfae */ /* 0x000fe8000c101d76 */
[----:B------:R-:W-:Y:S04]  /*26220*/  @!P3 LDGSTS.E.BYPASS.LTC128B.128 [R21+0xfc00], desc[UR54][R2.64+0x40], !P1 ;  /* 0x0fc000400215bfae */ /* 0x000fe8000c901d76 */
[----:B------:R0:W-:Y:S01]  /*26230*/  @!P3 LDGSTS.E.BYPASS.LTC128B.128 [R21+0x12c00], desc[UR54][R2.64+0x80], !P2 ;  /* 0x12c000800215bfae */ /* 0x0001e2000d101d76 */
[----:B------:R-:W-:Y:S02]  /*26240*/  IMAD.MOV.U32 R13, RZ, RZ, R4 ;  /* 0x000000ffff0d7224 */ /* 0x000fe400078e0004 */
[----:B------:R-:W-:-:S02]  /*26250*/  IMAD.MOV.U32 R12, RZ, RZ, 0x3 ;  /* 0x00000003ff0c7424 */ /* 0x000fc400078e00ff */
[----:B0-----:R-:W-:-:S05]  /*26260*/  VIADD R2, R28, 0x40 ;  /* 0x000000401c027836 */ /* 0x001fca0000000000 */
[----:B------:R-:W-:Y:S01]  /*26270*/  ISETP.GE.AND P3, PT, R2, R0, PT ;  /* 0x000000000200720c */ /* 0x000fe20003f66270 */
[----:B------:R-:W-:-:S12]  /*26280*/  IMAD.MOV.U32 R2, RZ, RZ, R14 ;  /* 0x000000ffff027224 */ /* 0x000fd800078e000e */
[----:B------:R-:W-:Y:S05]  /*26290*/  WARPSYNC.COLLECTIVE R15, `(.L_x_1784) ;  /* 0x000000000f087348 */ /* 0x000fea0003c00000 */
[----:B------:R0:W1:Y:S02]  /*262a0*/  SHFL.IDX P6, R14, R13, R12, R11 ;  /* 0x0000000c0d0e7389 */ /* 0x00006400000c000b */
[----:B01----:R-:W-:Y:S01]  /*262b0*/  ENDCOLLECTIVE ;  /* 0x000000000000791b */ /* 0x003fe20003800000 */
.L_x_1784:
[----:B------:R-:W-:Y:S01]  /*262c0*/  @!P3 LEA R3, P4, R10, R2, 0x1 ;  /* 0x000000020a03b211 */ /* 0x000fe200078808ff */
[----:B------:R-:W-:-:S03]  /*262d0*/  IMAD.MOV.U32 R13, RZ, RZ, R5 ;  /* 0x000000ffff0d7224 */ /* 0x000fc600078e0005 */
[----:B------:R-:W-:-:S04]  /*262e0*/  @!P3 IADD3.X R2, RZ, R8, RZ, P4, !PT ;  /* 0x00000008ff02b210 */ /* 0x000fc800027fe4ff */
[----:B------:R-:W-:-:S04]  /*262f0*/  @!P3 LOP3.LUT R3, R3, R2, RZ, 0x3c, !PT ;  /* 0x000000020303b212 */ /* 0x000fc800078e3cff */
[----:B------:R-:W-:Y:S01]  /*26300*/  @!P3 LOP3.LUT R2, R3, R2, RZ, 0x3c, !PT ;  /* 0x000000020302b212 */ /* 0x000fe200078e3cff */
[----:B------:R-:W-:-:S07]  /*26310*/  IMAD.MOV.U32 R4, RZ, RZ, R14 ;  /* 0x000000ffff047224 */ /* 0x000fce00078e000e */
[----:B------:R-:W-:Y:S05]  /*26320*/  WARPSYNC.COLLECTIVE R15, `(.L_x_1785) ;  /* 0x000000000f087348 */ /* 0x000fea0003c00000 */
[----:B------:R0:W1:Y:S02]  /*26330*/  SHFL.IDX P6, R14, R13, R12, R11 ;  /* 0x0000000c0d0e7389 */ /* 0x00006400000c000b */
[----:B01----:R-:W-:Y:S01]  /*26340*/  ENDCOLLECTIVE ;  /* 0x000000000000791b */ /* 0x003fe20003800000 */
.L_x_1785:
[----:B------:R-:W-:-:S05]  /*26350*/  @!P3 LOP3.LUT R3, R3, R2, RZ, 0x3c, !PT ;  /* 0x000000020303b212 */ /* 0x000fca00078e3cff */
[----:B------:R-:W-:Y:S01]  /*26360*/  @!PT LDS RZ, [RZ] ;  /* 0x00000000fffff984 */ /* 0x000fe20000000800 */
[----:B------:R-:W-:Y:S01]  /*26370*/  @!PT LDS RZ, [RZ] ;  /* 0x00000000fffff984 */ /* 0x000fe20000000800 */
[----:B------:R-:W-:Y:S01]  /*26380*/  @!PT LDS RZ, [RZ] ;  /* 0x00000000fffff984 */ /* 0x000fe20000000800 */
[----:B------:R0:W-:Y:S04]  /*26390*/  @!P3 LDGSTS.E.BYPASS.LTC128B.128 [R21+0xd400], desc[UR54][R2.64], !P0 ;  /* 0x0d4000000215bfae */ /* 0x0001e8000c101d76 */
[----:B------:R0:W-:Y:S01]  /*263a0*/  @!P3 LDGSTS.E.BYPASS.LTC128B.128 [R21+0x10400], desc[UR54][R2.64+0x40], !P1 ;  /* 0x104000400215bfae */ /* 0x0001e2000c901d76 */
[----:B------:R-:W-:-:S03]  /*263b0*/  IMAD.MOV.U32 R13, RZ, RZ, R6 ;  /* 0x000000ffff0d7224 */ /* 0x000fc600078e0006 */
[----:B------:R0:W-:Y:S01]  /*263c0*/  @!P3 LDGSTS.E.BYPASS.LTC128B.128 [R21+0x13400], desc[UR54][R2.64+0x80], !P2 ;  /* 0x134000800215bfae */ /* 0x0001e2000d101d76 */
[----:B------:R-:W-:Y:S02]  /*263d0*/  IMAD.MOV.U32 R12, RZ, RZ, RZ ;  /* 0x000000ffff0c7224 */ /* 0x000fe400078e00ff */
[----:B------:R-:W-:-:S07]  /*263e0*/  IMAD.MOV.U32 R5, RZ, RZ, R14 ;  /* 0x000000ffff057224 */ /* 0x000fce00078e000e */
[----:B0-----:R-:W-:Y:S05]  /*263f0*/  WARPSYNC.COLLECTIVE R15, `(.L_x_1786) ;  /* 0x000000000f087348 */ /* 0x001fea0003c00000 */
[----:B------:R1:W2:Y:S02]  /*26400*/  SHFL.IDX P6, R14, R13, R12, R11 ;  /* 0x0000000c0d0e7389 */ /* 0x0002a400000c000b */
[----:B012---:R-:W-:Y:S01]  /*26410*/  ENDCOLLECTIVE ;  /* 0x000000000000791b */ /* 0x007fe20003800000 */
.L_x_1786:
[----:B------:R-:W-:-:S05]  /*26420*/  VIADD R2, R28, 0x60 ;  /* 0x000000601c027836 */ /* 0x000fca0000000000 */
[----:B------:R-:W-:Y:S01]  /*26430*/  ISETP.GE.AND P3, PT, R2, R0, PT ;  /* 0x000000000200720c */ /* 0x000fe20003f66270 */
[----:B------:R-:W-:-:S12]  /*26440*/  IMAD.MOV.U32 R13, RZ, RZ, R7 ;  /* 0x000000ffff0d7224 */ /* 0x000fd800078e0007 */
[----:B------:R-:W-:-:S05]  /*26450*/  @!P3 LEA R2, P4, R10, R5, 0x1 ;  /* 0x000000050a02b211 */ /* 0x000fca00078808ff */
[----:B------:R-:W-:Y:S02]  /*26460*/  @!P3 IMAD.X R3, RZ, RZ, R4, P4 ;  /* 0x000000ffff03b224 */ /* 0x000fe400020e0604 */
[----:B------:R-:W-:-:S07]  /*26470*/  IMAD.MOV.U32 R4, RZ, RZ, R14 ;  /* 0x000000ffff047224 */ /* 0x000fce00078e000e */
[----:B------:R-:W-:Y:S05]  /*26480*/  WARPSYNC.COLLECTIVE R15, `(.L_x_1787) ;  /* 0x000000000f087348 */ /* 0x000fea0003c00000 */
[----:B------:R0:W1:Y:S02]  /*26490*/  SHFL.IDX P6, R14, R13, R12, R11 ;  /* 0x0000000c0d0e7389 */ /* 0x00006400000c000b */
[----:B01----:R-:W-:Y:S01]  /*264a0*/  ENDCOLLECTIVE ;  /* 0x000000000000791b */ /* 0x003fe20003800000 */
.L_x_1787:
[----:B------:R-:W-:Y:S01]  /*264b0*/  @!PT LDS RZ, [RZ] ;  /* 0x00000000fffff984 */ /* 0x000fe20000000800 */
[----:B------:R-:W-:Y:S01]  /*264c0*/  @!PT LDS RZ, [RZ] ;  /* 0x00000000fffff984 */ /* 0x000fe20000000800 */
[----:B------:R-:W-:Y:S01]  /*264d0*/  @!PT LDS RZ, [RZ] ;  /* 0x00000000fffff984 */ /* 0x000fe20000000800 */
[----:B------:R-:W-:Y:S04]  /*264e0*/  @!P3 LDGSTS.E.BYPASS.LTC128B.128 [R21+0xdc00], desc[UR54][R2.64], !P0 ;  /* 0x0dc000000215bfae */ /* 0x000fe8000c101d76 */
[----:B------:R-:W-:Y:S04]  /*264f0*/  @!P3 LDGSTS.E.BYPASS.LTC128B.128 [R21+0x10c00], desc[UR54][R2.64+0x40], !P1 ;  /* 0x10c000400215bfae */ /* 0x000fe8000c901d76 */
[----:B------:R0:W-:Y:S01]  /*26500*/  @!P3 LDGSTS.E.BYPASS.LTC128B.128 [R21+0x13c00], desc[UR54][R2.64+0x80], !P2 ;  /* 0x13c000800215bfae */ /* 0x0001e2000d101d76 */
[----:B------:R-:W-:Y:S01]  /*26510*/  IMAD.MOV.U32 R13, RZ, RZ, R6 ;  /* 0x000000ffff0d7224 */ /* 0x000fe200078e0006 */
[----:B------:R-:W-:Y:S01]  /*26520*/  MOV R12, 0x1 ;  /* 0x00000001000c7802 */ /* 0x000fe20000000f00 */
[----:B0-----:R-:W-:-:S05]  /*26530*/  VIADD R2, R28, 0x80 ;  /* 0x000000801c027836 */ /* 0x001fca0000000000 */
[----:B------:R-:W-:Y:S01]  /*26540*/  ISETP.GE.AND P3, PT, R2, R0, PT ;  /* 0x000000000200720c */ /* 0x000fe20003f66270 */
[----:B------:R-:W-:-:S12]  /*26550*/  IMAD.MOV.U32 R2, RZ, RZ, R14 ;  /* 0x000000ffff027224 */ /* 0x000fd800078e000e */
[----:B------:R-:W-:Y:S05]  /*26560*/  WARPSYNC.COLLECTIVE R15, `(.L_x_1788) ;  /* 0x000000000f087348 */ /* 0x000fea0003c00000 */
[----:B------:R0:W1:Y:S02]  /*26570*/  SHFL.IDX P6, R14, R13, R12, R11 ;  /* 0x0000000c0d0e7389 */ /* 0x00006400000c000b */
[----:B01----:R-:W-:Y:S01]  /*26580*/  ENDCOLLECTIVE ;  /* 0x000000000000791b */ /* 0x003fe20003800000 */
.L_x_1788:
[----:B------:R-:W-:Y:S01]  /*26590*/  @!P3 LEA R2, P4, R10, R2, 0x1 ;  /* 0x000000020a02b211 */ /* 0x000fe200078808ff */
[----:B------:R-:W-:-:S04]  /*265a0*/  IMAD.MOV.U32 R13, RZ, RZ, R7 ;  /* 0x000000ffff0d7224 */ /* 0x000fc800078e0007 */
[----:B------:R-:W-:-:S05]  /*265b0*/  @!P3 IMAD.X R3, RZ, RZ, R4, P4 ;  /* 0x000000ffff03b224 */ /* 0x000fca00020e0604 */
[----:B------:R-:W-:Y:S01]  /*265c0*/  @!PT LDS RZ, [RZ] ;  /* 0x00000000fffff984 */ /* 0x000fe20000000800 */
[----:B------:R-:W-:Y:S01]  /*265d0*/  @!PT LDS RZ, [RZ] ;  /* 0x00000000fffff984 */ /* 0x000fe20000000800 */
[----:B------:R-:W-:Y:S01]  /*265e0*/  @!PT LDS RZ, [RZ] ;  /* 0x00000000fffff984 */ /* 0x000fe20000000800 */
[----:B------:R0:W-:Y:S01]  /*265f0*/  @!P3 LDGSTS.E.BYPASS.LTC128B.128 [R21+0xe400], desc[UR54][R2.64], !P0 ;  /* 0x0e4000000215bfae */ /* 0x0001e2000c101d76 */
[----:B------:R-:W-:-:S03]  /*26600*/  IMAD.MOV.U32 R6, RZ, RZ, R14 ;  /* 0x000000ffff067224 */ /* 0x000fc600078e000e */
[----:B------:R0:W-:Y:S04]  /*26610*/  @!P3 LDGSTS.E.BYPASS.LTC128B.128 [R21+0x11400], desc[UR54][R2.64+0x40], !P1 ;  /* 0x114000400215bfae */ /* 0x0001e8000c901d76 */
[----:B0-----:R-:W-:Y:S05]  /*26620*/  WARPSYNC.COLLECTIVE R15, `(.L_x_1789) ;  /* 0x000000000f087348 */ /* 0x001fea0003c00000 */
[----:B------:R1:W2:Y:S02]  /*26630*/  SHFL.IDX P6, R14, R13, R12, R11 ;  /* 0x0000000c0d0e7389 */ /* 0x0002a400000c000b */
[----:B012---:R-:W-:Y:S01]  /*26640*/  ENDCOLLECTIVE ;  /* 0x000000000000791b */ /* 0x007fe20003800000 */
.L_x_1789:
[----:B------:R-:W-:Y:S01]  /*26650*/  @!PT LDS RZ, [RZ] ;  /* 0x00000000fffff984 */ /* 0x000fe20000000800 */
[----:B------:R-:W-:Y:S01]  /*26660*/  @!PT LDS RZ, [RZ] ;  /* 0x00000000fffff984 */ /* 0x000fe20000000800 */
[----:B------:R-:W-:Y:S01]  /*26670*/  @!PT LDS RZ, [RZ] ;  /* 0x00000000fffff984 */ /* 0x000fe20000000800 */
[----:B------:R0:W-:Y:S02]  /*26680*/  @!P3 LDGSTS.E.BYPASS.LTC128B.128 [R21+0x14400], desc[UR54][R2.64+0x80], !P2 ;  /* 0x144000800215bfae */ /* 0x0001e4000d101d76 */
[----:B0-----:R-:W-:Y:S01]  /*26690*/  IMAD.MOV.U32 R2, RZ, RZ, R14 ;  /* 0x000000ffff027224 */ /* 0x001fe200078e000e */
[----:B------:R-:W-:Y:S06]  /*266a0*/  BRA `(.L_x_1790) ;  /* 0xffffffb400cc7947 */ /* 0x000fec000383ffff */
.L_x_1665:
[----:B-1----:R1:W2:Y:S02]  /*266b0*/  SYNCS.PHASECHK.TRANS64.TRYWAIT P0, [R23+URZ+0x2d820], R0 ;  /* 0x02d82000170075a7 */ /* 0x0022a4000800017f */
[----:B--2---:R-:W-:Y:S05]  /*266c0*/  @!P0 NANOSLEEP.SYNCS 0x989680 ;  /* 0x009896800000895d */ /* 0x004fea0003900000 */
[----:B------:R-:W2:Y:S02]  /*266d0*/  @!P0 SYNCS.PHASECHK.TRANS64 P0, [R23+URZ+0x2d820], R0 ;  /* 0x02d82000170085a7 */ /* 0x000ea4000800007f */
[----:B--2---:R-:W-:Y:S05]  /*266e0*/  @!P0 BRA `(.L_x_1665) ;  /* 0xfffffffc00f08947 */ /* 0x004fea000383ffff */
[----:B------:R-:W-:Y:S05]  /*266f0*/  BRA `(.L_x_1791) ;  /* 0xffffffb800347947 */ /* 0x000fea000383ffff */
.L_x_1670:
[----:B0-----:R0:W1:Y:S02]  /*26700*/  SYNCS.PHASECHK.TRANS64.TRYWAIT P0, [R5+URZ+0x2d840], R0 ;  /* 0x02d84000050075a7 */ /* 0x001064000800017f */
[----:B-1----:R-:W-:Y:S05]  /*26710*/  @!P0 NANOSLEEP.SYNCS 0x989680 ;  /* 0x009896800000895d */ /* 0x002fea0003900000 */
[----:B------:R-:W1:Y:S02]  /*26720*/  @!P0 SYNCS.PHASECHK.TRANS64 P0, [R5+URZ+0x2d840], R0 ;  /* 0x02d84000050085a7 */ /* 0x000e64000800007f */
[----:B-1----:R-:W-:Y:S05]  /*26730*/  @!P0 BRA `(.L_x_1670) ;  /* 0xfffffffc00f08947 */ /* 0x002fea000383ffff */
[----:B------:R-:W-:Y:S05]  /*26740*/  BRA `(.L_x_1792) ;  /* 0xffffffbc00287947 */ /* 0x000fea000383ffff */
.L_x_1671:
        /* <DEDUP_REMOVED lines=8> */
.L_x_1794:
[----:B------:R-:W-:Y:S05]  /*267d0*/  BSYNC B1 ;  /* 0x0000000000017941 */ /* 0x000fea0003800000 */
.L_x_1793:
        /* <DEDUP_REMOVED lines=13> */
.L_x_1795:
        /* <DEDUP_REMOVED lines=8> */
.L_x_1796:
        /* <DEDUP_REMOVED lines=14> */
.L_x_1797:
[----:B------:R-:W-:Y:S02]  /*26a10*/  IMAD.MOV.U32 R13, RZ, RZ, R7 ;  /* 0x000000ffff0d7224 */ /* 0x000fe400078e0007 */
[----:B------:R-:W-:Y:S02]  /*26a20*/  IMAD.MOV.U32 R12, RZ, RZ, 0x2 ;  /* 0x00000002ff0c7424 */ /* 0x000fe400078e00ff */
[----:B------:R-:W-:-:S07]  /*26a30*/  IMAD.MOV.U32 R2, RZ, RZ, R14 ;  /* 0x000000ffff027224 */ /* 0x000fce00078e000e */
[----:B------:R-:W-:Y:S05]  /*26a40*/  WARPSYNC.COLLECTIVE R15, `(.L_x_1798) ;  /* 0x000000000f087348 */ /* 0x000fea0003c00000 */
[----:B------:R0:W1:Y:S02]  /*26a50*/  SHFL.IDX P6, R14, R13, R12, R11 ;  /* 0x0000000c0d0e7389 */ /* 0x00006400000c000b */
[----:B01----:R-:W-:Y:S01]  /*26a60*/  ENDCOLLECTIVE ;  /* 0x000000000000791b */ /* 0x003fe20003800000 */
.L_x_1798:
        /* <DEDUP_REMOVED lines=13> */
.L_x_1799:
[----:B------:R-:W-:Y:S02]  /*26b40*/  IMAD.MOV.U32 R13, RZ, RZ, R7 ;  /* 0x000000ffff0d7224 */ /* 0x000fe400078e0007 */
[----:B------:R-:W-:Y:S02]  /*26b50*/  IMAD.MOV.U32 R12, RZ, RZ, 0x3 ;  /* 0x00000003ff0c7424 */ /* 0x000fe400078e00ff */
[----:B------:R-:W-:-:S07]  /*26b60*/  IMAD.MOV.U32 R2, RZ, RZ, R14 ;  /* 0x000000ffff027224 */ /* 0x000fce00078e000e */
[----:B------:R-:W-:Y:S05]  /*26b70*/  WARPSYNC.COLLECTIVE R15, `(.L_x_1800) ;  /* 0x000000000f087348 */ /* 0x000fea0003c00000 */
[----:B------:R0:W1:Y:S02]  /*26b80*/  SHFL.IDX P6, R14, R13, R12, R11 ;  /* 0x0000000c0d0e7389 */ /* 0x00006400000c000b */
[----:B01----:R-:W-:Y:S01]  /*26b90*/  ENDCOLLECTIVE ;  /* 0x000000000000791b */ /* 0x003fe20003800000 */
.L_x_1800:
        /* <DEDUP_REMOVED lines=10> */
[----:B------:R-:W-:-:S07]  /*26c40*/  MOV R21, R14 ;  /* 0x0000000e00157202 */ /* 0x000fce0000000f00 */
[----:B0-----:R-:W-:Y:S05]  /*26c50*/  WARPSYNC.COLLECTIVE R15, `(.L_x_1801) ;  /* 0x000000000f087348 */ /* 0x001fea0003c00000 */
[----:B------:R1:W2:Y:S02]  /*26c60*/  SHFL.IDX P6, R14, R13, R12, R11 ;  /* 0x0000000c0d0e7389 */ /* 0x0002a400000c000b */
[----:B012---:R-:W-:Y:S01]  /*26c70*/  ENDCOLLECTIVE ;  /* 0x000000000000791b */ /* 0x007fe20003800000 */
.L_x_1801:
[----:B------:R-:W-:Y:S01]  /*26c80*/  IMAD.MOV.U32 R2, RZ, RZ, R14 ;  /* 0x000000ffff027224 */ /* 0x000fe200078e000e */
[----:B------:R-:W-:Y:S06]  /*26c90*/  BRA `(.L_x_1802) ;  /* 0xffffffb800b47947 */ /* 0x000fec000383ffff */
.L_x_1676:
[----:B-1----:R1:W2:Y:S02]  /*26ca0*/  SYNCS.PHASECHK.TRANS64.TRYWAIT P0, [R5+URZ+0x2d860], R2 ;  /* 0x02d86002050075a7 */ /* 0x0022a4000800017f */
[----:B--2---:R-:W-:Y:S05]  /*26cb0*/  @!P0 NANOSLEEP.SYNCS 0x989680 ;  /* 0x009896800000895d */ /* 0x004fea0003900000 */
[----:B------:R-:W2:Y:S02]  /*26cc0*/  @!P0 SYNCS.PHASECHK.TRANS64 P0, [R5+URZ+0x2d860], R2 ;  /* 0x02d86002050085a7 */ /* 0x000ea4000800007f */
[----:B--2---:R-:W-:Y:S05]  /*26cd0*/  @!P0 BRA `(.L_x_1676) ;  /* 0xfffffffc00f08947 */ /* 0x004fea000383ffff */
[----:B------:R-:W-:Y:S05]  /*26ce0*/  BRA `(.L_x_1803) ;  /* 0xffffffbc00187947 */ /* 0x000fea000383ffff */
.L_x_1677:
        /* <DEDUP_REMOVED lines=8> */
.L_x_1805:
[----:B------:R-:W-:Y:S05]  /*26d70*/  BSYNC B1 ;  /* 0x0000000000017941 */ /* 0x000fea0003800000 */
.L_x_1804:
        /* <DEDUP_REMOVED lines=9> */
.L_x_1806:
[----:B------:R-:W-:Y:S01]  /*26e10*/  IMAD.MOV.U32 R13, RZ, RZ, R24 ;  /* 0x000000ffff0d7224 */ /* 0x000fe200078e0018 */
[----:B------:R-:W-:Y:S01]  /*26e20*/  MOV R12, 0x1 ;  /* 0x00000001000c7802 */ /* 0x000fe20000000f00 */
[----:B------:R-:W-:-:S07]  /*26e30*/  IMAD.MOV.U32 R2, RZ, RZ, R14 ;  /* 0x000000ffff027224 */ /* 0x000fce00078e000e */
[----:B------:R-:W-:Y:S05]  /*26e40*/  WARPSYNC.COLLECTIVE R15, `(.L_x_1807) ;  /* 0x000000000f087348 */ /* 0x000fea0003c00000 */
[----:B------:R0:W1:Y:S02]  /*26e50*/  SHFL.IDX P6, R14, R13, R12, R11 ;  /* 0x0000000c0d0e7389 */ /* 0x00006400000c000b */
[----:B01----:R-:W-:Y:S01]  /*26e60*/  ENDCOLLECTIVE ;  /* 0x000000000000791b */ /* 0x003fe20003800000 */
.L_x_1807:
        /* <DEDUP_REMOVED lines=16> */
.L_x_1808:
[----:B------:R-:W-:Y:S02]  /*26f70*/  IMAD.MOV.U32 R13, RZ, RZ, R24 ;  /* 0x000000ffff0d7224 */ /* 0x000fe400078e0018 */
[----:B------:R-:W-:Y:S02]  /*26f80*/  IMAD.MOV.U32 R12, RZ, RZ, 0x2 ;  /* 0x00000002ff0c7424 */ /* 0x000fe400078e00ff */
[----:B------:R-:W-:-:S07]  /*26f90*/  IMAD.MOV.U32 R2, RZ, RZ, R14 ;  /* 0x000000ffff027224 */ /* 0x000fce00078e000e */
[----:B------:R-:W-:Y:S05]  /*26fa0*/  WARPSYNC.COLLECTIVE R15, `(.L_x_1809) ;  /* 0x000000000f087348 */ /* 0x000fea0003c00000 */
[----:B------:R0:W1:Y:S02]  /*26fb0*/  SHFL.IDX P6, R14, R13, R12, R11 ;  /* 0x0000000c0d0e7389 */ /* 0x00006400000c000b */
[----:B01----:R-:W-:Y:S01]  /*26fc0*/  ENDCOLLECTIVE ;  /* 0x000000000000791b */ /* 0x003fe20003800000 */
.L_x_1809:
        /* <DEDUP_REMOVED lines=16> */
.L_x_1810:
[----:B------:R-:W-:Y:S02]  /*270d0*/  IMAD.MOV.U32 R13, RZ, RZ, R24 ;  /* 0x000000ffff0d7224 */ /* 0x000fe400078e0018 */
[----:B------:R-:W-:Y:S02]  /*270e0*/  IMAD.MOV.U32 R12, RZ, RZ, 0x3 ;  /* 0x00000003ff0c7424 */ /* 0x000fe400078e00ff */
[----:B------:R-:W-:-:S07]  /*270f0*/  IMAD.MOV.U32 R2, RZ, RZ, R14 ;  /* 0x000000ffff027224 */ /* 0x000fce00078e000e */
[----:B------:R-:W-:Y:S05]  /*27100*/  WARPSYNC.COLLECTIVE R15, `(.L_x_1811) ;  /* 0x000000000f087348 */ /* 0x000fea0003c00000 */
[----:B------:R0:W1:Y:S02]  /*27110*/  SHFL.IDX P6, R14, R13, R12, R11 ;  /* 0x0000000c0d0e7389 */ /* 0x00006400000c000b */
[----:B01----:R-:W-:Y:S01]  /*27120*/  ENDCOLLECTIVE ;  /* 0x000000000000791b */ /* 0x003fe20003800000 */
.L_x_1811:
        /* <DEDUP_REMOVED lines=13> */
.L_x_1812:
        /* <DEDUP_REMOVED lines=8> */
.L_x_1685:
[----:B-1----:R1:W2:Y:S02]  /*27280*/  SYNCS.PHASECHK.TRANS64.TRYWAIT P0, [R0+URZ+0x2d860], R3 ;  /* 0x02d86003000075a7 */ /* 0x0022a4000800017f */
[----:B--2---:R-:W-:Y:S05]  /*27290*/  @!P0 NANOSLEEP.SYNCS 0x989680 ;  /* 0x009896800000895d */ /* 0x004fea0003900000 */
[----:B------:R-:W2:Y:S02]  /*272a0*/  @!P0 SYNCS.PHASECHK.TRANS64 P0, [R0+URZ+0x2d860], R3 ;  /* 0x02d86003000085a7 */ /* 0x000ea4000800007f */
[----:B--2---:R-:W-:Y:S05]  /*272b0*/  @!P0 BRA `(.L_x_1685) ;  /* 0xfffffffc00f08947 */ /* 0x004fea000383ffff */
[----:B------:R-:W-:Y:S05]  /*272c0*/  BRA `(.L_x_1814) ;  /* 0xffffffbc00a47947 */ /* 0x000fea000383ffff */
.L_x_1686:
        /* <DEDUP_REMOVED lines=8> */
.L_x_1816:
[----:B------:R-:W-:Y:S05]  /*27350*/  BSYNC B0 ;  /* 0x0000000000007941 */ /* 0x000fea0003800000 */
.L_x_1815:
        /* <DEDUP_REMOVED lines=10> */
.L_x_1817:
        /* <DEDUP_REMOVED lines=17> */
.L_x_1818:
        /* <DEDUP_REMOVED lines=14> */
.L_x_1819:
[----:B------:R-:W-:Y:S02]  /*275f0*/  IMAD.MOV.U32 R13, RZ, RZ, R24 ;  /* 0x000000ffff0d7224 */ /* 0x000fe400078e0018 */
[----:B------:R-:W-:Y:S01]  /*27600*/  IMAD.MOV.U32 R12, RZ, RZ, 0x2 ;  /* 0x00000002ff0c7424 */ /* 0x000fe200078e00ff */
[----:B------:R-:W-:-:S13]  /*27610*/  IADD3 R2, P4, R14, R5, RZ ;  /* 0x000000050e027210 */ /* 0x000fda0007f9e0ff */
[----:B------:R-:W-:Y:S05]  /*27620*/  WARPSYNC.COLLECTIVE R15, `(.L_x_1820) ;  /* 0x000000000f087348 */ /* 0x000fea0003c00000 */
[----:B------:R0:W1:Y:S02]  /*27630*/  SHFL.IDX P6, R14, R13, R12, R11 ;  /* 0x0000000c0d0e7389 */ /* 0x00006400000c000b */
[----:B01----:R-:W-:Y:S01]  /*27640*/  ENDCOLLECTIVE ;  /* 0x000000000000791b */ /* 0x003fe20003800000 */
.L_x_1820:
        /* <DEDUP_REMOVED lines=15> */
.L_x_1821:
[----:B------:R-:W-:Y:S02]  /*27740*/  IMAD.MOV.U32 R13, RZ, RZ, R24 ;  /* 0x000000ffff0d7224 */ /* 0x000fe400078e0018 */
[----:B------:R-:W-:Y:S01]  /*27750*/  IMAD.MOV.U32 R12, RZ, RZ, 0x3 ;  /* 0x00000003ff0c7424 */ /* 0x000fe200078e00ff */
[----:B------:R-:W-:-:S13]  /*27760*/  IADD3 R2, P4, R14, R5, RZ ;  /* 0x000000050e027210 */ /* 0x000fda0007f9e0ff */
[----:B------:R-:W-:Y:S05]  /*27770*/  WARPSYNC.COLLECTIVE R15, `(.L_x_1822) ;  /* 0x000000000f087348 */ /* 0x000fea0003c00000 */
[----:B------:R0:W1:Y:S02]  /*27780*/  SHFL.IDX P6, R14, R13, R12, R11 ;  /* 0x0000000c0d0e7389 */ /* 0x00006400000c000b */
[----:B01----:R-:W-:Y:S01]  /*27790*/  ENDCOLLECTIVE ;  /* 0x000000000000791b */ /* 0x003fe20003800000 */
.L_x_1822:
        /* <DEDUP_REMOVED lines=14> */
.L_x_1823:
[----:B------:R-:W-:Y:S05]  /*27880*/  BRA `(.L_x_1824) ;  /* 0xffffffbc00047947 */ /* 0x000fea000383ffff */
.L_x_1691:
[----:B------:R-:W-:Y:S01]  /*27890*/  BSSY B0, `(.L_x_1825) ;  /* 0x0000008000007945 */ /* 0x000fe20003800000 */
[----:B------:R-:W-:Y:S02]  /*278a0*/  IMAD.MOV.U32 R13, RZ, RZ, R16 ;  /* 0x000000ffff0d7224 */ /* 0x000fe400078e0010 */
[----:B------:R-:W-:Y:S02]  /*278b0*/  IMAD.MOV.U32 R12, RZ, RZ, RZ ;  /* 0x000000ffff0c7224 */ /* 0x000fe400078e00ff */
[----:B------:R-:W-:Y:S02]  /*278c0*/  IMAD.MOV.U32 R11, RZ, RZ, 0x1f ;  /* 0x0000001fff0b7424 */ /* 0x000fe400078e00ff */
[----:B------:R-:W-:-:S07]  /*278d0*/  IMAD.MOV.U32 R15, RZ, RZ, -0x1 ;  /* 0xffffffffff0f7424 */ /* 0x000fce00078e00ff */
[----:B0-2--5:R-:W-:Y:S05]  /*278e0*/  WARPSYNC.COLLECTIVE R15, `(.L_x_1826) ;  /* 0x000000000f087348 */ /* 0x025fea0003c00000 */
[----:B------:R1:W3:Y:S02]  /*278f0*/  SHFL.IDX P6, R14, R13, R12, R11 ;  /* 0x0000000c0d0e7389 */ /* 0x0002e400000c000b */
[----:B0123-5:R-:W-:Y:S01]  /*27900*/  ENDCOLLECTIVE ;  /* 0x000000000000791b */ /* 0x02ffe20003800000 */
.L_x_1826:
[----:B------:R-:W-:Y:S05]  /*27910*/  BSYNC B0 ;  /* 0x0000000000007941 */ /* 0x000fea0003800000 */
.L_x_1825:
        /* <DEDUP_REMOVED lines=9> */
.L_x_1827:
        /* <DEDUP_REMOVED lines=18> */
.L_x_1828:
[----:B------:R-:W-:Y:S01]  /*27ad0*/  IMAD.MOV.U32 R12, RZ, RZ, 0x2 ;  /* 0x00000002ff0c7424 */ /* 0x000fe200078e00ff */
[----:B------:R-:W-:-:S05]  /*27ae0*/  SEL R5, R14, RZ, P1 ;  /* 0x000000ff0e057207 */ /* 0x000fca0000800000 */
[----:B------:R-:W-:-:S04]  /*27af0*/  IMAD.IADD R4, R2, 0x1, R5 ;  /* 0x0000000102047824 */ /* 0x000fc800078e0205 */
[----:B------:R-:W-:-:S07]  /*27b00*/  IMAD.MOV.U32 R13, RZ, RZ, R4 ;  /* 0x000000ffff0d7224 */ /* 0x000fce00078e0004 */
[----:B------:R-:W-:Y:S05]  /*27b10*/  WARPSYNC.COLLECTIVE R15, `(.L_x_1829) ;  /* 0x000000000f087348 */ /* 0x000fea0003c00000 */
[----:B------:R0:W1:Y:S02]  /*27b20*/  SHFL.UP P6, R14, R13, R12, R11 ;  /* 0x0400000c0d0e7389 */ /* 0x00006400000c000b */
[----:B01----:R-:W-:Y:S01]  /*27b30*/  ENDCOLLECTIVE ;  /* 0x000000000000791b */ /* 0x003fe20003800000 */
.L_x_1829:
[----:B------:R-:W-:Y:S01]  /*27b40*/  IMAD.MOV.U32 R12, RZ, RZ, 0x4 ;  /* 0x00000004ff0c7424 */ /* 0x000fe200078e00ff */
[----:B------:R-:W-:-:S05]  /*27b50*/  SEL R5, R14, RZ, P2 ;  /* 0x000000ff0e057207 */ /* 0x000fca0001000000 */
[----:B------:R-:W-:-:S04]  /*27b60*/  IMAD.IADD R5, R4, 0x1, R5 ;  /* 0x0000000104057824 */ /* 0x000fc800078e0205 */
[----:B------:R-:W-:-:S07]  /*27b70*/  IMAD.MOV.U32 R13, RZ, RZ, R5 ;  /* 0x000000ffff0d7224 */ /* 0x000fce00078e0005 */
[----:B------:R-:W-:Y:S05]  /*27b80*/  WARPSYNC.COLLECTIVE R15, `(.L_x_1830) ;  /* 0x000000000f087348 */ /* 0x000fea0003c00000 */
[----:B------:R0:W1:Y:S02]  /*27b90*/  SHFL.UP P6, R14, R13, R12, R11 ;  /* 0x0400000c0d0e7389 */ /* 0x00006400000c000b */
[----:B01----:R-:W-:Y:S01]  /*27ba0*/  ENDCOLLECTIVE ;  /* 0x000000000000791b */ /* 0x003fe20003800000 */
.L_x_1830:
[----:B------:R-:W-:Y:S01]  /*27bb0*/  IMAD.MOV.U32 R12, RZ, RZ, 0x8 ;  /* 0x00000008ff0c7424 */ /* 0x000fe200078e00ff */
[----:B------:R-:W-:-:S04]  /*27bc0*/  SEL R6, R14, RZ, P3 ;  /* 0x000000ff0e067207 */ /* 0x000fc80001800000 */
[----:B------:R-:W-:-:S05]  /*27bd0*/  IADD3 R6, R5, R6, RZ ;  /* 0x0000000605067210 */ /* 0x000fca0007ffe0ff */
[----:B------:R-:W-:-:S07]  /*27be0*/  IMAD.MOV.U32 R13, RZ, RZ, R6 ;  /* 0x000000ffff0d7224 */ /* 0x000fce00078e0006 */
[----:B------:R-:W-:Y:S05]  /*27bf0*/  WARPSYNC.COLLECTIVE R15, `(.L_x_1831) ;  /* 0x000000000f087348 */ /* 0x000fea0003c00000 */
[----:B------:R0:W1:Y:S02]  /*27c00*/  SHFL.UP P6, R14, R13, R12, R11 ;  /* 0x0400000c0d0e7389 */ /* 0x00006400000c000b */
[----:B01----:R-:W-:Y:S01]  /*27c10*/  ENDCOLLECTIVE ;  /* 0x000000000000791b */ /* 0x003fe20003800000 */
.L_x_1831:
[----:B------:R-:W-:Y:S01]  /*27c20*/  IMAD.MOV.U32 R12, RZ, RZ, 0x10 ;  /* 0x00000010ff0c7424 */ /* 0x000fe200078e00ff */
[----:B------:R-:W-:-:S05]  /*27c30*/  SEL R3, R14, RZ, P4 ;  /* 0x000000ff0e037207 */ /* 0x000fca0002000000 */
[----:B------:R-:W-:-:S04]  /*27c40*/  IMAD.IADD R4, R6, 0x1, R3 ;  /* 0x0000000106047824 */ /* 0x000fc800078e0203 */
[----:B------:R-:W-:-:S07]  /*27c50*/  IMAD.MOV.U32 R13, RZ, RZ, R4 ;  /* 0x000000ffff0d7224 */ /* 0x000fce00078e0004 */
[----:B------:R-:W-:Y:S05]  /*27c60*/  WARPSYNC.COLLECTIVE R15, `(.L_x_1832) ;  /* 0x000000000f087348 */ /* 0x000fea0003c00000 */
[----:B------:R0:W1:Y:S02]  /*27c70*/  SHFL.UP P6, R14, R13, R12, R11 ;  /* 0x0400000c0d0e7389 */ /* 0x00006400000c000b */
[----:B01----:R-:W-:Y:S01]  /*27c80*/  ENDCOLLECTIVE ;  /* 0x000000000000791b */ /* 0x003fe20003800000 */
.L_x_1832:
        /* <DEDUP_REMOVED lines=8> */
.L_x_1833:
[----:B------:R-:W-:Y:S05]  /*27d10*/  BRA `(.L_x_1834) ;  /* 0xffffffbc00207947 */ /* 0x000fea000383ffff */
.L_x_1696:
[----:B------:R-:W-:Y:S01]  /*27d20*/  BSSY B0, `(.L_x_1835) ;  /* 0x0000008000007945 */ /* 0x000fe20003800000 */
[----:B-----5:R-:W-:Y:S02]  /*27d30*/  IMAD.MOV.U32 R13, RZ, RZ, R2 ;  /* 0x000000ffff0d7224 */ /* 0x020fe400078e0002 */
[----:B------:R-:W-:Y:S02]  /*27d40*/  IMAD.MOV.U32 R12, RZ, RZ, 0x1 ;  /* 0x00000001ff0c7424 */ /* 0x000fe400078e00ff */
[----:B------:R-:W-:Y:S02]  /*27d50*/  IMAD.MOV.U32 R11, RZ, RZ, RZ ;  /* 0x000000ffff0b7224 */ /* 0x000fe400078e00ff */
[----:B------:R-:W-:-:S07]  /*27d60*/  IMAD.MOV.U32 R15, RZ, RZ, -0x1 ;  /* 0xffffffffff0f7424 */ /* 0x000fce00078e00ff */
[----:B01----:R-:W-:Y:S05]  /*27d70*/  WARPSYNC.COLLECTIVE R15, `(.L_x_1836) ;  /* 0x000000000f087348 */ /* 0x003fea0003c00000 */
[----:B------:R2:W3:Y:S02]  /*27d80*/  SHFL.UP P6, R14, R13, R12, R11 ;  /* 0x0400000c0d0e7389 */ /* 0x0004e400000c000b */
[----:B0123--:R-:W-:Y:S01]  /*27d90*/  ENDCOLLECTIVE ;  /* 0x000000000000791b */ /* 0x00ffe20003800000 */
.L_x_1836:
[----:B------:R-:W-:Y:S05]  /*27da0*/  BSYNC B0 ;  /* 0x0000000000007941 */ /* 0x000fea0003800000 */
.L_x_1835:
        /* <DEDUP_REMOVED lines=8> */
.L_x_1837:
[----:B------:R-:W-:Y:S01]  /*27e30*/  IMAD.MOV.U32 R12, RZ, RZ, 0x4 ;  /* 0x00000004ff0c7424 */ /* 0x000fe200078e00ff */
[----:B------:R-:W-:-:S05]  /*27e40*/  SEL R14, R14, RZ, P2 ;  /* 0x000000ff0e0e7207 */ /* 0x000fca0001000000 */
[----:B------:R-:W-:-:S04]  /*27e50*/  IMAD.IADD R3, R13, 0x1, R14 ;  /* 0x000000010d037824 */ /* 0x000fc800078e020e */
[----:B------:R-:W-:-:S07]  /*27e60*/  IMAD.MOV.U32 R13, RZ, RZ, R3 ;  /* 0x000000ffff0d7224 */ /* 0x000fce00078e0003 */
[----:B------:R-:W-:Y:S05]  /*27e70*/  WARPSYNC.COLLECTIVE R15, `(.L_x_1838) ;  /* 0x000000000f087348 */ /* 0x000fea0003c00000 */
[----:B------:R0:W1:Y:S02]  /*27e80*/  SHFL.UP P6, R14, R13, R12, R11 ;  /* 0x0400000c0d0e7389 */ /* 0x00006400000c000b */
[----:B01----:R-:W-:Y:S01]  /*27e90*/  ENDCOLLECTIVE ;  /* 0x000000000000791b */ /* 0x003fe20003800000 */
.L_x_1838:
[----:B------:R-:W-:Y:S01]  /*27ea0*/  IMAD.MOV.U32 R12, RZ, RZ, 0x8 ;  /* 0x00000008ff0c7424 */ /* 0x000fe200078e00ff */
[----:B------:R-:W-:-:S05]  /*27eb0*/  SEL R4, R14, RZ, P3 ;  /* 0x000000ff0e047207 */ /* 0x000fca0001800000 */
[----:B------:R-:W-:-:S04]  /*27ec0*/  IMAD.IADD R4, R3, 0x1, R4 ;  /* 0x0000000103047824 */ /* 0x000fc800078e0204 */
[----:B------:R-:W-:-:S07]  /*27ed0*/  IMAD.MOV.U32 R13, RZ, RZ, R4 ;  /* 0x000000ffff0d7224 */ /* 0x000fce00078e0004 */
[----:B------:R-:W-:Y:S05]  /*27ee0*/  WARPSYNC.COLLECTIVE R15, `(.L_x_1839) ;  /* 0x000000000f087348 */ /* 0x000fea0003c00000 */
[----:B------:R0:W1:Y:S02]  /*27ef0*/  SHFL.UP P6, R14, R13, R12, R11 ;  /* 0x0400000c0d0e7389 */ /* 0x00006400000c000b */
[----:B01----:R-:W-:Y:S01]  /*27f00*/  ENDCOLLECTIVE ;  /* 0x000000000000791b */ /* 0x003fe20003800000 */
.L_x_1839:
[----:B------:R-:W-:Y:S01]  /*27f10*/  IMAD.MOV.U32 R12, RZ, RZ, 0x10 ;  /* 0x00000010ff0c7424 */ /* 0x000fe200078e00ff */
[----:B------:R-:W-:-:S05]  /*27f20*/  SEL R5, R14, RZ, P4 ;  /* 0x000000ff0e057207 */ /* 0x000fca0002000000 */
[----:B------:R-:W-:-:S04]  /*27f30*/  IMAD.IADD R5, R4, 0x1, R5 ;  /* 0x0000000104057824 */ /* 0x000fc800078e0205 */
[----:B------:R-:W-:-:S07]  /*27f40*/  IMAD.MOV.U32 R13, RZ, RZ, R5 ;  /* 0x000000ffff0d7224 */ /* 0x000fce00078e0005 */
[----:B------:R-:W-:Y:S05]  /*27f50*/  WARPSYNC.COLLECTIVE R15, `(.L_x_1840) ;  /* 0x000000000f087348 */ /* 0x000fea0003c00000 */
[----:B------:R0:W1:Y:S02]  /*27f60*/  SHFL.UP P6, R14, R13, R12, R11 ;  /* 0x0400000c0d0e7389 */ /* 0x00006400000c000b */
[----:B01----:R-:W-:Y:S01]  /*27f70*/  ENDCOLLECTIVE ;  /* 0x000000000000791b */ /* 0x003fe20003800000 */
.L_x_1840:
        /* <DEDUP_REMOVED lines=8> */
.L_x_1841:
[----:B------:R-:W-:Y:S05]  /*28000*/  BRA `(.L_x_1842) ;  /* 0xffffffbc00007947 */ /* 0x000fea000383ffff */
.L_x_1698:
[----:B------:R-:W-:Y:S01]  /*28010*/  BSSY B0, `(.L_x_1843) ;  /* 0x0000006000007945 */ /* 0x000fe20003800000 */
[----:B------:R-:W-:Y:S01]  /*28020*/  PLOP3.LUT P6, PT, P6, PT, PT, 0x8, 0x0 ;  /* 0x000000000000781c */ /* 0x000fe200037ce170 */
[----:B------:R-:W-:-:S12]  /*28030*/  IMAD.MOV.U32 R15, RZ, RZ, -0x1 ;  /* 0xffffffffff0f7424 */ /* 0x000fd800078e00ff */
[----:B0----5:R-:W-:Y:S05]  /*28040*/  WARPSYNC.COLLECTIVE R15, `(.L_x_1844) ;  /* 0x000000000f087348 */ /* 0x021fea0003c00000 */
[----:B------:R-:W-:Y:S01]  /*28050*/  VOTE.ANY R14, PT, P6 ;  /* 0x00000000000e7806 */ /* 0x000fe200030e0100 */
[----:B0----5:R-:W-:Y:S06]  /*28060*/  ENDCOLLECTIVE ;  /* 0x000000000000791b */ /* 0x021fec0003800000 */
.L_x_1844:
[----:B------:R-:W-:Y:S05]  /*28070*/  BSYNC B0 ;  /* 0x0000000000007941 */ /* 0x000fea0003800000 */
.L_x_1843:
[----:B------:R-:W-:Y:S01]  /*28080*/  MOV R5, R14 ;  /* 0x0000000e00057202 */ /* 0x000fe20000000f00 */
[----:B------:R-:W-:Y:S02]  /*28090*/  IMAD.MOV.U32 R13, RZ, RZ, R2 ;  /* 0x000000ffff0d7224 */ /* 0x000fe400078e0002 */
[----:B------:R-:W-:Y:S01]  /*280a0*/  IMAD.MOV.U32 R11, RZ, RZ, 0x1f ;  /* 0x0000001fff0b7424 */ /* 0x000fe200078e00ff */
[----:B------:R-:W0:Y:S01]  /*280b0*/  POPC R6, R5 ;  /* 0x0000000500067309 */ /* 0x000e220000000000 */
[----:B------:R-:W-:Y:S02]  /*280c0*/  IMAD.MOV.U32 R15, RZ, RZ, -0x1 ;  /* 0xffffffffff0f7424 */ /* 0x000fe400078e00ff */
[----:B0-----:R-:W-:-:S07]  /*280d0*/  IMAD.MOV.U32 R12, RZ, RZ, R6 ;  /* 0x000000ffff0c7224 */ /* 0x001fce00078e0006 */
[----:B------:R-:W-:Y:S05]  /*280e0*/  WARPSYNC.COLLECTIVE R15, `(.L_x_1845) ;  /* 0x000000000f087348 */ /* 0x000fea0003c00000 */
[----:B------:R0:W1:Y:S02]  /*280f0*/  SHFL.IDX P6, R14, R13, R12, R11 ;  /* 0x0000000c0d0e7389 */ /* 0x00006400000c000b */
[----:B01----:R-:W-:Y:S01]  /*28100*/  ENDCOLLECTIVE ;  /* 0x000000000000791b */ /* 0x003fe20003800000 */
.L_x_1845:
[----:B------:R-:W-:Y:S01]  /*28110*/  IMAD.MOV.U32 R17, RZ, RZ, R14 ;  /* 0x000000ffff117224 */ /* 0x000fe200078e000e */
[----:B------:R-:W-:Y:S06]  /*28120*/  BRA `(.L_x_1846) ;  /* 0xffffffb800f07947 */ /* 0x000fec000383ffff */
.L_x_1700:
[----:B------:R-:W-:Y:S01]  /*28130*/  BSSY B0, `(.L_x_1847) ;  /* 0x0000007000007945 */ /* 0x000fe20003800000 */
[----:B------:R-:W-:Y:S02]  /*28140*/  IMAD.MOV.U32 R13, RZ, RZ, R3 ;  /* 0x000000ffff0d7224 */ /* 0x000fe400078e0003 */
[----:B------:R-:W-:Y:S02]  /*28150*/  IMAD.MOV.U32 R11, RZ, RZ, 0x1f ;  /* 0x0000001fff0b7424 */ /* 0x000fe400078e00ff */
[----:B------:R-:W-:-:S07]  /*28160*/  IMAD.MOV.U32 R15, RZ, RZ, -0x1 ;  /* 0xffffffffff0f7424 */ /* 0x000fce00078e00ff */
[----:B012--5:R-:W-:Y:S05]  /*28170*/  WARPSYNC.COLLECTIVE R15, `(.L_x_1848) ;  /* 0x000000000f087348 */ /* 0x027fea0003c00000 */
[----:B------:R3:W4:Y:S02]  /*28180*/  SHFL.IDX P6, R14, R13, R12, R11 ;  /* 0x0000000c0d0e7389 */ /* 0x00072400000c000b */
[----:B012345:R-:W-:Y:S01]  /*28190*/  ENDCOLLECTIVE ;  /* 0x000000000000791b */ /* 0x03ffe20003800000 */
.L_x_1848:
[----:B------:R-:W-:Y:S05]  /*281a0*/  BSYNC B0 ;  /* 0x0000000000007941 */ /* 0x000fea0003800000 */
.L_x_1847:
[----:B------:R-:W-:Y:S01]  /*281b0*/  IMAD.MOV.U32 R5, RZ, RZ, R14 ;  /* 0x000000ffff057224 */ /* 0x000fe200078e000e */
[----:B------:R-:W-:Y:S06]  /*281c0*/  BRA `(.L_x_1699) ;  /* 0xffffffb800e47947 */ /* 0x000fec000383ffff */
.L_x_1704:
[----:B0-----:R0:W2:Y:S02]  /*281d0*/  SYNCS.PHASECHK.TRANS64.TRYWAIT P0, [R5+URZ+0x2d820], R0 ;  /* 0x02d82000050075a7 */ /* 0x0010a4000800017f */
[----:B--2---:R-:W-:Y:S05]  /*281e0*/  @!P0 NANOSLEEP.SYNCS 0x989680 ;  /* 0x009896800000895d */ /* 0x004fea0003900000 */
[----:B------:R-:W2:Y:S02]  /*281f0*/  @!P0 SYNCS.PHASECHK.TRANS64 P0, [R5+URZ+0x2d820], R0 ;  /* 0x02d82000050085a7 */ /* 0x000ea4000800007f */
[----:B--2---:R-:W-:Y:S05]  /*28200*/  @!P0 BRA `(.L_x_1704) ;  /* 0xfffffffc00f08947 */ /* 0x004fea000383ffff */
[----:B------:R-:W-:Y:S05]  /*28210*/  BRA `(.L_x_1849) ;  /* 0xffffffc0005c7947 */ /* 0x000fea000383ffff */
.L_x_1705:
        /* <DEDUP_REMOVED lines=8> */
[----:B01-3-5:R-:W-:Y:S05]  /*282a0*/  WARPSYNC.COLLECTIVE R15, `(.L_x_1851) ;  /* 0x000000000f087348 */ /* 0x02bfea0003c00000 */
[----:B------:R2:W4:Y:S02]  /*282b0*/  SHFL.IDX P6, R14, R13, R12, R11 ;  /* 0x0000000c0d0e7389 */ /* 0x00052400000c000b */
[----:B012345:R-:W-:Y:S01]  /*282c0*/  ENDCOLLECTIVE ;  /* 0x000000000000791b */ /* 0x03ffe20003800000 */
.L_x_1851:
[----:B------:R-:W-:Y:S05]  /*282d0*/  BSYNC B0 ;  /* 0x0000000000007941 */ /* 0x000fea0003800000 */
.L_x_1850:
[----:B------:R-:W-:Y:S05]  /*282e0*/  BRA `(.L_x_1852) ;  /* 0xffffffc000447947 */ /* 0x000fea000383ffff */
.L_x_1706:
[----:B------:R-:W-:Y:S01]  /*282f0*/  BSSY B0, `(.L_x_1853) ;  /* 0x0000006000007945 */ /* 0x000fe20003800000 */
[----:B------:R-:W-:-:S07]  /*28300*/  IMAD.MOV.U32 R15, RZ, RZ, -0x1 ;  /* 0xffffffffff0f7424 */ /* 0x000fce00078e00ff */
[----:B01-3-5:R-:W-:Y:S05]  /*28310*/  WARPSYNC.COLLECTIVE R15, `(.L_x_1854) ;  /* 0x000000000f0c7348 */ /* 0x02bfea0003c00000 */
[----:B------:R-:W-:Y:S02]  /*28320*/  ELECT P6, UR62, PT ;  /* 0x00000000003e782f */ /* 0x000fe400038c0000 */
[----:B------:R-:W-:Y:S01]  /*28330*/  MOV R14, UR62 ;  /* 0x0000003e000e7c02 */ /* 0x000fe20008000f00 */
[----:B01-3-5:R-:W-:Y:S10]  /*28340*/  ENDCOLLECTIVE ;  /* 0x000000000000791b */ /* 0x02bff40003800000 */
.L_x_1854:
[----:B------:R-:W-:Y:S05]  /*28350*/  BSYNC B0 ;  /* 0x0000000000007941 */ /* 0x000fea0003800000 */
.L_x_1853:
[----:B------:R-:W-:Y:S05]  /*28360*/  BRA `(.L_x_1855) ;  /* 0xffffffc000387947 */ /* 0x000fea000383ffff */
.L_x_1708:
[----:B0-----:R0:W2:Y:S02]  /*28370*/  SYNCS.PHASECHK.TRANS64.TRYWAIT P1, [R3+URZ+0x2d840], R2 ;  /* 0x02d84002030075a7 */ /* 0x0010a4000802017f */
[----:B--2---:R-:W-:Y:S05]  /*28380*/  @!P1 NANOSLEEP.SYNCS 0x989680 ;  /* 0x009896800000995d */ /* 0x004fea0003900000 */
[----:B------:R-:W2:Y:S02]  /*28390*/  @!P1 SYNCS.PHASECHK.TRANS64 P1, [R3+URZ+0x2d840], R2 ;  /* 0x02d84002030095a7 */ /* 0x000ea4000802007f */
[----:B--2---:R-:W-:Y:S05]  /*283a0*/  @!P1 BRA `(.L_x_1708) ;  /* 0xfffffffc00f09947 */ /* 0x004fea000383ffff */
[----:B------:R-:W-:Y:S05]  /*283b0*/  BRA `(.L_x_1856) ;  /* 0xffffffc0005c7947 */ /* 0x000fea000383ffff */
.L_x_1710:
[----:B--2---:R2:W4:Y:S02]  /*283c0*/  SYNCS.PHASECHK.TRANS64.TRYWAIT P1, [R25+URZ+0x2d840], R0 ;  /* 0x02d84000190075a7 */ /* 0x004524000802017f */
[----:B----4-:R-:W-:Y:S05]  /*283d0*/  @!P1 NANOSLEEP.SYNCS 0x989680 ;  /* 0x009896800000995d */ /* 0x010fea0003900000 */
[----:B------:R-:W4:Y:S02]  /*283e0*/  @!P1 SYNCS.PHASECHK.TRANS64 P1, [R25+URZ+0x2d840], R0 ;  /* 0x02d84000190095a7 */ /* 0x000f24000802007f */
[----:B----4-:R-:W-:Y:S05]  /*283f0*/  @!P1 BRA `(.L_x_1710) ;  /* 0xfffffffc00f09947 */ /* 0x010fea000383ffff */
[----:B------:R-:W-:Y:S05]  /*28400*/  BRA `(.L_x_1857) ;  /* 0xffffffc0006c7947 */ /* 0x000fea000383ffff */
.L_x_1712:
[----:B----4-:R4:W0:Y:S02]  /*28410*/  SYNCS.PHASECHK.TRANS64.TRYWAIT P1, [R3+URZ+0x2d860], R2 ;  /* 0x02d86002030075a7 */ /* 0x010824000802017f */
[----:B0-----:R-:W-:Y:S05]  /*28420*/  @!P1 NANOSLEEP.SYNCS 0x989680 ;  /* 0x009896800000995d */ /* 0x001fea0003900000 */
[----:B------:R-:W0:Y:S02]  /*28430*/  @!P1 SYNCS.PHASECHK.TRANS64 P1, [R3+URZ+0x2d860], R2 ;  /* 0x02d86002030095a7 */ /* 0x000e24000802007f */
[----:B0-----:R-:W-:Y:S05]  /*28440*/  @!P1 BRA `(.L_x_1712) ;  /* 0xfffffffc00f09947 */ /* 0x001fea000383ffff */
[----:B------:R-:W-:Y:S05]  /*28450*/  BRA `(.L_x_1858) ;  /* 0xffffffc000687947 */ /* 0x000fea000383ffff */
.L_x_1859:
        /* <DEDUP_REMOVED lines=10> */
.L_x_2733:


//--------------------- .text._ZN7cutlass13device_kernelIN5flash11enable_sm90INS1_16FlashAttnFwdSm90INS1_25CollectiveMainloopFwdSm90ILi2EN4cute5tupleIJNS5_1CILi1EEES8_S8_EEENS6_IJNS7_ILi192EEENS7_ILi128EEENS7_ILi96EEEEEELi96ENS_6half_tEfNS_4arch4Sm90ELb1ELb0ELb1ELb0ELb1ELb0ELb0ELb0ELb1ELb1ELb0ELb0EEENS1_21CollectiveEpilogueFwdINS6_IJSA_SC_SB_EEES9_SE_SG_Li384ELb0ELb1ELb0ELb0EEENS1_30DynamicPersistentTileSchedulerILi384ELi128ELb0ELb1ELb1EEEEEEEEEvNT_6ParamsE --------------------------
	.section	.text._ZN7cutlass13device_kernelIN5flash11enable_sm90INS1_16FlashAttnFwdSm90INS1_25CollectiveMainloopFwdSm90ILi2EN4cute5tupleIJNS5_1CILi1EEES8_S8_EEENS6_IJNS7_ILi192EEENS7_ILi128EEENS7_ILi96EEEEEELi96ENS_6half_tEfNS_4arch4Sm90ELb1ELb0ELb1ELb0ELb1ELb0ELb0ELb0ELb1ELb1ELb0ELb0EEENS1_21CollectiveEpilogueFwdINS6_IJSA_SC_SB_EEES9_SE_SG_Li384ELb0ELb1ELb0ELb0EEENS1_30DynamicPersistentTileSchedulerILi384ELi128ELb0ELb1ELb1EEEEEEEEEvNT_6ParamsE,"ax",@progbits
	.align	128
.text._ZN7cutlass13device_kernelIN5flash11enable_sm90INS1_16FlashAttnFwdSm90INS1_25CollectiveMainloopFwdSm90ILi2EN4cute5tupleIJNS5_1CILi1EEES8_S8_EEENS6_IJNS7_ILi192EEENS7_ILi128EEENS7_ILi96EEEEEELi96ENS_6half_tEfNS_4arch4Sm90ELb1ELb0ELb1ELb0ELb1ELb0ELb0ELb0ELb1ELb1ELb0ELb0EEENS1_21CollectiveEpilogueFwdINS6_IJSA_SC_SB_EEES9_SE_SG_Li384ELb0ELb1ELb0ELb0EEENS1_30DynamicPersistentTileSchedulerILi384ELi128ELb0ELb1ELb1EEEEEEEEEvNT_6ParamsE:
        .type           _ZN7cutlass13device_kernelIN5flash11enable_sm90INS1_16FlashAttnFwdSm90INS1_25CollectiveMainloopFwdSm90ILi2EN4cute5tupleIJNS5_1CILi1EEES8_S8_EEENS6_IJNS7_ILi192EEENS7_ILi128EEENS7_ILi96EEEEEELi96ENS_6half_tEfNS_4arch4Sm90ELb1ELb0ELb1ELb0ELb1ELb0ELb0ELb0ELb1ELb1ELb0ELb0EEENS1_21CollectiveEpilogueFwdINS6_IJSA_SC_SB_EEES9_SE_SG_Li384ELb0ELb1ELb0ELb0EEENS1_30DynamicPersistentTileSchedulerILi384ELi128ELb0ELb1ELb1EEEEEEEEEvNT_6ParamsE,@function
        .size           _ZN7cutlass13device_kernelIN5flash11enable_sm90INS1_16FlashAttnFwdSm90INS1_25CollectiveMainloopFwdSm90ILi2EN4cute5tupleIJNS5_1CILi1EEES8_S8_EEENS6_IJNS7_ILi192EEENS7_ILi128EEENS7_ILi96EEEEEELi96ENS_6half_tEfNS_4arch4Sm90ELb1ELb0ELb1ELb0ELb1ELb0ELb0ELb0ELb1ELb1ELb0ELb0EEENS1_21CollectiveEpilogueFwdINS6_IJSA_SC_SB_EEES9_SE_SG_Li384ELb0ELb1ELb0ELb0EEENS1_30DynamicPersistentTileSchedulerILi384ELi128ELb0ELb1ELb1EEEEEEEEEvNT_6ParamsE,(.L_x_2734 - _ZN7cutlass13device_kernelIN5flash11enable_sm90INS1_16FlashAttnFwdSm90INS1_25CollectiveMainloopFwdSm90ILi2EN4cute5tupleIJNS5_1CILi1EEES8_S8_EEENS6_IJNS7_ILi192EEENS7_ILi128EEENS7_ILi96EEEEEELi96ENS_6half_tEfNS_4arch4Sm90ELb1ELb0ELb1ELb0ELb1ELb0ELb0ELb0ELb1ELb1ELb0ELb0EEENS1_21CollectiveEpilogueFwdINS6_IJSA_SC_SB_EEES9_SE_SG_Li384ELb0ELb1ELb0ELb0EEENS1_30DynamicPersistentTileSchedulerILi384ELi128ELb0ELb1ELb1EEEEEEEEEvNT_6ParamsE)
        .other          _ZN7cutlass13device_kernelIN5flash11enable_sm90INS1_16FlashAttnFwdSm90INS1_25CollectiveMainloopFwdSm90ILi2EN4cute5tupleIJNS5_1CILi1EEES8_S8_EEENS6_IJNS7_ILi192EEENS7_ILi128EEENS7_ILi96EEEEEELi96ENS_6half_tEfNS_4arch4Sm90ELb1ELb0ELb1ELb0ELb1ELb0ELb0ELb0ELb1ELb1ELb0ELb0EEENS1_21CollectiveEpilogueFwdINS6_IJSA_SC_SB_EEES9_SE_SG_Li384ELb0ELb1ELb0ELb0EEENS1_30DynamicPersistentTileSchedulerILi384ELi128ELb0ELb1ELb1EEEEEEEEEvNT_6ParamsE,@"STO_CUDA_ENTRY STV_DEFAULT"
_ZN7cutlass13device_kernelIN5flash11enable_sm90INS1_16FlashAttnFwdSm90INS1_25CollectiveMainloopFwdSm90ILi2EN4cute5tupleIJNS5_1CILi1EEES8_S8_EEENS6_IJNS7_ILi192EEENS7_ILi128EEENS7_ILi96EEEEEELi96ENS_6half_tEfNS_4arch4Sm90ELb1ELb0ELb1ELb0ELb1ELb0ELb0ELb0ELb1ELb1ELb0ELb0EEENS1_21CollectiveEpilogueFwdINS6_IJSA_SC_SB_EEES9_SE_SG_Li384ELb0ELb1ELb0ELb0EEENS1_30DynamicPersistentTileSchedulerILi384ELi128ELb0ELb1ELb1EEEEEEEEEvNT_6ParamsE:
        /* <DEDUP_REMOVED lines=45> */
.L_x_1860:
        /* <DEDUP_REMOVED lines=22> */
.L_x_1861:
        /* <DEDUP_REMOVED lines=18> */
.L_x_1862:
        /* <DEDUP_REMOVED lines=22> */
.L_x_1863:
        /* <DEDUP_REMOVED lines=23> */
.L_x_1864:
        /* <DEDUP_REMOVED lines=8> */
.L_x_1866:
        /* <DEDUP_REMOVED lines=36> */
[----:B------:R-:W-:Y:S01]  /*0ae0*/  SHF.R.S32.HI R8, RZ, 0x1f, R147 ;  /* 0x0000001fff087819 */ /* 0x000fe20000011493 */
[----:B------:R-:W-:Y:S01]  /*0af0*/  IMAD.IADD R2, R5, 0x1, -R2 ;  /* 0x0000000105027824 */ /* 0x000fe200078e0a02 */
[C---:B------:R-:W-:Y:S01]  /*0b00*/  LOP3.LUT R5, R3.reuse, 0xfffffff8, RZ, 0xc0, !PT ;  /* 0xfffffff803057812 */ /* 0x040fe200078ec0ff */
[----:B------:R-:W-:Y:S01]  /*0b10*/  IMAD.SHL.U32 R3, R3, 0x40, RZ ;  /* 0x0000004003037824 */ /* 0x000fe200078e00ff */
[----:B------:R-:W-:Y:S01]  /*0b20*/  LEA.HI R6, R0, R153, RZ, 0x5 ;  /* 0x0000009900067211 */ /* 0x000fe200078f28ff */
[----:B------:R-:W-:Y:S01]  /*0b30*/  IMAD.SHL.U32 R2, R2, 0x8, RZ ;  /* 0x0000000802027824 */ /* 0x000fe200078e00ff */
[----:B------:R-:W-:Y:S01]  /*0b40*/  LEA.HI R9, R8, R147, RZ, 0x2 ;  /* 0x0000009308097211 */ /* 0x000fe200078f10ff */
[----:B------:R-:W-:Y:S01]  /*0b50*/  IMAD.IADD R5, R4, 0x1, -R5 ;  /* 0x0000000104057824 */ /* 0x000fe200078e0a05 */
[----:B------:R-:W-:-:S02]  /*0b60*/  SHF.R.S32.HI R6, RZ, 0x5, R6 ;  /* 0x00000005ff067819 */ /* 0x000fc40000011406 */
[--C-:B------:R-:W-:Y:S02]  /*0b70*/  SHF.R.S32.HI R7, RZ, 0x2, R9.reuse ;  /* 0x00000002ff077819 */ /* 0x100fe40000011409 */
[C---:B------:R-:W-:Y:S01]  /*0b80*/  R2P PR, R5.reuse, 0x6 ;  /* 0x0000000605007804 */ /* 0x040fe20000000000 */
[----:B------:R-:W-:Y:S01]  /*0b90*/  IMAD.SHL.U32 R5, R5, 0x40, RZ ;  /* 0x0000004005057824 */ /* 0x000fe200078e00ff */
[----:B------:R-:W-:Y:S02]  /*0ba0*/  SHF.R.S32.HI R10, RZ, 0x1f, R9 ;  /* 0x0000001fff0a7819 */ /* 0x000fe40000011409 */
[----:B------:R-:W-:Y:S01]  /*0bb0*/  LEA R13, R6, R4, 0x4 ;  /* 0x00000004060d7211 */ /* 0x000fe200078e20ff */
[----:B------:R-:W-:Y:S01]  /*0bc0*/  IMAD.HI R4, R148, 0x55555556, RZ ;  /* 0x5555555694047827 */ /* 0x000fe200078e02ff */
[----:B------:R-:W-:Y:S02]  /*0bd0*/  LEA.HI R10, R10, R7, RZ, 0x3 ;  /* 0x000000070a0a7211 */ /* 0x000fe400078f18ff */
[----:B------:R-:W-:Y:S01]  /*0be0*/  LOP3.LUT R5, R5, 0x1c0, RZ, 0xc0, !PT ;  /* 0x000001c005057812 */ /* 0x000fe200078ec0ff */
[----:B------:R-:W-:Y:S01]  /*0bf0*/  IMAD.U32 R150, R13, 0x20, R2 ;  /* 0x000000200d967824 */ /* 0x000fe200078e0002 */
[----:B------:R-:W-:-:S02]  /*0c00*/  LOP3.LUT R10, R10, 0xfffffff8, RZ, 0xc0, !PT ;  /* 0xfffffff80a0a7812 */ /* 0x000fc400078ec0ff */
[----:B------:R-:W-:Y:S02]  /*0c10*/  LOP3.LUT R2, R5, 0x8, R2, 0xf8, !PT ;  /* 0x0000000805027812 */ /* 0x000fe400078ef802 */
[----:B------:R-:W-:Y:S01]  /*0c20*/  LOP3.LUT R3, R3, 0x7ffffe00, RZ, 0xc0, !PT ;  /* 0x7ffffe0003037812 */ /* 0x000fe200078ec0ff */
[----:B------:R-:W-:Y:S01]  /*0c30*/  IMAD.IADD R11, R7, 0x1, -R10 ;  /* 0x00000001070b7824 */ /* 0x000fe200078e0a0a */
[----:B------:R-:W-:Y:S02]  /*0c40*/  SHF.R.U32.HI R5, RZ, 0x3, R5 ;  /* 0x00000003ff057819 */ /* 0x000fe40000011605 */
[----:B------:R-:W-:Y:S01]  /*0c50*/  LEA.HI R0, R0, R153, RZ, 0x2 ;  /* 0x0000009900007211 */ /* 0x000fe200078f10ff */
[----:B------:R-:W-:Y:S01]  /*0c60*/  IMAD R3, R6, 0x400, R3 ;  /* 0x0000040006037824 */ /* 0x000fe200078e0203 */
[----:B------:R-:W-:Y:S02]  /*0c70*/  LOP3.LUT R2, R2, R5, RZ, 0x3c, !PT ;  /* 0x0000000502027212 */ /* 0x000fe400078e3cff */
[----:B------:R-:W-:-:S02]  /*0c80*/  LEA.HI R7, R4, R4, RZ, 0x1 ;  /* 0x0000000404077211 */ /* 0x000fc400078f08ff */
[----:B------:R-:W-:Y:S01]  /*0c90*/  LOP3.LUT R4, R0, 0xfffffffc, RZ, 0xc0, !PT ;  /* 0xfffffffc00047812 */ /* 0x000fe200078ec0ff */
[----:B------:R-:W-:Y:S01]  /*0ca0*/  IMAD.IADD R2, R3, 0x1, R2 ;  /* 0x0000000103027824 */ /* 0x000fe200078e0202 */
[----:B------:R-:W-:Y:S01]  /*0cb0*/  LEA.HI R8, R8, R147, RZ, 0x5 ;  /* 0x0000009308087211 */ /* 0x000fe200078f28ff */
[----:B------:R-:W-:Y:S01]  /*0cc0*/  IMAD R7, R7, -0x3, R148 ;  /* 0xfffffffd07077824 */ /* 0x000fe200078e0294 */
[----:B------:R-:W-:Y:S02]  /*0cd0*/  IADD3 R145, R153, -R4, RZ ;  /* 0x8000000499917210 */ /* 0x000fe40007ffe0ff */
[----:B------:R-:W-:Y:S02]  /*0ce0*/  SHF.R.S32.HI R8, RZ, 0x5, R8 ;  /* 0x00000005ff087819 */ /* 0x000fe40000011408 */
[C---:B------:R-:W-:Y:S01]  /*0cf0*/  LEA.HI R3, R145.reuse, R145, RZ, 0x1 ;  /* 0x0000009191037211 */ /* 0x040fe200078f08ff */
[----:B------:R-:W-:Y:S01]  /*0d00*/  IMAD.SHL.U32 R137, R145, 0x8, RZ ;  /* 0x0000000891897824 */ /* 0x000fe200078e00ff */
[----:B------:R-:W-:Y:S01]  /*0d10*/  LEA R16, R2, UR40, 0x1 ;  /* 0x0000002802107c11 */ /* 0x000fe2000f8e08ff */
[----:B------:R-:W-:Y:S01]  /*0d20*/  IMAD R8, R8, 0x10, R11 ;  /* 0x0000001008087824 */ /* 0x000fe200078e020b */
[----:B------:R-:W-:Y:S01]  /*0d30*/  SHF.R.S32.HI R146, RZ, 0x2, R0 ;  /* 0x00000002ff927819 */ /* 0x000fe20000011400 */
[----:B------:R-:W-:Y:S01]  /*0d40*/  VIADD R138, R137, 0x20 ;  /* 0x00000020898a7836 */ /* 0x000fe20000000000 */
[----:B------:R-:W-:Y:S01]  /*0d50*/  LOP3.LUT R0, R3, 0x1ffffffe, RZ, 0xc0, !PT ;  /* 0x1ffffffe03007812 */ /* 0x000fe200078ec0ff */
[C---:B------:R-:W-:Y:S01]  /*0d60*/  VIADD R18, R16.reuse, 0x21800 ;  /* 0x0002180010127836 */ /* 0x040fe20000000000 */
[----:B------:R-:W-:Y:S01]  /*0d70*/  SEL R17, R17, 0xffffffc0, !P2 ;  /* 0xffffffc011117807 */ /* 0x000fe20005000000 */
[----:B------:R-:W-:Y:S01]  /*0d80*/  VIADD R139, R137, 0x40 ;  /* 0x00000040898b7836 */ /* 0x000fe20000000000 */
[----:B------:R-:W-:Y:S01]  /*0d90*/  LOP3.LUT R2, R9, 0x7ffffffc, RZ, 0xc0, !PT ;  /* 0x7ffffffc09027812 */ /* 0x000fe200078ec0ff */
[----:B------:R-:W-:Y:S01]  /*0da0*/  IMAD R149, R7, 0x40, R8 ;  /* 0x0000004007957824 */ /* 0x000fe200078e0208 */
[----:B------:R-:W-:Y:S01]  /*0db0*/  IADD3 R19, R16, 0x21820, RZ ;  /* 0x0002182010137810 */ /* 0x000fe20007ffe0ff */
[----:B------:R-:W-:Y:S01]  /*0dc0*/  IMAD.IADD R0, R145, 0x1, -R0 ;  /* 0x0000000191007824 */ /* 0x000fe200078e0a00 */
[----:B------:R-:W-:Y:S01]  /*0dd0*/  SHF.R.S32.HI R152, RZ, 0x1f, R138 ;  /* 0x0000001fff987819 */ /* 0x000fe2000001148a */
[C---:B------:R-:W-:Y:S01]  /*0de0*/  @P1 VIADD R19, R18.reuse, 0xffffffe0 ;  /* 0xffffffe012131836 */ /* 0x040fe20000000000 */
[----:B------:R-:W-:Y:S01]  /*0df0*/  SHF.R.S32.HI R151, RZ, 0x1f, R139 ;  /* 0x0000001fff977819 */ /* 0x000fe2000001148b */
[----:B------:R-:W-:-:S02]  /*0e00*/  IMAD.IADD R18, R18, 0x1, R17 ;  /* 0x0000000112127824 */ /* 0x000fc400078e0211 */
[----:B------:R-:W-:Y:S02]  /*0e10*/  IMAD.IADD R23, R147, 0x1, -R2 ;  /* 0x0000000193177824 */ /* 0x000fe400078e0a02 */
[----:B------:R-:W-:Y:S02]  /*0e20*/  IMAD R136, R0, 0x8, R149 ;  /* 0x0000000800887824 */ /* 0x000fe400078e0295 */
[----:B------:R-:W-:Y:S02]  /*0e30*/  IMAD.IADD R17, R17, 0x1, R19 ;  /* 0x0000000111117824 */ /* 0x000fe400078e0213 */
[----:B------:R-:W-:-:S07]  /*0e40*/  VIADD R22, R19, 0x6000 ;  /* 0x0000600013167836 */ /* 0x000fce0000000000 */
.L_x_1915:
        /* <DEDUP_REMOVED lines=21> */
.L_x_1867:
[----:B------:R-:W-:Y:S01]  /*0fa0*/  ULDC UR7, c[0x0][0xc54] ;  /* 0x0003150000077ab9 */ /* 0x000fe20000000800 */
[----:B------:R-:W-:Y:S01]  /*0fb0*/  UMOV UR6, UR9 ;  /* 0x0000000900067c82 */ /* 0x000fe20008000000 */
[----:B------:R-:W-:-:S11]  /*0fc0*/  UISETP.NE.AND UP0, UPT, UR7, 0x1, UPT ;  /* 0x000000010700788c */ /* 0x000fd6000bf05270 */
[----:B------:R-:W-:Y:S02]  /*0fd0*/  @UP0 ULDC.64 UR10, c[0x0][0xc58] ;  /* 0x00031600000a0ab9 */ /* 0x000fe40000000a00 */
[----:B------:R-:W-:-:S04]  /*0fe0*/  UIMAD.WIDE.U32 UR4, UR9, UR10, URZ ;  /* 0x0000000a090472a5 */ /* 0x000fc8000f8e003f */
[----:B------:R-:W-:-:S04]  /*0ff0*/  @UP0 USHF.R.U32.HI UR6, URZ, UR11, UR5 ;  /* 0x0000000b3f060299 */ /* 0x000fc80008011605 */
[----:B------:R-:W-:-:S12]  /*1000*/  UIMAD UR4, UR6, UR7, URZ ;  /* 0x00000007060472a4 */ /* 0x000fd8000f8e023f */
.L_x_1868:
[----:B------:R-:W-:Y:S01]  /*1010*/  ULDC.64 UR10, c[0x0][0x418] ;  /* 0x00010600000a7ab9 */ /* 0x000fe20000000a00 */
[----:B------:R-:W-:Y:S01]  /*1020*/  ULOP3.LUT UR6, URZ, UR6, URZ, 0x33, !UPT ;  /* 0x000000063f067292 */ /* 0x000fe2000f8e333f */
[----:B------:R-:W-:Y:S01]  /*1030*/  PLOP3.LUT P0, PT, PT, PT, PT, 0x80, 0x0 ;  /* 0x000000000000781c */ /* 0x000fe20003f0f070 */
[----:B------:R-:W-:Y:S01]  /*1040*/  UISETP.NE.U32.AND UP0, UPT, UR10, URZ, UPT ;  /* 0x0000003f0a00728c */ /* 0x000fe2000bf05070 */
[----:B------:R-:W-:Y:S01]  /*1050*/  IMAD.MOV.U32 R38, RZ, RZ, RZ ;  /* 0x000000ffff267224 */ /* 0x000fe200078e00ff */
[----:B------:R-:W-:Y:S01]  /*1060*/  ULDC UR5, c[0x0][0xc3c] ;  /* 0x00030f0000057ab9 */ /* 0x000fe20000000800 */
[----:B------:R-:W-:Y:S01]  /*1070*/  UIADD3 UR4, UR9, -UR4, URZ ;  /* 0x8000000409047290 */ /* 0x000fe2000fffe03f */
[----:B------:R-:W-:Y:S01]  /*1080*/  MOV R0, RZ ;  /* 0x000000ff00007202 */ /* 0x000fe20000000f00 */
[----:B------:R-:W-:Y:S01]  /*1090*/  UISETP.NE.AND.EX UP0, UPT, UR11, URZ, UPT, UP0 ;  /* 0x0000003f0b00728c */ /* 0x000fe2000bf05300 */
[----:B------:R-:W-:Y:S01]  /*10a0*/  IMAD.MOV.U32 R46, RZ, RZ, RZ ;  /* 0x000000ffff2e7224 */ /* 0x000fe200078e00ff */
[----:B------:R-:W-:Y:S01]  /*10b0*/  UIADD3 UR6, UR6, UR5, URZ ;  /* 0x0000000506067290 */ /* 0x000fe2000fffe03f */
[----:B------:R-:W-:Y:S01]  /*10c0*/  CS2R R34, SRZ ;  /* 0x0000000000227805 */ /* 0x000fe2000001ff00 */
[----:B------:R-:W-:Y:S01]  /*10d0*/  ULDC UR11, c[0x0][0x448] ;  /* 0x00011200000b7ab9 */ /* 0x000fe20000000800 */
[----:B------:R-:W-:Y:S01]  /*10e0*/  ULDC UR10, c[0x0][0xc54] ;  /* 0x00031500000a7ab9 */ /* 0x000fe20000000800 */
[----:B------:R-:W-:Y:S01]  /*10f0*/  UISETP.NE.AND UP2, UPT, UR11, 0x1, UPT ;  /* 0x000000010b00788c */ /* 0x000fe2000bf45270 */
[----:B------:R-:W-:Y:S01]  /*1100*/  IMAD.MOV.U32 R133, RZ, RZ, RZ ;  /* 0x000000ffff857224 */ /* 0x000fe200078e00ff */
[----:B------:R-:W-:Y:S01]  /*1110*/  UIMAD UR39, UR6, 0xc0, URZ ;  /* 0x000000c0062778a4 */ /* 0x000fe2000f8e023f */
[----:B------:R-:W-:Y:S01]  /*1120*/  IMAD.MOV.U32 R42, RZ, RZ, RZ ;  /* 0x000000ffff2a7224 */ /* 0x000fe200078e00ff */
[----:B------:R-:W-:Y:S01]  /*1130*/  UIMAD UR10, UR8, UR10, UR4 ;  /* 0x0000000a080a72a4 */ /* 0x000fe2000f8e0204 */
[----:B------:R-:W-:Y:S01]  /*1140*/  CS2R R32, SRZ ;  /* 0x0000000000207805 */ /* 0x000fe2000001ff00 */
[----:B------:R-:W-:Y:S01]  /*1150*/  UIADD3 UR6, UR39, 0xbf, URZ ;  /* 0x000000bf27067890 */ /* 0x000fe2000fffe03f */
[----:B------:R-:W-:Y:S01]  /*1160*/  IMAD.MOV.U32 R129, RZ, RZ, RZ ;  /* 0x000000ffff817224 */ /* 0x000fe200078e00ff */
[----:B------:R-:W-:Y:S01]  /*1170*/  ULDC UR48, c[0x0][0x424] ;  /* 0x0001090000307ab9 */ /* 0x000fe20000000800 */
[----:B------:R-:W-:Y:S01]  /*1180*/  ULDC UR7, c[0x0][0x288] ;  /* 0x0000a20000077ab9 */ /* 0x000fe20000000800 */
[----:B------:R-:W-:Y:S01]  /*1190*/  USEL UR48, UR48, 0x1, UP0 ;  /* 0x0000000130307887 */ /* 0x000fe20008000000 */
[----:B------:R-:W-:Y:S01]  /*11a0*/  IMAD.MOV.U32 R44, RZ, RZ, RZ ;  /* 0x000000ffff2c7224 */ /* 0x000fe200078e00ff */
[----:B------:R-:W-:Y:S01]  /*11b0*/  @UP2 ULDC UR4, c[0x0][0x44c] ;  /* 0x0001130000042ab9 */ /* 0x000fe20000000800 */
[----:B------:R-:W-:Y:S01]  /*11c0*/  UIADD3 UR7, -UR7, 0x80, URZ ;  /* 0x0000008007077890 */ /* 0x000fe2000fffe13f */
[----:B------:R-:W-:Y:S01]  /*11d0*/  CS2R R26, SRZ ;  /* 0x00000000001a7805 */ /* 0x000fe2000001ff00 */
[----:B------:R-:W-:Y:S01]  /*11e0*/  UIMAD.WIDE.U32 UR4, UR6, UR4, URZ ;  /* 0x00000004060472a5 */ /* 0x000fe2000f8e003f */
[----:B------:R-:W-:Y:S01]  /*11f0*/  IMAD.MOV.U32 R125, RZ, RZ, RZ ;  /* 0x000000ffff7d7224 */ /* 0x000fe200078e00ff */
[----:B------:R-:W-:Y:S01]  /*1200*/  ULDC UR9, c[0x0][0x2f0] ;  /* 0x0000bc0000097ab9 */ /* 0x000fe20000000800 */
[----:B------:R-:W-:Y:S01]  /*1210*/  @UP2 ULDC UR11, c[0x0][0x450] ;  /* 0x00011400000b2ab9 */ /* 0x000fe20000000800 */
[----:B------:R-:W-:Y:S01]  /*1220*/  UIMAD UR7, UR48, UR9, UR7 ;  /* 0x00000009300772a4 */ /* 0x000fe2000f8e0207 */
[----:B------:R-:W-:Y:S01]  /*1230*/  CS2R R122, SRZ ;  /* 0x00000000007a7805 */ /* 0x000fe2000001ff00 */
[----:B------:R-:W-:Y:S01]  /*1240*/  @UP2 USHF.R.U32.HI UR6, URZ, UR11, UR5 ;  /* 0x0000000b3f062299 */ /* 0x000fe20008011605 */
[----:B------:R-:W-:Y:S01]  /*1250*/  CS2R R120, SRZ ;  /* 0x0000000000787805 */ /* 0x000fe2000001ff00 */
[----:B------:R-:W-:Y:S01]  /*1260*/  UIMAD UR4, UR48, UR9, 0x7f ;  /* 0x0000007f300474a4 */ /* 0x000fe2000f8e0209 */
[----:B------:R-:W-:Y:S01]  /*1270*/  CS2R R118, SRZ ;  /* 0x0000000000767805 */ /* 0x000fe2000001ff00 */
[----:B------:R-:W-:Y:S01]  /*1280*/  UIADD3 UR6, UR7, UR6, URZ ;  /* 0x0000000607067290 */ /* 0x000fe2000fffe03f */
[----:B------:R-:W-:Y:S01]  /*1290*/  CS2R R116, SRZ ;  /* 0x0000000000747805 */ /* 0x000fe2000001ff00 */
[----:B------:R-:W-:Y:S01]  /*12a0*/  USHF.R.S32.HI UR5, URZ, 0x1f, UR4 ;  /* 0x0000001f3f057899 */ /* 0x000fe20008011404 */
[----:B------:R-:W-:Y:S01]  /*12b0*/  CS2R R114, SRZ ;  /* 0x0000000000727805 */ /* 0x000fe2000001ff00 */
[----:B------:R-:W-:Y:S01]  /*12c0*/  USHF.R.S32.HI UR7, URZ, 0x1f, UR6 ;  /* 0x0000001f3f077899 */ /* 0x000fe20008011406 */
[----:B------:R-:W-:Y:S01]  /*12d0*/  CS2R R112, SRZ ;  /* 0x0000000000707805 */ /* 0x000fe2000001ff00 */
[----:B------:R-:W-:Y:S01]  /*12e0*/  ULEA.HI UR5, UR5, UR4, URZ, 0x7 ;  /* 0x0000000405057291 */ /* 0x000fe2000f8f383f */
[----:B------:R-:W-:Y:S01]  /*12f0*/  CS2R R110, SRZ ;  /* 0x00000000006e7805 */ /* 0x000fe2000001ff00 */
[----:B------:R-:W-:Y:S01]  /*1300*/  ULEA.HI UR7, UR7, UR6, URZ, 0x7 ;  /* 0x0000000607077291 */ /* 0x000fe2000f8f383f */
[----:B------:R-:W-:Y:S01]  /*1310*/  CS2R R108, SRZ ;  /* 0x00000000006c7805 */ /* 0x000fe2000001ff00 */
[----:B------:R-:W-:Y:S01]  /*1320*/  USHF.R.S32.HI UR54, URZ, 0x7, UR5 ;  /* 0x000000073f367899 */ /* 0x000fe20008011405 */
[----:B------:R-:W-:Y:S01]  /*1330*/  CS2R R106, SRZ ;  /* 0x00000000006a7805 */ /* 0x000fe2000001ff00 */
[----:B------:R-:W-:Y:S01]  /*1340*/  USHF.R.S32.HI UR7, URZ, 0x7, UR7 ;  /* 0x000000073f077899 */ /* 0x000fe20008011407 */
[----:B------:R-:W-:Y:S01]  /*1350*/  CS2R R104, SRZ ;  /* 0x0000000000687805 */ /* 0x000fe2000001ff00 */
[----:B------:R-:W-:Y:S01]  /*1360*/  ULDC UR38, c[0x0][0xc48] ;  /* 0x0003120000267ab9 */ /* 0x000fe20000000800 */
[----:B------:R-:W-:Y:S01]  /*1370*/  UMOV UR43, UR10 ;  /* 0x0000000a002b7c82 */ /* 0x000fe20008000000 */
[----:B------:R-:W-:Y:S01]  /*1380*/  UISETP.LT.AND UP0, UPT, UR54, UR7, UPT ;  /* 0x000000073600728c */ /* 0x000fe2000bf01270 */
[----:B------:R-:W-:Y:S01]  /*1390*/  CS2R R102, SRZ ;  /* 0x0000000000667805 */ /* 0x000fe2000001ff00 */
[----:B------:R-:W-:Y:S01]  /*13a0*/  UISETP.NE.AND UP1, UPT, UR38, 0x1, UPT ;  /* 0x000000012600788c */ /* 0x000fe2000bf25270 */
[----:B------:R-:W-:Y:S01]  /*13b0*/  CS2R R100, SRZ ;  /* 0x0000000000647805 */ /* 0x000fe2000001ff00 */
[----:B------:R-:W-:Y:S01]  /*13c0*/  USEL UR54, UR54, UR7, UP0 ;  /* 0x0000000736367287 */ /* 0x000fe20008000000 */
[----:B------:R-:W-:Y:S01]  /*13d0*/  CS2R R98, SRZ ;  /* 0x0000000000627805 */ /* 0x000fe2000001ff00 */
[----:B------:R-:W-:Y:S01]  /*13e0*/  UP2UR UR49, UPR, URZ, 0x4 ;  /* 0x000000043f317883 */ /* 0x000fe20008000000 */
[----:B------:R-:W-:Y:S01]  /*13f0*/  CS2R R96, SRZ ;  /* 0x0000000000607805 */ /* 0x000fe2000001ff00 */
[----:B------:R-:W-:Y:S01]  /*1400*/  UISETP.GE.AND UP0, UPT, UR54, 0x1, UPT ;  /* 0x000000013600788c */ /* 0x000fe2000bf06270 */
[----:B------:R-:W-:Y:S01]  /*1410*/  IMAD.MOV.U32 R48, RZ, RZ, RZ ;  /* 0x000000ffff307224 */ /* 0x000fe200078e00ff */
[----:B------:R-:W-:-:S02]  /*1420*/  CS2R R6, SRZ ;  /* 0x0000000000067805 */ /* 0x000fc4000001ff00 */
[----:B------:R-:W-:Y:S02]  /*1430*/  MOV R93, RZ ;  /* 0x000000ff005d7202 */ /* 0x000fe40000000f00 */
[----:B------:R-:W-:Y:S01]  /*1440*/  CS2R R90, SRZ ;  /* 0x00000000005a7805 */ /* 0x000fe2000001ff00 */
[----:B------:R-:W-:Y:S01]  /*1450*/  @UP1 ULDC UR8, c[0x0][0xc4c] ;  /* 0x0003130000081ab9 */ /* 0x000fe20000000800 */
[----:B------:R-:W-:Y:S01]  /*1460*/  PLOP3.LUT P1, PT, PT, PT, UP0, 0x80, 0x0 ;  /* 0x000000000000781c */ /* 0x000fe20003f2f008 */
[----:B------:R-:W-:Y:S01]  /*1470*/  UIMAD.WIDE.U32 UR4, UR10, UR8, URZ ;  /* 0x000000080a0472a5 */ /* 0x000fe2000f8e003f */
[----:B------:R-:W-:Y:S01]  /*1480*/  CS2R R88, SRZ ;  /* 0x0000000000587805 */ /* 0x000fe2000001ff00 */
[----:B------:R-:W-:Y:S02]  /*1490*/  @UP1 ULDC UR6, c[0x0][0xc50] ;  /* 0x0003140000061ab9 */ /* 0x000fe40000000800 */
[----:B------:R-:W-:-:S04]  /*14a0*/  @UP1 USHF.R.U32.HI UR43, URZ, UR6, UR5 ;  /* 0x000000063f2b1299 */ /* 0x000fc80008011605 */
[----:B------:R-:W-:-:S04]  /*14b0*/  UIADD3 UR4, -UR43, URZ, URZ ;  /* 0x0000003f2b047290 */ /* 0x000fc8000fffe13f */
[----:B------:R-:W-:Y:S01]  /*14c0*/  UIMAD UR38, UR38, UR4, UR10 ;  /* 0x00000004262672a4 */ /* 0x000fe2000f8e020a */
[----:B------:R-:W-:Y:S11]  /*14d0*/  @!P1 BRA `(.L_x_1869) ;  /* 0x00000094000c9947 */ /* 0x000ff60003800000 */
[----:B------:R-:W0:Y:S01]  /*14e0*/  SHFL.IDX PT, R0, R148, RZ, 0x1f ;  /* 0x00001fff94007589 */ /* 0x000e2200000e0000 */
[----:B------:R-:W-:-:S04]  /*14f0*/  UIADD3 UR6, UR40, 0x21800, URZ ;  /* 0x0002180028067890 */ /* 0x000fc8000fffe03f */
[----:B------:R-:W-:-:S06]  /*1500*/  ULOP3.LUT UP0, URZ, UR6, 0x3ff, URZ, 0xc0, !UPT ;  /* 0x000003ff063f7892 */ /* 0x000fcc000f80c03f */
[----:B------:R-:W-:Y:S02]  /*1510*/  PLOP3.LUT P0, PT, PT, PT, UP0, 0x80, 0x0 ;  /* 0x000000000000781c */ /* 0x000fe40003f0f008 */
[----:B0-----:R-:W-:-:S13]  /*1520*/  R2UR UR37, R0 ;  /* 0x00000000002572ca */ /* 0x001fda00000e0000 */
[----:B------:R-:W-:-:S04]  /*1530*/  UIMAD.WIDE UR4, UR37, 0x55555556, URZ ;  /* 0x55555556250478a5 */ /* 0x000fc8000f8e023f */
[----:B------:R-:W-:-:S04]  /*1540*/  ULEA.HI UR5, UR5, UR5, URZ, 0x1 ;  /* 0x0000000505057291 */ /* 0x000fc8000f8f083f */
[----:B------:R-:W-:-:S04]  /*1550*/  UIMAD UR5, UR5, -0x3, UR37 ;  /* 0xfffffffd050578a4 */ /* 0x000fc8000f8e0225 */
[----:B------:R-:W-:Y:S02]  /*1560*/  ULEA UR4, UR5, UR40, 0xc ;  /* 0x0000002805047291 */ /* 0x000fe4000f8e603f */
[----:B------:R-:W-:Y:S02]  /*1570*/  ULEA UR5, UR5, UR6, 0xd ;  /* 0x0000000605057291 */ /* 0x000fe4000f8e683f */
[----:B------:R-:W-:Y:S02]  /*1580*/  UIADD3 UR4, UR4, 0xc400, URZ ;  /* 0x0000c40004047890 */ /* 0x000fe4000fffe03f */
[----:B------:R-:W-:Y:S02]  /*1590*/  USHF.R.U32.HI UR5, URZ, 0x4, UR5 ;  /* 0x000000043f057899 */ /* 0x000fe40008011605 */
[----:B------:R-:W-:Y:S02]  /*15a0*/  USHF.R.U32.HI UR4, URZ, 0x4, UR4 ;  /* 0x000000043f047899 */ /* 0x000fe40008011604 */
[----:B------:R-:W-:-:S02]  /*15b0*/  ULOP3.LUT UR36, UR5, 0x3fff, URZ, 0xc0, !UPT ;  /* 0x00003fff05247892 */ /* 0x000fc4000f8ec03f */
[----:B------:R-:W-:Y:S01]  /*15c0*/  ULOP3.LUT UR52, UR4, 0x3fff, URZ, 0xc0, !UPT ;  /* 0x00003fff04347892 */ /* 0x000fe2000f8ec03f */
[----:B------:R-:W-:Y:S11]  /*15d0*/  @!P0 BRA `(.L_x_1870) ;  /* 0x0000000000408947 */ /* 0x000ff60003800000 */
        /* <DEDUP_REMOVED lines=16> */
.L_x_1870:
        /* <DEDUP_REMOVED lines=9> */
.L_x_1979:
[----:B------:R-:W-:Y:S05]  /*1770*/  @!P0 BRA `(.L_x_1872) ;  /* 0x0000000000048947 */ /* 0x000fea0003800000 */
[----:B------:R-:W-:Y:S01]  /*1780*/  BPT.TRAP 0x1 ;  /* 0x000000040000795c */ /* 0x000fe20000300000 */
.L_x_1872:
[----:B0-----:R-:W-:Y:S02]  /*1790*/  IMAD.U32 R0, RZ, RZ, UR44 ;  /* 0x0000002cff007e24 */ /* 0x001fe4000f8e00ff */
[----:B------:R-:W-:-:S03]  /*17a0*/  IMAD.U32 R3, RZ, RZ, UR45 ;  /* 0x0000002dff037e24 */ /* 0x000fc6000f8e00ff */
[----:B------:R-:W-:Y:S02]  /*17b0*/  LEA R0, R0, UR40, 0x3 ;  /* 0x0000002800007c11 */ /* 0x000fe4000f8e18ff */
[----:B------:R-:W-:-:S04]  /*17c0*/  SHF.L.U32 R3, R3, 0x1f, RZ ;  /* 0x0000001f03037819 */ /* 0x000fc800000006ff */
[----:B------:R0:W1:Y:S01]  /*17d0*/  SYNCS.PHASECHK.TRANS64.TRYWAIT P1, [R0+URZ+0x2d830], R3 ;  /* 0x02d83003000075a7 */ /* 0x000062000802017f */
[----:B------:R-:W-:Y:S05]  /*17e0*/  @!P0 BRA `(.L_x_1873) ;  /* 0x0000000000048947 */ /* 0x000fea0003800000 */
[----:B------:R-:W-:Y:S01]  /*17f0*/  BPT.TRAP 0x1 ;  /* 0x000000040000795c */ /* 0x000fe20000300000 */
.L_x_1873:
[----:B-1----:R-:W-:Y:S05]  /*1800*/  @P1 BRA `(.L_x_1874) ;  /* 0x0000000000081947 */ /* 0x002fea0003800000 */
[----:B------:R-:W1:Y:S02]  /*1810*/  SYNCS.PHASECHK.TRANS64.TRYWAIT P1, [R0+URZ+0x2d830], R3 ;  /* 0x02d83003000075a7 */ /* 0x000e64000802017f */
[----:B-1----:R-:W-:Y:S05]  /*1820*/  @!P1 BRA `(.L_x_1875) ;  /* 0x000000e800d09947 */ /* 0x002fea0003800000 */
.L_x_1874:
        /* <DEDUP_REMOVED lines=49> */
.L_x_1876:
[----:B------:R-:W-:Y:S01]  /*1b40*/  UISETP.NE.AND UP0, UPT, UR49, URZ, UPT ;  /* 0x0000003f3100728c */ /* 0x000fe2000bf05270 */
[----:B------:R-:W-:Y:S01]  /*1b50*/  CS2R R134, SRZ ;  /* 0x0000000000867805 */ /* 0x000fe2000001ff00 */
[----:B------:R-:W-:Y:S01]  /*1b60*/  ULDC UR10, c[0x0][0x9d8] ;  /* 0x00027600000a7ab9 */ /* 0x000fe20000000800 */
[----:B------:R-:W-:Y:S01]  /*1b70*/  ULDC UR11, c[0x0][0x2f0] ;  /* 0x0000bc00000b7ab9 */ /* 0x000fe20000000800 */
[----:B------:R-:W-:Y:S01]  /*1b80*/  FMUL.FTZ R2, R25, UR10 ;  /* 0x0000000a19027c20 */ /* 0x000fe20008410000 */
[----:B------:R-:W-:Y:S01]  /*1b90*/  VIADD R25, R136, UR39 ;  /* 0x0000002788197c36 */ /* 0x000fe20008000000 */
[----:B------:R-:W-:Y:S01]  /*1ba0*/  PLOP3.LUT P1, PT, PT, PT, UP0, 0x80, 0x0 ;  /* 0x000000000000781c */ /* 0x000fe20003f2f008 */
[----:B------:R-:W-:Y:S01]  /*1bb0*/  FMUL.FTZ R93, R26, UR10 ;  /* 0x0000000a1a5d7c20 */ /* 0x000fe20008410000 */
[----:B------:R-:W-:Y:S01]  /*1bc0*/  PLOP3.LUT P2, PT, PT, PT, UP0, 0x80, 0x0 ;  /* 0x000000000000781c */ /* 0x000fe20003f4f008 */
[----:B------:R-:W-:Y:S01]  /*1bd0*/  FMUL.FTZ R91, R27, UR10 ;  /* 0x0000000a1b5b7c20 */ /* 0x000fe20008410000 */
[----:B------:R-:W-:Y:S01]  /*1be0*/  MOV R7, UR11 ;  /* 0x0000000b00077c02 */ /* 0x000fe20008000f00 */
[----:B------:R-:W-:Y:S01]  /*1bf0*/  @UP0 ULDC UR6, c[0x0][0x44c] ;  /* 0x0001130000060ab9 */ /* 0x000fe20000000800 */
[----:B------:R-:W-:Y:S01]  /*1c00*/  FMUL.FTZ R89, R30, UR10 ;  /* 0x0000000a1e597c20 */ /* 0x000fe20008410000 */
[----:B------:R-:W-:Y:S01]  /*1c10*/  FMUL.FTZ R55, R55, UR10 ;  /* 0x0000000a37377c20 */ /* 0x000fe20008410000 */
[----:B------:R-:W2:Y:S01]  /*1c20*/  MUFU.TANH R93, R93 ;  /* 0x0000005d005d7308 */ /* 0x000ea20000002400 */
[----:B------:R-:W-:Y:S01]  /*1c30*/  FMUL.FTZ R4, R35, UR10 ;  /* 0x0000000a23047c20 */ /* 0x000fe20008410000 */
[----:B01----:R-:W-:Y:S01]  /*1c40*/  FMUL.FTZ R3, R31, UR10 ;  /* 0x0000000a1f037c20 */ /* 0x003fe20008410000 */
[----:B------:R-:W-:Y:S01]  /*1c50*/  FMUL.FTZ R35, R44, UR10 ;  /* 0x0000000a2c237c20 */ /* 0x000fe20008410000 */
[----:B------:R-:W-:Y:S01]  /*1c60*/  ULDC UR14, c[0x0][0x288] ;  /* 0x0000a200000e7ab9 */ /* 0x000fe20000000800 */
[----:B------:R-:W-:Y:S01]  /*1c70*/  @P1 IMAD.HI.U32 R5, R25, UR6, RZ ;  /* 0x0000000619051c27 */ /* 0x000fe2000f8e00ff */
[----:B------:R-:W-:-:S03]  /*1c80*/  @UP0 ULDC UR6, c[0x0][0x450] ;  /* 0x0001140000060ab9 */ /* 0x000fc60000000800 */
[----:B------:R-:W-:Y:S01]  /*1c90*/  FMUL.FTZ R6, R34, UR10 ;  /* 0x0000000a22067c20 */ /* 0x000fe20008410000 */
[----:B------:R-:W0:Y:S01]  /*1ca0*/  MUFU.TANH R91, R91 ;  /* 0x0000005b005b7308 */ /* 0x000e220000002400 */
[----:B------:R-:W-:Y:S01]  /*1cb0*/  FMUL.FTZ R38, R38, UR10 ;  /* 0x0000000a26267c20 */ /* 0x000fe20008410000 */
[----:B------:R-:W-:Y:S01]  /*1cc0*/  @P2 SHF.R.U32.HI R25, RZ, UR6, R5 ;  /* 0x00000006ff192c19 */ /* 0x000fe20008011605 */
[----:B------:R-:W-:Y:S01]  /*1cd0*/  UMOV UR6, 0xffffff80 ;  /* 0xffffff8000067882 */ /* 0x000fe20000000000 */
[----:B------:R-:W-:Y:S01]  /*1ce0*/  FMUL.FTZ R39, R39, UR10 ;  /* 0x0000000a27277c20 */ /* 0x000fe20008410000 */
[----:B------:R-:W-:Y:S01]  /*1cf0*/  UIMAD UR6, UR54, UR6, 0x80 ;  /* 0x00000080360674a4 */ /* 0x000fe2000f8e0206 */
[----:B------:R-:W-:Y:S01]  /*1d00*/  FMUL.FTZ R42, R42, UR10 ;  /* 0x0000000a2a2a7c20 */ /* 0x000fe20008410000 */
[----:B------:R-:W1:Y:S01]  /*1d10*/  SHFL.IDX PT, R5, R25, 0x1, 0x1c1f ;  /* 0x003c1f0019057f89 */ /* 0x000e6200000e0000 */
[----:B------:R3:W-:Y:S01]  /*1d20*/  MUFU.TANH R44, R55 ;  /* 0x00000037002c7308 */ /* 0x0007e20000002400 */
[----:B------:R-:W-:Y:S01]  /*1d30*/  UIADD3 UR7, UR6, 0x1, URZ ;  /* 0x0000000106077890 */ /* 0x000fe2000fffe03f */
[----:B------:R-:W-:Y:S01]  /*1d40*/  FMUL.FTZ R59, R59, UR10 ;  /* 0x0000000a3b3b7c20 */ /* 0x000fe20008410000 */
[----:B------:R-:W-:Y:S01]  /*1d50*/  UIMAD UR6, UR48, UR11, UR6 ;  /* 0x0000000b300672a4 */ /* 0x000fe2000f8e0206 */
[----:B------:R-:W-:Y:S01]  /*1d60*/  FMUL.FTZ R43, R43, UR10 ;  /* 0x0000000a2b2b7c20 */ /* 0x000fe20008410000 */
[----:B------:R-:W-:Y:S01]  /*1d70*/  FMUL.FTZ R46, R46, UR10 ;  /* 0x0000000a2e2e7c20 */ /* 0x000fe20008410000 */
[----:B------:R-:W-:Y:S01]  /*1d80*/  FMUL.FTZ R30, R33, UR10 ;  /* 0x0000000a211e7c20 */ /* 0x000fe20008410000 */
[----:B------:R-:W-:Y:S01]  /*1d90*/  IMAD.U32 R26, RZ, RZ, UR7 ;  /* 0x00000007ff1a7e24 */ /* 0x000fe2000f8e00ff */
[----:B------:R-:W4:Y:S01]  /*1da0*/  MUFU.TANH R89, R89 ;  /* 0x0000005900597308 */ /* 0x000f220000002400 */
[----:B------:R-:W-:-:S02]  /*1db0*/  IMAD.U32 R8, RZ, RZ, UR6 ;  /* 0x00000006ff087e24 */ /* 0x000fc4000f8e00ff */
[----:B------:R-:W-:Y:S01]  /*1dc0*/  FMUL.FTZ R47, R47, UR10 ;  /* 0x0000000a2f2f7c20 */ /* 0x000fe20008410000 */
[C---:B------:R-:W-:Y:S02]  /*1dd0*/  IMAD R26, R23.reuse, -0x2, R26 ;  /* 0xfffffffe171a7824 */ /* 0x040fe400078e021a */
[----:B------:R-:W-:Y:S01]  /*1de0*/  FMUL.FTZ R33, R40, UR10 ;  /* 0x0000000a28217c20 */ /* 0x000fe20008410000 */
[----:B---3--:R-:W-:Y:S02]  /*1df0*/  IMAD R55, R23, -0x2, R8 ;  /* 0xfffffffe17377824 */ /* 0x008fe400078e0208 */
[----:B------:R-:W-:Y:S01]  /*1e00*/  FMUL.FTZ R40, R53, UR10 ;  /* 0x0000000a35287c20 */ /* 0x000fe20008410000 */
[----:B------:R-:W-:Y:S01]  /*1e10*/  IMAD R26, R7, UR48, R26 ;  /* 0x00000030071a7c24 */ /* 0x000fe2000f8e021a */
[----:B------:R-:W3:Y:S01]  /*1e20*/  MUFU.TANH R3, R3 ;  /* 0x0000000300037308 */ /* 0x000ee20000002400 */
[----:B------:R-:W-:Y:S01]  /*1e30*/  FMUL.FTZ R7, R63, UR10 ;  /* 0x0000000a3f077c20 */ /* 0x000fe20008410000 */
[----:B------:R-:W-:Y:S01]  /*1e40*/  FMUL.FTZ R50, R50, UR10 ;  /* 0x0000000a32327c20 */ /* 0x000fe20008410000 */
[----:B------:R-:W-:Y:S01]  /*1e50*/  FMUL.FTZ R51, R51, UR10 ;  /* 0x0000000a33337c20 */ /* 0x000fe20008410000 */
[----:B------:R-:W-:Y:S01]  /*1e60*/  FMUL.FTZ R54, R54, UR10 ;  /* 0x0000000a36367c20 */ /* 0x000fe20008410000 */
[----:B------:R-:W-:Y:S01]  /*1e70*/  FMUL.FTZ R31, R36, UR10 ;  /* 0x0000000a241f7c20 */ /* 0x000fe20008410000 */
[----:B------:R-:W-:Y:S01]  /*1e80*/  FMUL.FTZ R36, R45, UR10 ;  /* 0x0000000a2d247c20 */ /* 0x000fe20008410000 */
[----:B-1----:R-:W-:Y:S01]  /*1e90*/  IADD3 R8, R5, -UR14, R26 ;  /* 0x8000000e05087c10 */ /* 0x002fe2000fffe01a */
[----:B------:R-:W-:Y:S01]  /*1ea0*/  MUFU.TANH R6, R6 ;  /* 0x0000000600067308 */ /* 0x000fe20000002400 */
[----:B------:R-:W-:Y:S01]  /*1eb0*/  FMUL.FTZ R27, R28, UR10 ;  /* 0x0000000a1c1b7c20 */ /* 0x000fe20008410000 */
[----:B------:R-:W-:Y:S01]  /*1ec0*/  FMUL.FTZ R28, R29, UR10 ;  /* 0x0000000a1d1c7c20 */ /* 0x000fe20008410000 */
[----:B------:R-:W-:Y:S01]  /*1ed0*/  VIMNMX R5, R55, R8, PT ;  /* 0x0000000837057248 */ /* 0x000fe20003fe0100 */
[----:B------:R-:W-:Y:S01]  /*1ee0*/  FMUL.FTZ R29, R32, UR10 ;  /* 0x0000000a201d7c20 */ /* 0x000fe20008410000 */
[----:B------:R-:W-:Y:S01]  /*1ef0*/  FMUL.FTZ R58, R58, UR10 ;  /* 0x0000000a3a3a7c20 */ /* 0x000fe20008410000 */
[----:B------:R-:W-:Y:S01]  /*1f00*/  FMUL.FTZ R32, R37, UR10 ;  /* 0x0000000a25207c20 */ /* 0x000fe20008410000 */
[C---:B------:R-:W-:Y:S01]  /*1f10*/  ISETP.GT.AND P1, PT, R5.reuse, RZ, PT ;  /* 0x000000ff0500720c */ /* 0x040fe20003f24270 */
[----:B------:R-:W1:Y:S01]  /*1f20*/  MUFU.TANH R4, R4 ;  /* 0x0000000400047308 */ /* 0x000e620000002400 */
[C---:B------:R-:W-:Y:S01]  /*1f30*/  ISETP.GT.AND P2, PT, R5.reuse, 0x1, PT ;  /* 0x000000010500780c */ /* 0x040fe20003f44270 */
[----:B------:R-:W-:Y:S01]  /*1f40*/  FMUL.FTZ R37, R48, UR10 ;  /* 0x0000000a30257c20 */ /* 0x000fe20008410000 */
[----:B------:R-:W-:Y:S01]  /*1f50*/  ISETP.GT.AND P3, PT, R5, 0x8, PT ;  /* 0x000000080500780c */ /* 0x000fe20003f64270 */
[----:B------:R-:W-:Y:S01]  /*1f60*/  FMUL.FTZ R62, R62, UR10 ;  /* 0x0000000a3e3e7c20 */ /* 0x000fe20008410000 */
[----:B--2---:R-:W-:Y:S01]  /*1f70*/  FSEL R93, R93, -INF , P1 ;  /* 0xff8000005d5d7808 */ /* 0x004fe20000800000 */
[----:B------:R-:W-:Y:S01]  /*1f80*/  FMUL.FTZ R66, R66, UR10 ;  /* 0x0000000a42427c20 */ /* 0x000fe20008410000 */
[----:B0-----:R-:W-:Y:S01]  /*1f90*/  FSEL R91, R91, -INF , P2 ;  /* 0xff8000005b5b7808 */ /* 0x001fe20001000000 */
[----:B------:R0:W2:Y:S01]  /*1fa0*/  MUFU.TANH R9, R38 ;  /* 0x0000002600097308 */ /* 0x0000a20000002400 */
[----:B------:R-:W-:Y:S01]  /*1fb0*/  ISETP.GT.AND P1, PT, R5, 0x9, PT ;  /* 0x000000090500780c */ /* 0x000fe20003f24270 */
[----:B------:R-:W-:Y:S01]  /*1fc0*/  FMUL.FTZ R67, R67, UR10 ;  /* 0x0000000a43437c20 */ /* 0x000fe20008410000 */
[----:B----4-:R-:W-:Y:S01]  /*1fd0*/  FSEL R89, R89, -INF , P3 ;  /* 0xff80000059597808 */ /* 0x010fe20001800000 */
[----:B------:R-:W-:Y:S01]  /*1fe0*/  FMUL.FTZ R70, R70, UR10 ;  /* 0x0000000a46467c20 */ /* 0x000fe20008410000 */
[----:B------:R-:W-:Y:S01]  /*1ff0*/  FMNMX.FTZ R8, R93, R91, !PT ;  /* 0x0000005b5d087209 */ /* 0x000fe20007810000 */
[----:B------:R-:W-:Y:S01]  /*2000*/  FMUL.FTZ R71, R71, UR10 ;  /* 0x0000000a47477c20 */ /* 0x000fe20008410000 */
[----:B------:R-:W-:Y:S01]  /*2010*/  ISETP.GT.AND P2, PT, R5, 0x10, PT ;  /* 0x000000100500780c */ /* 0x000fe20003f44270 */
[----:B------:R4:W5:Y:S01]  /*2020*/  MUFU.TANH R10, R39 ;  /* 0x00000027000a7308 */ /* 0x0009620000002400 */
[----:B---3--:R-:W-:Y:S01]  /*2030*/  FSEL R63, R3, -INF , P1 ;  /* 0xff800000033f7808 */ /* 0x008fe20000800000 */
[----:B0-----:R-:W-:Y:S01]  /*2040*/  FMUL.FTZ R38, R49, UR10 ;  /* 0x0000000a31267c20 */ /* 0x001fe20008410000 */
[----:B------:R-:W-:Y:S01]  /*2050*/  FMNMX.FTZ R8, R89, R8, !PT ;  /* 0x0000000859087209 */ /* 0x000fe20007810000 */
[----:B------:R-:W-:Y:S01]  /*2060*/  FMUL.FTZ R74, R74, UR10 ;  /* 0x0000000a4a4a7c20 */ /* 0x000fe20008410000 */
[----:B------:R-:W-:Y:S01]  /*2070*/  ISETP.GT.AND P1, PT, R5, 0x11, PT ;  /* 0x000000110500780c */ /* 0x000fe20003f24270 */
[----:B------:R-:W-:Y:S01]  /*2080*/  FMUL.FTZ R75, R75, UR10 ;  /* 0x0000000a4b4b7c20 */ /* 0x000fe20008410000 */
[----:B------:R-:W-:Y:S01]  /*2090*/  FMNMX.FTZ R8, R63, R8, !PT ;  /* 0x000000083f087209 */ /* 0x000fe20007810000 */
[----:B------:R0:W-:Y:S01]  /*20a0*/  MUFU.TANH R11, R42 ;  /* 0x0000002a000b7308 */ /* 0x0001e20000002400 */
[----:B----4-:R-:W-:Y:S01]  /*20b0*/  FMUL.FTZ R39, R52, UR10 ;  /* 0x0000000a34277c20 */ /* 0x010fe20008410000 */
[----:B------:R-:W-:Y:S01]  /*20c0*/  FMUL.FTZ R78, R78, UR10 ;  /* 0x0000000a4e4e7c20 */ /* 0x000fe20008410000 */
[----:B------:R-:W-:Y:S01]  /*20d0*/  FMUL.FTZ R79, R79, UR10 ;  /* 0x0000000a4f4f7c20 */ /* 0x000fe20008410000 */
[----:B------:R-:W-:Y:S01]  /*20e0*/  FMUL.FTZ R82, R82, UR10 ;  /* 0x0000000a52527c20 */ /* 0x000fe20008410000 */
[----:B------:R-:W-:Y:S01]  /*20f0*/  FMUL.FTZ R83, R83, UR10 ;  /* 0x0000000a53537c20 */ /* 0x000fe20008410000 */
[----:B------:R-:W-:Y:S01]  /*2100*/  FMUL.FTZ R86, R86, UR10 ;  /* 0x0000000a56567c20 */ /* 0x000fe20008410000 */
[----:B------:R-:W-:Y:S01]  /*2110*/  FMUL.FTZ R87, R87, UR10 ;  /* 0x0000000a57577c20 */ /* 0x000fe20008410000 */
[----:B------:R3:W-:Y:S01]  /*2120*/  MUFU.TANH R21, R59 ;  /* 0x0000003b00157308 */ /* 0x0007e20000002400 */
[----:B0-----:R-:W-:Y:S01]  /*2130*/  FMUL.FTZ R42, R57, UR10 ;  /* 0x0000000a392a7c20 */ /* 0x001fe20008410000 */
[----:B-1----:R-:W-:Y:S01]  /*2140*/  FSEL R57, R4, -INF , P1 ;  /* 0xff80000004397808 */ /* 0x002fe20000800000 */
[----:B------:R-:W-:Y:S01]  /*2150*/  FMUL.FTZ R88, R24, UR10 ;  /* 0x0000000a18587c20 */ /* 0x000fe20008410000 */
[----:B------:R-:W-:Y:S01]  /*2160*/  ISETP.GT.AND P1, PT, R5, 0x19, PT ;  /* 0x000000190500780c */ /* 0x000fe20003f24270 */
[----:B------:R-:W-:-:S02]  /*2170*/  VIADD R26, R26, -UR14 ;  /* 0x8000000e1a1a7c36 */ /* 0x000fc40008000000 */
[----:B------:R-:W-:Y:S01]  /*2180*/  FMUL.FTZ R34, R41, UR10 ;  /* 0x0000000a29227c20 */ /* 0x000fe20008410000 */
[----:B------:R-:W-:Y:S01]  /*2190*/  ULDC UR33, c[0x0][0x988] ;  /* 0x0002620000217ab9 */ /* 0x000fe20000000800 */
[----:B------:R-:W0:Y:S01]  /*21a0*/  MUFU.TANH R43, R43 ;  /* 0x0000002b002b7308 */ /* 0x000e220000002400 */
[----:B---3--:R-:W-:Y:S01]  /*21b0*/  FSEL R59, R6, -INF , P2 ;  /* 0xff800000063b7808 */ /* 0x008fe20001000000 */
[----:B------:R-:W-:Y:S01]  /*21c0*/  FMUL.FTZ R41, R56, UR10 ;  /* 0x0000000a38297c20 */ /* 0x000fe20008410000 */
[----:B------:R-:W-:Y:S01]  /*21d0*/  ISETP.GT.AND P2, PT, R5, 0x18, PT ;  /* 0x000000180500780c */ /* 0x000fe20003f44270 */
[----:B------:R-:W-:Y:S01]  /*21e0*/  FMUL.FTZ R64, R64, UR10 ;  /* 0x0000000a40407c20 */ /* 0x000fe20008410000 */
[----:B------:R-:W-:Y:S01]  /*21f0*/  FMNMX.FTZ R8, R59, R8, !PT ;  /* 0x000000083b087209 */ /* 0x000fe20007810000 */
[----:B------:R-:W-:Y:S01]  /*2200*/  FMUL.FTZ R65, R65, UR10 ;  /* 0x0000000a41417c20 */ /* 0x000fe20008410000 */
[----:B--2---:R-:W-:Y:S01]  /*2210*/  FSEL R53, R9, -INF , P2 ;  /* 0xff80000009357808 */ /* 0x004fe20001000000 */
[----:B------:R-:W-:Y:S01]  /*2220*/  MUFU.TANH R46, R46 ;  /* 0x0000002e002e7308 */ /* 0x000fe20000002400 */
[----:B------:R-:W-:Y:S01]  /*2230*/  FMNMX.FTZ R8, R57, R8, !PT ;  /* 0x0000000839087209 */ /* 0x000fe20007810000 */
[----:B------:R-:W-:Y:S01]  /*2240*/  FMUL.FTZ R69, R69, UR10 ;  /* 0x0000000a45457c20 */ /* 0x000fe20008410000 */
[----:B------:R-:W-:Y:S01]  /*2250*/  ISETP.GT.AND P2, PT, R5, 0x20, PT ;  /* 0x000000200500780c */ /* 0x000fe20003f44270 */
[----:B------:R-:W-:Y:S01]  /*2260*/  @UP0 ULDC UR15, c[0x0][0x450] ;  /* 0x00011400000f0ab9 */ /* 0x000fe20000000800 */
[----:B-----5:R-:W-:Y:S01]  /*2270*/  FSEL R52, R10, -INF , P1 ;  /* 0xff8000000a347808 */ /* 0x020fe20000800000 */
[----:B------:R-:W-:Y:S01]  /*2280*/  UIMAD UR11, UR48, UR11, -UR14 ;  /* 0x0000000b300b72a4 */ /* 0x000fe2000f8e0a0e */
[----:B------:R-:W-:Y:S01]  /*2290*/  FMNMX.FTZ R3, R53, R8, !PT ;  /* 0x0000000835037209 */ /* 0x000fe20007810000 */
[----:B------:R-:W1:Y:S01]  /*22a0*/  MUFU.TANH R47, R47 ;  /* 0x0000002f002f7308 */ /* 0x000e620000002400 */
[----:B------:R-:W-:Y:S01]  /*22b0*/  ISETP.GT.AND P1, PT, R5, 0x21, PT ;  /* 0x000000210500780c */ /* 0x000fe20003f24270 */
[----:B------:R-:W-:Y:S01]  /*22c0*/  UIADD3 UR54, UR54, -0x2, URZ ;  /* 0xfffffffe36367890 */ /* 0x000fe2000fffe03f */
[----:B------:R-:W-:-:S02]  /*22d0*/  FMNMX.FTZ R4, R52, R3, !PT ;  /* 0x0000000334047209 */ /* 0x000fc40007810000 */
[----:B------:R-:W-:Y:S02]  /*22e0*/  CS2R R132, SRZ ;  /* 0x0000000000847805 */ /* 0x000fe4000001ff00 */
[----:B------:R-:W-:Y:S02]  /*22f0*/  R2UR UR6, R0 ;  /* 0x00000000000672ca */ /* 0x000fe400000e0000 */
[----:B------:R-:W-:Y:S02]  /*2300*/  CS2R R130, SRZ ;  /* 0x0000000000827805 */ /* 0x000fe4000001ff00 */
[----:B------:R-:W-:Y:S01]  /*2310*/  CS2R R128, SRZ ;  /* 0x0000000000807805 */ /* 0x000fe2000001ff00 */
[----:B------:R0:W2:Y:S01]  /*2320*/  MUFU.TANH R12, R50 ;  /* 0x00000032000c7308 */ /* 0x0000a20000002400 */
[----:B------:R-:W-:Y:S02]  /*2330*/  CS2R R126, SRZ ;  /* 0x00000000007e7805 */ /* 0x000fe4000001ff00 */
[----:B------:R-:W-:-:S02]  /*2340*/  CS2R R124, SRZ ;  /* 0x00000000007c7805 */ /* 0x000fc4000001ff00 */
[----:B------:R-:W-:Y:S02]  /*2350*/  CS2R R122, SRZ ;  /* 0x00000000007a7805 */ /* 0x000fe4000001ff00 */
[----:B------:R-:W-:Y:S02]  /*2360*/  CS2R R120, SRZ ;  /* 0x0000000000787805 */ /* 0x000fe4000001ff00 */
[----:B------:R-:W-:Y:S02]  /*2370*/  CS2R R118, SRZ ;  /* 0x0000000000767805 */ /* 0x000fe4000001ff00 */
[----:B------:R-:W-:Y:S02]  /*2380*/  CS2R R116, SRZ ;  /* 0x0000000000747805 */ /* 0x000fe4000001ff00 */
[----:B------:R-:W-:Y:S01]  /*2390*/  CS2R R114, SRZ ;  /* 0x0000000000727805 */ /* 0x000fe2000001ff00 */
[----:B------:R3:W4:Y:S01]  /*23a0*/  MUFU.TANH R13, R51 ;  /* 0x00000033000d7308 */ /* 0x0007220000002400 */
[----:B0-----:R-:W-:Y:S01]  /*23b0*/  FSEL R50, R43, -INF , P1 ;  /* 0xff8000002b327808 */ /* 0x001fe20000800000 */
[----:B------:R-:W-:Y:S01]  /*23c0*/  UIADD3 UR6, UR6, 0x2d840, URZ ;  /* 0x0002d84006067890 */ /* 0x000fe2000fffe03f */
[----:B------:R-:W-:-:S02]  /*23d0*/  ISETP.GT.AND P1, PT, R5, 0x29, PT ;  /* 0x000000290500780c */ /* 0x000fc40003f24270 */
[----:B------:R-:W-:Y:S02]  /*23e0*/  CS2R R112, SRZ ;  /* 0x0000000000707805 */ /* 0x000fe4000001ff00 */
[----:B------:R-:W-:Y:S01]  /*23f0*/  CS2R R110, SRZ ;  /* 0x00000000006e7805 */ /* 0x000fe2000001ff00 */
[----:B------:R-:W-:Y:S01]  /*2400*/  UPRMT UR6, UR41, 0x654, UR6 ;  /* 0x0000065429067896 */ /* 0x000fe20008000006 */
[----:B-1----:R-:W-:Y:S01]  /*2410*/  FSEL R48, R47, -INF , P1 ;  /* 0xff8000002f307808 */ /* 0x002fe20000800000 */
[----:B------:R-:W0:Y:S01]  /*2420*/  MUFU.TANH R45, R54 ;  /* 0x00000036002d7308 */ /* 0x000e220000002400 */
[----:B---3--:R-:W-:Y:S02]  /*2430*/  FSEL R51, R11, -INF , P2 ;  /* 0xff8000000b337808 */ /* 0x008fe40001000000 */
[----:B------:R-:W-:Y:S02]  /*2440*/  CS2R R108, SRZ ;  /* 0x00000000006c7805 */ /* 0x000fe4000001ff00 */
[----:B------:R-:W-:-:S02]  /*2450*/  ISETP.GT.AND P2, PT, R5, 0x28, PT ;  /* 0x000000280500780c */ /* 0x000fc40003f44270 */
[----:B------:R-:W-:Y:S02]  /*2460*/  CS2R R106, SRZ ;  /* 0x00000000006a7805 */ /* 0x000fe4000001ff00 */
[----:B------:R-:W-:Y:S02]  /*2470*/  FMNMX.FTZ R3, R51, R4, !PT ;  /* 0x0000000433037209 */ /* 0x000fe40007810000 */
[----:B------:R-:W-:Y:S02]  /*2480*/  CS2R R104, SRZ ;  /* 0x0000000000687805 */ /* 0x000fe4000001ff00 */
[----:B------:R-:W-:Y:S01]  /*2490*/  FSEL R49, R46, -INF , P2 ;  /* 0xff8000002e317808 */ /* 0x000fe20001000000 */
[----:B------:R-:W1:Y:S01]  /*24a0*/  MUFU.TANH R58, R58 ;  /* 0x0000003a003a7308 */ /* 0x000e620000002400 */
[----:B------:R-:W-:Y:S01]  /*24b0*/  FMNMX.FTZ R4, R50, R3, !PT ;  /* 0x0000000332047209 */ /* 0x000fe20007810000 */
[----:B------:R-:W-:Y:S01]  /*24c0*/  SYNCS.ARRIVE.TRANS64.RED.A1T0 RZ, [UR6], RZ ;  /* 0x000000ffffff79a7 */ /* 0x000fe20008100406 */
[----:B------:R-:W-:Y:S01]  /*24d0*/  ISETP.GT.AND P2, PT, R5, 0x30, PT ;  /* 0x000000300500780c */ /* 0x000fe20003f44270 */
[----:B------:R-:W-:Y:S01]  /*24e0*/  @UP0 ULDC UR6, c[0x0][0x44c] ;  /* 0x0001130000060ab9 */ /* 0x000fe20000000800 */
[----:B------:R-:W-:Y:S01]  /*24f0*/  FMNMX.FTZ R3, R49, R4, !PT ;  /* 0x0000000431037209 */ /* 0x000fe20007810000 */
[----:B------:R-:W-:Y:S01]  /*2500*/  UIMAD.WIDE.U32 UR6, UR39, UR6, URZ ;  /* 0x00000006270672a5 */ /* 0x000fe2000f8e003f */
[----:B------:R-:W-:Y:S01]  /*2510*/  ISETP.GT.AND P1, PT, R5, 0x31, PT ;  /* 0x000000310500780c */ /* 0x000fe20003f24270 */
[----:B------:R-:W3:Y:S01]  /*2520*/  MUFU.TANH R20, R62 ;  /* 0x0000003e00147308 */ /* 0x000ee20000002400 */
[----:B--2---:R-:W-:-:S02]  /*2530*/  FSEL R47, R12, -INF , P2 ;  /* 0xff8000000c2f7808 */ /* 0x004fc40001000000 */
[----:B------:R-:W-:Y:S02]  /*2540*/  CS2R R102, SRZ ;  /* 0x0000000000667805 */ /* 0x000fe4000001ff00 */
[----:B------:R-:W-:Y:S02]  /*2550*/  FMNMX.FTZ R4, R48, R3, !PT ;  /* 0x0000000330047209 */ /* 0x000fe40007810000 */
[----:B------:R-:W-:Y:S02]  /*2560*/  CS2R R100, SRZ ;  /* 0x0000000000647805 */ /* 0x000fe4000001ff00 */
[----:B------:R-:W-:Y:S02]  /*2570*/  ISETP.GT.AND P2, PT, R5, 0x38, PT ;  /* 0x000000380500780c */ /* 0x000fe40003f44270 */
[----:B------:R-:W-:Y:S02]  /*2580*/  CS2R R98, SRZ ;  /* 0x0000000000627805 */ /* 0x000fe4000001ff00 */
[----:B----4-:R-:W-:Y:S01]  /*2590*/  FSEL R46, R13, -INF , P1 ;  /* 0xff8000000d2e7808 */ /* 0x010fe20000800000 */
[----:B------:R-:W2:Y:S01]  /*25a0*/  MUFU.TANH R7, R7 ;  /* 0x0000000700077308 */ /* 0x000ea20000002400 */
[----:B------:R-:W-:-:S02]  /*25b0*/  FMNMX.FTZ R3, R47, R4, !PT ;  /* 0x000000042f037209 */ /* 0x000fc40007810000 */
[----:B------:R-:W-:Y:S02]  /*25c0*/  CS2R R96, SRZ ;  /* 0x0000000000607805 */ /* 0x000fe4000001ff00 */
[----:B------:R-:W-:Y:S02]  /*25d0*/  ISETP.GT.AND P1, PT, R5, 0x39, PT ;  /* 0x000000390500780c */ /* 0x000fe40003f24270 */
[----:B------:R-:W-:Y:S02]  /*25e0*/  CS2R R94, SRZ ;  /* 0x00000000005e7805 */ /* 0x000fe4000001ff00 */
[----:B0-----:R-:W-:Y:S02]  /*25f0*/  FSEL R45, R45, -INF , P2 ;  /* 0xff8000002d2d7808 */ /* 0x001fe40001000000 */
[----:B------:R-:W-:Y:S01]  /*2600*/  FMNMX.FTZ R4, R46, R3, !PT ;  /* 0x000000032e047209 */ /* 0x000fe20007810000 */
[----:B------:R0:W4:Y:S01]  /*2610*/  MUFU.TANH R14, R66 ;  /* 0x00000042000e7308 */ /* 0x0001220000002400 */
[----:B------:R-:W-:-:S02]  /*2620*/  ISETP.GT.AND P2, PT, R5, 0x40, PT ;  /* 0x000000400500780c */ /* 0x000fc40003f44270 */
[----:B------:R-:W-:Y:S02]  /*2630*/  FSEL R44, R44, -INF , P1 ;  /* 0xff8000002c2c7808 */ /* 0x000fe40000800000 */
[----:B------:R-:W-:Y:S02]  /*2640*/  FMNMX.FTZ R3, R45, R4, !PT ;  /* 0x000000042d037209 */ /* 0x000fe40007810000 */
[----:B------:R-:W-:Y:S01]  /*2650*/  ISETP.GT.AND P1, PT, R5, 0x41, PT ;  /* 0x000000410500780c */ /* 0x000fe20003f24270 */
[----:B------:R-:W5:Y:S01]  /*2660*/  MUFU.TANH R67, R67 ;  /* 0x0000004300437308 */ /* 0x000f620000002400 */
[----:B-1----:R-:W-:Y:S01]  /*2670*/  FSEL R43, R58, -INF , P2 ;  /* 0xff8000003a2b7808 */ /* 0x002fe20001000000 */
[----:B0-----:R-:W-:Y:S01]  /*2680*/  FMUL.FTZ R66, R61, UR10 ;  /* 0x0000000a3d427c20 */ /* 0x001fe20008410000 */
[----:B------:R-:W-:Y:S01]  /*2690*/  FMNMX.FTZ R4, R44, R3, !PT ;  /* 0x000000032c047209 */ /* 0x000fe20007810000 */
[----:B------:R-:W-:Y:S01]  /*26a0*/  FMUL.FTZ R58, R60, UR10 ;  /* 0x0000000a3c3a7c20 */ /* 0x000fe20008410000 */
[----:B------:R-:W-:-:S02]  /*26b0*/  ISETP.GT.AND P2, PT, R5, 0x48, PT ;  /* 0x000000480500780c */ /* 0x000fc40003f44270 */
[----:B------:R-:W-:Y:S01]  /*26c0*/  FSEL R21, R21, -INF , P1 ;  /* 0xff80000015157808 */ /* 0x000fe20000800000 */
[----:B------:R-:W0:Y:S01]  /*26d0*/  MUFU.TANH R70, R70 ;  /* 0x0000004600467308 */ /* 0x000e220000002400 */
[----:B------:R-:W-:Y:S02]  /*26e0*/  FMNMX.FTZ R4, R43, R4, !PT ;  /* 0x000000042b047209 */ /* 0x000fe40007810000 */
[----:B------:R-:W-:Y:S02]  /*26f0*/  ISETP.GT.AND P1, PT, R5, 0x49, PT ;  /* 0x000000490500780c */ /* 0x000fe40003f24270 */
[----:B---3--:R-:W-:Y:S02]  /*2700*/  FSEL R20, R20, -INF , P2 ;  /* 0xff80000014147808 */ /* 0x008fe40001000000 */
[----:B------:R-:W-:Y:S01]  /*2710*/  FMNMX.FTZ R3, R21, R4, !PT ;  /* 0x0000000415037209 */ /* 0x000fe20007810000 */
[----:B------:R1:W3:Y:S01]  /*2720*/  MUFU.TANH R11, R71 ;  /* 0x00000047000b7308 */ /* 0x0002e20000002400 */
[----:B------:R-:W-:-:S02]  /*2730*/  ISETP.GT.AND P2, PT, R5, 0x50, PT ;  /* 0x000000500500780c */ /* 0x000fc40003f44270 */
[----:B--2---:R-:W-:Y:S02]  /*2740*/  FSEL R15, R7, -INF , P1 ;  /* 0xff800000070f7808 */ /* 0x004fe40000800000 */
[----:B------:R-:W-:Y:S02]  /*2750*/  FMNMX.FTZ R4, R20, R3, !PT ;  /* 0x0000000314047209 */ /* 0x000fe40007810000 */
[----:B------:R-:W-:Y:S01]  /*2760*/  ISETP.GT.AND P1, PT, R5, 0x51, PT ;  /* 0x000000510500780c */ /* 0x000fe20003f24270 */
[----:B------:R2:W2:Y:S01]  /*2770*/  MUFU.TANH R10, R74 ;  /* 0x0000004a000a7308 */ /* 0x0004a20000002400 */
[----:B----4-:R-:W-:Y:S01]  /*2780*/  FSEL R14, R14, -INF , P2 ;  /* 0xff8000000e0e7808 */ /* 0x010fe20001000000 */
[----:B-1----:R-:W-:Y:S01]  /*2790*/  FMUL.FTZ R71, R73, UR10 ;  /* 0x0000000a49477c20 */ /* 0x002fe20008410000 */
[----:B------:R-:W-:Y:S01]  /*27a0*/  FMNMX.FTZ R3, R15, R4, !PT ;  /* 0x000000040f037209 */ /* 0x000fe20007810000 */
[----:B------:R-:W-:Y:S01]  /*27b0*/  FMUL.FTZ R73, R77, UR10 ;  /* 0x0000000a4d497c20 */ /* 0x000fe20008410000 */
[----:B------:R-:W-:Y:S01]  /*27c0*/  ISETP.GT.AND P2, PT, R5, 0x58, PT ;  /* 0x000000580500780c */ /* 0x000fe20003f44270 */
[----:B------:R-:W1:Y:S01]  /*27d0*/  SHFL.IDX PT, R77, R25, RZ, 0x1c1f ;  /* 0x001c1fff194d7589 */ /* 0x000e6200000e0000 */
[----:B-----5:R-:W-:Y:S01]  /*27e0*/  FSEL R13, R67, -INF , P1 ;  /* 0xff800000430d7808 */ /* 0x020fe20000800000 */
[----:B------:R-:W4:Y:S01]  /*27f0*/  MUFU.TANH R75, R75 ;  /* 0x0000004b004b7308 */ /* 0x000f220000002400 */
[----:B------:R-:W-:Y:S01]  /*2800*/  FMNMX.FTZ R4, R14, R3, !PT ;  /* 0x000000030e047209 */ /* 0x000fe20007810000 */
[----:B------:R-:W-:Y:S01]  /*2810*/  FMUL.FTZ R67, R68, UR10 ;  /* 0x0000000a44437c20 */ /* 0x000fe20008410000 */
[----:B------:R-:W-:Y:S01]  /*2820*/  ISETP.GT.AND P1, PT, R5, 0x59, PT ;  /* 0x000000590500780c */ /* 0x000fe20003f24270 */
[----:B------:R-:W-:Y:S01]  /*2830*/  FMUL.FTZ R68, R72, UR10 ;  /* 0x0000000a48447c20 */ /* 0x000fe20008410000 */
[----:B0-----:R-:W-:Y:S01]  /*2840*/  FSEL R12, R70, -INF , P2 ;  /* 0xff800000460c7808 */ /* 0x001fe20001000000 */
[----:B------:R-:W-:Y:S01]  /*2850*/  FMUL.FTZ R70, R76, UR10 ;  /* 0x0000000a4c467c20 */ /* 0x000fe20008410000 */
[----:B------:R-:W-:Y:S01]  /*2860*/  FMNMX.FTZ R3, R13, R4, !PT ;  /* 0x000000040d037209 */ /* 0x000fe20007810000 */
[----:B------:R-:W0:Y:S01]  /*2870*/  MUFU.TANH R9, R78 ;  /* 0x0000004e00097308 */ /* 0x000e220000002400 */
[----:B------:R-:W-:Y:S01]  /*2880*/  ISETP.GT.AND P2, PT, R5, 0x60, PT ;  /* 0x000000600500780c */ /* 0x000fe20003f44270 */
[----:B------:R-:W-:Y:S01]  /*2890*/  FMUL.FTZ R72, R80, UR10 ;  /* 0x0000000a50487c20 */ /* 0x000fe20008410000 */
[----:B---3--:R-:W-:Y:S01]  /*28a0*/  FSEL R11, R11, -INF , P1 ;  /* 0xff8000000b0b7808 */ /* 0x008fe20000800000 */
[----:B--2---:R-:W-:Y:S01]  /*28b0*/  FMUL.FTZ R74, R81, UR10 ;  /* 0x0000000a514a7c20 */ /* 0x004fe20008410000 */
[----:B------:R-:W-:Y:S01]  /*28c0*/  FMNMX.FTZ R4, R12, R3, !PT ;  /* 0x000000030c047209 */ /* 0x000fe20007810000 */
[----:B------:R-:W-:Y:S01]  /*28d0*/  FMUL.FTZ R76, R85, UR10 ;  /* 0x0000000a554c7c20 */ /* 0x000fe20008410000 */
[----:B------:R-:W-:Y:S01]  /*28e0*/  ISETP.GT.AND P1, PT, R5, 0x61, PT ;  /* 0x000000610500780c */ /* 0x000fe20003f24270 */
[----:B------:R-:W2:Y:S01]  /*28f0*/  MUFU.TANH R79, R79 ;  /* 0x0000004f004f7308 */ /* 0x000ea20000002400 */
[----:B------:R-:W-:-:S02]  /*2900*/  FSEL R10, R10, -INF , P2 ;  /* 0xff8000000a0a7808 */ /* 0x000fc40001000000 */
[----:B------:R-:W-:Y:S02]  /*2910*/  FMNMX.FTZ R7, R11, R4, !PT ;  /* 0x000000040b077209 */ /* 0x000fe40007810000 */
[----:B------:R-:W-:Y:S02]  /*2920*/  ISETP.GT.AND P2, PT, R5, 0x68, PT ;  /* 0x000000680500780c */ /* 0x000fe40003f44270 */
[----:B----4-:R-:W-:Y:S01]  /*2930*/  FSEL R3, R75, -INF , P1 ;  /* 0xff8000004b037808 */ /* 0x010fe20000800000 */
[----:B------:R-:W3:Y:S01]  /*2940*/  MUFU.TANH R8, R82 ;  /* 0x0000005200087308 */ /* 0x000ee20000002400 */
[----:B------:R-:W-:Y:S01]  /*2950*/  FMNMX.FTZ R4, R10, R7, !PT ;  /* 0x000000070a047209 */ /* 0x000fe20007810000 */
[----:B------:R-:W-:Y:S01]  /*2960*/  FMUL.FTZ R75, R84, UR10 ;  /* 0x0000000a544b7c20 */ /* 0x000fe20008410000 */
[----:B------:R-:W-:Y:S01]  /*2970*/  ISETP.GT.AND P1, PT, R5, 0x69, PT ;  /* 0x000000690500780c */ /* 0x000fe20003f24270 */
[----:B------:R-:W-:Y:S01]  /*2980*/  UMOV UR10, UR39 ;  /* 0x00000027000a7c82 */ /* 0x000fe20008000000 */
[----:B0-----:R-:W-:Y:S01]  /*2990*/  FSEL R9, R9, -INF , P2 ;  /* 0xff80000009097808 */ /* 0x001fe20001000000 */
[----:B------:R-:W-:Y:S01]  /*29a0*/  @UP0 USHF.R.U32.HI UR10, URZ, UR15, UR7 ;  /* 0x0000000f3f0a0299 */ /* 0x000fe20008011607 */
[----:B------:R-:W-:Y:S01]  /*29b0*/  FMNMX.FTZ R6, R3, R4, !PT ;  /* 0x0000000403067209 */ /* 0x000fe20007810000 */
[----:B------:R-:W0:Y:S01]  /*29c0*/  MUFU.TANH R83, R83 ;  /* 0x0000005300537308 */ /* 0x000e220000002400 */
[----:B------:R-:W-:Y:S01]  /*29d0*/  ISETP.GT.AND P2, PT, R5, 0x70, PT ;  /* 0x000000700500780c */ /* 0x000fe20003f44270 */
[----:B------:R-:W-:Y:S01]  /*29e0*/  UIADD3 UR11, UR11, UR10, URZ ;  /* 0x0000000a0b0b7290 */ /* 0x000fe2000fffe03f */
[----:B--2---:R-:W-:-:S02]  /*29f0*/  FSEL R4, R79, -INF , P1 ;  /* 0xff8000004f047808 */ /* 0x004fc40000800000 */
[----:B------:R-:W-:Y:S01]  /*2a00*/  FMNMX.FTZ R7, R9, R6, !PT ;  /* 0x0000000609077209 */ /* 0x000fe20007810000 */
[----:B------:R-:W-:Y:S01]  /*2a10*/  USHF.R.S32.HI UR6, URZ, 0x1f, UR11 ;  /* 0x0000001f3f067899 */ /* 0x000fe2000801140b */
[C---:B------:R-:W-:Y:S01]  /*2a20*/  ISETP.GT.AND P1, PT, R5.reuse, 0x71, PT ;  /* 0x000000710500780c */ /* 0x040fe20003f24270 */
[----:B------:R-:W2:Y:S01]  /*2a30*/  MUFU.TANH R86, R86 ;  /* 0x0000005600567308 */ /* 0x000ea20000002400 */
[----:B---3--:R-:W-:Y:S01]  /*2a40*/  FSEL R8, R8, -INF , P2 ;  /* 0xff80000008087808 */ /* 0x008fe20001000000 */
[----:B------:R-:W-:Y:S01]  /*2a50*/  ULEA.HI UR6, UR6, UR11, URZ, 0x7 ;  /* 0x0000000b06067291 */ /* 0x000fe2000f8f383f */
[----:B------:R-:W-:Y:S02]  /*2a60*/  FMNMX.FTZ R7, R4, R7, !PT ;  /* 0x0000000704077209 */ /* 0x000fe40007810000 */
[----:B------:R-:W-:Y:S01]  /*2a70*/  ISETP.GT.AND P2, PT, R5, 0x78, PT ;  /* 0x000000780500780c */ /* 0x000fe20003f44270 */
[----:B------:R-:W-:Y:S01]  /*2a80*/  USHF.R.S32.HI UR6, URZ, 0x7, UR6 ;  /* 0x000000073f067899 */ /* 0x000fe20008011406 */
[----:B------:R-:W-:Y:S01]  /*2a90*/  FMNMX.FTZ R7, R8, R7, !PT ;  /* 0x0000000708077209 */ /* 0x000fe20007810000 */
[----:B------:R-:W3:Y:S01]  /*2aa0*/  MUFU.TANH R87, R87 ;  /* 0x0000005700577308 */ /* 0x000ee20000002400 */
[----:B0-----:R-:W-:Y:S01]  /*2ab0*/  FSEL R6, R83, -INF , P1 ;  /* 0xff80000053067808 */ /* 0x001fe20000800000 */
[----:B------:R-:W-:Y:S01]  /*2ac0*/  UISETP.LT.AND UP0, UPT, URZ, UR6, UPT ;  /* 0x000000063f00728c */ /* 0x000fe2000bf01270 */
[----:B------:R-:W-:-:S02]  /*2ad0*/  ISETP.GT.AND P1, PT, R5, 0x79, PT ;  /* 0x000000790500780c */ /* 0x000fc40003f24270 */
[----:B------:R-:W-:Y:S01]  /*2ae0*/  FMNMX.FTZ R24, R6, R7, !PT ;  /* 0x0000000706187209 */ /* 0x000fe20007810000 */
[----:B------:R-:W-:Y:S01]  /*2af0*/  USEL UR52, URZ, UR6, !UP0 ;  /* 0x000000063f347287 */ /* 0x000fe2000c000000 */
[----:B-1----:R-:W-:Y:S01]  /*2b00*/  VIADDMNMX R77, R77, R26, R55, PT ;  /* 0x0000001a4d4d7246 */ /* 0x002fe20003800137 */
[----:B------:R-:W-:Y:S01]  /*2b10*/  MUFU.TANH R88, R88 ;  /* 0x0000005800587308 */ /* 0x000fe20000002400 */
[----:B--2---:R-:W-:Y:S01]  /*2b20*/  FSEL R5, R86, -INF , P2 ;  /* 0xff80000056057808 */ /* 0x004fe20001000000 */
[----:B------:R-:W-:Y:S01]  /*2b30*/  UISETP.GE.AND UP0, UPT, UR54, UR52, UPT ;  /* 0x000000343600728c */ /* 0x000fe2000bf06270 */
[----:B------:R-:W-:Y:S02]  /*2b40*/  ISETP.GT.AND P2, PT, R77, 0x1, PT ;  /* 0x000000014d00780c */ /* 0x000fe40003f44270 */
[----:B------:R-:W-:Y:S02]  /*2b50*/  FMNMX.FTZ R24, R5, R24, !PT ;  /* 0x0000001805187209 */ /* 0x000fe40007810000 */
[----:B------:R-:W-:Y:S01]  /*2b60*/  ISETP.GT.AND P3, PT, R77, 0x8, PT ;  /* 0x000000084d00780c */ /* 0x000fe20003f64270 */
[----:B------:R-:W-:Y:S01]  /*2b70*/  MUFU.TANH R2, R2 ;  /* 0x0000000200027308 */ /* 0x000fe20000002400 */
[----:B---3--:R-:W-:-:S04]  /*2b80*/  FSEL R7, R87, -INF , P1 ;  /* 0xff80000057077808 */ /* 0x008fc80000800000 */
[----:B------:R-:W-:-:S03]  /*2b90*/  FMNMX.FTZ R24, R7, R24, !PT ;  /* 0x0000001807187209 */ /* 0x000fc60007810000 */
[----:B------:R-:W0:Y:S02]  /*2ba0*/  MUFU.TANH R27, R27 ;  /* 0x0000001b001b7308 */ /* 0x000e240000002400 */
[----:B------:R-:W1:Y:S06]  /*2bb0*/  SHFL.BFLY PT, R61, R24, 0x2, 0x1f ;  /* 0x0c401f00183d7f89 */ /* 0x000e6c00000e0000 */
[----:B------:R-:W-:Y:S08]  /*2bc0*/  MUFU.TANH R28, R28 ;  /* 0x0000001c001c7308 */ /* 0x000ff00000002400 */
[----:B------:R-:W2:Y:S01]  /*2bd0*/  MUFU.TANH R29, R29 ;  /* 0x0000001d001d7308 */ /* 0x000ea20000002400 */
[----:B0-----:R-:W-:-:S07]  /*2be0*/  FSEL R55, R27, -INF , P3 ;  /* 0xff8000001b377808 */ /* 0x001fce0001800000 */
        /* <DEDUP_REMOVED lines=8> */
[----:B------:R-:W-:Y:S02]  /*2c70*/  FSEL R61, R2, -INF , P2 ;  /* 0xff800000023d7808 */ /* 0x000fe40001000000 */
[C---:B------:R-:W-:Y:S01]  /*2c80*/  FSETP.NEU.FTZ.AND P1, PT, R54.reuse, -INF , PT ;  /* 0xff8000003600780b */ /* 0x040fe20003f3d000 */
[----:B------:R-:W-:Y:S01]  /*2c90*/  FMUL.FTZ R56, R54, UR33 ;  /* 0x0000002136387c20 */ /* 0x000fe20008410000 */
[----:B------:R-:W-:-:S03]  /*2ca0*/  ISETP.GT.AND P2, PT, R77, 0x10, PT ;  /* 0x000000104d00780c */ /* 0x000fc60003f44270 */
[----:B------:R-:W1:Y:S01]  /*2cb0*/  MUFU.TANH R35, R35 ;  /* 0x0000002300237308 */ /* 0x000e620000002400 */
[----:B------:R-:W-:Y:S02]  /*2cc0*/  FSEL R56, R56, RZ, P1 ;  /* 0x000000ff38387208 */ /* 0x000fe40000800000 */
[----:B------:R-:W-:Y:S02]  /*2cd0*/  ISETP.GT.AND P1, PT, R77, RZ, PT ;  /* 0x000000ff4d00720c */ /* 0x000fe40003f24270 */
[----:B--2---:R-:W-:Y:S01]  /*2ce0*/  FSEL R62, R29, -INF , P2 ;  /* 0xff8000001d3e7808 */ /* 0x004fe20001000000 */
[--C-:B------:R-:W-:Y:S01]  /*2cf0*/  FFMA.FTZ R27, R63, UR33, -R56.reuse ;  /* 0x000000213f1b7c23 */ /* 0x100fe20008010838 */
[----:B------:R-:W-:Y:S01]  /*2d00*/  FSEL R88, R88, -INF , P1 ;  /* 0xff80000058587808 */ /* 0x000fe20000800000 */
[----:B------:R-:W2:Y:S01]  /*2d10*/  MUFU.TANH R36, R36 ;  /* 0x0000002400247308 */ /* 0x000ea20000002400 */
[----:B------:R-:W-:Y:S01]  /*2d20*/  ISETP.GT.AND P1, PT, R77, 0x9, PT ;  /* 0x000000094d00780c */ /* 0x000fe20003f24270 */
[--C-:B------:R-:W-:Y:S01]  /*2d30*/  FFMA.FTZ R29, R57, UR33, -R56.reuse ;  /* 0x00000021391d7c23 */ /* 0x100fe20008010838 */
[----:B------:R-:W-:Y:S01]  /*2d40*/  FMNMX.FTZ R2, R88, R61, !PT ;  /* 0x0000003d58027209 */ /* 0x000fe20007810000 */
[--C-:B------:R-:W-:Y:S01]  /*2d50*/  FFMA.FTZ R78, R52, UR33, -R56.reuse ;  /* 0x00000021344e7c23 */ /* 0x100fe20008010838 */
[----:B------:R-:W-:Y:S01]  /*2d60*/  FSEL R60, R28, -INF , P1 ;  /* 0xff8000001c3c7808 */ /* 0x000fe20000800000 */
[--C-:B------:R-:W-:Y:S01]  /*2d70*/  FFMA.FTZ R24, R93, UR33, -R56.reuse ;  /* 0x000000215d187c23 */ /* 0x100fe20008010838 */
[----:B------:R-:W-:Y:S01]  /*2d80*/  FMNMX.FTZ R63, R55, R2, !PT ;  /* 0x00000002373f7209 */ /* 0x000fe20007810000 */
[--C-:B------:R-:W-:Y:S01]  /*2d90*/  FFMA.FTZ R2, R59, UR33, -R56.reuse ;  /* 0x000000213b027c23 */ /* 0x100fe20008010838 */
[----:B------:R-:W-:Y:S01]  /*2da0*/  ISETP.GT.AND P1, PT, R77, 0x11, PT ;  /* 0x000000114d00780c */ /* 0x000fe20003f24270 */
[----:B------:R-:W2:Y:S01]  /*2db0*/  MUFU.TANH R37, R37 ;  /* 0x0000002500257308 */ /* 0x000ea20000002400 */
[----:B------:R-:W-:Y:S01]  /*2dc0*/  FMNMX.FTZ R63, R60, R63, !PT ;  /* 0x0000003f3c3f7209 */ /* 0x000fe20007810000 */
[--C-:B------:R-:W-:Y:S01]  /*2dd0*/  FFMA.FTZ R25, R91, UR33, -R56.reuse ;  /* 0x000000215b197c23 */ /* 0x100fe20008010838 */
[----:B------:R-:W-:Y:S01]  /*2de0*/  ISETP.GT.AND P2, PT, R77, 0x18, PT ;  /* 0x000000184d00780c */ /* 0x000fe20003f44270 */
[--C-:B------:R-:W-:Y:S01]  /*2df0*/  FFMA.FTZ R26, R89, UR33, -R56.reuse ;  /* 0x00000021591a7c23 */ /* 0x100fe20008010838 */
[----:B0-----:R-:W-:Y:S01]  /*2e00*/  FSEL R30, R30, -INF , P1 ;  /* 0xff8000001e1e7808 */ /* 0x001fe20000800000 */
[--C-:B------:R-:W-:Y:S01]  /*2e10*/  FFMA.FTZ R80, R6, UR33, -R56.reuse ;  /* 0x0000002106507c23 */ /* 0x100fe20008010838 */
[----:B------:R-:W-:Y:S01]  /*2e20*/  FMNMX.FTZ R63, R62, R63, !PT ;  /* 0x0000003f3e3f7209 */ /* 0x000fe20007810000 */
[----:B------:R-:W0:Y:S01]  /*2e30*/  MUFU.TANH R38, R38 ;  /* 0x0000002600267308 */ /* 0x000e220000002400 */
[----:B------:R-:W-:Y:S01]  /*2e40*/  ISETP.GT.AND P1, PT, R77, 0x19, PT ;  /* 0x000000194d00780c */ /* 0x000fe20003f24270 */
[--C-:B------:R-:W-:Y:S01]  /*2e50*/  FFMA.FTZ R45, R45, UR33, -R56.reuse ;  /* 0x000000212d2d7c23 */ /* 0x100fe20008010838 */
[----:B---3--:R-:W-:Y:S01]  /*2e60*/  FSEL R59, R31, -INF , P2 ;  /* 0xff8000001f3b7808 */ /* 0x008fe20001000000 */
[--C-:B------:R-:W-:Y:S01]  /*2e70*/  FFMA.FTZ R44, R44, UR33, -R56.reuse ;  /* 0x000000212c2c7c23 */ /* 0x100fe20008010838 */
[----:B------:R-:W-:Y:S01]  /*2e80*/  FMNMX.FTZ R28, R30, R63, !PT ;  /* 0x0000003f1e1c7209 */ /* 0x000fe20007810000 */
[--C-:B------:R-:W-:Y:S01]  /*2e90*/  FFMA.FTZ R63, R53, UR33, -R56.reuse ;  /* 0x00000021353f7c23 */ /* 0x100fe20008010838 */
[----:B------:R-:W-:Y:S01]  /*2ea0*/  ISETP.GT.AND P2, PT, R77, 0x20, PT ;  /* 0x000000204d00780c */ /* 0x000fe20003f44270 */
[----:B------:R-:W3:Y:S01]  /*2eb0*/  MUFU.TANH R39, R39 ;  /* 0x0000002700277308 */ /* 0x000ee20000002400 */
[----:B----4-:R-:W-:Y:S01]  /*2ec0*/  FSEL R57, R32, -INF , P1 ;  /* 0xff80000020397808 */ /* 0x010fe20000800000 */
[----:B------:R-:W-:Y:S01]  /*2ed0*/  FFMA.FTZ R43, R43, UR33, -R56 ;  /* 0x000000212b2b7c23 */ /* 0x000fe20008010838 */
[----:B------:R-:W-:-:S02]  /*2ee0*/  FMNMX.FTZ R28, R59, R28, !PT ;  /* 0x0000001c3b1c7209 */ /* 0x000fc40007810000 */
[----:B------:R-:W-:Y:S02]  /*2ef0*/  CS2R R92, SRZ ;  /* 0x00000000005c7805 */ /* 0x000fe4000001ff00 */
[----:B------:R-:W-:Y:S02]  /*2f00*/  ISETP.GT.AND P1, PT, R77, 0x21, PT ;  /* 0x000000214d00780c */ /* 0x000fe40003f24270 */
[----:B------:R-:W-:Y:S02]  /*2f10*/  CS2R R90, SRZ ;  /* 0x00000000005a7805 */ /* 0x000fe4000001ff00 */
[----:B-----5:R-:W-:Y:S01]  /*2f20*/  FSEL R33, R33, -INF , P2 ;  /* 0xff80000021217808 */ /* 0x020fe20001000000 */
[----:B------:R-:W4:Y:S01]  /*2f30*/  MUFU.TANH R40, R40 ;  /* 0x0000002800287308 */ /* 0x000f220000002400 */
[----:B------:R-:W-:Y:S02]  /*2f40*/  FMNMX.FTZ R32, R57, R28, !PT ;  /* 0x0000001c39207209 */ /* 0x000fe40007810000 */
[----:B------:R-:W-:-:S02]  /*2f50*/  ISETP.GT.AND P2, PT, R77, 0x28, PT ;  /* 0x000000284d00780c */ /* 0x000fc40003f44270 */
[----:B-1----:R-:W-:Y:S02]  /*2f60*/  FSEL R34, R34, -INF , P1 ;  /* 0xff80000022227808 */ /* 0x002fe40000800000 */
[----:B------:R-:W-:Y:S01]  /*2f70*/  FMNMX.FTZ R31, R33, R32, !PT ;  /* 0x00000020211f7209 */ /* 0x000fe20007810000 */
[----:B------:R-:W1:Y:S01]  /*2f80*/  MUFU.TANH R41, R41 ;  /* 0x0000002900297308 */ /* 0x000e620000002400 */
[----:B------:R-:W-:Y:S02]  /*2f90*/  ISETP.GT.AND P1, PT, R77, 0x29, PT ;  /* 0x000000294d00780c */ /* 0x000fe40003f24270 */
[----:B------:R-:W-:Y:S02]  /*2fa0*/  FSEL R53, R35, -INF , P2 ;  /* 0xff80000023357808 */ /* 0x000fe40001000000 */
[----:B------:R-:W-:Y:S02]  /*2fb0*/  FMNMX.FTZ R32, R34, R31, !PT ;  /* 0x0000001f22207209 */ /* 0x000fe40007810000 */
[----:B------:R-:W-:Y:S01]  /*2fc0*/  ISETP.GT.AND P2, PT, R77, 0x30, PT ;  /* 0x000000304d00780c */ /* 0x000fe20003f44270 */
[----:B------:R-:W5:Y:S01]  /*2fd0*/  MUFU.TANH R42, R42 ;  /* 0x0000002a002a7308 */ /* 0x000f620000002400 */
[----:B--2---:R-:W-:-:S02]  /*2fe0*/  FSEL R36, R36, -INF , P1 ;  /* 0xff80000024247808 */ /* 0x004fc40000800000 */
[----:B------:R-:W-:Y:S01]  /*2ff0*/  FMNMX.FTZ R35, R53, R32, !PT ;  /* 0x0000002035237209 */ /* 0x000fe20007810000 */
[----:B------:R-:W-:Y:S01]  /*3000*/  FFMA.FTZ R32, R51, UR33, -R56 ;  /* 0x0000002133207c23 */ /* 0x000fe20008010838 */
[----:B------:R-:W-:Y:S02]  /*3010*/  ISETP.GT.AND P1, PT, R77, 0x31, PT ;  /* 0x000000314d00780c */ /* 0x000fe40003f24270 */
[----:B------:R-:W-:Y:S01]  /*3020*/  FSEL R52, R37, -INF , P2 ;  /* 0xff80000025347808 */ /* 0x000fe20001000000 */
[----:B------:R-:W2:Y:S01]  /*3030*/  MUFU.TANH R58, R58 ;  /* 0x0000003a003a7308 */ /* 0x000ea20000002400 */
[----:B------:R-:W-:Y:S02]  /*3040*/  FMNMX.FTZ R35, R36, R35, !PT ;  /* 0x0000002324237209 */ /* 0x000fe40007810000 */
[----:B0-----:R-:W-:Y:S02]  /*3050*/  FSEL R51, R38, -INF , P1 ;  /* 0xff80000026337808 */ /* 0x001fe40000800000 */
[----:B------:R-:W-:-:S02]  /*3060*/  ISETP.GT.AND P2, PT, R77, 0x38, PT ;  /* 0x000000384d00780c */ /* 0x000fc40003f44270 */
[----:B------:R-:W-:Y:S01]  /*3070*/  FMNMX.FTZ R38, R52, R35, !PT ;  /* 0x0000002334267209 */ /* 0x000fe20007810000 */
[----:B------:R-:W0:Y:S01]  /*3080*/  MUFU.TANH R66, R66 ;  /* 0x0000004200427308 */ /* 0x000e220000002400 */
[----:B------:R-:W-:Y:S01]  /*3090*/  ISETP.GT.AND P1, PT, R77, 0x39, PT ;  /* 0x000000394d00780c */ /* 0x000fe20003f24270 */
[--C-:B------:R-:W-:Y:S01]  /*30a0*/  FFMA.FTZ R35, R50, UR33, -R56.reuse ;  /* 0x0000002132237c23 */ /* 0x100fe20008010838 */
[----:B---3--:R-:W-:Y:S02]  /*30b0*/  FSEL R39, R39, -INF , P2 ;  /* 0xff80000027277808 */ /* 0x008fe40001000000 */
[----:B------:R-:W-:Y:S02]  /*30c0*/  FMNMX.FTZ R38, R51, R38, !PT ;  /* 0x0000002633267209 */ /* 0x000fe40007810000 */
[----:B------:R-:W-:Y:S01]  /*30d0*/  ISETP.GT.AND P2, PT, R77, 0x40, PT ;  /* 0x000000404d00780c */ /* 0x000fe20003f44270 */
[----:B------:R-:W3:Y:S01]  /*30e0*/  MUFU.TANH R64, R64 ;  /* 0x0000004000407308 */ /* 0x000ee20000002400 */
[----:B----4-:R-:W-:Y:S01]  /*30f0*/  FSEL R50, R40, -INF , P1 ;  /* 0xff80000028327808 */ /* 0x010fe20000800000 */
[----:B------:R-:W-:Y:S01]  /*3100*/  FFMA.FTZ R40, R48, UR33, -R56 ;  /* 0x0000002130287c23 */ /* 0x000fe20008010838 */
[----:B------:R-:W-:-:S02]  /*3110*/  FMNMX.FTZ R37, R39, R38, !PT ;  /* 0x0000002627257209 */ /* 0x000fc40007810000 */
[----:B------:R-:W-:Y:S02]  /*3120*/  ISETP.GT.AND P1, PT, R77, 0x41, PT ;  /* 0x000000414d00780c */ /* 0x000fe40003f24270 */
[----:B-1----:R-:W-:Y:S01]  /*3130*/  FSEL R41, R41, -INF , P2 ;  /* 0xff80000029297808 */ /* 0x002fe20001000000 */
[----:B------:R1:W-:Y:S01]  /*3140*/  MUFU.EX2 R28, R63 ;  /* 0x0000003f001c7308 */ /* 0x0003e20000000800 */
[----:B------:R-:W-:Y:S02]  /*3150*/  FMNMX.FTZ R38, R50, R37, !PT ;  /* 0x0000002532267209 */ /* 0x000fe40007810000 */
[C---:B------:R-:W-:Y:S02]  /*3160*/  ISETP.GT.AND P2, PT, R77.reuse, 0x48, PT ;  /* 0x000000484d00780c */ /* 0x040fe40003f44270 */
[----:B-----5:R-:W-:Y:S02]  /*3170*/  FSEL R42, R42, -INF , P1 ;  /* 0xff8000002a2a7808 */ /* 0x020fe40000800000 */
[----:B------:R-:W-:Y:S01]  /*3180*/  ISETP.GT.AND P1, PT, R77, 0x49, PT ;  /* 0x000000494d00780c */ /* 0x000fe20003f24270 */
[----:B------:R-:W4:Y:S01]  /*3190*/  MUFU.TANH R65, R65 ;  /* 0x0000004100417308 */ /* 0x000f220000002400 */
[--C-:B-1----:R-:W-:Y:S01]  /*31a0*/  FFMA.FTZ R63, R49, UR33, -R56.reuse ;  /* 0x00000021313f7c23 */ /* 0x102fe20008010838 */
[----:B------:R-:W-:Y:S01]  /*31b0*/  FMNMX.FTZ R49, R41, R38, !PT ;  /* 0x0000002629317209 */ /* 0x000fe20007810000 */
[--C-:B------:R-:W-:Y:S01]  /*31c0*/  FFMA.FTZ R38, R47, UR33, -R56.reuse ;  /* 0x000000212f267c23 */ /* 0x100fe20008010838 */
[----:B--2---:R-:W-:Y:S01]  /*31d0*/  FSEL R58, R58, -INF , P2 ;  /* 0xff8000003a3a7808 */ /* 0x004fe20001000000 */
[----:B------:R-:W-:Y:S01]  /*31e0*/  FFMA.FTZ R47, R46, UR33, -R56 ;  /* 0x000000212e2f7c23 */ /* 0x000fe20008010838 */
[----:B------:R-:W-:-:S02]  /*31f0*/  FMNMX.FTZ R49, R42, R49, !PT ;  /* 0x000000312a317209 */ /* 0x000fc40007810000 */
[----:B------:R-:W1:Y:S01]  /*3200*/  MUFU.TANH R67, R67 ;  /* 0x0000004300437308 */ /* 0x000e620000002400 */
[C---:B------:R-:W-:Y:S02]  /*3210*/  ISETP.GT.AND P2, PT, R77.reuse, 0x50, PT ;  /* 0x000000504d00780c */ /* 0x040fe40003f44270 */
[----:B0-----:R-:W-:Y:S02]  /*3220*/  FSEL R66, R66, -INF , P1 ;  /* 0xff80000042427808 */ /* 0x001fe40000800000 */
[----:B------:R-:W-:Y:S02]  /*3230*/  FMNMX.FTZ R49, R58, R49, !PT ;  /* 0x000000313a317209 */ /* 0x000fe40007810000 */
[----:B------:R-:W-:Y:S01]  /*3240*/  ISETP.GT.AND P1, PT, R77, 0x51, PT ;  /* 0x000000514d00780c */ /* 0x000fe20003f24270 */
[----:B------:R-:W0:Y:S01]  /*3250*/  MUFU.TANH R69, R69 ;  /* 0x0000004500457308 */ /* 0x000e220000002400 */
[----:B---3--:R-:W-:Y:S02]  /*3260*/  FSEL R64, R64, -INF , P2 ;  /* 0xff80000040407808 */ /* 0x008fe40001000000 */
[----:B------:R-:W-:-:S02]  /*3270*/  FMNMX.FTZ R49, R66, R49, !PT ;  /* 0x0000003142317209 */ /* 0x000fc40007810000 */
[----:B------:R-:W-:Y:S02]  /*3280*/  ISETP.GT.AND P2, PT, R77, 0x58, PT ;  /* 0x000000584d00780c */ /* 0x000fe40003f44270 */
[----:B----4-:R-:W-:Y:S01]  /*3290*/  FSEL R65, R65, -INF , P1 ;  /* 0xff80000041417808 */ /* 0x010fe20000800000 */
[----:B------:R-:W2:Y:S01]  /*32a0*/  MUFU.TANH R68, R68 ;  /* 0x0000004400447308 */ /* 0x000ea20000002400 */
[----:B------:R-:W-:Y:S02]  /*32b0*/  FMNMX.FTZ R48, R64, R49, !PT ;  /* 0x0000003140307209 */ /* 0x000fe40007810000 */
[----:B------:R-:W-:Y:S02]  /*32c0*/  ISETP.GT.AND P1, PT, R77, 0x59, PT ;  /* 0x000000594d00780c */ /* 0x000fe40003f24270 */
[----:B-1----:R-:W-:Y:S02]  /*32d0*/  FSEL R67, R67, -INF , P2 ;  /* 0xff80000043437808 */ /* 0x002fe40001000000 */
[----:B------:R-:W-:Y:S01]  /*32e0*/  FMNMX.FTZ R48, R65, R48, !PT ;  /* 0x0000003041307209 */ /* 0x000fe20007810000 */
[----:B------:R-:W1:Y:S01]  /*32f0*/  MUFU.TANH R71, R71 ;  /* 0x0000004700477308 */ /* 0x000e620000002400 */
[----:B------:R-:W-:-:S02]  /*3300*/  ISETP.GT.AND P2, PT, R77, 0x60, PT ;  /* 0x000000604d00780c */ /* 0x000fc40003f44270 */
[----:B0-----:R-:W-:Y:S02]  /*3310*/  FSEL R46, R69, -INF , P1 ;  /* 0xff800000452e7808 */ /* 0x001fe40000800000 */
[----:B------:R-:W-:Y:S02]  /*3320*/  FMNMX.FTZ R49, R67, R48, !PT ;  /* 0x0000003043317209 */ /* 0x000fe40007810000 */
[C---:B------:R-:W-:Y:S01]  /*3330*/  ISETP.GT.AND P1, PT, R77.reuse, 0x61, PT ;  /* 0x000000614d00780c */ /* 0x040fe20003f24270 */
[----:B------:R-:W-:Y:S01]  /*3340*/  MUFU.TANH R70, R70 ;  /* 0x0000004600467308 */ /* 0x000fe20000002400 */
[----:B--2---:R-:W-:Y:S02]  /*3350*/  FSEL R68, R68, -INF , P2 ;  /* 0xff80000044447808 */ /* 0x004fe40001000000 */
[----:B------:R-:W-:Y:S02]  /*3360*/  FMNMX.FTZ R49, R46, R49, !PT ;  /* 0x000000312e317209 */ /* 0x000fe40007810000 */
[----:B------:R-:W-:-:S02]  /*3370*/  ISETP.GT.AND P2, PT, R77, 0x68, PT ;  /* 0x000000684d00780c */ /* 0x000fc40003f44270 */
[----:B------:R-:W-:Y:S01]  /*3380*/  FMNMX.FTZ R48, R68, R49, !PT ;  /* 0x0000003144307209 */ /* 0x000fe20007810000 */
[----:B------:R-:W0:Y:S01]  /*3390*/  MUFU.TANH R73, R73 ;  /* 0x0000004900497308 */ /* 0x000e220000002400 */
[----:B-1----:R-:W-:Y:S02]  /*33a0*/  FSEL R71, R71, -INF , P1 ;  /* 0xff80000047477808 */ /* 0x002fe40000800000 */
[----:B------:R-:W-:Y:S02]  /*33b0*/  ISETP.GT.AND P1, PT, R77, 0x69, PT ;  /* 0x000000694d00780c */ /* 0x000fe40003f24270 */
[----:B------:R-:W-:-:S03]  /*33c0*/  FMNMX.FTZ R49, R71, R48, !PT ;  /* 0x0000003047317209 */ /* 0x000fc60007810000 */
[----:B------:R-:W-:Y:S08]  /*33d0*/  MUFU.TANH R72, R72 ;  /* 0x0000004800487308 */ /* 0x000ff00000002400 */
[----:B------:R-:W1:Y:S01]  /*33e0*/  MUFU.TANH R74, R74 ;  /* 0x0000004a004a7308 */ /* 0x000e620000002400 */
[----:B0-----:R-:W-:Y:S01]  /*33f0*/  FSEL R79, R73, -INF , P1 ;  /* 0xff800000494f7808 */ /* 0x001fe20000800000 */
[----:B------:R-:W-:Y:S01]  /*3400*/  FFMA.FTZ R73, R10, UR33, -R56 ;  /* 0x000000210a497c23 */ /* 0x000fe20008010838 */
[----:B------:R-:W-:-:S05]  /*3410*/  ISETP.GT.AND P1, PT, R77, 0x71, PT ;  /* 0x000000714d00780c */ /* 0x000fca0003f24270 */
[----:B------:R-:W0:Y:S08]  /*3420*/  MUFU.TANH R75, R75 ;  /* 0x0000004b004b7308 */ /* 0x000e300000002400 */
[----:B------:R2:W-:Y:S01]  /*3430*/  MUFU.EX2 R31, R78 ;  /* 0x0000004e001f7308 */ /* 0x0005e20000000800 */
[----:B-1----:R-:W-:Y:S02]  /*3440*/  FSEL R82, R74, -INF , P1 ;  /* 0xff8000004a527808 */ /* 0x002fe40000800000 */
[----:B------:R-:W-:-:S05]  /*3450*/  ISETP.GT.AND P1, PT, R77, 0x79, PT ;  /* 0x000000794d00780c */ /* 0x000fca0003f24270 */
[----:B------:R-:W1:Y:S01]  /*3460*/  MUFU.TANH R76, R76 ;  /* 0x0000004c004c7308 */ /* 0x000e620000002400 */
[----:B--2---:R-:W-:Y:S02]  /*3470*/  FSEL R78, R70, -INF , P2 ;  /* 0xff800000464e7808 */ /* 0x004fe40001000000 */
[----:B------:R-:W-:Y:S02]  /*3480*/  ISETP.GT.AND P2, PT, R77, 0x70, PT ;  /* 0x000000704d00780c */ /* 0x000fe40003f44270 */
[----:B------:R-:W-:Y:S02]  /*3490*/  FMNMX.FTZ R48, R78, R49, !PT ;  /* 0x000000314e307209 */ /* 0x000fe40007810000 */
[----:B------:R-:W-:Y:S01]  /*34a0*/  FSEL R81, R72, -INF , P2 ;  /* 0xff80000048517808 */ /* 0x000fe20001000000 */
[----:B------:R2:W-:Y:S01]  /*34b0*/  MUFU.EX2 R37, R63 ;  /* 0x0000003f00257308 */ /* 0x0005e20000000800 */
[----:B------:R-:W-:Y:S01]  /*34c0*/  FMNMX.FTZ R48, R79, R48, !PT ;  /* 0x000000304f307209 */ /* 0x000fe20007810000 */
[--C-:B------:R-:W-:Y:S01]  /*34d0*/  FFMA.FTZ R72, R15, UR33, -R56.reuse ;  /* 0x000000210f487c23 */ /* 0x100fe20008010838 */
[----:B------:R-:W-:Y:S01]  /*34e0*/  ISETP.GT.AND P2, PT, R77, 0x78, PT ;  /* 0x000000784d00780c */ /* 0x000fe20003f44270 */
[--C-:B------:R-:W-:Y:S01]  /*34f0*/  FFMA.FTZ R77, R5, UR33, -R56.reuse ;  /* 0x00000021054d7c23 */ /* 0x100fe20008010838 */
[----:B------:R-:W-:Y:S01]  /*3500*/  FMNMX.FTZ R49, R81, R48, !PT ;  /* 0x0000003051317209 */ /* 0x000fe20007810000 */
[--C-:B------:R-:W-:Y:S01]  /*3510*/  FFMA.FTZ R48, R21, UR33, -R56.reuse ;  /* 0x0000002115307c23 */ /* 0x100fe20008010838 */
[----:B0-----:R-:W-:Y:S01]  /*3520*/  FSEL R83, R75, -INF , P2 ;  /* 0xff8000004b537808 */ /* 0x001fe20001000000 */
[----:B------:R-:W-:Y:S01]  /*3530*/  MUFU.EX2 R24, R24 ;  /* 0x0000001800187308 */ /* 0x000fe20000000800 */
[----:B------:R-:W-:Y:S01]  /*3540*/  FMNMX.FTZ R70, R82, R49, !PT ;  /* 0x0000003152467209 */ /* 0x000fe20007810000 */
[--C-:B--2---:R-:W-:Y:S01]  /*3550*/  FFMA.FTZ R63, R11, UR33, -R56.reuse ;  /* 0x000000210b3f7c23 */ /* 0x104fe20008010838 */
[----:B-1----:R-:W-:Y:S01]  /*3560*/  FSEL R84, R76, -INF , P1 ;  /* 0xff8000004c547808 */ /* 0x002fe20000800000 */
[--C-:B------:R-:W-:Y:S01]  /*3570*/  FFMA.FTZ R75, R8, UR33, -R56.reuse ;  /* 0x00000021084b7c23 */ /* 0x100fe20008010838 */
[----:B------:R-:W-:Y:S01]  /*3580*/  FMNMX.FTZ R21, R83, R70, !PT ;  /* 0x0000004653157209 */ /* 0x000fe20007810000 */
[--C-:B------:R-:W-:Y:S01]  /*3590*/  FFMA.FTZ R49, R20, UR33, -R56.reuse ;  /* 0x0000002114317c23 */ /* 0x100fe20008010838 */
[--C-:B------:R-:W-:Y:S01]  /*35a0*/  FFMA.FTZ R76, R3, UR33, -R56.reuse ;  /* 0x00000021034c7c23 */ /* 0x100fe20008010838 */
[----:B------:R-:W0:Y:S01]  /*35b0*/  MUFU.EX2 R25, R25 ;  /* 0x0000001900197308 */ /* 0x000e220000000800 */
[----:B------:R-:W-:Y:S01]  /*35c0*/  FMNMX.FTZ R69, R84, R21, !PT ;  /* 0x0000001554457209 */ /* 0x000fe20007810000 */
[--C-:B------:R-:W-:Y:S01]  /*35d0*/  FFMA.FTZ R21, R14, UR33, -R56.reuse ;  /* 0x000000210e157c23 */ /* 0x100fe20008010838 */
[--C-:B------:R-:W-:Y:S01]  /*35e0*/  FFMA.FTZ R70, R13, UR33, -R56.reuse ;  /* 0x000000210d467c23 */ /* 0x100fe20008010838 */
[--C-:B------:R-:W-:Y:S01]  /*35f0*/  FFMA.FTZ R20, R12, UR33, -R56.reuse ;  /* 0x000000210c147c23 */ /* 0x100fe20008010838 */
[----:B------:R-:W-:Y:S01]  /*3600*/  FFMA.FTZ R3, R9, UR33, -R56 ;  /* 0x0000002109037c23 */ /* 0x000fe20008010838 */
[----:B------:R-:W1:Y:S02]  /*3610*/  SHFL.BFLY PT, R74, R69, 0x2, 0x1f ;  /* 0x0c401f00454a7f89 */ /* 0x000e6400000e0000 */
[----:B------:R-:W-:Y:S08]  /*3620*/  MUFU.EX2 R26, R26 ;  /* 0x0000001a001a7308 */ /* 0x000ff00000000800 */
[----:B------:R-:W-:Y:S01]  /*3630*/  MUFU.EX2 R27, R27 ;  /* 0x0000001b001b7308 */ /* 0x000fe20000000800 */
[----:B0-----:R-:W-:-:S07]  /*3640*/  FADD.FTZ R9, R24, R25 ;  /* 0x0000001918097221 */ /* 0x001fce0000010000 */
[----:B------:R-:W-:Y:S01]  /*3650*/  MUFU.EX2 R2, R2 ;  /* 0x0000000200027308 */ /* 0x000fe20000000800 */
[----:B-1----:R-:W-:Y:S01]  /*3660*/  FMNMX.FTZ R11, R69, R74, !PT ;  /* 0x0000004a450b7209 */ /* 0x002fe20007810000 */
[----:B------:R-:W-:-:S06]  /*3670*/  FFMA.FTZ R74, R4, UR33, -R56 ;  /* 0x00000021044a7c23 */ /* 0x000fcc0008010838 */
[----:B------:R-:W-:Y:S01]  /*3680*/  MUFU.EX2 R29, R29 ;  /* 0x0000001d001d7308 */ /* 0x000fe20000000800 */
[----:B------:R-:W-:Y:S01]  /*3690*/  FFMA.FTZ R56, R7, UR33, -R56 ;  /* 0x0000002107387c23 */ /* 0x000fe20008010838 */
[----:B------:R-:W0:Y:S06]  /*36a0*/  SHFL.BFLY PT, R10, R11, 0x1, 0x1f ;  /* 0x0c201f000b0a7f89 */ /* 0x000e2c00000e0000 */
[----:B------:R-:W-:Y:S08]  /*36b0*/  MUFU.EX2 R32, R32 ;  /* 0x0000002000207308 */ /* 0x000ff00000000800 */
[----:B------:R-:W1:Y:S08]  /*36c0*/  MUFU.EX2 R35, R35 ;  /* 0x0000002300237308 */ /* 0x000e700000000800 */
[----:B------:R-:W-:Y:S01]  /*36d0*/  MUFU.EX2 R40, R40 ;  /* 0x0000002800287308 */ /* 0x000fe20000000800 */
[----:B0-----:R-:W-:-:S02]  /*36e0*/  FMNMX.FTZ R69, R11, R10, !PT ;  /* 0x0000000a0b457209 */ /* 0x001fc40007810000 */
[----:B------:R-:W-:Y:S02]  /*36f0*/  F2FP.F16.F32.PACK_AB R11, R31, R28 ;  /* 0x0000001c1f0b723e */ /* 0x000fe400000000ff */
[C---:B------:R-:W-:Y:S01]  /*3700*/  FSETP.NEU.FTZ.AND P1, PT, R69.reuse, -INF , PT ;  /* 0xff8000004500780b */ /* 0x040fe20003f3d000 */
[----:B------:R-:W-:Y:S02]  /*3710*/  FMUL.FTZ R4, R69, UR33 ;  /* 0x0000002145047c20 */ /* 0x000fe40008410000 */
[----:B------:R-:W-:Y:S01]  /*3720*/  MUFU.EX2 R38, R38 ;  /* 0x0000002600267308 */ /* 0x000fe20000000800 */
[----:B-1----:R-:W-:Y:S02]  /*3730*/  F2FP.F16.F32.PACK_AB R13, R35, R32 ;  /* 0x00000020230d723e */ /* 0x002fe400000000ff */
        /* <DEDUP_REMOVED lines=20> */
[----:B------:R-:W-:Y:S01]  /*3880*/  FFMA.FTZ R41, R42, UR33, -R5 ;  /* 0x000000212a297c23 */ /* 0x000fe20008010805 */
        /* <DEDUP_REMOVED lines=14> */
[----:B0-----:R-:W-:Y:S01]  /*3970*/  FADD.FTZ R7, R4, R61 ;  /* 0x0000003d04077221 */ /* 0x001fe20000010000 */
[----:B------:R-:W-:Y:S01]  /*3980*/  FFMA.FTZ R68, R68, UR33, -R5 ;  /* 0x0000002144447c23 */ /* 0x000fe20008010805 */
[----:B------:R-:W-:Y:S01]  /*3990*/  FADD.FTZ R50, R28, R9 ;  /* 0x000000091c327221 */ /* 0x000fe20000010000 */
[--C-:B------:R-:W-:Y:S01]  /*39a0*/  FFMA.FTZ R71, R71, UR33, -R5.reuse ;  /* 0x0000002147477c23 */ /* 0x100fe20008010805 */
[--C-:B------:R-:W-:Y:S01]  /*39b0*/  FFMA.FTZ R78, R78, UR33, -R5.reuse ;  /* 0x000000214e4e7c23 */ /* 0x100fe20008010805 */
[--C-:B------:R-:W-:Y:S01]  /*39c0*/  FFMA.FTZ R79, R79, UR33, -R5.reuse ;  /* 0x000000214f4f7c23 */ /* 0x100fe20008010805 */
[----:B------:R-:W-:Y:S01]  /*39d0*/  FFMA.FTZ R81, R81, UR33, -R5 ;  /* 0x0000002151517c23 */ /* 0x000fe20008010805 */
[----:B------:R-:W0:Y:S01]  /*39e0*/  MUFU.EX2 R8, R8 ;  /* 0x0000000800087308 */ /* 0x000e220000000800 */
[----:B-1----:R-:W-:Y:S01]  /*39f0*/  FADD.FTZ R42, R6, R7 ;  /* 0x00000007062a7221 */ /* 0x002fe20000010000 */
[--C-:B------:R-:W-:Y:S01]  /*3a00*/  FFMA.FTZ R82, R82, UR33, -R5.reuse ;  /* 0x0000002152527c23 */ /* 0x100fe20008010805 */
[--C-:B------:R-:W-:Y:S01]  /*3a10*/  FFMA.FTZ R83, R83, UR33, -R5.reuse ;  /* 0x0000002153537c23 */ /* 0x100fe20008010805 */
[----:B------:R-:W-:Y:S01]  /*3a20*/  FFMA.FTZ R84, R84, UR33, -R5 ;  /* 0x0000002154547c23 */ /* 0x000fe20008010805 */
[----:B------:R-:W-:-:S02]  /*3a30*/  F2FP.F16.F32.PACK_AB R5, R25, R24 ;  /* 0x000000181905723e */ /* 0x000fc400000000ff */
[----:B------:R-:W-:Y:S02]  /*3a40*/  CS2R R88, SRZ ;  /* 0x0000000000587805 */ /* 0x000fe4000001ff00 */
[----:B------:R-:W-:Y:S01]  /*3a50*/  F2FP.F16.F32.PACK_AB R4, R61, R4 ;  /* 0x000000043d04723e */ /* 0x000fe200000000ff */
[----:B------:R-:W1:Y:S01]  /*3a60*/  MUFU.EX2 R85, R85 ;  /* 0x0000005500557308 */ /* 0x000e620000000800 */
[C---:B--2---:R-:W-:Y:S01]  /*3a70*/  FADD.FTZ R7, R55.reuse, R42 ;  /* 0x0000002a37077221 */ /* 0x044fe20000010000 */
[----:B------:R-:W-:-:S06]  /*3a80*/  F2FP.F16.F32.PACK_AB R6, R55, R6 ;  /* 0x000000063706723e */ /* 0x000fcc00000000ff */
[----:B------:R-:W2:Y:S01]  /*3a90*/  MUFU.EX2 R10, R10 ;  /* 0x0000000a000a7308 */ /* 0x000ea20000000800 */
[----:B0-----:R-:W-:-:S07]  /*3aa0*/  FADD.FTZ R42, R8, R7 ;  /* 0x00000007082a7221 */ /* 0x001fce0000010000 */
        /* <DEDUP_REMOVED lines=8> */
[----:B------:R-:W-:Y:S01]  /*3b30*/  FADD.FTZ R42, R32, R7 ;  /* 0x00000007202a7221 */ /* 0x000fe20000010000 */
[----:B------:R-:W-:Y:S02]  /*3b40*/  F2FP.F16.F32.PACK_AB R7, R27, R26 ;  /* 0x0000001a1b07723e */ /* 0x000fe400000000ff */
[----:B------:R-:W-:Y:S01]  /*3b50*/  F2FP.F16.F32.PACK_AB R10, R57, R10 ;  /* 0x0000000a390a723e */ /* 0x000fe200000000ff */
[----:B------:R-:W-:Y:S02]  /*3b60*/  FADD.FTZ R42, R35, R42 ;  /* 0x0000002a232a7221 */ /* 0x000fe40000010000 */
[----:B------:R-:W0:Y:S01]  /*3b70*/  MUFU.EX2 R14, R14 ;  /* 0x0000000e000e7308 */ /* 0x000e220000000800 */
[----:B-1----:R-:W-:Y:S01]  /*3b80*/  FADD.FTZ R24, R12, R9 ;  /* 0x000000090c187221 */ /* 0x002fe20000010000 */
[----:B------:R-:W-:Y:S01]  /*3b90*/  F2FP.F16.F32.PACK_AB R9, R29, R2 ;  /* 0x000000021d09723e */ /* 0x000fe200000000ff */
[----:B------:R-:W-:Y:S01]  /*3ba0*/  FADD.FTZ R25, R37, R42 ;  /* 0x0000002a25197221 */ /* 0x000fe20000010000 */
[----:B------:R1:W-:Y:S03]  /*3bb0*/  STSM.16.M88.4 [R16+0x21800], R4 ;  /* 0x0218000410007844 */ /* 0x0003e60000000200 */
[----:B------:R-:W-:Y:S01]  /*3bc0*/  FADD.FTZ R27, R40, R25 ;  /* 0x00000019281b7221 */ /* 0x000fe20000010000 */
[----:B------:R-:W3:Y:S01]  /*3bd0*/  MUFU.EX2 R53, R53 ;  /* 0x0000003500357308 */ /* 0x000ee20000000800 */
[C---:B--2---:R-:W-:Y:S01]  /*3be0*/  FADD.FTZ R15, R33.reuse, R24 ;  /* 0x00000018210f7221 */ /* 0x044fe20000010000 */
[----:B------:R2:W-:Y:S01]  /*3bf0*/  STSM.16.M88.4 [R19], R8 ;  /* 0x0000000813007844 */ /* 0x0005e20000000200 */
[----:B------:R-:W-:Y:S01]  /*3c00*/  FADD.FTZ R24, R38, R27 ;  /* 0x0000001b26187221 */ /* 0x000fe20000010000 */
[----:B------:R-:W-:-:S03]  /*3c10*/  F2FP.F16.F32.PACK_AB R12, R33, R12 ;  /* 0x0000000c210c723e */ /* 0x000fc600000000ff */
[----:B------:R-:W-:Y:S01]  /*3c20*/  FADD.FTZ R24, R47, R24 ;  /* 0x000000182f187221 */ /* 0x000fe20000010000 */
[----:B------:R-:W4:Y:S01]  /*3c30*/  MUFU.EX2 R30, R30 ;  /* 0x0000001e001e7308 */ /* 0x000f220000000800 */
[----:B0-----:R-:W-:Y:S01]  /*3c40*/  FADD.FTZ R2, R14, R15 ;  /* 0x0000000f0e027221 */ /* 0x001fe20000010000 */
[----:B------:R-:W-:-:S06]  /*3c50*/  F2FP.F16.F32.PACK_AB R15, R40, R37 ;  /* 0x00000025280f723e */ /* 0x000fcc00000000ff */
[----:B------:R-:W0:Y:S01]  /*3c60*/  MUFU.EX2 R51, R51 ;  /* 0x0000003300337308 */ /* 0x000e220000000800 */
[C---:B---3--:R-:W-:Y:S01]  /*3c70*/  FADD.FTZ R25, R53.reuse, R2 ;  /* 0x0000000235197221 */ /* 0x048fe20000010000 */
[----:B------:R-:W-:-:S05]  /*3c80*/  F2FP.F16.F32.PACK_AB R14, R53, R14 ;  /* 0x0000000e350e723e */ /* 0x000fca00000000ff */
[----:B------:R-:W-:Y:S01]  /*3c90*/  STSM.16.M88.4 [R18], R12 ;  /* 0x0000000c12007844 */ /* 0x000fe20000000200 */
[----:B------:R-:W3:Y:S01]  /*3ca0*/  MUFU.EX2 R34, R34 ;  /* 0x0000002200227308 */ /* 0x000ee20000000800 */
[----:B----4-:R-:W-:-:S07]  /*3cb0*/  FADD.FTZ R2, R30, R25 ;  /* 0x000000191e027221 */ /* 0x010fce0000010000 */
[----:B------:R-:W4:Y:S01]  /*3cc0*/  MUFU.EX2 R45, R45 ;  /* 0x0000002d002d7308 */ /* 0x000f220000000800 */
[----:B0-----:R-:W-:-:S07]  /*3cd0*/  FADD.FTZ R25, R51, R2 ;  /* 0x0000000233197221 */ /* 0x001fce0000010000 */
[----:B------:R-:W0:Y:S01]  /*3ce0*/  MUFU.EX2 R39, R39 ;  /* 0x0000002700277308 */ /* 0x000e220000000800 */
[----:B---3--:R-:W-:-:S07]  /*3cf0*/  FADD.FTZ R2, R34, R25 ;  /* 0x0000001922027221 */ /* 0x008fce0000010000 */
        /* <DEDUP_REMOVED lines=11> */
[----:B---3--:R-:W-:Y:S01]  /*3db0*/  FADD.FTZ R27, R41, R24 ;  /* 0x00000018291b7221 */ /* 0x008fe20000010000 */
[----:B------:R-:W-:Y:S02]  /*3dc0*/  F2FP.F16.F32.PACK_AB R24, R51, R30 ;  /* 0x0000001e3318723e */ /* 0x000fe400000000ff */
[----:B-1----:R-:W-:-:S04]  /*3dd0*/  F2FP.F16.F32.PACK_AB R4, R41, R36 ;  /* 0x000000242904723e */ /* 0x002fc800000000ff */
[----:B------:R-:W1:Y:S01]  /*3de0*/  MUFU.EX2 R49, R49 ;  /* 0x0000003100317308 */ /* 0x000e620000000800 */
[----:B----4-:R-:W-:Y:S01]  /*3df0*/  FADD.FTZ R2, R48, R25 ;  /* 0x0000001930027221 */ /* 0x010fe20000010000 */
        /* <DEDUP_REMOVED lines=8> */
[----:B------:R-:W3:Y:S01]  /*3e80*/  MUFU.EX2 R21, R21 ;  /* 0x0000001500157308 */ /* 0x000ee20000000800 */
[----:B0-----:R-:W-:Y:S01]  /*3e90*/  FADD.FTZ R2, R72, R27 ;  /* 0x0000001b48027221 */ /* 0x001fe20000010000 */
[----:B------:R-:W-:-:S05]  /*3ea0*/  F2FP.F16.F32.PACK_AB R27, R44, R45 ;  /* 0x0000002d2c1b723e */ /* 0x000fca00000000ff */
[----:B------:R-:W-:Y:S01]  /*3eb0*/  STSM.16.M88.4 [R17], R24 ;  /* 0x0000001811007844 */ /* 0x000fe20000000200 */
[----:B------:R-:W2:Y:S01]  /*3ec0*/  MUFU.EX2 R65, R65 ;  /* 0x0000004100417308 */ /* 0x000ea20000000800 */
[----:B-1----:R-:W-:Y:S01]  /*3ed0*/  FADD.FTZ R6, R60, R5 ;  /* 0x000000053c067221 */ /* 0x002fe20000010000 */
[----:B------:R-:W-:-:S06]  /*3ee0*/  F2FP.F16.F32.PACK_AB R5, R48, R43 ;  /* 0x0000002b3005723e */ /* 0x000fcc00000000ff */
[----:B------:R-:W0:Y:S01]  /*3ef0*/  MUFU.EX2 R70, R70 ;  /* 0x0000004600467308 */ /* 0x000e220000000800 */
[----:B---3--:R-:W-:-:S07]  /*3f00*/  FADD.FTZ R7, R21, R2 ;  /* 0x0000000215077221 */ /* 0x008fce0000010000 */
[----:B------:R-:W1:Y:S01]  /*3f10*/  MUFU.EX2 R62, R67 ;  /* 0x00000043003e7308 */ /* 0x000e620000000800 */
[----:B--2---:R-:W-:Y:S01]  /*3f20*/  FADD.FTZ R9, R65, R6 ;  /* 0x0000000641097221 */ /* 0x004fe20000010000 */
[----:B------:R-:W-:Y:S02]  /*3f30*/  F2FP.F16.F32.PACK_AB R6, R59, R0 ;  /* 0x000000003b06723e */ /* 0x000fe400000000ff */
[----:B------:R-:W-:-:S04]  /*3f40*/  F2FP.F16.F32.PACK_AB R60, R65, R60 ;  /* 0x0000003c413c723e */ /* 0x000fc800000000ff */
[----:B------:R-:W2:Y:S01]  /*3f50*/  MUFU.EX2 R20, R20 ;  /* 0x0000001400147308 */ /* 0x000ea20000000800 */
[C---:B0-----:R-:W-:Y:S01]  /*3f60*/  FADD.FTZ R7, R70.reuse, R7 ;  /* 0x0000000746077221 */ /* 0x041fe20000010000 */
[----:B------:R-:W-:-:S06]  /*3f70*/  F2FP.F16.F32.PACK_AB R61, R70, R21 ;  /* 0x00000015463d723e */ /* 0x000fcc00000000ff */
[----:B------:R-:W0:Y:S01]  /*3f80*/  MUFU.EX2 R29, R46 ;  /* 0x0000002e001d7308 */ /* 0x000e220000000800 */
[----:B-1----:R-:W-:-:S07]  /*3f90*/  FADD.FTZ R2, R62, R9 ;  /* 0x000000093e027221 */ /* 0x002fce0000010000 */
[----:B------:R-:W1:Y:S01]  /*3fa0*/  MUFU.EX2 R63, R63 ;  /* 0x0000003f003f7308 */ /* 0x000e620000000800 */
[----:B--2---:R-:W-:Y:S01]  /*3fb0*/  FADD.FTZ R0, R20, R7 ;  /* 0x0000000714007221 */ /* 0x004fe20000010000 */
[----:B------:R-:W-:-:S05]  /*3fc0*/  F2FP.F16.F32.PACK_AB R7, R72, R49 ;  /* 0x000000314807723e */ /* 0x000fca00000000ff */
[----:B------:R2:W-:Y:S01]  /*3fd0*/  STSM.16.M88.4 [R16+0x27800], R4 ;  /* 0x0278000410007844 */ /* 0x0005e20000000200 */
[----:B------:R-:W3:Y:S01]  /*3fe0*/  MUFU.EX2 R68, R68 ;  /* 0x0000004400447308 */ /* 0x000ee20000000800 */
[C---:B0-----:R-:W-:Y:S01]  /*3ff0*/  FADD.FTZ R9, R29.reuse, R2 ;  /* 0x000000021d097221 */ /* 0x041fe20000010000 */
[----:B------:R-:W-:-:S06]  /*4000*/  F2FP.F16.F32.PACK_AB R62, R29, R62 ;  /* 0x0000003e1d3e723e */ /* 0x000fcc00000000ff */
[----:B------:R-:W0:Y:S01]  /*4010*/  MUFU.EX2 R73, R73 ;  /* 0x0000004900497308 */ /* 0x000e220000000800 */
[C---:B-1----:R-:W-:Y:S01]  /*4020*/  FADD.FTZ R0, R63.reuse, R0 ;  /* 0x000000003f007221 */ /* 0x042fe20000010000 */
[----:B------:R-:W-:-:S05]  /*4030*/  F2FP.F16.F32.PACK_AB R63, R63, R20 ;  /* 0x000000143f3f723e */ /* 0x000fca00000000ff */
[----:B------:R1:W-:Y:S01]  /*4040*/  STSM.16.M88.4 [R22], R60 ;  /* 0x0000003c16007844 */ /* 0x0003e20000000200 */
[----:B------:R-:W4:Y:S01]  /*4050*/  MUFU.EX2 R76, R76 ;  /* 0x0000004c004c7308 */ /* 0x000f220000000800 */
[----:B---3--:R-:W-:-:S07]  /*4060*/  FADD.FTZ R2, R68, R9 ;  /* 0x0000000944027221 */ /* 0x008fce0000010000 */
[----:B------:R-:W3:Y:S01]  /*4070*/  MUFU.EX2 R71, R71 ;  /* 0x0000004700477308 */ /* 0x000ee20000000800 */
[----:B0-----:R-:W-:-:S07]  /*4080*/  FADD.FTZ R9, R73, R0 ;  /* 0x0000000049097221 */ /* 0x001fce0000010000 */
[----:B------:R-:W0:Y:S01]  /*4090*/  MUFU.EX2 R3, R3 ;  /* 0x0000000300037308 */ /* 0x000e220000000800 */
[C---:B----4-:R-:W-:Y:S01]  /*40a0*/  FADD.FTZ R0, R76.reuse, R9 ;  /* 0x000000094c007221 */ /* 0x050fe20000010000 */
[----:B--2---:R-:W-:-:S06]  /*40b0*/  F2FP.F16.F32.PACK_AB R5, R76, R73 ;  /* 0x000000494c05723e */ /* 0x004fcc00000000ff */
[----:B------:R-:W2:Y:S01]  /*40c0*/  MUFU.EX2 R78, R78 ;  /* 0x0000004e004e7308 */ /* 0x000ea20000000800 */
[C---:B---3--:R-:W-:Y:S01]  /*40d0*/  FADD.FTZ R11, R71.reuse, R2 ;  /* 0x00000002470b7221 */ /* 0x048fe20000010000 */
[----:B------:R-:W-:-:S06]  /*40e0*/  F2FP.F16.F32.PACK_AB R4, R71, R68 ;  /* 0x000000444704723e */ /* 0x000fcc00000000ff */
[----:B------:R-:W3:Y:S01]  /*40f0*/  MUFU.EX2 R74, R74 ;  /* 0x0000004a004a7308 */ /* 0x000ee20000000800 */
[----:B0-----:R-:W-:-:S07]  /*4100*/  FADD.FTZ R9, R3, R0 ;  /* 0x0000000003097221 */ /* 0x001fce0000010000 */
[----:B------:R-:W0:Y:S01]  /*4110*/  MUFU.EX2 R79, R79 ;  /* 0x0000004f004f7308 */ /* 0x000e220000000800 */
[----:B--2---:R-:W-:-:S07]  /*4120*/  FADD.FTZ R2, R78, R11 ;  /* 0x0000000b4e027221 */ /* 0x004fce0000010000 */
[----:B------:R-:W2:Y:S01]  /*4130*/  MUFU.EX2 R75, R75 ;  /* 0x0000004b004b7308 */ /* 0x000ea20000000800 */
[C---:B---3--:R-:W-:Y:S01]  /*4140*/  FADD.FTZ R0, R74.reuse, R9 ;  /* 0x000000094a007221 */ /* 0x048fe20000010000 */
[----:B------:R-:W-:-:S06]  /*4150*/  F2FP.F16.F32.PACK_AB R7, R74, R3 ;  /* 0x000000034a07723e */ /* 0x000fcc00000000ff */
[----:B------:R-:W3:Y:S01]  /*4160*/  MUFU.EX2 R81, R81 ;  /* 0x0000005100517308 */ /* 0x000ee20000000800 */
[C---:B0-----:R-:W-:Y:S01]  /*4170*/  FADD.FTZ R2, R79.reuse, R2 ;  /* 0x000000024f027221 */ /* 0x041fe20000010000 */
[----:B------:R-:W-:-:S05]  /*4180*/  F2FP.F16.F32.PACK_AB R6, R79, R78 ;  /* 0x0000004e4f06723e */ /* 0x000fca00000000ff */
[----:B------:R1:W-:Y:S01]  /*4190*/  STSM.16.M88.4 [R18+0x6000], R4 ;  /* 0x0060000412007844 */ /* 0x0003e20000000200 */
[----:B------:R-:W0:Y:S01]  /*41a0*/  MUFU.EX2 R80, R80 ;  /* 0x0000005000507308 */ /* 0x000e220000000800 */
[----:B--2---:R-:W-:-:S07]  /*41b0*/  FADD.FTZ R11, R75, R0 ;  /* 0x000000004b0b7221 */ /* 0x004fce0000010000 */
[----:B------:R-:W2:Y:S01]  /*41c0*/  MUFU.EX2 R82, R82 ;  /* 0x0000005200527308 */ /* 0x000ea20000000800 */
[----:B---3--:R-:W-:-:S07]  /*41d0*/  FADD.FTZ R9, R81, R2 ;  /* 0x0000000251097221 */ /* 0x008fce0000010000 */
[----:B------:R-:W-:Y:S01]  /*41e0*/  MUFU.EX2 R77, R77 ;  /* 0x0000004d004d7308 */ /* 0x000fe20000000800 */
[----:B0-----:R-:W-:-:S07]  /*41f0*/  FADD.FTZ R2, R80, R11 ;  /* 0x0000000b50027221 */ /* 0x001fce0000010000 */
[----:B------:R-:W0:Y:S01]  /*4200*/  MUFU.EX2 R56, R56 ;  /* 0x0000003800387308 */ /* 0x000e220000000800 */
[C---:B--2---:R-:W-:Y:S01]  /*4210*/  FADD.FTZ R0, R82.reuse, R9 ;  /* 0x0000000952007221 */ /* 0x044fe20000010000 */
[----:B------:R-:W-:Y:S02]  /*4220*/  F2FP.F16.F32.PACK_AB R8, R82, R81 ;  /* 0x000000515208723e */ /* 0x000fe400000000ff */
[----:B------:R-:W-:-:S04]  /*4230*/  F2FP.F16.F32.PACK_AB R9, R80, R75 ;  /* 0x0000004b5009723e */ /* 0x000fc800000000ff */
[----:B------:R-:W-:Y:S08]  /*4240*/  MUFU.EX2 R83, R83 ;  /* 0x0000005300537308 */ /* 0x000ff00000000800 */
[----:B------:R-:W2:Y:S01]  /*4250*/  MUFU.EX2 R84, R84 ;  /* 0x0000005400547308 */ /* 0x000ea20000000800 */
[----:B0-----:R-:W-:Y:S01]  /*4260*/  F2FP.F16.F32.PACK_AB R11, R56, R77 ;  /* 0x0000004d380b723e */ /* 0x001fe200000000ff */
[----:B------:R-:W-:Y:S01]  /*4270*/  FADD.FTZ R77, R77, R2 ;  /* 0x000000024d4d7221 */ /* 0x000fe20000010000 */
[----:B--2---:R-:W-:Y:S01]  /*4280*/  F2FP.F16.F32.PACK_AB R10, R84, R83 ;  /* 0x00000053540a723e */ /* 0x004fe200000000ff */
[----:B------:R-:W-:-:S02]  /*4290*/  FADD.FTZ R83, R83, R0 ;  /* 0x0000000053537221 */ /* 0x000fc40000010000 */
[----:B------:R-:W-:Y:S02]  /*42a0*/  FADD.FTZ R0, R56, R77 ;  /* 0x0000004d38007221 */ /* 0x000fe40000010000 */
[----:B------:R1:W-:Y:S01]  /*42b0*/  STSM.16.M88.4 [R17+0x6000], R8 ;  /* 0x0060000811007844 */ /* 0x0003e20000000200 */
[----:B------:R-:W-:Y:S01]  /*42c0*/  FADD.FTZ R2, R84, R83 ;  /* 0x0000005354027221 */ /* 0x000fe20000010000 */
[----:B------:R0:W-:Y:S06]  /*42d0*/  MEMBAR.ALL.CTA ;  /* 0x0000000000007992 */ /* 0x0001ec0000008000 */
[----:B0-----:R-:W0:Y:S02]  /*42e0*/  FENCE.VIEW.ASYNC.S ;  /* 0x00000000000073c6 */ /* 0x001e240000000000 */
[----:B0-----:R-:W-:Y:S01]  /*42f0*/  NOP ;  /* 0x0000000000007918 */ /* 0x001fe20000000000 */
[----:B------:R-:W-:Y:S05]  /*4300*/  @!P1 BRA `(.L_x_1877) ;  /* 0x0000003000b49947 */ /* 0x000fea0003800000 */
[----:B-1----:R-:W-:Y:S01]  /*4310*/  IMAD.MOV.U32 R4, RZ, RZ, R54 ;  /* 0x000000ffff047224 */ /* 0x002fe200078e0036 */
[----:B------:R-:W-:Y:S01]  /*4320*/  UMOV UR28, UR45 ;  /* 0x0000002d001c7c82 */ /* 0x000fe20008000000 */
[----:B------:R-:W-:Y:S01]  /*4330*/  IMAD.MOV.U32 R3, RZ, RZ, R69 ;  /* 0x000000ffff037224 */ /* 0x000fe200078e0045 */
[----:B------:R-:W-:Y:S01]  /*4340*/  UMOV UR53, UR44 ;  /* 0x0000002c00357c82 */ /* 0x000fe20008000000 */
[----:B------:R-:W-:Y:S01]  /*4350*/  IMAD.MOV.U32 R135, RZ, RZ, RZ ;  /* 0x000000ffff877224 */ /* 0x000fe200078e00ff */
[----:B------:R-:W-:Y:S01]  /*4360*/  ULDC UR34, c[0x0][0x288] ;  /* 0x0000a20000227ab9 */ /* 0x000fe20000000800 */
[----:B------:R-:W-:Y:S01]  /*4370*/  ULDC UR35, c[0x0][0x9d8] ;  /* 0x0002760000237ab9 */ /* 0x000fe20000000800 */
[----:B------:R-:W-:-:S05]  /*4380*/  ULDC UR33, c[0x0][0x988] ;  /* 0x0002620000217ab9 */ /* 0x000fca0000000800 */
.L_x_1888:
[----:B------:R-:W-:Y:S01]  /*4390*/  ISETP.NE.AND P2, PT, RZ, UR37, PT ;  /* 0x00000025ff007c0c */ /* 0x000fe2000bf45270 */
[----:B------:R-:W-:-:S04]  /*43a0*/  UISETP.NE.AND UP0, UPT, UR53, 0x1, UPT ;  /* 0x000000013500788c */ /* 0x000fc8000bf05270 */
[----:B------:R-:W-:-:S04]  /*43b0*/  USEL UR45, URZ, 0x1, UP0 ;  /* 0x000000013f2d7887 */ /* 0x000fc80008000000 */
[----:B------:R-:W-:-:S04]  /*43c0*/  ULOP3.LUT UR45, UR28, UR45, URZ, 0x3c, !UPT ;  /* 0x0000002d1c2d7292 */ /* 0x000fc8000f8e3c3f */
[----:B------:R-:W-:Y:S08]  /*43d0*/  @P2 BRA `(.L_x_1878) ;  /* 0x0000000000382947 */ /* 0x000ff00003800000 */
[----:B------:R-:W-:Y:S05]  /*43e0*/  @!P0 BRA `(.L_x_1879) ;  /* 0x0000000000048947 */ /* 0x000fea0003800000 */
[----:B------:R-:W-:Y:S01]  /*43f0*/  BPT.TRAP 0x1 ;  /* 0x000000040000795c */ /* 0x000fe20000300000 */
.L_x_1879:
        /* <DEDUP_REMOVED lines=9> */
.L_x_1880:
[----:B-1----:R-:W-:Y:S05]  /*4490*/  @P1 BRA `(.L_x_1878) ;  /* 0x0000000000081947 */ /* 0x002fea0003800000 */
[----:B------:R-:W1:Y:S02]  /*44a0*/  SYNCS.PHASECHK.TRANS64.TRYWAIT P1, [UR6+0x2d830], R5 ;  /* 0x02d83005ff0075a7 */ /* 0x000e640008020146 */
[----:B-1----:R-:W-:Y:S05]  /*44b0*/  @!P1 BRA `(.L_x_1881) ;  /* 0x000000bc00c09947 */ /* 0x002fea0003800000 */
.L_x_1878:
        /* <DEDUP_REMOVED lines=40> */
.L_x_1883:
[----:B------:R-:W-:Y:S01]  /*4740*/  ULEA UR6, UR53, UR40, 0x3 ;  /* 0x0000002835067291 */ /* 0x000fe2000f8e183f */
[----:B------:R-:W-:-:S04]  /*4750*/  MOV R5, UR28 ;  /* 0x0000001c00057c02 */ /* 0x000fc80008000f00 */
[----:B------:R-:W-:-:S04]  /*4760*/  SHF.L.U32 R5, R5, 0x1f, RZ ;  /* 0x0000001f05057819 */ /* 0x000fc800000006ff */
[----:B------:R0:W1:Y:S01]  /*4770*/  SYNCS.PHASECHK.TRANS64.TRYWAIT P1, [UR6+0x2d850], R5 ;  /* 0x02d85005ff0075a7 */ /* 0x0000620008020146 */
[----:B------:R-:W-:Y:S05]  /*4780*/  @!P0 BRA `(.L_x_1884) ;  /* 0x0000000000048947 */ /* 0x000fea0003800000 */
[----:B------:R-:W-:Y:S01]  /*4790*/  BPT.TRAP 0x1 ;  /* 0x000000040000795c */ /* 0x000fe20000300000 */
.L_x_1884:
[----:B-1----:R-:W-:Y:S05]  /*47a0*/  @P1 BRA `(.L_x_1882) ;  /* 0x0000000000081947 */ /* 0x002fea0003800000 */
[----:B------:R-:W1:Y:S02]  /*47b0*/  SYNCS.PHASECHK.TRANS64.TRYWAIT P1, [UR6+0x2d850], R5 ;  /* 0x02d85005ff0075a7 */ /* 0x000e640008020146 */
[----:B-1----:R-:W-:Y:S05]  /*47c0*/  @!P1 BRA `(.L_x_1885) ;  /* 0x000000bc00149947 */ /* 0x002fea0003800000 */
.L_x_1882:
        /* <DEDUP_REMOVED lines=70> */
.L_x_1886:
[----:B------:R-:W-:Y:S01]  /*4c30*/  UISETP.NE.AND UP0, UPT, UR49, URZ, UPT ;  /* 0x0000003f3100728c */ /* 0x000fe2000bf05270 */
[----:B------:R-:W-:Y:S02]  /*4c40*/  VIADD R141, R136, UR39 ;  /* 0x00000027888d7c36 */ /* 0x000fe40008000000 */
[----:B0-----:R-:W-:Y:S01]  /*4c50*/  FMUL.FTZ R5, R26, UR35 ;  /* 0x000000231a057c20 */ /* 0x001fe20008410000 */
[----:B------:R-:W-:Y:S01]  /*4c60*/  FMUL.FTZ R20, R47, UR35 ;  /* 0x000000232f147c20 */ /* 0x000fe20008410000 */
[----:B------:R-:W-:Y:S01]  /*4c70*/  FMUL.FTZ R8, R31, UR35 ;  /* 0x000000231f087c20 */ /* 0x000fe20008410000 */
[----:B------:R-:W0:Y:S01]  /*4c80*/  LDC R47, c[0x0][0x2f0] ;  /* 0x0000bc00ff2f7b82 */ /* 0x000e220000000800 */
[----:B------:R-:W-:Y:S01]  /*4c90*/  PLOP3.LUT P1, PT, PT, PT, UP0, 0x80, 0x0 ;  /* 0x000000000000781c */ /* 0x000fe20003f2f008 */
[----:B------:R-:W-:Y:S01]  /*4ca0*/  FMUL.FTZ R31, R33, UR35 ;  /* 0x00000023211f7c20 */ /* 0x000fe20008410000 */
[----:B------:R-:W-:Y:S01]  /*4cb0*/  PLOP3.LUT P2, PT, PT, PT, UP0, 0x80, 0x0 ;  /* 0x000000000000781c */ /* 0x000fe20003f4f008 */
[----:B------:R-:W-:Y:S01]  /*4cc0*/  FMUL.FTZ R33, R37, UR35 ;  /* 0x0000002325217c20 */ /* 0x000fe20008410000 */
[----:B------:R-:W-:Y:S01]  /*4cd0*/  FMUL.FTZ R37, R45, UR35 ;  /* 0x000000232d257c20 */ /* 0x000fe20008410000 */
[----:B------:R-:W-:Y:S01]  /*4ce0*/  @UP0 ULDC UR6, c[0x0][0x44c] ;  /* 0x0001130000060ab9 */ /* 0x000fe20000000800 */
[----:B------:R-:W-:Y:S01]  /*4cf0*/  FMUL.FTZ R144, R24, UR35 ;  /* 0x0000002318907c20 */ /* 0x000fe20008410000 */
[----:B------:R-:W-:-:S02]  /*4d00*/  IMAD.MOV.U32 R140, RZ, RZ, -0x2 ;  /* 0xfffffffeff8c7424 */ /* 0x000fc400078e00ff */
[----:B------:R-:W-:Y:S01]  /*4d10*/  FMUL.FTZ R143, R25, UR35 ;  /* 0x00000023198f7c20 */ /* 0x000fe20008410000 */
[----:B------:R-:W-:Y:S01]  /*4d20*/  FMUL.FTZ R142, R28, UR35 ;  /* 0x000000231c8e7c20 */ /* 0x000fe20008410000 */
[----:B------:R-:W-:Y:S01]  /*4d30*/  FMUL.FTZ R29, R29, UR35 ;  /* 0x000000231d1d7c20 */ /* 0x000fe20008410000 */
[----:B------:R-:W-:Y:S01]  /*4d40*/  FMUL.FTZ R14, R43, UR35 ;  /* 0x000000232b0e7c20 */ /* 0x000fe20008410000 */
[----:B------:R-:W1:Y:S01]  /*4d50*/  MUFU.TANH R144, R144 ;  /* 0x0000009000907308 */ /* 0x000e620000002400 */
[----:B------:R-:W-:Y:S01]  /*4d60*/  @P1 IMAD.HI.U32 R26, R141, UR6, RZ ;  /* 0x000000068d1a1c27 */ /* 0x000fe2000f8e00ff */
[----:B------:R-:W-:-:S03]  /*4d70*/  @UP0 ULDC UR6, c[0x0][0x450] ;  /* 0x0001140000060ab9 */ /* 0x000fc60000000800 */
[----:B------:R-:W-:Y:S01]  /*4d80*/  FMUL.FTZ R43, R57, UR35 ;  /* 0x00000023392b7c20 */ /* 0x000fe20008410000 */
[----:B------:R-:W-:Y:S01]  /*4d90*/  FMUL.FTZ R7, R30, UR35 ;  /* 0x000000231e077c20 */ /* 0x000fe20008410000 */
[----:B------:R-:W-:Y:S01]  /*4da0*/  FMUL.FTZ R30, R32, UR35 ;  /* 0x00000023201e7c20 */ /* 0x000fe20008410000 */
[----:B------:R-:W-:Y:S01]  /*4db0*/  @P2 SHF.R.U32.HI R141, RZ, UR6, R26 ;  /* 0x00000006ff8d2c19 */ /* 0x000fe2000801161a */
[----:B------:R-:W-:Y:S01]  /*4dc0*/  UMOV UR6, 0xffffff80 ;  /* 0xffffff8000067882 */ /* 0x000fe20000000000 */
[----:B------:R-:W2:Y:S01]  /*4dd0*/  MUFU.TANH R143, R143 ;  /* 0x0000008f008f7308 */ /* 0x000ea20000002400 */
[----:B------:R-:W-:Y:S01]  /*4de0*/  UIMAD UR6, UR54, UR6, 0x1 ;  /* 0x00000001360674a4 */ /* 0x000fe2000f8e0206 */
[----:B------:R-:W-:Y:S01]  /*4df0*/  FMUL.FTZ R32, R36, UR35 ;  /* 0x0000002324207c20 */ /* 0x000fe20008410000 */
[----:B------:R-:W3:Y:S01]  /*4e00*/  SHFL.IDX PT, R45, R141, RZ, 0x1c1f ;  /* 0x001c1fff8d2d7589 */ /* 0x000ee200000e0000 */
[----:B------:R-:W-:Y:S01]  /*4e10*/  FMUL.FTZ R15, R46, UR35 ;  /* 0x000000232e0f7c20 */ /* 0x000fe20008410000 */
[----:B------:R-:W-:Y:S01]  /*4e20*/  FMUL.FTZ R9, R34, UR35 ;  /* 0x0000002322097c20 */ /* 0x000fe20008410000 */
[----:B------:R-:W-:Y:S01]  /*4e30*/  FMUL.FTZ R34, R40, UR35 ;  /* 0x0000002328227c20 */ /* 0x000fe20008410000 */
[----:B------:R-:W-:Y:S01]  /*4e40*/  IMAD R140, R23, R140, UR6 ;  /* 0x00000006178c7e24 */ /* 0x000fe2000f8e028c */
[----:B------:R-:W4:Y:S01]  /*4e50*/  MUFU.TANH R142, R142 ;  /* 0x0000008e008e7308 */ /* 0x000f220000002400 */
[----:B------:R-:W-:Y:S01]  /*4e60*/  FMUL.FTZ R11, R38, UR35 ;  /* 0x00000023260b7c20 */ /* 0x000fe20008410000 */
[----:B------:R-:W-:Y:S01]  /*4e70*/  FMUL.FTZ R38, R48, UR35 ;  /* 0x0000002330267c20 */ /* 0x000fe20008410000 */
[----:B0-----:R-:W-:-:S02]  /*4e80*/  IMAD R140, R47, UR48, R140 ;  /* 0x000000302f8c7c24 */ /* 0x001fc4000f8e028c */
        /* <DEDUP_REMOVED lines=12> */
[----:B------:R-:W5:Y:S01]  /*4f50*/  MUFU.TANH R30, R30 ;  /* 0x0000001e001e7308 */ /* 0x000f620000002400 */
[----:B------:R-:W-:Y:S01]  /*4f60*/  FMUL.FTZ R44, R61, UR35 ;  /* 0x000000233d2c7c20 */ /* 0x000fe20008410000 */
[----:B------:R-:W-:Y:S01]  /*4f70*/  FMUL.FTZ R25, R54, UR35 ;  /* 0x0000002336197c20 */ /* 0x000fe20008410000 */
[----:B---3--:R-:W-:Y:S01]  /*4f80*/  IADD3 R57, R45, -UR34, R140 ;  /* 0x800000222d397c10 */ /* 0x008fe2000fffe08c */
[----:B------:R-:W-:Y:S01]  /*4f90*/  FMUL.FTZ R45, R60, UR35 ;  /* 0x000000233c2d7c20 */ /* 0x000fe20008410000 */
[----:B------:R-:W-:Y:S01]  /*4fa0*/  FMUL.FTZ R26, R55, UR35 ;  /* 0x00000023371a7c20 */ /* 0x000fe20008410000 */
[----:B------:R-:W-:Y:S01]  /*4fb0*/  FMUL.FTZ R6, R27, UR35 ;  /* 0x000000231b067c20 */ /* 0x000fe20008410000 */
[C---:B------:R-:W-:Y:S01]  /*4fc0*/  ISETP.GT.AND P1, PT, R57.reuse, RZ, PT ;  /* 0x000000ff3900720c */ /* 0x040fe20003f24270 */
[----:B------:R-:W3:Y:S01]  /*4fd0*/  MUFU.TANH R31, R31 ;  /* 0x0000001f001f7308 */ /* 0x000ee20000002400 */
[----:B------:R-:W-:Y:S01]  /*4fe0*/  ISETP.GT.AND P2, PT, R57, 0x1, PT ;  /* 0x000000013900780c */ /* 0x000fe20003f44270 */
[----:B------:R-:W-:Y:S01]  /*4ff0*/  FMUL.FTZ R27, R58, UR35 ;  /* 0x000000233a1b7c20 */ /* 0x000fe20008410000 */
[----:B-1----:R-:W-:Y:S01]  /*5000*/  FSEL R144, R144, -INF , P1 ;  /* 0xff80000090907808 */ /* 0x002fe20000800000 */
[----:B------:R-:W-:Y:S01]  /*5010*/  FMUL.FTZ R56, R81, UR35 ;  /* 0x0000002351387c20 */ /* 0x000fe20008410000 */
[----:B------:R-:W-:Y:S01]  /*5020*/  ISETP.GT.AND P1, PT, R57, 0x8, PT ;  /* 0x000000083900780c */ /* 0x000fe20003f24270 */
[----:B------:R-:W-:Y:S01]  /*5030*/  FMUL.FTZ R84, R84, UR35 ;  /* 0x0000002354547c20 */ /* 0x000fe20008410000 */
[----:B--2---:R-:W-:Y:S01]  /*5040*/  FSEL R143, R143, -INF , P2 ;  /* 0xff8000008f8f7808 */ /* 0x004fe20001000000 */
[----:B------:R-:W1:Y:S01]  /*5050*/  MUFU.TANH R32, R32 ;  /* 0x0000002000207308 */ /* 0x000e620000002400 */
[----:B------:R-:W-:Y:S01]  /*5060*/  FMNMX.FTZ R46, R144, R3, !PT ;  /* 0x00000003902e7209 */ /* 0x000fe20007810000 */
[----:B------:R-:W-:Y:S01]  /*5070*/  FMUL.FTZ R85, R85, UR35 ;  /* 0x0000002355557c20 */ /* 0x000fe20008410000 */
[----:B------:R-:W-:Y:S01]  /*5080*/  ISETP.GT.AND P2, PT, R57, 0x9, PT ;  /* 0x000000093900780c */ /* 0x000fe20003f44270 */
[----:B------:R-:W-:Y:S01]  /*5090*/  FMUL.FTZ R28, R59, UR35 ;  /* 0x000000233b1c7c20 */ /* 0x000fe20008410000 */
[----:B----4-:R-:W-:Y:S01]  /*50a0*/  FSEL R142, R142, -INF , P1 ;  /* 0xff8000008e8e7808 */ /* 0x010fe20000800000 */
[----:B------:R-:W2:Y:S01]  /*50b0*/  SHFL.IDX PT, R141, R141, 0x1, 0x1c1f ;  /* 0x003c1f008d8d7f89 */ /* 0x000ea200000e0000 */
[----:B------:R-:W-:Y:S01]  /*50c0*/  FMNMX.FTZ R47, R143, R46, !PT ;  /* 0x0000002e8f2f7209 */ /* 0x000fe20007810000 */
[----:B------:R-:W4:Y:S01]  /*50d0*/  MUFU.TANH R33, R33 ;  /* 0x0000002100217308 */ /* 0x000f220000002400 */
[----:B------:R-:W-:Y:S01]  /*50e0*/  ISETP.GT.AND P1, PT, R57, 0x10, PT ;  /* 0x000000103900780c */ /* 0x000fe20003f24270 */
[----:B------:R-:W-:Y:S01]  /*50f0*/  FMUL.FTZ R46, R64, UR35 ;  /* 0x00000023402e7c20 */ /* 0x000fe20008410000 */
[----:B0-----:R-:W-:Y:S01]  /*5100*/  FSEL R29, R29, -INF , P2 ;  /* 0xff8000001d1d7808 */ /* 0x001fe20001000000 */
[----:B------:R-:W-:Y:S01]  /*5110*/  FMUL.FTZ R64, R74, UR35 ;  /* 0x000000234a407c20 */ /* 0x000fe20008410000 */
[----:B------:R-:W-:Y:S01]  /*5120*/  FMNMX.FTZ R48, R142, R47, !PT ;  /* 0x0000002f8e307209 */ /* 0x000fe20007810000 */
[----:B------:R-:W-:Y:S01]  /*5130*/  FMUL.FTZ R74, R87, UR35 ;  /* 0x00000023574a7c20 */ /* 0x000fe20008410000 */
[----:B------:R-:W-:Y:S01]  /*5140*/  ISETP.GT.AND P2, PT, R57, 0x11, PT ;  /* 0x000000113900780c */ /* 0x000fe20003f44270 */
[----:B------:R-:W0:Y:S01]  /*5150*/  MUFU.TANH R34, R34 ;  /* 0x0000002200227308 */ /* 0x000e220000002400 */
[----:B-----5:R-:W-:Y:S01]  /*5160*/  FSEL R30, R30, -INF , P1 ;  /* 0xff8000001e1e7808 */ /* 0x020fe20000800000 */
[----:B------:R-:W-:Y:S01]  /*5170*/  ULEA UR6, UR44, UR40, 0x3 ;  /* 0x000000282c067291 */ /* 0x000fe2000f8e183f */
[----:B------:R-:W-:-:S02]  /*5180*/  FMNMX.FTZ R47, R29, R48, !PT ;  /* 0x000000301d2f7209 */ /* 0x000fc40007810000 */
[----:B------:R-:W-:Y:S01]  /*5190*/  ISETP.GT.AND P1, PT, R57, 0x18, PT ;  /* 0x000000183900780c */ /* 0x000fe20003f24270 */
[----:B------:R-:W-:Y:S01]  /*51a0*/  UIADD3 UR6, UR6, 0x2d840, URZ ;  /* 0x0002d84006067890 */ /* 0x000fe2000fffe03f */
[----:B---3--:R-:W-:Y:S01]  /*51b0*/  FSEL R31, R31, -INF , P2 ;  /* 0xff8000001f1f7808 */ /* 0x008fe20001000000 */
[----:B------:R-:W3:Y:S01]  /*51c0*/  MUFU.TANH R35, R35 ;  /* 0x0000002300237308 */ /* 0x000ee20000002400 */
[----:B------:R-:W-:Y:S01]  /*51d0*/  FMNMX.FTZ R48, R30, R47, !PT ;  /* 0x0000002f1e307209 */ /* 0x000fe20007810000 */
[----:B------:R-:W-:Y:S01]  /*51e0*/  FMUL.FTZ R47, R65, UR35 ;  /* 0x00000023412f7c20 */ /* 0x000fe20008410000 */
[----:B------:R-:W-:Y:S01]  /*51f0*/  ISETP.GT.AND P2, PT, R57, 0x19, PT ;  /* 0x000000193900780c */ /* 0x000fe20003f44270 */
[----:B------:R-:W-:Y:S01]  /*5200*/  UPRMT UR6, UR41, 0x654, UR6 ;  /* 0x0000065429067896 */ /* 0x000fe20008000006 */
[----:B-1----:R-:W-:Y:S02]  /*5210*/  FSEL R32, R32, -INF , P1 ;  /* 0xff80000020207808 */ /* 0x002fe40000800000 */
[----:B------:R-:W-:Y:S01]  /*5220*/  FMNMX.FTZ R49, R31, R48, !PT ;  /* 0x000000301f317209 */ /* 0x000fe20007810000 */
[----:B------:R-:W1:Y:S01]  /*5230*/  MUFU.TANH R36, R36 ;  /* 0x0000002400247308 */ /* 0x000e620000002400 */
[----:B------:R-:W-:Y:S01]  /*5240*/  ISETP.GT.AND P1, PT, R57, 0x20, PT ;  /* 0x000000203900780c */ /* 0x000fe20003f24270 */
[----:B------:R-:W-:Y:S01]  /*5250*/  FMUL.FTZ R48, R68, UR35 ;  /* 0x0000002344307c20 */ /* 0x000fe20008410000 */
[----:B----4-:R-:W-:Y:S01]  /*5260*/  FSEL R33, R33, -INF , P2 ;  /* 0xff80000021217808 */ /* 0x010fe20001000000 */
[----:B------:R-:W-:Y:S01]  /*5270*/  FMUL.FTZ R68, R82, UR35 ;  /* 0x0000002352447c20 */ /* 0x000fe20008410000 */
[----:B------:R-:W-:Y:S01]  /*5280*/  FMNMX.FTZ R50, R32, R49, !PT ;  /* 0x0000003120327209 */ /* 0x000fe20007810000 */
[----:B------:R-:W-:Y:S01]  /*5290*/  SYNCS.ARRIVE.TRANS64.RED.A1T0 RZ, [UR6], RZ ;  /* 0x000000ffffff79a7 */ /* 0x000fe20008100406 */
[----:B------:R-:W-:Y:S01]  /*52a0*/  ISETP.GT.AND P2, PT, R57, 0x21, PT ;  /* 0x000000213900780c */ /* 0x000fe20003f44270 */
[----:B------:R-:W4:Y:S01]  /*52b0*/  MUFU.TANH R37, R37 ;  /* 0x0000002500257308 */ /* 0x000f220000002400 */
[----:B0-----:R-:W-:-:S02]  /*52c0*/  FSEL R34, R34, -INF , P1 ;  /* 0xff80000022227808 */ /* 0x001fc40000800000 */
[----:B------:R-:W-:Y:S02]  /*52d0*/  FMNMX.FTZ R49, R33, R50, !PT ;  /* 0x0000003221317209 */ /* 0x000fe40007810000 */
[----:B------:R-:W-:Y:S02]  /*52e0*/  ISETP.GT.AND P1, PT, R57, 0x28, PT ;  /* 0x000000283900780c */ /* 0x000fe40003f24270 */
[----:B---3--:R-:W-:Y:S01]  /*52f0*/  FSEL R35, R35, -INF , P2 ;  /* 0xff80000023237808 */ /* 0x008fe20001000000 */
[----:B------:R-:W0:Y:S01]  /*5300*/  MUFU.TANH R38, R38 ;  /* 0x0000002600267308 */ /* 0x000e220000002400 */
[----:B------:R-:W-:Y:S01]  /*5310*/  FMNMX.FTZ R50, R34, R49, !PT ;  /* 0x0000003122327209 */ /* 0x000fe20007810000 */
[----:B------:R-:W-:Y:S01]  /*5320*/  FMUL.FTZ R49, R69, UR35 ;  /* 0x0000002345317c20 */ /* 0x000fe20008410000 */
[----:B------:R-:W-:Y:S02]  /*5330*/  ISETP.GT.AND P2, PT, R57, 0x29, PT ;  /* 0x000000293900780c */ /* 0x000fe40003f44270 */
[----:B-1----:R-:W-:-:S02]  /*5340*/  FSEL R36, R36, -INF , P1 ;  /* 0xff80000024247808 */ /* 0x002fc40000800000 */
[----:B------:R-:W-:Y:S01]  /*5350*/  FMNMX.FTZ R51, R35, R50, !PT ;  /* 0x0000003223337209 */ /* 0x000fe20007810000 */
[----:B------:R-:W1:Y:S01]  /*5360*/  MUFU.TANH R39, R39 ;  /* 0x0000002700277308 */ /* 0x000e620000002400 */
[----:B------:R-:W-:Y:S02]  /*5370*/  ISETP.GT.AND P1, PT, R57, 0x30, PT ;  /* 0x000000303900780c */ /* 0x000fe40003f24270 */
[----:B----4-:R-:W-:Y:S02]  /*5380*/  FSEL R37, R37, -INF , P2 ;  /* 0xff80000025257808 */ /* 0x010fe40001000000 */
[----:B------:R-:W-:Y:S01]  /*5390*/  FMNMX.FTZ R50, R36, R51, !PT ;  /* 0x0000003324327209 */ /* 0x000fe20007810000 */
[----:B------:R-:W-:Y:S01]  /*53a0*/  FMUL.FTZ R51, R72, UR35 ;  /* 0x0000002348337c20 */ /* 0x000fe20008410000 */
[----:B------:R-:W-:Y:S01]  /*53b0*/  ISETP.GT.AND P2, PT, R57, 0x31, PT ;  /* 0x000000313900780c */ /* 0x000fe20003f44270 */
[----:B------:R-:W3:Y:S01]  /*53c0*/  MUFU.TANH R40, R40 ;  /* 0x0000002800287308 */ /* 0x000ee20000002400 */
[----:B0-----:R-:W-:-:S02]  /*53d0*/  FSEL R38, R38, -INF , P1 ;  /* 0xff80000026267808 */ /* 0x001fc40000800000 */
[----:B------:R-:W-:Y:S01]  /*53e0*/  FMNMX.FTZ R53, R37, R50, !PT ;  /* 0x0000003225357209 */ /* 0x000fe20007810000 */
[----:B------:R-:W-:Y:S01]  /*53f0*/  FMUL.FTZ R50, R73, UR35 ;  /* 0x0000002349327c20 */ /* 0x000fe20008410000 */
[----:B------:R-:W-:Y:S02]  /*5400*/  ISETP.GT.AND P1, PT, R57, 0x38, PT ;  /* 0x000000383900780c */ /* 0x000fe40003f24270 */
[----:B------:R-:W-:Y:S01]  /*5410*/  FMNMX.FTZ R52, R38, R53, !PT ;  /* 0x0000003526347209 */ /* 0x000fe20007810000 */
[----:B------:R-:W0:Y:S01]  /*5420*/  MUFU.TANH R41, R41 ;  /* 0x0000002900297308 */ /* 0x000e220000002400 */
[----:B-1----:R-:W-:Y:S02]  /*5430*/  FSEL R39, R39, -INF , P2 ;  /* 0xff80000027277808 */ /* 0x002fe40001000000 */
[----:B------:R-:W-:Y:S02]  /*5440*/  ISETP.GT.AND P2, PT, R57, 0x39, PT ;  /* 0x000000393900780c */ /* 0x000fe40003f44270 */
[----:B------:R-:W-:Y:S01]  /*5450*/  FMNMX.FTZ R53, R39, R52, !PT ;  /* 0x0000003427357209 */ /* 0x000fe20007810000 */
[----:B------:R-:W-:Y:S01]  /*5460*/  FMUL.FTZ R52, R76, UR35 ;  /* 0x000000234c347c20 */ /* 0x000fe20008410000 */
[----:B--2---:R-:W-:Y:S01]  /*5470*/  IADD3 R76, R141, -UR34, R140 ;  /* 0x800000228d4c7c10 */ /* 0x004fe2000fffe08c */
[----:B------:R-:W1:Y:S01]  /*5480*/  MUFU.TANH R42, R42 ;  /* 0x0000002a002a7308 */ /* 0x000e620000002400 */
[----:B---3--:R-:W-:-:S02]  /*5490*/  FSEL R40, R40, -INF , P1 ;  /* 0xff80000028287808 */ /* 0x008fc40000800000 */
[----:B------:R-:W-:Y:S02]  /*54a0*/  ISETP.GT.AND P1, PT, R57, 0x40, PT ;  /* 0x000000403900780c */ /* 0x000fe40003f24270 */
[----:B------:R-:W-:Y:S02]  /*54b0*/  FMNMX.FTZ R54, R40, R53, !PT ;  /* 0x0000003528367209 */ /* 0x000fe40007810000 */
[----:B------:R-:W-:Y:S01]  /*54c0*/  ISETP.GT.AND P3, PT, R76, 0x1, PT ;  /* 0x000000014c00780c */ /* 0x000fe20003f64270 */
[----:B------:R-:W2:Y:S01]  /*54d0*/  MUFU.TANH R43, R43 ;  /* 0x0000002b002b7308 */ /* 0x000ea20000002400 */
[----:B0-----:R-:W-:Y:S02]  /*54e0*/  FSEL R41, R41, -INF , P2 ;  /* 0xff80000029297808 */ /* 0x001fe40001000000 */
[----:B------:R-:W-:Y:S02]  /*54f0*/  ISETP.GT.AND P2, PT, R57, 0x41, PT ;  /* 0x000000413900780c */ /* 0x000fe40003f44270 */
[----:B------:R-:W-:-:S03]  /*5500*/  FMNMX.FTZ R53, R41, R54, !PT ;  /* 0x0000003629357209 */ /* 0x000fc60007810000 */
[----:B------:R-:W0:Y:S01]  /*5510*/  MUFU.TANH R45, R45 ;  /* 0x0000002d002d7308 */ /* 0x000e220000002400 */
[----:B-1----:R-:W-:Y:S02]  /*5520*/  FSEL R42, R42, -INF , P1 ;  /* 0xff8000002a2a7808 */ /* 0x002fe40000800000 */
[----:B------:R-:W-:Y:S02]  /*5530*/  ISETP.GT.AND P1, PT, R57, 0x48, PT ;  /* 0x000000483900780c */ /* 0x000fe40003f24270 */
[----:B------:R-:W-:Y:S01]  /*5540*/  FMNMX.FTZ R54, R42, R53, !PT ;  /* 0x000000352a367209 */ /* 0x000fe20007810000 */
[----:B------:R-:W-:Y:S02]  /*5550*/  FMUL.FTZ R53, R77, UR35 ;  /* 0x000000234d357c20 */ /* 0x000fe40008410000 */
[----:B------:R-:W1:Y:S01]  /*5560*/  MUFU.TANH R44, R44 ;  /* 0x0000002c002c7308 */ /* 0x000e620000002400 */
[----:B--2---:R-:W-:Y:S02]  /*5570*/  FSEL R43, R43, -INF , P2 ;  /* 0xff8000002b2b7808 */ /* 0x004fe40001000000 */
[----:B------:R-:W-:-:S02]  /*5580*/  ISETP.GT.AND P2, PT, R57, 0x49, PT ;  /* 0x000000493900780c */ /* 0x000fc40003f44270 */
[----:B------:R-:W-:-:S03]  /*5590*/  FMNMX.FTZ R54, R43, R54, !PT ;  /* 0x000000362b367209 */ /* 0x000fc60007810000 */
[----:B------:R-:W2:Y:S01]  /*55a0*/  MUFU.TANH R46, R46 ;  /* 0x0000002e002e7308 */ /* 0x000ea20000002400 */
[----:B0-----:R-:W-:Y:S02]  /*55b0*/  FSEL R45, R45, -INF , P1 ;  /* 0xff8000002d2d7808 */ /* 0x001fe40000800000 */
[----:B------:R-:W-:Y:S02]  /*55c0*/  ISETP.GT.AND P1, PT, R57, 0x50, PT ;  /* 0x000000503900780c */ /* 0x000fe40003f24270 */
[----:B------:R-:W-:Y:S01]  /*55d0*/  FMNMX.FTZ R55, R45, R54, !PT ;  /* 0x000000362d377209 */ /* 0x000fe20007810000 */
[----:B------:R-:W-:Y:S02]  /*55e0*/  FMUL.FTZ R54, R80, UR35 ;  /* 0x0000002350367c20 */ /* 0x000fe40008410000 */
[----:B------:R-:W0:Y:S01]  /*55f0*/  MUFU.TANH R47, R47 ;  /* 0x0000002f002f7308 */ /* 0x000e220000002400 */
[----:B-1----:R-:W-:Y:S02]  /*5600*/  FSEL R44, R44, -INF , P2 ;  /* 0xff8000002c2c7808 */ /* 0x002fe40001000000 */
[----:B------:R-:W-:-:S02]  /*5610*/  ISETP.GT.AND P2, PT, R57, 0x51, PT ;  /* 0x000000513900780c */ /* 0x000fc40003f44270 */
[----:B------:R-:W-:-:S03]  /*5620*/  FMNMX.FTZ R55, R44, R55, !PT ;  /* 0x000000372c377209 */ /* 0x000fc60007810000 */
[----:B------:R-:W1:Y:S01]  /*5630*/  MUFU.TANH R48, R48 ;  /* 0x0000003000307308 */ /* 0x000e620000002400 */
[----:B--2---:R-:W-:Y:S02]  /*5640*/  FSEL R46, R46, -INF , P1 ;  /* 0xff8000002e2e7808 */ /* 0x004fe40000800000 */
[----:B------:R-:W-:Y:S02]  /*5650*/  ISETP.GT.AND P1, PT, R57, 0x58, PT ;  /* 0x000000583900780c */ /* 0x000fe40003f24270 */
[----:B------:R-:W-:-:S03]  /*5660*/  FMNMX.FTZ R58, R46, R55, !PT ;  /* 0x000000372e3a7209 */ /* 0x000fc60007810000 */
[----:B------:R-:W2:Y:S01]  /*5670*/  MUFU.TANH R49, R49 ;  /* 0x0000003100317308 */ /* 0x000ea20000002400 */
[----:B0-----:R-:W-:Y:S02]  /*5680*/  FSEL R47, R47, -INF , P2 ;  /* 0xff8000002f2f7808 */ /* 0x001fe40001000000 */
[----:B------:R-:W-:Y:S02]  /*5690*/  ISETP.GT.AND P2, PT, R57, 0x59, PT ;  /* 0x000000593900780c */ /* 0x000fe40003f44270 */
[----:B------:R-:W-:-:S03]  /*56a0*/  FMNMX.FTZ R55, R47, R58, !PT ;  /* 0x0000003a2f377209 */ /* 0x000fc60007810000 */
[----:B------:R-:W0:Y:S01]  /*56b0*/  MUFU.TANH R51, R51 ;  /* 0x0000003300337308 */ /* 0x000e220000002400 */
[----:B-1----:R-:W-:Y:S02]  /*56c0*/  FSEL R48, R48, -INF , P1 ;  /* 0xff80000030307808 */ /* 0x002fe40000800000 */
[----:B------:R-:W-:Y:S02]  /*56d0*/  ISETP.GT.AND P1, PT, R57, 0x60, PT ;  /* 0x000000603900780c */ /* 0x000fe40003f24270 */
        /* <DEDUP_REMOVED lines=16> */
[----:B------:R-:W-:Y:S01]  /*57e0*/  FMNMX.FTZ R58, R52, R55, !PT ;  /* 0x00000037343a7209 */ /* 0x000fe20007810000 */
[----:B------:R-:W-:Y:S02]  /*57f0*/  FMUL.FTZ R55, R62, UR35 ;  /* 0x000000233e377c20 */ /* 0x000fe40008410000 */
[----:B------:R-:W2:Y:S01]  /*5800*/  MUFU.TANH R56, R56 ;  /* 0x0000003800387308 */ /* 0x000ea20000002400 */
[----:B0-----:R-:W-:Y:S02]  /*5810*/  FSEL R53, R53, -INF , P2 ;  /* 0xff80000035357808 */ /* 0x001fe40001000000 */
[----:B------:R-:W-:-:S02]  /*5820*/  ISETP.GT.AND P2, PT, R57, 0x71, PT ;  /* 0x000000713900780c */ /* 0x000fc40003f44270 */
[----:B------:R-:W-:Y:S01]  /*5830*/  FMNMX.FTZ R59, R53, R58, !PT ;  /* 0x0000003a353b7209 */ /* 0x000fe20007810000 */
[----:B------:R-:W-:Y:S01]  /*5840*/  FMUL.FTZ R58, R63, UR35 ;  /* 0x000000233f3a7c20 */ /* 0x000fe20008410000 */
[----:B------:R-:W-:Y:S01]  /*5850*/  FMUL.FTZ R63, R71, UR35 ;  /* 0x00000023473f7c20 */ /* 0x000fe20008410000 */
        /* <DEDUP_REMOVED lines=8> */
[----:B------:R-:W-:Y:S01]  /*58e0*/  FMUL.FTZ R61, R67, UR35 ;  /* 0x00000023433d7c20 */ /* 0x000fe20008410000 */
[----:B------:R-:W-:Y:S01]  /*58f0*/  FMUL.FTZ R67, R79, UR35 ;  /* 0x000000234f437c20 */ /* 0x000fe20008410000 */
[----:B------:R-:W2:Y:S01]  /*5900*/  MUFU.TANH R5, R5 ;  /* 0x0000000500057308 */ /* 0x000ea20000002400 */
[----:B0-----:R-:W-:-:S04]  /*5910*/  FSEL R59, R84, -INF , P1 ;  /* 0xff800000543b7808 */ /* 0x001fc80000800000 */
[----:B------:R-:W-:Y:S01]  /*5920*/  FMNMX.FTZ R62, R59, R60, !PT ;  /* 0x0000003c3b3e7209 */ /* 0x000fe20007810000 */
[----:B------:R-:W-:Y:S02]  /*5930*/  FMUL.FTZ R60, R66, UR35 ;  /* 0x00000023423c7c20 */ /* 0x000fe40008410000 */
[----:B------:R-:W0:Y:S01]  /*5940*/  MUFU.TANH R6, R6 ;  /* 0x0000000600067308 */ /* 0x000e220000002400 */
[----:B-1----:R-:W-:Y:S02]  /*5950*/  FSEL R57, R85, -INF , P2 ;  /* 0xff80000055397808 */ /* 0x002fe40001000000 */
[----:B------:R-:W-:Y:S02]  /*5960*/  ISETP.GT.AND P2, PT, R76, RZ, PT ;  /* 0x000000ff4c00720c */ /* 0x000fe40003f44270 */
[----:B------:R-:W-:Y:S01]  /*5970*/  FMNMX.FTZ R66, R57, R62, !PT ;  /* 0x0000003e39427209 */ /* 0x000fe20007810000 */
[----:B------:R-:W-:Y:S01]  /*5980*/  FMUL.FTZ R62, R70, UR35 ;  /* 0x00000023463e7c20 */ /* 0x000fe20008410000 */
[----:B------:R-:W-:Y:S01]  /*5990*/  FMUL.FTZ R70, R83, UR35 ;  /* 0x0000002353467c20 */ /* 0x000fe20008410000 */
[----:B------:R-:W1:Y:S01]  /*59a0*/  MUFU.TANH R7, R7 ;  /* 0x0000000700077308 */ /* 0x000e620000002400 */
[----:B--2---:R-:W-:Y:S01]  /*59b0*/  FSEL R5, R5, -INF , P2 ;  /* 0xff80000005057808 */ /* 0x004fe20001000000 */
[----:B------:R-:W2:Y:S01]  /*59c0*/  SHFL.BFLY PT, R65, R66, 0x2, 0x1f ;  /* 0x0c401f0042417f89 */ /* 0x000ea200000e0000 */
[----:B------:R-:W-:-:S05]  /*59d0*/  ISETP.GT.AND P2, PT, R76, 0x8, PT ;  /* 0x000000084c00780c */ /* 0x000fca0003f44270 */
[----:B------:R-:W-:Y:S01]  /*59e0*/  MUFU.TANH R8, R8 ;  /* 0x0000000800087308 */ /* 0x000fe20000002400 */
[----:B0-----:R-:W-:Y:S02]  /*59f0*/  FSEL R77, R6, -INF , P3 ;  /* 0xff800000064d7808 */ /* 0x001fe40001800000 */
[----:B------:R-:W-:-:S05]  /*5a00*/  ISETP.GT.AND P3, PT, R76, 0x9, PT ;  /* 0x000000094c00780c */ /* 0x000fca0003f64270 */
[----:B------:R-:W0:Y:S01]  /*5a10*/  MUFU.TANH R9, R9 ;  /* 0x0000000900097308 */ /* 0x000e220000002400 */
[----:B-1----:R-:W-:Y:S02]  /*5a20*/  FSEL R7, R7, -INF , P2 ;  /* 0xff80000007077808 */ /* 0x002fe40001000000 */
[----:B------:R-:W-:-:S05]  /*5a30*/  ISETP.GT.AND P2, PT, R76, 0x10, PT ;  /* 0x000000104c00780c */ /* 0x000fca0003f44270 */
[----:B------:R-:W-:Y:S01]  /*5a40*/  MUFU.TANH R10, R10 ;  /* 0x0000000a000a7308 */ /* 0x000fe20000002400 */
[----:B--2---:R-:W-:Y:S01]  /*5a50*/  FMNMX.FTZ R71, R66, R65, !PT ;  /* 0x0000004142477209 */ /* 0x004fe20007810000 */
[----:B------:R-:W-:Y:S01]  /*5a60*/  FMUL.FTZ R65, R75, UR35 ;  /* 0x000000234b417c20 */ /* 0x000fe20008410000 */
[----:B------:R-:W-:Y:S01]  /*5a70*/  FMUL.FTZ R66, R78, UR35 ;  /* 0x000000234e427c20 */ /* 0x000fe20008410000 */
[----:B------:R-:W-:Y:S02]  /*5a80*/  FMNMX.FTZ R78, R5, R4, !PT ;  /* 0x00000004054e7209 */ /* 0x000fe40007810000 */
[----:B------:R-:W1:Y:S02]  /*5a90*/  SHFL.BFLY PT, R72, R71, 0x1, 0x1f ;  /* 0x0c201f0047487f89 */ /* 0x000e6400000e0000 */
[----:B------:R-:W2:Y:S01]  /*5aa0*/  MUFU.TANH R11, R11 ;  /* 0x0000000b000b7308 */ /* 0x000ea20000002400 */
[----:B------:R-:W-:Y:S02]  /*5ab0*/  FMNMX.FTZ R78, R77, R78, !PT ;  /* 0x0000004e4d4e7209 */ /* 0x000fe40007810000 */
[----:B0-----:R-:W-:-:S02]  /*5ac0*/  FSEL R9, R9, -INF , P2 ;  /* 0xff80000009097808 */ /* 0x001fc40001000000 */
[----:B------:R-:W-:Y:S02]  /*5ad0*/  FMNMX.FTZ R78, R7, R78, !PT ;  /* 0x0000004e074e7209 */ /* 0x000fe40007810000 */
[----:B------:R-:W-:Y:S01]  /*5ae0*/  ISETP.GT.AND P2, PT, R76, 0x18, PT ;  /* 0x000000184c00780c */ /* 0x000fe20003f44270 */
[----:B------:R-:W-:Y:S08]  /*5af0*/  MUFU.TANH R12, R12 ;  /* 0x0000000c000c7308 */ /* 0x000ff00000002400 */
[----:B------:R-:W0:Y:S01]  /*5b00*/  MUFU.TANH R13, R13 ;  /* 0x0000000d000d7308 */ /* 0x000e220000002400 */
[----:B--2---:R-:W-:-:S02]  /*5b10*/  FSEL R11, R11, -INF , P2 ;  /* 0xff8000000b0b7808 */ /* 0x004fc40001000000 */
[----:B------:R-:W-:Y:S02]  /*5b20*/  ISETP.GT.AND P2, PT, R76, 0x20, PT ;  /* 0x000000204c00780c */ /* 0x000fe40003f44270 */
[----:B-1----:R-:W-:-:S03]  /*5b30*/  FMNMX.FTZ R69, R71, R72, !PT ;  /* 0x0000004847457209 */ /* 0x002fc60007810000 */
[----:B------:R-:W-:Y:S01]  /*5b40*/  MUFU.TANH R14, R14 ;  /* 0x0000000e000e7308 */ /* 0x000fe20000002400 */
[----:B------:R-:W-:Y:S01]  /*5b50*/  FMUL.FTZ R71, R86, UR35 ;  /* 0x0000002356477c20 */ /* 0x000fe20008410000 */
[C---:B------:R-:W-:Y:S01]  /*5b60*/  FSETP.NEU.FTZ.AND P1, PT, R69.reuse, -INF , PT ;  /* 0xff8000004500780b */ /* 0x040fe20003f3d000 */
[----:B------:R-:W-:-:S03]  /*5b70*/  FMUL.FTZ R75, R69, UR33 ;  /* 0x00000021454b7c20 */ /* 0x000fc60008410000 */
[----:B------:R-:W-:Y:S02]  /*5b80*/  FSEL R84, R69, RZ, P1 ;  /* 0x000000ff45547208 */ /* 0x000fe40000800000 */
[----:B------:R-:W1:Y:S01]  /*5b90*/  MUFU.TANH R15, R15 ;  /* 0x0000000f000f7308 */ /* 0x000e620000002400 */
[----:B------:R-:W-:Y:S02]  /*5ba0*/  FSEL R75, R75, RZ, P1 ;  /* 0x000000ff4b4b7208 */ /* 0x000fe40000800000 */
[----:B0-----:R-:W-:Y:S01]  /*5bb0*/  FSEL R13, R13, -INF , P2 ;  /* 0xff8000000d0d7808 */ /* 0x001fe20001000000 */
[----:B------:R-:W-:Y:S01]  /*5bc0*/  FADD.FTZ R84, -R84, R3 ;  /* 0x0000000354547221 */ /* 0x000fe20000010100 */
[----:B------:R-:W-:Y:S01]  /*5bd0*/  ISETP.GT.AND P2, PT, R76, 0x28, PT ;  /* 0x000000284c00780c */ /* 0x000fe20003f44270 */
[--C-:B------:R-:W-:Y:S01]  /*5be0*/  FFMA.FTZ R80, R29, UR33, -R75.reuse ;  /* 0x000000211d507c23 */ /* 0x100fe2000801084b */
[----:B------:R-:W-:Y:S01]  /*5bf0*/  FSEL R29, R8, -INF , P3 ;  /* 0xff800000081d7808 */ /* 0x000fe20001800000 */
[--C-:B------:R-:W-:Y:S01]  /*5c00*/  FFMA.FTZ R81, R30, UR33, -R75.reuse ;  /* 0x000000211e517c23 */ /* 0x100fe2000801084b */
[----:B------:R-:W-:Y:S01]  /*5c10*/  ISETP.GT.AND P3, PT, R76, 0x11, PT ;  /* 0x000000114c00780c */ /* 0x000fe20003f64270 */
[----:B------:R0:W-:Y:S01]  /*5c20*/  MUFU.EX2 R8, R80 ;  /* 0x0000005000087308 */ /* 0x0001e20000000800 */
[----:B------:R-:W-:Y:S01]  /*5c30*/  FMNMX.FTZ R78, R29, R78, !PT ;  /* 0x0000004e1d4e7209 */ /* 0x000fe20007810000 */
[--C-:B------:R-:W-:Y:S01]  /*5c40*/  FFMA.FTZ R72, R144, UR33, -R75.reuse ;  /* 0x0000002190487c23 */ /* 0x100fe2000801084b */
[----:B------:R-:W-:Y:S01]  /*5c50*/  FSEL R30, R10, -INF , P3 ;  /* 0xff8000000a1e7808 */ /* 0x000fe20001800000 */
[--C-:B------:R-:W-:Y:S01]  /*5c60*/  FFMA.FTZ R73, R143, UR33, -R75.reuse ;  /* 0x000000218f497c23 */ /* 0x100fe2000801084b */
[----:B------:R-:W-:Y:S01]  /*5c70*/  FMNMX.FTZ R79, R9, R78, !PT ;  /* 0x0000004e094f7209 */ /* 0x000fe20007810000 */
[--C-:B------:R-:W-:Y:S01]  /*5c80*/  FFMA.FTZ R142, R142, UR33, -R75.reuse ;  /* 0x000000218e8e7c23 */ /* 0x100fe2000801084b */
[----:B------:R-:W-:Y:S01]  /*5c90*/  ISETP.GT.AND P3, PT, R76, 0x19, PT ;  /* 0x000000194c00780c */ /* 0x000fe20003f64270 */
[----:B------:R-:W-:Y:S01]  /*5ca0*/  MUFU.TANH R20, R20 ;  /* 0x0000001400147308 */ /* 0x000fe20000002400 */
[----:B------:R-:W-:Y:S01]  /*5cb0*/  FMNMX.FTZ R78, R30, R79, !PT ;  /* 0x0000004f1e4e7209 */ /* 0x000fe20007810000 */
[--C-:B0-----:R-:W-:Y:S01]  /*5cc0*/  FFMA.FTZ R80, R31, UR33, -R75.reuse ;  /* 0x000000211f507c23 */ /* 0x101fe2000801084b */
[----:B------:R-:W-:Y:S01]  /*5cd0*/  FSEL R31, R12, -INF , P3 ;  /* 0xff8000000c1f7808 */ /* 0x000fe20001800000 */
[--C-:B------:R-:W-:Y:S01]  /*5ce0*/  FFMA.FTZ R37, R37, UR33, -R75.reuse ;  /* 0x0000002125257c23 */ /* 0x100fe2000801084b */
[----:B------:R-:W-:Y:S01]  /*5cf0*/  FMNMX.FTZ R78, R11, R78, !PT ;  /* 0x0000004e0b4e7209 */ /* 0x000fe20007810000 */
[--C-:B------:R-:W-:Y:S01]  /*5d00*/  FFMA.FTZ R38, R38, UR33, -R75.reuse ;  /* 0x0000002126267c23 */ /* 0x100fe2000801084b */
[----:B------:R-:W-:Y:S01]  /*5d10*/  ISETP.GT.AND P3, PT, R76, 0x21, PT ;  /* 0x000000214c00780c */ /* 0x000fe20003f64270 */
[----:B------:R-:W0:Y:S01]  /*5d20*/  MUFU.TANH R21, R21 ;  /* 0x0000001500157308 */ /* 0x000e220000002400 */
[----:B------:R-:W-:Y:S01]  /*5d30*/  FMNMX.FTZ R78, R31, R78, !PT ;  /* 0x0000004e1f4e7209 */ /* 0x000fe20007810000 */
[--C-:B------:R-:W-:Y:S01]  /*5d40*/  FFMA.FTZ R39, R39, UR33, -R75.reuse ;  /* 0x0000002127277c23 */ /* 0x100fe2000801084b */
[----:B-1----:R-:W-:Y:S01]  /*5d50*/  FSEL R15, R15, -INF , P2 ;  /* 0xff8000000f0f7808 */ /* 0x002fe20001000000 */
[--C-:B------:R-:W-:Y:S01]  /*5d60*/  FFMA.FTZ R40, R40, UR33, -R75.reuse ;  /* 0x0000002128287c23 */ /* 0x100fe2000801084b */
[----:B------:R-:W-:Y:S01]  /*5d70*/  FMNMX.FTZ R79, R13, R78, !PT ;  /* 0x0000004e0d4f7209 */ /* 0x000fe20007810000 */
[--C-:B------:R-:W-:Y:S01]  /*5d80*/  FFMA.FTZ R41, R41, UR33, -R75.reuse ;  /* 0x0000002129297c23 */ /* 0x100fe2000801084b */
[----:B------:R-:W-:Y:S01]  /*5d90*/  ISETP.GT.AND P2, PT, R76, 0x30, PT ;  /* 0x000000304c00780c */ /* 0x000fe20003f44270 */
        /* <DEDUP_REMOVED lines=8> */
[----:B------:R-:W-:Y:S01]  /*5e20*/  MUFU.TANH R24, R24 ;  /* 0x0000001800187308 */ /* 0x000fe20000002400 */
[--C-:B-1----:R-:W-:Y:S01]  /*5e30*/  FFMA.FTZ R81, R32, UR33, -R75.reuse ;  /* 0x0000002120517c23 */ /* 0x102fe2000801084b */
[----:B------:R-:W-:Y:S01]  /*5e40*/  FSEL R32, R14, -INF , P3 ;  /* 0xff8000000e207808 */ /* 0x000fe20001800000 */
[--C-:B------:R-:W-:Y:S01]  /*5e50*/  FFMA.FTZ R49, R49, UR33, -R75.reuse ;  /* 0x0000002131317c23 */ /* 0x100fe2000801084b */
[----:B------:R-:W-:Y:S01]  /*5e60*/  ISETP.GT.AND P3, PT, R76, 0x29, PT ;  /* 0x000000294c00780c */ /* 0x000fe20003f64270 */
[--C-:B------:R-:W-:Y:S01]  /*5e70*/  FFMA.FTZ R51, R51, UR33, -R75.reuse ;  /* 0x0000002133337c23 */ /* 0x100fe2000801084b */
[----:B------:R-:W-:Y:S01]  /*5e80*/  FMNMX.FTZ R78, R32, R79, !PT ;  /* 0x0000004f204e7209 */ /* 0x000fe20007810000 */
[--C-:B------:R-:W-:Y:S01]  /*5e90*/  FFMA.FTZ R50, R50, UR33, -R75.reuse ;  /* 0x0000002132327c23 */ /* 0x100fe2000801084b */
[----:B------:R-:W1:Y:S01]  /*5ea0*/  MUFU.TANH R25, R25 ;  /* 0x0000001900197308 */ /* 0x000e620000002400 */
[----:B0-----:R-:W-:Y:S01]  /*5eb0*/  FSEL R21, R21, -INF , P2 ;  /* 0xff80000015157808 */ /* 0x001fe20001000000 */
[--C-:B------:R-:W-:Y:S01]  /*5ec0*/  FFMA.FTZ R52, R52, UR33, -R75.reuse ;  /* 0x0000002134347c23 */ /* 0x100fe2000801084b */
[----:B------:R-:W-:Y:S01]  /*5ed0*/  FMNMX.FTZ R78, R15, R78, !PT ;  /* 0x0000004e0f4e7209 */ /* 0x000fe20007810000 */
[--C-:B------:R-:W-:Y:S01]  /*5ee0*/  FFMA.FTZ R53, R53, UR33, -R75.reuse ;  /* 0x0000002135357c23 */ /* 0x100fe2000801084b */
[----:B------:R-:W-:Y:S01]  /*5ef0*/  ISETP.GT.AND P2, PT, R76, 0x38, PT ;  /* 0x000000384c00780c */ /* 0x000fe20003f44270 */
[--C-:B------:R-:W-:Y:S01]  /*5f00*/  FFMA.FTZ R56, R56, UR33, -R75.reuse ;  /* 0x0000002138387c23 */ /* 0x100fe2000801084b */
[--C-:B------:R-:W-:Y:S01]  /*5f10*/  FFMA.FTZ R59, R59, UR33, -R75.reuse ;  /* 0x000000213b3b7c23 */ /* 0x100fe2000801084b */
[----:B------:R0:W-:Y:S01]  /*5f20*/  MUFU.EX2 R12, R80 ;  /* 0x00000050000c7308 */ /* 0x0001e20000000800 */
[----:B------:R-:W-:-:S07]  /*5f30*/  FFMA.FTZ R57, R57, UR33, -R75 ;  /* 0x0000002139397c23 */ /* 0x000fce000801084b */
[----:B------:R-:W-:Y:S01]  /*5f40*/  MUFU.TANH R26, R26 ;  /* 0x0000001a001a7308 */ /* 0x000fe20000002400 */
[----:B0-----:R-:W-:Y:S01]  /*5f50*/  FFMA.FTZ R80, R33, UR33, -R75 ;  /* 0x0000002121507c23 */ /* 0x001fe2000801084b */
[----:B------:R-:W-:Y:S02]  /*5f60*/  FSEL R33, R20, -INF , P3 ;  /* 0xff80000014217808 */ /* 0x000fe40001800000 */
[----:B------:R-:W-:Y:S02]  /*5f70*/  ISETP.GT.AND P3, PT, R76, 0x31, PT ;  /* 0x000000314c00780c */ /* 0x000fe40003f64270 */
[----:B------:R-:W-:Y:S02]  /*5f80*/  FMNMX.FTZ R78, R33, R78, !PT ;  /* 0x0000004e214e7209 */ /* 0x000fe40007810000 */
[----:B------:R-:W0:Y:S01]  /*5f90*/  MUFU.TANH R27, R27 ;  /* 0x0000001b001b7308 */ /* 0x000e220000002400 */
[----:B-1----:R-:W-:Y:S02]  /*5fa0*/  FSEL R25, R25, -INF , P2 ;  /* 0xff80000019197808 */ /* 0x002fe40001000000 */
[----:B------:R-:W-:-:S02]  /*5fb0*/  FMNMX.FTZ R79, R21, R78, !PT ;  /* 0x0000004e154f7209 */ /* 0x000fc40007810000 */
[----:B------:R-:W-:-:S03]  /*5fc0*/  ISETP.GT.AND P2, PT, R76, 0x40, PT ;  /* 0x000000404c00780c */ /* 0x000fc60003f44270 */
[----:B------:R1:W-:Y:S08]  /*5fd0*/  MUFU.EX2 R14, R81 ;  /* 0x00000051000e7308 */ /* 0x0003f00000000800 */
[----:B------:R-:W-:Y:S01]  /*5fe0*/  MUFU.TANH R28, R28 ;  /* 0x0000001c001c7308 */ /* 0x000fe20000002400 */
[----:B-1----:R-:W-:Y:S01]  /*5ff0*/  FFMA.FTZ R81, R34, UR33, -R75 ;  /* 0x0000002122517c23 */ /* 0x002fe2000801084b */
[----:B------:R-:W-:-:S02]  /*6000*/  FSEL R34, R24, -INF , P3 ;  /* 0xff80000018227808 */ /* 0x000fc40001800000 */
[----:B------:R-:W-:Y:S02]  /*6010*/  ISETP.GT.AND P3, PT, R76, 0x39, PT ;  /* 0x000000394c00780c */ /* 0x000fe40003f64270 */
[----:B------:R-:W-:Y:S02]  /*6020*/  FMNMX.FTZ R78, R34, R79, !PT ;  /* 0x0000004f224e7209 */ /* 0x000fe40007810000 */
[----:B------:R-:W1:Y:S01]  /*6030*/  MUFU.TANH R55, R55 ;  /* 0x0000003700377308 */ /* 0x000e620000002400 */
[----:B0-----:R-:W-:Y:S02]  /*6040*/  FSEL R27, R27, -INF , P2 ;  /* 0xff8000001b1b7808 */ /* 0x001fe40001000000 */
[----:B------:R-:W-:Y:S02]  /*6050*/  FMNMX.FTZ R78, R25, R78, !PT ;  /* 0x0000004e194e7209 */ /* 0x000fe40007810000 */
[----:B------:R-:W-:-:S03]  /*6060*/  ISETP.GT.AND P2, PT, R76, 0x48, PT ;  /* 0x000000484c00780c */ /* 0x000fc60003f44270 */
[----:B------:R0:W-:Y:S08]  /*6070*/  MUFU.EX2 R20, R80 ;  /* 0x0000005000147308 */ /* 0x0001f00000000800 */
[----:B------:R-:W2:Y:S01]  /*6080*/  MUFU.TANH R58, R58 ;  /* 0x0000003a003a7308 */ /* 0x000ea20000002400 */
[----:B0-----:R-:W-:Y:S01]  /*6090*/  FFMA.FTZ R80, R35, UR33, -R75 ;  /* 0x0000002123507c23 */ /* 0x001fe2000801084b */
[----:B------:R-:W-:-:S02]  /*60a0*/  FSEL R35, R26, -INF , P3 ;  /* 0xff8000001a237808 */ /* 0x000fc40001800000 */
[C---:B------:R-:W-:Y:S02]  /*60b0*/  ISETP.GT.AND P3, PT, R76.reuse, 0x41, PT ;  /* 0x000000414c00780c */ /* 0x040fe40003f64270 */
[----:B------:R-:W-:Y:S02]  /*60c0*/  FMNMX.FTZ R78, R35, R78, !PT ;  /* 0x0000004e234e7209 */ /* 0x000fe40007810000 */
[----:B------:R-:W0:Y:S01]  /*60d0*/  MUFU.TANH R60, R60 ;  /* 0x0000003c003c7308 */ /* 0x000e220000002400 */
[----:B-1----:R-:W-:Y:S02]  /*60e0*/  FSEL R55, R55, -INF , P2 ;  /* 0xff80000037377808 */ /* 0x002fe40001000000 */
[----:B------:R-:W-:Y:S02]  /*60f0*/  FMNMX.FTZ R79, R27, R78, !PT ;  /* 0x0000004e1b4f7209 */ /* 0x000fe40007810000 */
[----:B------:R-:W-:-:S03]  /*6100*/  ISETP.GT.AND P2, PT, R76, 0x50, PT ;  /* 0x000000504c00780c */ /* 0x000fc60003f44270 */
[----:B------:R1:W-:Y:S08]  /*6110*/  MUFU.EX2 R24, R81 ;  /* 0x0000005100187308 */ /* 0x0003f00000000800 */
[----:B------:R-:W3:Y:S01]  /*6120*/  MUFU.TANH R61, R61 ;  /* 0x0000003d003d7308 */ /* 0x000ee20000002400 */
[----:B-1----:R-:W-:Y:S01]  /*6130*/  FFMA.FTZ R81, R36, UR33, -R75 ;  /* 0x0000002124517c23 */ /* 0x002fe2000801084b */
[----:B------:R-:W-:-:S02]  /*6140*/  FSEL R36, R28, -INF , P3 ;  /* 0xff8000001c247808 */ /* 0x000fc40001800000 */
[----:B------:R-:W-:Y:S02]  /*6150*/  ISETP.GT.AND P3, PT, R76, 0x49, PT ;  /* 0x000000494c00780c */ /* 0x000fe40003f64270 */
[----:B------:R-:W-:Y:S02]  /*6160*/  FMNMX.FTZ R78, R36, R79, !PT ;  /* 0x0000004f244e7209 */ /* 0x000fe40007810000 */
[----:B------:R-:W1:Y:S01]  /*6170*/  MUFU.TANH R62, R62 ;  /* 0x0000003e003e7308 */ /* 0x000e620000002400 */
[----:B--2---:R-:W-:Y:S02]  /*6180*/  FSEL R58, R58, -INF , P3 ;  /* 0xff8000003a3a7808 */ /* 0x004fe40001800000 */
[----:B------:R-:W-:Y:S02]  /*6190*/  FMNMX.FTZ R79, R55, R78, !PT ;  /* 0x0000004e374f7209 */ /* 0x000fe40007810000 */
[----:B------:R-:W-:Y:S02]  /*61a0*/  ISETP.GT.AND P3, PT, R76, 0x51, PT ;  /* 0x000000514c00780c */ /* 0x000fe40003f64270 */
[----:B0-----:R-:W-:Y:S01]  /*61b0*/  FSEL R60, R60, -INF , P2 ;  /* 0xff8000003c3c7808 */ /* 0x001fe20001000000 */
[----:B------:R-:W0:Y:S01]  /*61c0*/  MUFU.TANH R63, R63 ;  /* 0x0000003f003f7308 */ /* 0x000e220000002400 */
[----:B------:R-:W-:-:S02]  /*61d0*/  FMNMX.FTZ R79, R58, R79, !PT ;  /* 0x0000004f3a4f7209 */ /* 0x000fc40007810000 */
[----:B------:R-:W-:Y:S02]  /*61e0*/  ISETP.GT.AND P2, PT, R76, 0x58, PT ;  /* 0x000000584c00780c */ /* 0x000fe40003f44270 */
[----:B---3--:R-:W-:Y:S02]  /*61f0*/  FSEL R61, R61, -INF , P3 ;  /* 0xff8000003d3d7808 */ /* 0x008fe40001800000 */
[----:B------:R-:W-:Y:S01]  /*6200*/  FMNMX.FTZ R78, R60, R79, !PT ;  /* 0x0000004f3c4e7209 */ /* 0x000fe20007810000 */
[----:B------:R-:W2:Y:S01]  /*6210*/  MUFU.TANH R64, R64 ;  /* 0x0000004000407308 */ /* 0x000ea20000002400 */
[----:B------:R-:W-:Y:S02]  /*6220*/  ISETP.GT.AND P3, PT, R76, 0x59, PT ;  /* 0x000000594c00780c */ /* 0x000fe40003f64270 */
[----:B-1----:R-:W-:Y:S02]  /*6230*/  FSEL R62, R62, -INF , P2 ;  /* 0xff8000003e3e7808 */ /* 0x002fe40001000000 */
[----:B------:R-:W-:-:S02]  /*6240*/  FMNMX.FTZ R79, R61, R78, !PT ;  /* 0x0000004e3d4f7209 */ /* 0x000fc40007810000 */
[----:B------:R-:W-:Y:S01]  /*6250*/  ISETP.GT.AND P2, PT, R76, 0x60, PT ;  /* 0x000000604c00780c */ /* 0x000fe20003f44270 */
[----:B------:R-:W1:Y:S01]  /*6260*/  MUFU.TANH R65, R65 ;  /* 0x0000004100417308 */ /* 0x000e620000002400 */
[----:B0-----:R-:W-:Y:S02]  /*6270*/  FSEL R63, R63, -INF , P3 ;  /* 0xff8000003f3f7808 */ /* 0x001fe40001800000 */
[----:B------:R-:W-:Y:S02]  /*6280*/  FMNMX.FTZ R78, R62, R79, !PT ;  /* 0x0000004f3e4e7209 */ /* 0x000fe40007810000 */
[----:B------:R-:W-:Y:S02]  /*6290*/  ISETP.GT.AND P3, PT, R76, 0x61, PT ;  /* 0x000000614c00780c */ /* 0x000fe40003f64270 */
[----:B------:R-:W-:Y:S01]  /*62a0*/  FMNMX.FTZ R79, R63, R78, !PT ;  /* 0x0000004e3f4f7209 */ /* 0x000fe20007810000 */
[----:B------:R-:W0:Y:S01]  /*62b0*/  MUFU.TANH R66, R66 ;  /* 0x0000004200427308 */ /* 0x000e220000002400 */
[----:B--2---:R-:W-:-:S02]  /*62c0*/  FSEL R64, R64, -INF , P2 ;  /* 0xff80000040407808 */ /* 0x004fc40001000000 */
[----:B------:R-:W-:-:S05]  /*62d0*/  ISETP.GT.AND P2, PT, R76, 0x68, PT ;  /* 0x000000684c00780c */ /* 0x000fca0003f44270 */
[----:B------:R-:W2:Y:S01]  /*62e0*/  MUFU.TANH R67, R67 ;  /* 0x0000004300437308 */ /* 0x000ea20000002400 */
[----:B-1----:R-:W-:Y:S02]  /*62f0*/  FSEL R65, R65, -INF , P3 ;  /* 0xff80000041417808 */ /* 0x002fe40001800000 */
[----:B------:R-:W-:-:S05]  /*6300*/  ISETP.GT.AND P3, PT, R76, 0x69, PT ;  /* 0x000000694c00780c */ /* 0x000fca0003f64270 */
[----:B------:R-:W1:Y:S01]  /*6310*/  MUFU.TANH R68, R68 ;  /* 0x0000004400447308 */ /* 0x000e620000002400 */
[----:B0-----:R-:W-:Y:S02]  /*6320*/  FSEL R78, R66, -INF , P2 ;  /* 0xff800000424e7808 */ /* 0x001fe40001000000 */
[----:B------:R-:W-:-:S05]  /*6330*/  ISETP.GT.AND P2, PT, R76, 0x70, PT ;  /* 0x000000704c00780c */ /* 0x000fca0003f44270 */
[----:B------:R-:W0:Y:S01]  /*6340*/  MUFU.TANH R70, R70 ;  /* 0x0000004600467308 */ /* 0x000e220000002400 */
[----:B--2---:R-:W-:Y:S02]  /*6350*/  FSEL R67, R67, -INF , P3 ;  /* 0xff80000043437808 */ /* 0x004fe40001800000 */
[----:B------:R-:W-:-:S05]  /*6360*/  ISETP.GT.AND P3, PT, R76, 0x71, PT ;  /* 0x000000714c00780c */ /* 0x000fca0003f64270 */
[----:B------:R2:W-:Y:S01]  /*6370*/  MUFU.EX2 R26, R80 ;  /* 0x00000050001a7308 */ /* 0x0005e20000000800 */
[----:B-1----:R-:W-:Y:S02]  /*6380*/  FSEL R68, R68, -INF , P2 ;  /* 0xff80000044447808 */ /* 0x002fe40001000000 */
[----:B------:R-:W-:-:S05]  /*6390*/  ISETP.GT.AND P2, PT, R76, 0x78, PT ;  /* 0x000000784c00780c */ /* 0x000fca0003f44270 */
[----:B------:R-:W1:Y:S01]  /*63a0*/  MUFU.TANH R71, R71 ;  /* 0x0000004700477308 */ /* 0x000e620000002400 */
[----:B--2---:R-:W-:Y:S02]  /*63b0*/  FMNMX.FTZ R80, R64, R79, !PT ;  /* 0x0000004f40507209 */ /* 0x004fe40007810000 */
[----:B0-----:R-:W-:Y:S02]  /*63c0*/  FSEL R70, R70, -INF , P3 ;  /* 0xff80000046467808 */ /* 0x001fe40001800000 */
[----:B------:R-:W-:Y:S02]  /*63d0*/  FMNMX.FTZ R79, R65, R80, !PT ;  /* 0x00000050414f7209 */ /* 0x000fe40007810000 */
[----:B------:R-:W-:Y:S01]  /*63e0*/  ISETP.GT.AND P3, PT, R76, 0x79, PT ;  /* 0x000000794c00780c */ /* 0x000fe20003f64270 */
[----:B------:R-:W0:Y:S01]  /*63f0*/  MUFU.TANH R74, R74 ;  /* 0x0000004a004a7308 */ /* 0x000e220000002400 */
[----:B------:R-:W-:-:S04]  /*6400*/  FMNMX.FTZ R66, R78, R79, !PT ;  /* 0x0000004f4e427209 */ /* 0x000fc80007810000 */
[----:B------:R-:W-:-:S03]  /*6410*/  FMNMX.FTZ R79, R67, R66, !PT ;  /* 0x00000042434f7209 */ /* 0x000fc60007810000 */
[----:B------:R-:W-:Y:S01]  /*6420*/  MUFU.EX2 R72, R72 ;  /* 0x0000004800487308 */ /* 0x000fe20000000800 */
[----:B------:R-:W-:Y:S02]  /*6430*/  FMNMX.FTZ R79, R68, R79, !PT ;  /* 0x0000004f444f7209 */ /* 0x000fe40007810000 */
[----:B-1----:R-:W-:Y:S02]  /*6440*/  FSEL R71, R71, -INF , P2 ;  /* 0xff80000047477808 */ /* 0x002fe40001000000 */
[----:B------:R-:W-:-:S03]  /*6450*/  FMNMX.FTZ R66, R70, R79, !PT ;  /* 0x0000004f46427209 */ /* 0x000fc60007810000 */
[----:B------:R-:W-:Y:S01]  /*6460*/  MUFU.EX2 R73, R73 ;  /* 0x0000004900497308 */ /* 0x000fe20000000800 */
[----:B0-----:R-:W-:Y:S02]  /*6470*/  FSEL R74, R74, -INF , P3 ;  /* 0xff8000004a4a7808 */ /* 0x001fe40001800000 */
[----:B------:R-:W-:-:S04]  /*6480*/  FMNMX.FTZ R79, R71, R66, !PT ;  /* 0x00000042474f7209 */ /* 0x000fc80007810000 */
[----:B------:R-:W-:Y:S01]  /*6490*/  FMNMX.FTZ R79, R74, R79, !PT ;  /* 0x0000004f4a4f7209 */ /* 0x000fe20007810000 */
[----:B------:R0:W-:Y:S04]  /*64a0*/  MUFU.EX2 R28, R81 ;  /* 0x00000051001c7308 */ /* 0x0001e80000000800 */
[----:B------:R-:W1:Y:S04]  /*64b0*/  SHFL.BFLY PT, R66, R79, 0x2, 0x1f ;  /* 0x0c401f004f427f89 */ /* 0x000e6800000e0000 */
[----:B------:R-:W-:Y:S08]  /*64c0*/  MUFU.EX2 R6, R142 ;  /* 0x0000008e00067308 */ /* 0x000ff00000000800 */
[----:B------:R-:W-:Y:S08]  /*64d0*/  MUFU.EX2 R37, R37 ;  /* 0x0000002500257308 */ /* 0x000ff00000000800 */
[----:B------:R-:W-:Y:S01]  /*64e0*/  MUFU.EX2 R38, R38 ;  /* 0x0000002600267308 */ /* 0x000fe20000000800 */
[----:B-1----:R-:W-:Y:S01]  /*64f0*/  FMNMX.FTZ R76, R79, R66, !PT ;  /* 0x000000424f4c7209 */ /* 0x002fe20007810000 */
[----:B------:R-:W-:-:S06]  /*6500*/  FFMA.FTZ R66, R54, UR33, -R75 ;  /* 0x0000002136427c23 */ /* 0x000fcc000801084b */
[----:B------:R-:W-:Y:S01]  /*6510*/  MUFU.EX2 R39, R39 ;  /* 0x0000002700277308 */ /* 0x000fe20000000800 */
[----:B------:R-:W1:Y:S07]  /*6520*/  SHFL.BFLY PT, R79, R76, 0x1, 0x1f ;  /* 0x0c201f004c4f7f89 */ /* 0x000e6e00000e0000 */
[----:B------:R-:W-:Y:S08]  /*6530*/  MUFU.EX2 R40, R40 ;  /* 0x0000002800287308 */ /* 0x000ff00000000800 */
[----:B------:R-:W-:Y:S08]  /*6540*/  MUFU.EX2 R41, R41 ;  /* 0x0000002900297308 */ /* 0x000ff00000000800 */
[----:B------:R-:W-:Y:S01]  /*6550*/  MUFU.EX2 R42, R42 ;  /* 0x0000002a002a7308 */ /* 0x000fe20000000800 */
[----:B-1----:R-:W-:-:S04]  /*6560*/  FMNMX.FTZ R54, R76, R79, !PT ;  /* 0x0000004f4c367209 */ /* 0x002fc80007810000 */
[C---:B------:R-:W-:Y:S01]  /*6570*/  FSETP.NEU.FTZ.AND P2, PT, R54.reuse, -INF , PT ;  /* 0xff8000003600780b */ /* 0x040fe20003f5d000 */
[C---:B------:R-:W-:Y:S02]  /*6580*/  FMUL.FTZ R76, R54.reuse, UR33 ;  /* 0x00000021364c7c20 */ /* 0x040fe40008410000 */
[----:B------:R-:W-:Y:S01]  /*6590*/  MUFU.EX2 R43, R43 ;  /* 0x0000002b002b7308 */ /* 0x000fe20000000800 */
[----:B------:R-:W-:Y:S02]  /*65a0*/  FSEL R3, R54, RZ, P2 ;  /* 0x000000ff36037208 */ /* 0x000fe40001000000 */
[----:B------:R-:W-:-:S03]  /*65b0*/  FSEL R76, R76, RZ, P2 ;  /* 0x000000ff4c4c7208 */ /* 0x000fc60001000000 */
[----:B------:R-:W-:Y:S02]  /*65c0*/  FADD.FTZ R3, -R3, R4 ;  /* 0x0000000403037221 */ /* 0x000fe40000010100 */
[--C-:B------:R-:W-:Y:S01]  /*65d0*/  FFMA.FTZ R75, R9, UR33, -R76.reuse ;  /* 0x00000021094b7c23 */ /* 0x100fe2000801084c */
[--C-:B------:R-:W-:Y:S01]  /*65e0*/  FFMA.FTZ R9, R21, UR33, -R76.reuse ;  /* 0x0000002115097c23 */ /* 0x100fe2000801084c */
[----:B------:R-:W-:Y:S01]  /*65f0*/  FMUL.FTZ R21, R84, UR33 ;  /* 0x0000002154157c20 */ /* 0x000fe20008410000 */
[--C-:B------:R-:W-:Y:S01]  /*6600*/  FFMA.FTZ R5, R5, UR33, -R76.reuse ;  /* 0x0000002105057c23 */ /* 0x100fe2000801084c */
[----:B------:R-:W-:Y:S01]  /*6610*/  FMUL.FTZ R3, R3, UR33 ;  /* 0x0000002103037c20 */ /* 0x000fe20008410000 */
[--C-:B------:R-:W-:Y:S01]  /*6620*/  FFMA.FTZ R82, R77, UR33, -R76.reuse ;  /* 0x000000214d527c23 */ /* 0x100fe2000801084c */
[--C-:B------:R-:W-:Y:S01]  /*6630*/  FFMA.FTZ R7, R7, UR33, -R76.reuse ;  /* 0x0000002107077c23 */ /* 0x100fe2000801084c */
[--C-:B0-----:R-:W-:Y:S01]  /*6640*/  FFMA.FTZ R81, R29, UR33, -R76.reuse ;  /* 0x000000211d517c23 */ /* 0x101fe2000801084c */
        /* <DEDUP_REMOVED lines=16> */
[----:B------:R-:W1:Y:S01]  /*6750*/  MUFU.EX2 R3, R3 ;  /* 0x0000000300037308 */ /* 0x000e620000000800 */
[----:B0-----:R-:W-:Y:S01]  /*6760*/  FFMA.FTZ R2, R21, R2, R72 ;  /* 0x0000000215027223 */ /* 0x001fe20000010048 */
[--C-:B------:R-:W-:Y:S01]  /*6770*/  FFMA.FTZ R36, R60, UR33, -R76.reuse ;  /* 0x000000213c247c23 */ /* 0x100fe2000801084c */
[--C-:B------:R-:W-:Y:S01]  /*6780*/  FFMA.FTZ R84, R61, UR33, -R76.reuse ;  /* 0x000000213d547c23 */ /* 0x100fe2000801084c */
[----:B------:R-:W-:Y:S01]  /*6790*/  FFMA.FTZ R55, R62, UR33, -R76 ;  /* 0x000000213e377c23 */ /* 0x000fe2000801084c */
[----:B------:R-:W-:Y:S01]  /*67a0*/  FADD.FTZ R15, R73, R2 ;  /* 0x00000002490f7221 */ /* 0x000fe20000010000 */
[--C-:B------:R-:W-:Y:S01]  /*67b0*/  FFMA.FTZ R83, R63, UR33, -R76.reuse ;  /* 0x000000213f537c23 */ /* 0x100fe2000801084c */
[--C-:B------:R-:W-:Y:S01]  /*67c0*/  FFMA.FTZ R58, R64, UR33, -R76.reuse ;  /* 0x00000021403a7c23 */ /* 0x100fe2000801084c */
[----:B------:R-:W0:Y:S01]  /*67d0*/  MUFU.EX2 R82, R82 ;  /* 0x0000005200527308 */ /* 0x000e220000000800 */
[----:B------:R-:W-:Y:S01]  /*67e0*/  FADD.FTZ R15, R6, R15 ;  /* 0x0000000f060f7221 */ /* 0x000fe20000010000 */
[--C-:B------:R-:W-:Y:S01]  /*67f0*/  FFMA.FTZ R63, R65, UR33, -R76.reuse ;  /* 0x00000021413f7c23 */ /* 0x100fe2000801084c */
[--C-:B------:R-:W-:Y:S01]  /*6800*/  FFMA.FTZ R60, R78, UR33, -R76.reuse ;  /* 0x000000214e3c7c23 */ /* 0x100fe2000801084c */
[--C-:B------:R-:W-:Y:S01]  /*6810*/  FFMA.FTZ R62, R67, UR33, -R76.reuse ;  /* 0x00000021433e7c23 */ /* 0x100fe2000801084c */
[----:B------:R-:W-:Y:S01]  /*6820*/  FADD.FTZ R15, R8, R15 ;  /* 0x0000000f080f7221 */ /* 0x000fe20000010000 */
[--C-:B------:R-:W-:Y:S01]  /*6830*/  FFMA.FTZ R61, R68, UR33, -R76.reuse ;  /* 0x00000021443d7c23 */ /* 0x100fe2000801084c */
[--C-:B------:R-:W-:Y:S01]  /*6840*/  FFMA.FTZ R64, R70, UR33, -R76.reuse ;  /* 0x0000002146407c23 */ /* 0x100fe2000801084c */
[----:B------:R-:W2:Y:S01]  /*6850*/  MUFU.EX2 R7, R7 ;  /* 0x0000000700077308 */ /* 0x000ea20000000800 */
[----:B-1----:R-:W-:Y:S01]  /*6860*/  FFMA.FTZ R13, R3, R0, R5 ;  /* 0x00000000030d7223 */ /* 0x002fe20000010005 */
[----:B------:R-:W-:Y:S01]  /*6870*/  FADD.FTZ R15, R10, R15 ;  /* 0x0000000f0a0f7221 */ /* 0x000fe20000010000 */
[--C-:B------:R-:W-:Y:S01]  /*6880*/  FFMA.FTZ R65, R71, UR33, -R76.reuse ;  /* 0x0000002147417c23 */ /* 0x100fe2000801084c */
[----:B------:R-:W-:-:S02]  /*6890*/  FFMA.FTZ R67, R74, UR33, -R76 ;  /* 0x000000214a437c23 */ /* 0x000fc4000801084c */
[----:B------:R-:W-:Y:S02]  /*68a0*/  FADD.FTZ R15, R12, R15 ;  /* 0x0000000f0c0f7221 */ /* 0x000fe40000010000 */
[----:B------:R-:W1:Y:S01]  /*68b0*/  MUFU.EX2 R81, R81 ;  /* 0x0000005100517308 */ /* 0x000e620000000800 */
[----:B0-----:R-:W-:Y:S01]  /*68c0*/  FADD.FTZ R0, R82, R13 ;  /* 0x0000000d52007221 */ /* 0x001fe20000010000 */
[----:B------:R-:W-:-:S04]  /*68d0*/  FADD.FTZ R15, R14, R15 ;  /* 0x0000000f0e0f7221 */ /* 0x000fc80000010000 */
[----:B------:R-:W-:Y:S02]  /*68e0*/  FADD.FTZ R15, R20, R15 ;  /* 0x0000000f140f7221 */ /* 0x000fe40000010000 */
[----:B------:R-:W0:Y:S01]  /*68f0*/  MUFU.EX2 R75, R75 ;  /* 0x0000004b004b7308 */ /* 0x000e220000000800 */
[----:B--2---:R-:W-:Y:S01]  /*6900*/  FADD.FTZ R0, R7, R0 ;  /* 0x0000000007007221 */ /* 0x004fe20000010000 */
[----:B------:R-:W-:-:S04]  /*6910*/  FADD.FTZ R15, R24, R15 ;  /* 0x0000000f180f7221 */ /* 0x000fc80000010000 */
[----:B------:R-:W-:Y:S02]  /*6920*/  FADD.FTZ R15, R26, R15 ;  /* 0x0000000f1a0f7221 */ /* 0x000fe40000010000 */
[----:B------:R-:W2:Y:S01]  /*6930*/  MUFU.EX2 R80, R80 ;  /* 0x0000005000507308 */ /* 0x000ea20000000800 */
[----:B-1----:R-:W-:Y:S01]  /*6940*/  FADD.FTZ R0, R81, R0 ;  /* 0x0000000051007221 */ /* 0x002fe20000010000 */
[----:B------:R-:W-:-:S06]  /*6950*/  FADD.FTZ R2, R28, R15 ;  /* 0x0000000f1c027221 */ /* 0x000fcc0000010000 */
[----:B------:R-:W1:Y:S01]  /*6960*/  MUFU.EX2 R30, R30 ;  /* 0x0000001e001e7308 */ /* 0x000e620000000800 */
[----:B0-----:R-:W-:-:S07]  /*6970*/  FADD.FTZ R13, R75, R0 ;  /* 0x000000004b0d7221 */ /* 0x001fce0000010000 */
[----:B------:R-:W0:Y:S01]  /*6980*/  MUFU.EX2 R79, R79 ;  /* 0x0000004f004f7308 */ /* 0x000e220000000800 */
[----:B--2---:R-:W-:-:S07]  /*6990*/  FADD.FTZ R13, R80, R13 ;  /* 0x0000000d500d7221 */ /* 0x004fce0000010000 */
[----:B------:R-:W2:Y:S01]  /*69a0*/  MUFU.EX2 R29, R29 ;  /* 0x0000001d001d7308 */ /* 0x000ea20000000800 */
[----:B-1----:R-:W-:Y:S01]  /*69b0*/  FADD.FTZ R0, R30, R13 ;  /* 0x0000000d1e007221 */ /* 0x002fe20000010000 */
[----:B------:R-:W-:-:S04]  /*69c0*/  FADD.FTZ R13, R37, R2 ;  /* 0x00000002250d7221 */ /* 0x000fc80000010000 */
[----:B------:R-:W-:Y:S02]  /*69d0*/  FADD.FTZ R2, R38, R13 ;  /* 0x0000000d26027221 */ /* 0x000fe40000010000 */
[----:B------:R-:W1:Y:S01]  /*69e0*/  MUFU.EX2 R77, R77 ;  /* 0x0000004d004d7308 */ /* 0x000e620000000800 */
[----:B0-----:R-:W-:Y:S01]  /*69f0*/  FADD.FTZ R0, R79, R0 ;  /* 0x000000004f007221 */ /* 0x001fe20000010000 */
[----:B------:R-:W-:-:S04]  /*6a00*/  FADD.FTZ R15, R39, R2 ;  /* 0x00000002270f7221 */ /* 0x000fc80000010000 */
[----:B------:R-:W-:Y:S02]  /*6a10*/  FADD.FTZ R2, R40, R15 ;  /* 0x0000000f28027221 */ /* 0x000fe40000010000 */
        /* <DEDUP_REMOVED lines=12> */
[----:B------:R-:W-:-:S06]  /*6ae0*/  FADD.FTZ R13, R41, R2 ;  /* 0x00000002290d7221 */ /* 0x000fcc0000010000 */
[----:B------:R-:W0:Y:S01]  /*6af0*/  MUFU.EX2 R34, R34 ;  /* 0x0000002200227308 */ /* 0x000e220000000800 */
[----:B--2---:R-:W-:-:S07]  /*6b00*/  FADD.FTZ R0, R31, R0 ;  /* 0x000000001f007221 */ /* 0x004fce0000010000 */
[----:B------:R-:W2:Y:S01]  /*6b10*/  MUFU.EX2 R86, R86 ;  /* 0x0000005600567308 */ /* 0x000ea20000000800 */
[----:B-1----:R-:W-:Y:S01]  /*6b20*/  FADD.FTZ R15, R87, R0 ;  /* 0x00000000570f7221 */ /* 0x002fe20000010000 */
[----:B------:R-:W-:-:S04]  /*6b30*/  FADD.FTZ R0, R42, R13 ;  /* 0x0000000d2a007221 */ /* 0x000fc80000010000 */
[----:B------:R-:W-:Y:S02]  /*6b40*/  FADD.FTZ R0, R43, R0 ;  /* 0x000000002b007221 */ /* 0x000fe40000010000 */
        /* <DEDUP_REMOVED lines=56> */
[----:B--2---:R-:W-:-:S03]  /*6ed0*/  FADD.FTZ R2, R57, R0 ;  /* 0x0000000039027221 */ /* 0x004fc60000010000 */
[----:B-1----:R-:W-:Y:S01]  /*6ee0*/  FADD.FTZ R0, R67, R4 ;  /* 0x0000000443007221 */ /* 0x002fe20000010000 */
[----:B------:R-:W-:Y:S06]  /*6ef0*/  @!P0 BRA `(.L_x_1887) ;  /* 0x0000000000048947 */ /* 0x000fec0003800000 */
[----:B------:R-:W-:Y:S01]  /*6f00*/  BPT.TRAP 0x1 ;  /* 0x000000040000795c */ /* 0x000fe20000300000 */
.L_x_1887:
[----:B------:R-:W-:Y:S01]  /*6f10*/  ULEA UR6, UR53, UR40, 0x3 ;  /* 0x0000002835067291 */ /* 0x000fe2000f8e183f */
[----:B------:R-:W-:Y:S01]  /*6f20*/  F2FP.F16.F32.PACK_AB R4, R73, R72 ;  /* 0x000000484904723e */ /* 0x000fe200000000ff */
[----:B------:R-:W-:Y:S01]  /*6f30*/  UISETP.GT.AND UP0, UPT, UR54, UR52, UPT ;  /* 0x000000343600728c */ /* 0x000fe2000bf04270 */
[----:B------:R-:W-:Y:S01]  /*6f40*/  F2FP.F16.F32.PACK_AB R5, R82, R5 ;  /* 0x000000055205723e */ /* 0x000fe200000000ff */
[----:B------:R-:W-:Y:S01]  /*6f50*/  UIADD3 UR6, UR6, 0x2d860, URZ ;  /* 0x0002d86006067890 */ /* 0x000fe2000fffe03f */
[----:B------:R-:W-:Y:S01]  /*6f60*/  F2FP.F16.F32.PACK_AB R6, R8, R6 ;  /* 0x000000060806723e */ /* 0x000fe200000000ff */
[----:B------:R-:W-:Y:S01]  /*6f70*/  UMOV UR28, UR45 ;  /* 0x0000002d001c7c82 */ /* 0x000fe20008000000 */
[----:B------:R-:W-:Y:S01]  /*6f80*/  F2FP.F16.F32.PACK_AB R7, R81, R7 ;  /* 0x000000075107723e */ /* 0x000fe200000000ff */
[----:B------:R-:W-:Y:S01]  /*6f90*/  UPRMT UR6, UR41, 0x654, UR6 ;  /* 0x0000065429067896 */ /* 0x000fe20008000006 */
[----:B------:R-:W-:Y:S01]  /*6fa0*/  F2FP.F16.F32.PACK_AB R12, R12, R10 ;  /* 0x0000000a0c0c723e */ /* 0x000fe200000000ff */
[----:B------:R-:W-:Y:S01]  /*6fb0*/  UMOV UR53, UR44 ;  /* 0x0000002c00357c82 */ /* 0x000fe20008000000 */
        /* <DEDUP_REMOVED lines=17> */
[----:B------:R-:W-:Y:S01]  /*70d0*/  STSM.16.M88.4 [R18], R24 ;  /* 0x0000001812007844 */ /* 0x000fe20000000200 */
[----:B------:R-:W-:Y:S01]  /*70e0*/  F2FP.F16.F32.PACK_AB R10, R41, R40 ;  /* 0x00000028290a723e */ /* 0x000fe200000000ff */
[----:B------:R-:W-:Y:S01]  /*70f0*/  UMOV UR54, UR6 ;  /* 0x0000000600367c82 */ /* 0x000fe20008000000 */
        /* <DEDUP_REMOVED lines=11> */
[-C--:B------:R-:W-:Y:S01]  /*71b0*/  FMUL.FTZ R106, R106, R3.reuse ;  /* 0x000000036a6a7220 */ /* 0x080fe20000410000 */
[----:B------:R-:W-:Y:S01]  /*71c0*/  F2FP.F16.F32.PACK_AB R5, R84, R36 ;  /* 0x000000245405723e */ /* 0x000fe200000000ff */
[----:B------:R-:W-:Y:S01]  /*71d0*/  STSM.16.M88.4 [R16+0x27800], R28 ;  /* 0x0278001c10007844 */ /* 0x000fe20000000200 */
[----:B------:R-:W-:Y:S01]  /*71e0*/  F2FP.F16.F32.PACK_AB R6, R49, R48 ;  /* 0x000000303106723e */ /* 0x000fe200000000ff */
[----:B------:R-:W-:Y:S01]  /*71f0*/  FMUL.FTZ R107, R107, R3 ;  /* 0x000000036b6b7220 */ /* 0x000fe20000410000 */
[----:B------:R-:W-:Y:S01]  /*7200*/  F2FP.F16.F32.PACK_AB R7, R83, R55 ;  /* 0x000000375307723e */ /* 0x000fe200000000ff */
[----:B------:R-:W-:Y:S01]  /*7210*/  FMUL.FTZ R110, R110, R3 ;  /* 0x000000036e6e7220 */ /* 0x000fe20000410000 */
[----:B-1----:R-:W-:Y:S01]  /*7220*/  F2FP.F16.F32.PACK_AB R12, R50, R51 ;  /* 0x00000033320c723e */ /* 0x002fe200000000ff */
[-C--:B------:R-:W-:Y:S01]  /*7230*/  FMUL.FTZ R111, R111, R3.reuse ;  /* 0x000000036f6f7220 */ /* 0x080fe20000410000 */
        /* <DEDUP_REMOVED lines=14> */
[----:B------:R-:W-:Y:S01]  /*7320*/  PLOP3.LUT P1, PT, PT, PT, UP0, 0x80, 0x0 ;  /* 0x000000000000781c */ /* 0x000fe20003f2f008 */
[-C--:B------:R-:W-:Y:S01]  /*7330*/  FMUL.FTZ R123, R123, R3.reuse ;  /* 0x000000037b7b7220 */ /* 0x080fe20000410000 */
        /* <DEDUP_REMOVED lines=37> */
[----:B0-----:R-:W-:-:S02]  /*7590*/  IMAD.MOV.U32 R4, RZ, RZ, R54 ;  /* 0x000000ffff047224 */ /* 0x001fc400078e0036 */
[----:B------:R-:W-:Y:S01]  /*75a0*/  IMAD.MOV.U32 R3, RZ, RZ, R69 ;  /* 0x000000ffff037224 */ /* 0x000fe200078e0045 */
[----:B--2---:R-:W-:Y:S01]  /*75b0*/  NOP ;  /* 0x0000000000007918 */ /* 0x004fe20000000000 */
[----:B-1----:R-:W-:Y:S05]  /*75c0*/  @P1 BRA `(.L_x_1888) ;  /* 0xffffffcc00701947 */ /* 0x002fea000383ffff */
[----:B------:R-:W-:-:S05]  /*75d0*/  UMOV UR54, UR6 ;  /* 0x0000000600367c82 */ /* 0x000fca0008000000 */
.L_x_1877:
[----:B------:R-:W-:-:S13]  /*75e0*/  ISETP.LE.AND P1, PT, RZ, UR54, PT ;  /* 0x00000036ff007c0c */ /* 0x000fda000bf23270 */
[----:B------:R-:W-:Y:S05]  /*75f0*/  @!P1 BRA `(.L_x_1889) ;  /* 0x0000002800449947 */ /* 0x000fea0003800000 */
[----:B-1----:R-:W-:Y:S01]  /*7600*/  IMAD.MOV.U32 R4, RZ, RZ, R54 ;  /* 0x000000ffff047224 */ /* 0x002fe200078e0036 */
[----:B------:R-:W-:Y:S01]  /*7610*/  UMOV UR28, UR45 ;  /* 0x0000002d001c7c82 */ /* 0x000fe20008000000 */
[----:B------:R-:W-:Y:S01]  /*7620*/  IMAD.MOV.U32 R3, RZ, RZ, R69 ;  /* 0x000000ffff037224 */ /* 0x000fe200078e0045 */
[----:B------:R-:W-:Y:S01]  /*7630*/  UMOV UR35, UR44 ;  /* 0x0000002c00237c82 */ /* 0x000fe20008000000 */
[----:B------:R-:W-:Y:S01]  /*7640*/  ULDC UR34, c[0x0][0x9d8] ;  /* 0x0002760000227ab9 */ /* 0x000fe20000000800 */
[----:B------:R-:W-:-:S05]  /*7650*/  ULDC UR33, c[0x0][0x988] ;  /* 0x0002620000217ab9 */ /* 0x000fca0000000800 */
.L_x_1900:
[----:B------:R-:W-:Y:S01]  /*7660*/  ISETP.NE.AND P2, PT, RZ, UR37, PT ;  /* 0x00000025ff007c0c */ /* 0x000fe2000bf45270 */
[----:B------:R-:W-:-:S04]  /*7670*/  UISETP.NE.AND UP0, UPT, UR35, 0x1, UPT ;  /* 0x000000012300788c */ /* 0x000fc8000bf05270 */
[----:B------:R-:W-:-:S04]  /*7680*/  USEL UR45, URZ, 0x1, UP0 ;  /* 0x000000013f2d7887 */ /* 0x000fc80008000000 */
[----:B------:R-:W-:-:S04]  /*7690*/  ULOP3.LUT UR45, UR28, UR45, URZ, 0x3c, !UPT ;  /* 0x0000002d1c2d7292 */ /* 0x000fc8000f8e3c3f */
[----:B------:R-:W-:Y:S08]  /*76a0*/  @P2 BRA `(.L_x_1890) ;  /* 0x0000000000382947 */ /* 0x000ff00003800000 */
[----:B------:R-:W-:Y:S05]  /*76b0*/  @!P0 BRA `(.L_x_1891) ;  /* 0x0000000000048947 */ /* 0x000fea0003800000 */
[----:B------:R-:W-:Y:S01]  /*76c0*/  BPT.TRAP 0x1 ;  /* 0x000000040000795c */ /* 0x000fe20000300000 */
.L_x_1891:
[----:B------:R-:W-:Y:S01]  /*76d0*/  UIADD3 UR6, UR35, 0x1, URZ ;  /* 0x0000000123067890 */ /* 0x000fe2000fffe03f */
[----:B------:R-:W-:-:S03]  /*76e0*/  MOV R5, UR45 ;  /* 0x0000002d00057c02 */ /* 0x000fc60008000f00 */
[----:B------:R-:W-:Y:S01]  /*76f0*/  UISETP.NE.AND UP0, UPT, UR6, 0x2, UPT ;  /* 0x000000020600788c */ /* 0x000fe2000bf05270 */
[----:B------:R-:W-:-:S03]  /*7700*/  SHF.L.U32 R5, R5, 0x1f, RZ ;  /* 0x0000001f05057819 */ /* 0x000fc600000006ff */
[----:B------:R-:W-:-:S04]  /*7710*/  USEL UR6, UR6, URZ, UP0 ;  /* 0x0000003f06067287 */ /* 0x000fc80008000000 */
[----:B------:R-:W-:-:S09]  /*7720*/  ULEA UR6, UR6, UR40, 0x3 ;  /* 0x0000002806067291 */ /* 0x000fd2000f8e183f */
[----:B------:R0:W1:Y:S01]  /*7730*/  SYNCS.PHASECHK.TRANS64.TRYWAIT P1, [UR6+0x2d830], R5 ;  /* 0x02d83005ff0075a7 */ /* 0x0000620008020146 */
[----:B------:R-:W-:Y:S05]  /*7740*/  @!P0 BRA `(.L_x_1892) ;  /* 0x0000000000048947 */ /* 0x000fea0003800000 */
[----:B------:R-:W-:Y:S01]  /*7750*/  BPT.TRAP 0x1 ;  /* 0x000000040000795c */ /* 0x000fe20000300000 */
.L_x_1892:
[----:B-1----:R-:W-:Y:S05]  /*7760*/  @P1 BRA `(.L_x_1890) ;  /* 0x0000000000081947 */ /* 0x002fea0003800000 */
[----:B------:R-:W1:Y:S02]  /*7770*/  SYNCS.PHASECHK.TRANS64.TRYWAIT P1, [UR6+0x2d830], R5 ;  /* 0x02d83005ff0075a7 */ /* 0x000e640008020146 */
[----:B-1----:R-:W-:Y:S05]  /*7780*/  @!P1 BRA `(.L_x_1893) ;  /* 0x0000008c003c9947 */ /* 0x002fea0003800000 */
.L_x_1890:
        /* <DEDUP_REMOVED lines=40> */
.L_x_1895:
[----:B------:R-:W-:Y:S01]  /*7a10*/  ULEA UR6, UR35, UR40, 0x3 ;  /* 0x0000002823067291 */ /* 0x000fe2000f8e183f */
[----:B------:R-:W-:-:S05]  /*7a20*/  IMAD.U32 R5, RZ, RZ, UR28 ;  /* 0x0000001cff057e24 */ /* 0x000fca000f8e00ff */
[----:B------:R-:W-:-:S04]  /*7a30*/  SHF.L.U32 R5, R5, 0x1f, RZ ;  /* 0x0000001f05057819 */ /* 0x000fc800000006ff */
[----:B------:R0:W1:Y:S01]  /*7a40*/  SYNCS.PHASECHK.TRANS64.TRYWAIT P1, [UR6+0x2d850], R5 ;  /* 0x02d85005ff0075a7 */ /* 0x0000620008020146 */
[----:B------:R-:W-:Y:S05]  /*7a50*/  @!P0 BRA `(.L_x_1896) ;  /* 0x0000000000048947 */ /* 0x000fea0003800000 */
[----:B------:R-:W-:Y:S01]  /*7a60*/  BPT.TRAP 0x1 ;  /* 0x000000040000795c */ /* 0x000fe20000300000 */
.L_x_1896:
[----:B-1----:R-:W-:Y:S05]  /*7a70*/  @P1 BRA `(.L_x_1894) ;  /* 0x0000000000081947 */ /* 0x002fea0003800000 */
[----:B------:R-:W1:Y:S02]  /*7a80*/  SYNCS.PHASECHK.TRANS64.TRYWAIT P1, [UR6+0x2d850], R5 ;  /* 0x02d85005ff0075a7 */ /* 0x000e640008020146 */
[----:B-1----:R-:W-:Y:S05]  /*7a90*/  @!P1 BRA `(.L_x_1897) ;  /* 0x0000008800909947 */ /* 0x002fea0003800000 */
.L_x_1894:
        /* <DEDUP_REMOVED lines=70> */
.L_x_1898:
        /* <DEDUP_REMOVED lines=67> */
[----:B------:R-:W-:-:S03]  /*8330*/  ULEA UR6, UR44, UR40, 0x3 ;  /* 0x000000282c067291 */ /* 0x000fc6000f8e183f */
[----:B------:R-:W2:Y:S01]  /*8340*/  MUFU.TANH R13, R13 ;  /* 0x0000000d000d7308 */ /* 0x000ea20000002400 */
[----:B0-----:R-:W-:Y:S01]  /*8350*/  FMNMX.FTZ R54, R10, R65, !PT ;  /* 0x000000410a367209 */ /* 0x001fe20007810000 */
[----:B------:R-:W-:-:S04]  /*8360*/  UIADD3 UR6, UR6, 0x2d840, URZ ;  /* 0x0002d84006067890 */ /* 0x000fc8000fffe03f */
[----:B------:R-:W-:Y:S02]  /*8370*/  UPRMT UR6, UR41, 0x654, UR6 ;  /* 0x0000065429067896 */ /* 0x000fe40008000006 */
[----:B------:R-:W0:Y:S01]  /*8380*/  MUFU.TANH R15, R15 ;  /* 0x0000000f000f7308 */ /* 0x000e220000002400 */
[----:B-1----:R-:W-:-:S06]  /*8390*/  FMNMX.FTZ R66, R12, R67, !PT ;  /* 0x000000430c427209 */ /* 0x002fcc0007810000 */
[----:B------:R-:W-:Y:S01]  /*83a0*/  SYNCS.ARRIVE.TRANS64.RED.A1T0 RZ, [UR6], RZ ;  /* 0x000000ffffff79a7 */ /* 0x000fe20008100406 */
        /* <DEDUP_REMOVED lines=184> */
[----:B------:R-:W-:Y:S01]  /*8f30*/  FFMA.FTZ R26, R53, UR33, -R32 ;  /* 0x00000021351a7c23 */ /* 0x000fe20008010820 */
[--C-:B------:R-:W-:Y:S01]  /*8f40*/  FFMA.FTZ R52, R52, UR33, -R77.reuse ;  /* 0x0000002134347c23 */ /* 0x100fe2000801084d */
[--C-:B------:R-:W-:Y:S01]  /*8f50*/  FFMA.FTZ R56, R56, UR33, -R77.reuse ;  /* 0x0000002138387c23 */ /* 0x100fe2000801084d */
[----:B------:R-:W-:Y:S01]  /*8f60*/  FFMA.FTZ R57, R57, UR33, -R77 ;  /* 0x0000002139397c23 */ /* 0x000fe2000801084d */
        /* <DEDUP_REMOVED lines=10> */
[--C-:B------:R-:W-:Y:S01]  /*9010*/  FFMA.FTZ R73, R73, UR33, -R77.reuse ;  /* 0x0000002149497c23 */ /* 0x100fe2000801084d */
[----:B------:R-:W-:Y:S01]  /*9020*/  FFMA.FTZ R74, R74, UR33, -R77 ;  /* 0x000000214a4a7c23 */ /* 0x000fe2000801084d */
[--C-:B------:R-:W-:Y:S01]  /*9030*/  FFMA.FTZ R77, R55, UR33, -R32.reuse ;  /* 0x00000021374d7c23 */ /* 0x100fe20008010820 */
[--C-:B------:R-:W-:Y:S01]  /*9040*/  FFMA.FTZ R55, R59, UR33, -R32.reuse ;  /* 0x000000213b377c23 */ /* 0x100fe20008010820 */
[--C-:B------:R-:W-:Y:S01]  /*9050*/  FFMA.FTZ R42, R62, UR33, -R32.reuse ;  /* 0x000000213e2a7c23 */ /* 0x100fe20008010820 */
[----:B------:R-:W-:Y:S01]  /*9060*/  FFMA.FTZ R53, R63, UR33, -R32 ;  /* 0x000000213f357c23 */ /* 0x000fe20008010820 */
        /* <DEDUP_REMOVED lines=56> */
[--C-:B------:R-:W-:Y:S01]  /*93f0*/  FFMA.FTZ R49, R66, UR33, -R32.reuse ;  /* 0x0000002142317c23 */ /* 0x100fe20008010820 */
[----:B------:R-:W-:-:S05]  /*9400*/  FFMA.FTZ R66, R76, UR33, -R32 ;  /* 0x000000214c427c23 */ /* 0x000fca0008010820 */
        /* <DEDUP_REMOVED lines=69> */
.L_x_1899:
        /* <DEDUP_REMOVED lines=14> */
[----:B------:R-:W-:Y:S01]  /*9940*/  FMUL.FTZ R92, R92, R4 ;  /* 0x000000045c5c7220 */ /* 0x000fe20000410000 */
[----:B------:R-:W-:Y:S01]  /*9950*/  F2FP.F16.F32.PACK_AB R11, R83, R12 ;  /* 0x0000000c530b723e */ /* 0x000fe200000000ff */
[-C--:B------:R-:W-:Y:S01]  /*9960*/  FMUL.FTZ R93, R93, R4.reuse ;  /* 0x000000045d5d7220 */ /* 0x080fe20000410000 */
[----:B------:R-:W-:Y:S01]  /*9970*/  F2FP.F16.F32.PACK_AB R29, R30, R29 ;  /* 0x0000001d1e1d723e */ /* 0x000fe200000000ff */
[----:B------:R-:W-:Y:S01]  /*9980*/  SYNCS.ARRIVE.TRANS64.RED.A1T0 RZ, [UR6], RZ ;  /* 0x000000ffffff79a7 */ /* 0x000fe20008100406 */
[----:B------:R-:W-:Y:S01]  /*9990*/  F2FP.F16.F32.PACK_AB R30, R78, R31 ;  /* 0x0000001f4e1e723e */ /* 0x000fe200000000ff */
[----:B------:R-:W-:Y:S01]  /*99a0*/  STSM.16.M88.4 [R16+0x21800], R32 ;  /* 0x0218002010007844 */ /* 0x000fe20000000200 */
[----:B------:R-:W-:Y:S01]  /*99b0*/  F2FP.F16.F32.PACK_AB R37, R38, R37 ;  /* 0x000000252625723e */ /* 0x000fe200000000ff */
[----:B------:R-:W-:Y:S01]  /*99c0*/  UIADD3 UR6, UR54, -0x1, URZ ;  /* 0xffffffff36067890 */ /* 0x000fe2000fffe03f */
[----:B------:R-:W-:Y:S01]  /*99d0*/  F2FP.F16.F32.PACK_AB R28, R28, R27 ;  /* 0x0000001b1c1c723e */ /* 0x000fe200000000ff */
[----:B------:R0:W-:Y:S01]  /*99e0*/  STSM.16.M88.4 [R19], R8 ;  /* 0x0000000813007844 */ /* 0x0001e20000000200 */
        /* <DEDUP_REMOVED lines=15> */
[-C--:B------:R-:W-:Y:S01]  /*9ae0*/  FMUL.FTZ R105, R105, R4.reuse ;  /* 0x0000000469697220 */ /* 0x080fe20000410000 */
[----:B0-----:R-:W-:Y:S01]  /*9af0*/  F2FP.F16.F32.PACK_AB R8, R52, R51 ;  /* 0x000000333408723e */ /* 0x001fe200000000ff */
[----:B------:R-:W-:Y:S01]  /*9b00*/  FMUL.FTZ R108, R108, R4 ;  /* 0x000000046c6c7220 */ /* 0x000fe20000410000 */
[----:B------:R-:W-:Y:S01]  /*9b10*/  F2FP.F16.F32.PACK_AB R9, R77, R26 ;  /* 0x0000001a4d09723e */ /* 0x000fe200000000ff */
[----:B------:R2:W-:Y:S01]  /*9b20*/  STSM.16.M88.4 [R16+0x27800], R44 ;  /* 0x0278002c10007844 */ /* 0x0005e20000000200 */
[----:B------:R-:W-:Y:S01]  /*9b30*/  F2FP.F16.F32.PACK_AB R10, R57, R56 ;  /* 0x00000038390a723e */ /* 0x000fe200000000ff */
[-C--:B------:R-:W-:Y:S01]  /*9b40*/  FMUL.FTZ R109, R109, R4.reuse ;  /* 0x000000046d6d7220 */ /* 0x080fe20000410000 */
        /* <DEDUP_REMOVED lines=59> */
[----:B--2---:R-:W-:Y:S05]  /*9f00*/  @P1 BRA `(.L_x_1900) ;  /* 0xffffffd400d41947 */ /* 0x004fea000383ffff */
.L_x_1889:
[----:B------:R-:W-:Y:S06]  /*9f10*/  BAR.ARV 0x8, 0x200 ;  /* 0x0208000000007b1d */ /* 0x000fec0000002000 */
[----:B------:R-:W-:Y:S05]  /*9f20*/  @!P0 BRA `(.L_x_1901) ;  /* 0x0000000000048947 */ /* 0x000fea0003800000 */
[----:B------:R-:W-:Y:S01]  /*9f30*/  BPT.TRAP 0x1 ;  /* 0x000000040000795c */ /* 0x000fe20000300000 */
.L_x_1901:
[----:B------:R-:W-:Y:S01]  /*9f40*/  ULEA UR8, UR44, UR40, 0x3 ;  /* 0x000000282c087291 */ /* 0x000fe2000f8e183f */
[----:B------:R-:W-:-:S05]  /*9f50*/  IMAD.U32 R3, RZ, RZ, UR45 ;  /* 0x0000002dff037e24 */ /* 0x000fca000f8e00ff */
[----:B------:R-:W-:-:S04]  /*9f60*/  SHF.L.U32 R3, R3, 0x1f, RZ ;  /* 0x0000001f03037819 */ /* 0x000fc800000006ff */
[----:B------:R0:W2:Y:S01]  /*9f70*/  SYNCS.PHASECHK.TRANS64.TRYWAIT P1, [UR8+0x2d850], R3 ;  /* 0x02d85003ff0075a7 */ /* 0x0000a20008020148 */
[----:B------:R-:W-:Y:S05]  /*9f80*/  @!P0 BRA `(.L_x_1902) ;  /* 0x0000000000048947 */ /* 0x000fea0003800000 */
[----:B------:R-:W-:Y:S01]  /*9f90*/  BPT.TRAP 0x1 ;  /* 0x000000040000795c */ /* 0x000fe20000300000 */
.L_x_1902:
[----:B--2---:R-:W-:Y:S05]  /*9fa0*/  @P1 BRA `(.L_x_1903) ;  /* 0x0000000000081947 */ /* 0x004fea0003800000 */
[----:B------:R-:W2:Y:S02]  /*9fb0*/  SYNCS.PHASECHK.TRANS64.TRYWAIT P1, [UR8+0x2d850], R3 ;  /* 0x02d85003ff0075a7 */ /* 0x000ea40008020148 */
[----:B--2---:R-:W-:Y:S05]  /*9fc0*/  @!P1 BRA `(.L_x_1904) ;  /* 0x00000064005c9947 */ /* 0x004fea0003800000 */
.L_x_1903:
[----:B------:R-:W-:Y:S01]  /*9fd0*/  UIADD3 UR40, UR40, 0x400, URZ ;  /* 0x0000040028287890 */ /* 0x000fe2000fffe03f */
[----:B------:R-:W-:Y:S01]  /*9fe0*/  WARPGROUP.ARRIVE ;  /* 0x00000000000079c5 */ /* 0x000fe20000000000 */
[----:B------:R-:W-:Y:S01]  /*9ff0*/  ULOP3.LUT UR36, UR36, 0x10000, URZ, 0xfc, !UPT ;  /* 0x0001000024247892 */ /* 0x000fe2000f8efc3f */
[----:B01----:R-:W0:Y:S01]  /*a000*/  SHFL.BFLY PT, R3, R2, 0x2, 0x1f ;  /* 0x0c401f0002037f89 */ /* 0x003e2200000e0000 */
[----:B------:R-:W-:Y:S01]  /*a010*/  USHF.R.U32.HI UR40, URZ, 0x4, UR40 ;  /* 0x000000043f287899 */ /* 0x000fe20008011628 */
[----:B------:R-:W-:Y:S01]  /*a020*/  MOV R46, RZ ;  /* 0x000000ff002e7202 */ /* 0x000fe20000000f00 */
[----:B------:R-:W-:Y:S01]  /*a030*/  UMOV UR5, 0x40000040 ;  /* 0x4000004000057882 */ /* 0x000fe20000000000 */
[----:B------:R-:W-:Y:S01]  /*a040*/  UMOV UR7, 0x80000020 ;  /* 0x8000002000077882 */ /* 0x000fe20000000000 */
[----:B------:R-:W-:Y:S01]  /*a050*/  ULOP3.LUT UR40, UR40, 0x3fff, URZ, 0xc0, !UPT ;  /* 0x00003fff28287892 */ /* 0x000fe2000f8ec03f */
[----:B------:R-:W1:Y:S01]  /*a060*/  SHFL.BFLY PT, R5, R0, 0x2, 0x1f ;  /* 0x0c401f0000057f89 */ /* 0x000e6200000e0000 */
[----:B------:R-:W-:Y:S01]  /*a070*/  UMOV UR4, UR36 ;  /* 0x0000002400047c82 */ /* 0x000fe20008000000 */
[----:B------:R-:W-:Y:S01]  /*a080*/  IMAD.U32 R10, RZ, RZ, UR33 ;  /* 0x00000021ff0a7e24 */ /* 0x000fe2000f8e00ff */
[----:B------:R-:W-:Y:S01]  /*a090*/  ULOP3.LUT UR9, UR40, 0x2000000, URZ, 0xfc, !UPT ;  /* 0x0200000028097892 */ /* 0x000fe2000f8efc3f */
[----:B------:R-:W-:-:S03]  /*a0a0*/  IMAD.MOV.U32 R38, RZ, RZ, -0x800000 ;  /* 0xff800000ff267424 */ /* 0x000fc600078e00ff */
        /* <DEDUP_REMOVED lines=76> */
.L_x_1905:
        /* <DEDUP_REMOVED lines=58> */
.L_x_1869:
        /* <DEDUP_REMOVED lines=23> */
[----:B------:R-:W-:Y:S02]  /*aa80*/  F2FP.F16.F32.PACK_AB R34, R133, R34 ;  /* 0x000000228522723e */ /* 0x000fe400000000ff */
        /* <DEDUP_REMOVED lines=46> */
[----:B------:R-:W-:Y:S02]  /*ad70*/  LOP3.LUT R14, R14, R15, RZ, 0x3c, !PT ;  /* 0x0000000f0e0e7212 */ /* 0x000fe400078e3cff */
[----:B------:R-:W-:-:S02]  /*ad80*/  IADD3.X R15, RZ, R5, RZ, P0, !PT ;  /* 0x00000005ff0f7210 */ /* 0x000fc400007fe4ff */
[----:B------:R-:W-:Y:S02]  /*ad90*/  IADD3 R37, P0, R40, 0x1800, RZ ;  /* 0x0000180028257810 */ /* 0x000fe40007f1e0ff */
[----:B------:R-:W-:Y:S01]  /*ada0*/  LOP3.LUT R2, R2, R43, RZ, 0x3c, !PT ;  /* 0x0000002b02027212 */ /* 0x000fe200078e3cff */
[----:B------:R-:W-:Y:S01]  /*adb0*/  IMAD.MOV.U32 R43, RZ, RZ, R52 ;  /* 0x000000ffff2b7224 */ /* 0x000fe200078e0034 */
[----:B-1----:R-:W-:Y:S02]  /*adc0*/  @P1 SHF.R.U32.HI R43, RZ, R50, R45 ;  /* 0x00000032ff2b1219 */ /* 0x002fe4000001162d */
[----:B------:R-:W-:Y:S02]  /*add0*/  LOP3.LUT R36, R37, 0x180, RZ, 0xc0, !PT ;  /* 0x0000018025247812 */ /* 0x000fe400078ec0ff */
[----:B------:R-:W-:Y:S01]  /*ade0*/  LOP3.LUT R10, R29, 0x180, RZ, 0xc0, !PT ;  /* 0x000001801d0a7812 */ /* 0x000fe200078ec0ff */
[----:B------:R-:W-:Y:S01]  /*adf0*/  IMAD.MOV R48, RZ, RZ, -R43 ;  /* 0x000000ffff307224 */ /* 0x000fe200078e0a2b */
[----:B------:R-:W-:-:S02]  /*ae00*/  MOV R47, R4 ;  /* 0x00000004002f7202 */ /* 0x000fc40000000f00 */
        /* <DEDUP_REMOVED lines=32> */
[----:B------:R-:W-:Y:S02]  /*b010*/  IADD3.X R29, RZ, R41, RZ, P3, !PT ;  /* 0x00000029ff1d7210 */ /* 0x000fe40001ffe4ff */
[----:B------:R-:W-:Y:S01]  /*b020*/  LOP3.LUT P0, RZ, R147, 0x3, RZ, 0xc0, !PT ;  /* 0x0000000393ff7812 */ /* 0x000fe2000780c0ff */
[----:B------:R-:W-:Y:S01]  /*b030*/  VIADD R7, R11, 0x8 ;  /* 0x000000080b077836 */ /* 0x000fe20000000000 */
[----:B------:R-:W-:Y:S02]  /*b040*/  IADD3 R5, R5, R15, RZ ;  /* 0x0000000f05057210 */ /* 0x000fe40007ffe0ff */
[----:B------:R-:W-:-:S02]  /*b050*/  LEA R43, P3, R4, UR6, 0x2 ;  /* 0x00000006042b7c11 */ /* 0x000fc4000f8610ff */
[----:B------:R-:W-:Y:S01]  /*b060*/  LOP3.LUT R30, R30, R31, RZ, 0x3c, !PT ;  /* 0x0000001f1e1e7212 */ /* 0x000fe200078e3cff */
[----:B------:R-:W-:Y:S01]  /*b070*/  IMAD.X R31, RZ, RZ, R41, P2 ;  /* 0x000000ffff1f7224 */ /* 0x000fe200010e0629 */
[-C--:B------:R-:W-:Y:S01]  /*b080*/  ISETP.GE.OR P2, PT, R11, R56.reuse, P0 ;  /* 0x000000380b00720c */ /* 0x080fe20000746670 */
[----:B------:R-:W-:Y:S01]  /*b090*/  SHFL.IDX PT, R58, R43, RZ, 0x1c1f ;  /* 0x001c1fff2b3a7589 */ /* 0x000fe200000e0000 */
[----:B------:R-:W-:Y:S02]  /*b0a0*/  ISETP.GE.OR P0, PT, R7, R56, P0 ;  /* 0x000000380700720c */ /* 0x000fe40000706670 */
[----:B------:R-:W-:Y:S01]  /*b0b0*/  LEA.HI.X R45, R4, UR7, R5, 0x2, P3 ;  /* 0x00000007042d7c11 */ /* 0x000fe200098f1405 */
[----:B------:R-:W-:Y:S01]  /*b0c0*/  SHFL.IDX PT, R60, R43, 0x1, 0x1c1f ;  /* 0x003c1f002b3c7f89 */ /* 0x000fe200000e0000 */
[----:B------:R-:W-:Y:S02]  /*b0d0*/  MOV R53, R8 ;  /* 0x0000000800357202 */ /* 0x000fe40000000f00 */
[----:B------:R-:W-:Y:S01]  /*b0e0*/  F2FP.F16.F32.PACK_AB R4, R97, R96 ;  /* 0x000000606104723e */ /* 0x000fe200000000ff */
[----:B------:R-:W0:Y:S01]  /*b0f0*/  SHFL.IDX PT, R59, R45, RZ, 0x1c1f ;  /* 0x001c1fff2d3b7589 */ /* 0x000e2200000e0000 */
[----:B------:R-:W-:-:S02]  /*b100*/  F2FP.F16.F32.PACK_AB R5, R99, R98 ;  /* 0x000000626305723e */ /* 0x000fc400000000ff */
[----:B------:R-:W-:Y:S01]  /*b110*/  F2FP.F16.F32.PACK_AB R6, R101, R100 ;  /* 0x000000646506723e */ /* 0x000fe200000000ff */
[----:B------:R-:W1:Y:S01]  /*b120*/  SHFL.IDX PT, R61, R45, 0x1, 0x1c1f ;  /* 0x003c1f002d3d7f89 */ /* 0x000e6200000e0000 */
[----:B------:R-:W-:Y:S02]  /*b130*/  F2FP.F16.F32.PACK_AB R7, R103, R102 ;  /* 0x000000666707723e */ /* 0x000fe400000000ff */
[----:B------:R-:W-:Y:S02]  /*b140*/  MOV R52, R12 ;  /* 0x0000000c00347202 */ /* 0x000fe40000000f00 */
[----:B------:R-:W-:Y:S01]  /*b150*/  F2FP.F16.F32.PACK_AB R8, R105, R104 ;  /* 0x000000686908723e */ /* 0x000fe200000000ff */
[----:B------:R-:W-:Y:S01]  /*b160*/  STSM.16.M88.4 [R53], R4 ;  /* 0x0000000435007844 */ /* 0x000fe20000000200 */
[----:B------:R-:W-:Y:S02]  /*b170*/  F2FP.F16.F32.PACK_AB R9, R107, R106 ;  /* 0x0000006a6b09723e */ /* 0x000fe400000000ff */
[----:B------:R-:W-:-:S02]  /*b180*/  F2FP.F16.F32.PACK_AB R10, R109, R108 ;  /* 0x0000006c6d0a723e */ /* 0x000fc400000000ff */
[----:B------:R-:W-:Y:S02]  /*b190*/  F2FP.F16.F32.PACK_AB R11, R111, R110 ;  /* 0x0000006e6f0b723e */ /* 0x000fe400000000ff */
[----:B------:R-:W-:Y:S02]  /*b1a0*/  F2FP.F16.F32.PACK_AB R12, R113, R112 ;  /* 0x00000070710c723e */ /* 0x000fe400000000ff */
[----:B------:R-:W-:Y:S01]  /*b1b0*/  F2FP.F16.F32.PACK_AB R13, R115, R114 ;  /* 0x00000072730d723e */ /* 0x000fe200000000ff */
[----:B------:R-:W-:Y:S01]  /*b1c0*/  STSM.16.M88.4 [R52], R8 ;  /* 0x0000000834007844 */ /* 0x000fe20000000200 */
[----:B------:R-:W-:Y:S02]  /*b1d0*/  F2FP.F16.F32.PACK_AB R14, R117, R116 ;  /* 0x00000074750e723e */ /* 0x000fe400000000ff */
[----:B------:R-:W-:Y:S02]  /*b1e0*/  F2FP.F16.F32.PACK_AB R15, R119, R118 ;  /* 0x00000076770f723e */ /* 0x000fe400000000ff */
[----:B------:R-:W-:-:S02]  /*b1f0*/  F2FP.F16.F32.PACK_AB R24, R121, R120 ;  /* 0x000000787918723e */ /* 0x000fc400000000ff */
[----:B------:R-:W-:Y:S01]  /*b200*/  F2FP.F16.F32.PACK_AB R25, R123, R122 ;  /* 0x0000007a7b19723e */ /* 0x000fe200000000ff */
[----:B------:R2:W-:Y:S01]  /*b210*/  STSM.16.M88.4 [R63], R12 ;  /* 0x0000000c3f007844 */ /* 0x0005e20000000200 */
[C---:B------:R-:W-:Y:S02]  /*b220*/  IADD3 R21, P4, R40.reuse, 0x6000, RZ ;  /* 0x0000600028157810 */ /* 0x040fe40007f9e0ff */
[----:B------:R-:W-:Y:S01]  /*b230*/  LOP3.LUT R3, R40, 0x180, RZ, 0xc0, !PT ;  /* 0x0000018028037812 */ /* 0x000fe200078ec0ff */
[----:B------:R3:W-:Y:S01]  /*b240*/  STSM.16.M88.4 [R62], R24 ;  /* 0x000000183e007844 */ /* 0x0007e20000000200 */
[----:B------:R-:W-:Y:S01]  /*b250*/  UIMAD UR5, UR10, UR8, URZ ;  /* 0x000000080a0572a4 */ /* 0x000fe2000f8e023f */
[----:B------:R-:W-:Y:S02]  /*b260*/  LOP3.LUT R20, R21, 0x180, RZ, 0xc0, !PT ;  /* 0x0000018015147812 */ /* 0x000fe400078ec0ff */
        /* <DEDUP_REMOVED lines=50> */
[----:B------:R-:W-:Y:S01]  /*b590*/  IMAD R0, R0, UR6, RZ ;  /* 0x0000000600007c24 */ /* 0x000fe2000f8e02ff */
[----:B------:R-:W-:Y:S01]  /*b5a0*/  IADD3 R25, R146, UR39, RZ ;  /* 0x0000002792197c10 */ /* 0x000fe2000fffe0ff */
[----:B------:R-:W-:Y:S01]  /*b5b0*/  IMAD.WIDE.U32 R2, R39, UR6, R2 ;  /* 0x0000000627027c25 */ /* 0x000fe2000f8e0002 */
[----:B------:R-:W-:-:S03]  /*b5c0*/  UIADD3 UR5, UR40, 0x2d820, URZ ;  /* 0x0002d82028057890 */ /* 0x000fc6000fffe03f */
[----:B------:R-:W-:Y:S01]  /*b5d0*/  IMAD R13, R39, UR7, R0 ;  /* 0x00000007270d7c24 */ /* 0x000fe2000f8e0200 */
        /* <DEDUP_REMOVED lines=23> */
.L_x_1909:
[----:B------:R-:W-:Y:S05]  /*b750*/  BSYNC B1 ;  /* 0x0000000000017941 */ /* 0x000fea0003800000 */
.L_x_1908:
        /* <DEDUP_REMOVED lines=15> */
[----:B-1----:R-:W-:-:S04]  /*b850*/  LEA R2, P0, R139, R12, 0x1 ;  /* 0x0000000c8b027211 */ /* 0x002fc800078008ff */
[----:B------:R-:W-:-:S05]  /*b860*/  LEA.HI.X R3, R139, R13, R151, 0x1, P0 ;  /* 0x0000000d8b037211 */ /* 0x000fca00000f0c97 */
[----:B------:R1:W-:Y:S01]  /*b870*/  ST.E.128 desc[UR50][R2.64], R8 ;  /* 0x0000000802007985 */ /* 0x0003e2000c101d32 */
[----:B------:R-:W-:Y:S05]  /*b880*/  BRA `(.L_x_1910) ;  /* 0x0000000400ec7947 */ /* 0x000fea0003800000 */
.L_x_1907:
        /* <DEDUP_REMOVED lines=45> */
[----:B------:R-:W-:-:S04]  /*bb60*/  LEA R4, P0, R2, UR6, 0x2 ;  /* 0x0000000602047c11 */ /* 0x000fc8000f8010ff */
[----:B------:R-:W-:-:S04]  /*bb70*/  IADD3 R3, R3, R7, RZ ;  /* 0x0000000703037210 */ /* 0x000fc80007ffe0ff */
[----:B------:R-:W-:Y:S01]  /*bb80*/  LEA.HI.X R5, R2, UR7, R3, 0x2, P0 ;  /* 0x0000000702057c11 */ /* 0x000fe200080f1403 */
[----:B------:R-:W-:-:S05]  /*bb90*/  IMAD.MOV.U32 R3, RZ, RZ, -0x800000 ;  /* 0xff800000ff037424 */ /* 0x000fca00078e00ff */
[----:B------:R2:W-:Y:S02]  /*bba0*/  STG.E desc[UR50][R4.64], R3 ;  /* 0x0000000304007986 */ /* 0x0005e4000c101932 */
.L_x_1912:
[----:B------:R-:W-:Y:S05]  /*bbb0*/  BSYNC B1 ;  /* 0x0000000000017941 */ /* 0x000fea0003800000 */
.L_x_1911:
        /* <DEDUP_REMOVED lines=20> */
[----:B------:R-:W-:Y:S01]  /*bd00*/  IMAD R0, R0, UR8, RZ ;  /* 0x0000000800007c24 */ /* 0x000fe2000f8e02ff */
[----:B------:R-:W-:Y:S01]  /*bd10*/  MOV R3, UR5 ;  /* 0x0000000500037c02 */ /* 0x000fe20008000f00 */
[----:B------:R-:W-:Y:S01]  /*bd20*/  IMAD.U32 R2, RZ, RZ, UR6 ;  /* 0x00000006ff027e24 */ /* 0x000fe2000f8e00ff */
[----:B------:R-:W-:Y:S01]  /*bd30*/  ULDC.64 UR6, c[0x0][0xad8] ;  /* 0x0002b60000067ab9 */ /* 0x000fe20000000a00 */
[C---:B------:R-:W-:Y:S01]  /*bd40*/  IMAD R9, R5.reuse, UR9, R0 ;  /* 0x0000000905097c24 */ /* 0x040fe2000f8e0200 */
[----:B------:R-:W-:Y:S01]  /*bd50*/  SHF.R.S32.HI R0, RZ, 0x1f, R7 ;  /* 0x0000001fff007819 */ /* 0x000fe20000011407 */
[----:B------:R-:W-:Y:S01]  /*bd60*/  IMAD.WIDE.U32 R2, R5, UR8, R2 ;  /* 0x0000000805027c25 */ /* 0x000fe2000f8e0002 */
[----:B------:R-:W-:-:S03]  /*bd70*/  ULDC UR5, c[0x0][0xa88] ;  /* 0x0002a20000057ab9 */ /* 0x000fc60000000800 */
        /* <DEDUP_REMOVED lines=26> */
.L_x_1914:
[----:B------:R-:W-:Y:S05]  /*bf20*/  BSYNC B1 ;  /* 0x0000000000017941 */ /* 0x000fea0003800000 */
.L_x_1913:
        /* <DEDUP_REMOVED lines=17> */
.L_x_1910:
[----:B------:R-:W-:Y:S05]  /*c040*/  BSYNC B0 ;  /* 0x0000000000007941 */ /* 0x000fea0003800000 */
.L_x_1906:
[----:B------:R-:W-:Y:S02]  /*c050*/  ULDC UR5, c[0x0][0xc38] ;  /* 0x00030e0000057ab9 */ /* 0x000fe40000000800 */
[----:B------:R-:W-:-:S06]  /*c060*/  UISETP.GE.AND UP0, UPT, UR4, UR5, UPT ;  /* 0x000000050400728c */ /* 0x000fcc000bf06270 */
[----:B------:R-:W-:-:S13]  /*c070*/  PLOP3.LUT P0, PT, PT, PT, UP0, 0x80, 0x0 ;  /* 0x000000000000781c */ /* 0x000fda0003f0f008 */
[----:B------:R-:W-:Y:S05]  /*c080*/  @!P0 BRA `(.L_x_1915) ;  /* 0xffffff4c00708947 */ /* 0x000fea000383ffff */
[----:B------:R-:W-:Y:S05]  /*c090*/  EXIT ;  /* 0x000000000000794d */ /* 0x000fea0003800000 */
.L_x_1865:
[----:B------:R-:W-:-:S08]  /*c0a0*/  NOP ;  /* 0x0000000000007918 */ /* 0x000fd00000000000 */
[----:B------:R-:W0:-:S00]  /*c0b0*/  USETMAXREG.DEALLOC.CTAPOOL 0x20 ;  /* 0x00000020000079c8 */ /* 0x000e0000080e0500 */
[----:B0-----:R-:W-:-:S06]  /*c0c0*/  LOP3.LUT R0, R0, 0x3, RZ, 0xc0, !PT ;  /* 0x0000000300007812 */ /* 0x001fcc00078ec0ff */
[----:B------:R-:W0:Y:S01]  /*c0d0*/  S2UR UR10, SR_CTAID.X ;  /* 0x00000000000a79c3 */ /* 0x000e220000002500 */
[----:B------:R-:W-:Y:S01]  /*c0e0*/  LOP3.LUT R16, R16, 0xfffff7ff, RZ, 0xc0, !PT ;  /* 0xfffff7ff10107812 */ /* 0x000fe200078ec0ff */
[----:B------:R-:W-:Y:S01]  /*c0f0*/  STL [R1+0x14], RZ ;  /* 0x000014ff01007387 */ /* 0x000fe20000100800 */
[----:B------:R-:W-:Y:S02]  /*c100*/  IMAD.MOV.U32 R26, RZ, RZ, 0x1 ;  /* 0x00000001ff1a7424 */ /* 0x000fe400078e00ff */
[----:B------:R-:W-:Y:S01]  /*c110*/  IMAD.MOV.U32 R23, RZ, RZ, RZ ;  /* 0x000000ffff177224 */ /* 0x000fe200078e00ff */
        /* <DEDUP_REMOVED lines=30> */
[C---:B0-----:R-:W-:Y:S02]  /*c300*/  SHF.L.U32 R0, R7.reuse, 0x3, RZ ;  /* 0x0000000307007819 */ /* 0x041fe400000006ff */
[----:B------:R-:W-:Y:S01]  /*c310*/  LOP3.LUT R6, R7, 0x7f, RZ, 0xc0, !PT ;  /* 0x0000007f07067812 */ /* 0x000fe200078ec0ff */
[----:B------:R-:W-:Y:S01]  /*c320*/  IMAD.U32 R17, RZ, RZ, UR8 ;  /* 0x00000008ff117e24 */ /* 0x000fe2000f8e00ff */
[C---:B------:R-:W-:Y:S01]  /*c330*/  LOP3.LUT R2, R0.reuse, 0xd8, RZ, 0xc0, !PT ;  /* 0x000000d800027812 */ /* 0x040fe200078ec0ff */
[----:B------:R-:W-:Y:S01]  /*c340*/  ULEA.HI UR5, UR5, UR4, URZ, 0x7 ;  /* 0x0000000405057291 */ /* 0x000fe2000f8f383f */
[----:B------:R-:W-:-:S02]  /*c350*/  LOP3.LUT R4, R0, 0x18, RZ, 0xc0, !PT ;  /* 0x0000001800047812 */ /* 0x000fc400078ec0ff */
[----:B------:R-:W-:Y:S01]  /*c360*/  LOP3.LUT R3, R2, 0x18, R7, 0x78, !PT ;  /* 0x0000001802037812 */ /* 0x000fe200078e7807 */
[----:B------:R-:W-:Y:S01]  /*c370*/  IMAD.U32 R2, RZ, RZ, UR10 ;  /* 0x0000000aff027e24 */ /* 0x000fe2000f8e00ff */
[----:B------:R-:W-:Y:S02]  /*c380*/  USHF.R.S32.HI UR39, URZ, 0x7, UR5 ;  /* 0x000000073f277899 */ /* 0x000fe40008011405 */
[----:B------:R-:W-:Y:S02]  /*c390*/  LOP3.LUT R5, R3, 0x320, R0, 0xf8, !PT ;  /* 0x0000032003057812 */ /* 0x000fe400078ef800 */
[----:B------:R-:W-:Y:S01]  /*c3a0*/  LOP3.LUT R0, R4, 0x20, RZ, 0xfc, !PT ;  /* 0x0000002004007812 */ /* 0x000fe200078efcff */
[----:B------:R0:W-:Y:S03]  /*c3b0*/  STL [R1+0x10], R2 ;  /* 0x0000100201007387 */ /* 0x0001e60000100800 */
[C---:B------:R-:W-:Y:S01]  /*c3c0*/  ISETP.GE.AND P0, PT, R0.reuse, UR7, PT ;  /* 0x0000000700007c0c */ /* 0x040fe2000bf06270 */
[----:B------:R1:W-:Y:S01]  /*c3d0*/  STL [R1+0x14], RZ ;  /* 0x000014ff01007387 */ /* 0x0003e20000100800 */
[----:B------:R-:W-:-:S02]  /*c3e0*/  ISETP.GE.AND P1, PT, R0, UR9, PT ;  /* 0x0000000900007c0c */ /* 0x000fc4000bf26270 */
        /* <DEDUP_REMOVED lines=8> */
[----:B------:R-:W-:Y:S02]  /*c470*/  ISETP.GE.AND P1, PT, R0, UR9, PT ;  /* 0x0000000900007c0c */ /* 0x000fe4000bf26270 */
        /* <DEDUP_REMOVED lines=12> */
[----:B------:R-:W-:Y:S02]  /*c540*/  ISETP.GE.AND P1, PT, R4, UR7, PT ;  /* 0x0000000704007c0c */ /* 0x000fe4000bf26270 */
        /* <DEDUP_REMOVED lines=9> */
.L_x_1965:
        /* <DEDUP_REMOVED lines=23> */
.L_x_1917:
[----:B------:R-:W-:Y:S01]  /*c750*/  ULDC UR8, c[0x0][0xc54] ;  /* 0x0003150000087ab9 */ /* 0x000fe20000000800 */
[----:B------:R-:W-:Y:S01]  /*c760*/  UMOV UR6, UR7 ;  /* 0x0000000700067c82 */ /* 0x000fe20008000000 */
[----:B------:R-:W-:-:S11]  /*c770*/  UISETP.NE.AND UP0, UPT, UR8, 0x1, UPT ;  /* 0x000000010800788c */ /* 0x000fd6000bf05270 */
[----:B------:R-:W-:Y:S02]  /*c780*/  @UP0 ULDC.64 UR10, c[0x0][0xc58] ;  /* 0x00031600000a0ab9 */ /* 0x000fe40000000a00 */
[----:B------:R-:W-:-:S04]  /*c790*/  UIMAD.WIDE.U32 UR4, UR7, UR10, URZ ;  /* 0x0000000a070472a5 */ /* 0x000fc8000f8e003f */
[----:B------:R-:W-:-:S04]  /*c7a0*/  @UP0 USHF.R.U32.HI UR6, URZ, UR11, UR5 ;  /* 0x0000000b3f060299 */ /* 0x000fc80008011605 */
[----:B------:R-:W-:-:S12]  /*c7b0*/  UIMAD UR4, UR6, UR8, URZ ;  /* 0x00000008060472a4 */ /* 0x000fd8000f8e023f */
.L_x_1918:
[----:B------:R-:W-:Y:S01]  /*c7c0*/  ULDC UR5, c[0x0][0xc48] ;  /* 0x0003120000057ab9 */ /* 0x000fe20000000800 */
[----:B------:R-:W-:Y:S01]  /*c7d0*/  ULDC.64 UR8, c[0x0][0xa28] ;  /* 0x00028a0000087ab9 */ /* 0x000fe20000000a00 */
[----:B------:R-:W-:Y:S01]  /*c7e0*/  UISETP.NE.AND UP1, UPT, UR5, 0x1, UPT ;  /* 0x000000010500788c */ /* 0x000fe2000bf25270 */
[----:B------:R-:W-:Y:S01]  /*c7f0*/  MOV R19, RZ ;  /* 0x000000ff00137202 */ /* 0x000fe20000000f00 */
        /* <DEDUP_REMOVED lines=19> */
[----:B------:R-:W-:Y:S01]  /*c930*/  UISETP.NE.AND UP2, UPT, UR5, 0x1, UPT ;  /* 0x000000010500788c */ /* 0x000fe2000bf45270 */
[----:B------:R-:W-:Y:S01]  /*c940*/  BSSY B7, `(.L_x_1919) ;  /* 0x0000346000077945 */ /* 0x000fe20003800000 */
[----:B------:R-:W-:Y:S02]  /*c950*/  UIADD3 UR43, UR43, UR4, URZ ;  /* 0x000000042b2b7290 */ /* 0x000fe4000fffe03f */
[----:B------:R-:W-:Y:S02]  /*c960*/  UP2UR UR47, UPR, URZ, 0x4 ;  /* 0x000000043f2f7883 */ /* 0x000fe40008000000 */
[----:B------:R-:W-:-:S04]  /*c970*/  UIMAD UR6, UR43, 0xc0, URZ ;  /* 0x000000c02b0678a4 */ /* 0x000fc8000f8e023f */
[----:B------:R-:W-:Y:S01]  /*c980*/  UIADD3 UR6, UR6, 0xbf, URZ ;  /* 0x000000bf06067890 */ /* 0x000fe2000fffe03f */
[----:B------:R-:W-:Y:S01]  /*c990*/  @UP2 ULDC UR4, c[0x0][0x44c] ;  /* 0x0001130000042ab9 */ /* 0x000fe20000000800 */
[----:B------:R-:W-:Y:S02]  /*c9a0*/  @UP2 ULDC UR7, c[0x0][0x450] ;  /* 0x0001140000072ab9 */ /* 0x000fe40000000800 */
[----:B------:R-:W-:-:S04]  /*c9b0*/  UIMAD.WIDE.U32 UR4, UR6, UR4, URZ ;  /* 0x00000004060472a5 */ /* 0x000fc8000f8e003f */
[----:B------:R-:W-:-:S04]  /*c9c0*/  @UP2 USHF.R.U32.HI UR6, URZ, UR7, UR5 ;  /* 0x000000073f062299 */ /* 0x000fc80008011605 */
[----:B------:R-:W-:-:S04]  /*c9d0*/  UIADD3 UR6, UR38, UR6, URZ ;  /* 0x0000000626067290 */ /* 0x000fc8000fffe03f */
[----:B------:R-:W-:-:S04]  /*c9e0*/  USHF.R.S32.HI UR4, URZ, 0x1f, UR6 ;  /* 0x0000001f3f047899 */ /* 0x000fc80008011406 */
[----:B------:R-:W-:-:S04]  /*c9f0*/  ULEA.HI UR4, UR4, UR6, URZ, 0x7 ;  /* 0x0000000604047291 */ /* 0x000fc8000f8f383f */
[----:B------:R-:W-:-:S04]  /*ca00*/  USHF.R.S32.HI UR4, URZ, 0x7, UR4 ;  /* 0x000000073f047899 */ /* 0x000fc80008011404 */
[----:B------:R-:W-:-:S04]  /*ca10*/  UISETP.LT.AND UP0, UPT, UR39, UR4, UPT ;  /* 0x000000042700728c */ /* 0x000fc8000bf01270 */
[----:B------:R-:W-:-:S06]  /*ca20*/  USEL UR44, UR39, UR4, UP0 ;  /* 0x00000004272c7287 */ /* 0x000fcc0008000000 */
[----:B------:R-:W-:Y:S01]  /*ca30*/  ISETP.LT.AND P0, PT, RZ, UR44, PT ;  /* 0x0000002cff007c0c */ /* 0x000fe2000bf01270 */
[----:B--2---:R0:W-:-:S12]  /*ca40*/  STL [R1+0x8], R19 ;  /* 0x0000081301007387 */ /* 0x0041d80000100800 */
        /* <DEDUP_REMOVED lines=19> */
.L_x_1920:
        /* <DEDUP_REMOVED lines=11> */
[----:B------:R-:W-:Y:S02]  /*cc30*/  IMAD.U32 R5, RZ, RZ, UR7 ;  /* 0x00000007ff057e24 */ /* 0x000fe4000f8e00ff */
[----:B------:R-:W-:Y:S02]  /*cc40*/  IMAD.U32 R6, RZ, RZ, UR8 ;  /* 0x00000008ff067e24 */ /* 0x000fe4000f8e00ff */
[----:B------:R-:W-:-:S02]  /*cc50*/  IMAD.U32 R10, RZ, RZ, UR4 ;  /* 0x00000004ff0a7e24 */ /* 0x000fc4000f8e00ff */
[----:B------:R-:W-:Y:S02]  /*cc60*/  IMAD.U32 R11, RZ, RZ, UR5 ;  /* 0x00000005ff0b7e24 */ /* 0x000fe4000f8e00ff */
[----:B------:R-:W-:Y:S02]  /*cc70*/  IMAD.MOV.U32 R8, RZ, RZ, 0x70 ;  /* 0x00000070ff087424 */ /* 0x000fe400078e00ff */
[----:B------:R-:W-:Y:S02]  /*cc80*/  IMAD.MOV.U32 R12, RZ, RZ, 0x1 ;  /* 0x00000001ff0c7424 */ /* 0x000fe400078e00ff */
[----:B------:R-:W-:-:S07]  /*cc90*/  IMAD.MOV.U32 R13, RZ, RZ, RZ ;  /* 0x000000ffff0d7224 */ /* 0x000fce00078e00ff */
[----:B------:R-:W-:-:S07]  /*cca0*/  LEPC R20, `(.L_x_1923) ;  /* 0x000000001014794e */ /* 0x000fce0000000000 */
[----:B01----:R-:W-:Y:S05]  /*ccb0*/  CALL.ABS.NOINC R2 ;  /* 0x0000000002007343 */ /* 0x003fea0003c00000 */
.L_x_1923:
[----:B------:R-:W-:Y:S05]  /*ccc0*/  BSYNC B6 ;  /* 0x0000000000067941 */ /* 0x000fea0003800000 */
.L_x_1922:
        /* <DEDUP_REMOVED lines=9> */
[----:B------:R-:W-:Y:S01]  /*cd60*/  MOV R4, UR6 ;  /* 0x0000000600047c02 */ /* 0x000fe20008000f00 */
[----:B------:R-:W-:Y:S01]  /*cd70*/  IMAD.U32 R5, RZ, RZ, UR7 ;  /* 0x00000007ff057e24 */ /* 0x000fe2000f8e00ff */
[----:B------:R-:W-:Y:S01]  /*cd80*/  MOV R12, 0x1 ;  /* 0x00000001000c7802 */ /* 0x000fe20000000f00 */
[----:B------:R-:W-:Y:S02]  /*cd90*/  IMAD.U32 R6, RZ, RZ, UR8 ;  /* 0x00000008ff067e24 */ /* 0x000fe4000f8e00ff */
[----:B------:R-:W-:-:S02]  /*cda0*/  IMAD.U32 R7, RZ, RZ, UR9 ;  /* 0x00000009ff077e24 */ /* 0x000fc4000f8e00ff */
[----:B------:R-:W-:Y:S02]  /*cdb0*/  IMAD.U32 R10, RZ, RZ, UR4 ;  /* 0x00000004ff0a7e24 */ /* 0x000fe4000f8e00ff */
[----:B------:R-:W-:Y:S02]  /*cdc0*/  IMAD.U32 R11, RZ, RZ, UR5 ;  /* 0x00000005ff0b7e24 */ /* 0x000fe4000f8e00ff */
[----:B------:R-:W-:Y:S02]  /*cdd0*/  IMAD.MOV.U32 R8, RZ, RZ, 0x70 ;  /* 0x00000070ff087424 */ /* 0x000fe400078e00ff */
[----:B-1----:R-:W-:-:S07]  /*cde0*/  IMAD.MOV.U32 R13, RZ, RZ, RZ ;  /* 0x000000ffff0d7224 */ /* 0x002fce00078e00ff */
[----:B------:R-:W-:-:S07]  /*cdf0*/  LEPC R20, `(.L_x_1926) ;  /* 0x000000001014794e */ /* 0x000fce0000000000 */
[----:B0-2---:R-:W-:Y:S05]  /*ce00*/  CALL.ABS.NOINC R2 ;  /* 0x0000000002007343 */ /* 0x005fea0003c00000 */
.L_x_1926:
        /* <DEDUP_REMOVED lines=15> */
.L_x_1925:
[----:B------:R-:W-:Y:S05]  /*cf00*/  BSYNC B6 ;  /* 0x0000000000067941 */ /* 0x000fea0003800000 */
.L_x_1924:
        /* <DEDUP_REMOVED lines=13> */
[----:B------:R-:W-:Y:S02]  /*cfe0*/  MOV R22, UR4 ;  /* 0x0000000400167c02 */ /* 0x000fe40008000f00 */
[----:B--2---:R2:W-:Y:S01]  /*cff0*/  STL [R1], R18 ;  /* 0x0000001201007387 */ /* 0x0045e20000100800 */
[----:B-1----:R-:W-:Y:S05]  /*d000*/  BRA.DIV UR5, `(.L_x_1927) ;  /* 0x0000003605647947 */ /* 0x002fea000b800000 */
.L_x_1981:
        /* <DEDUP_REMOVED lines=28> */
[----:B------:R-:W0:Y:S03]  /*d1d0*/  @!P0 LDC.64 R4, c[0x0][0x418] ;  /* 0x00010600ff048b82 */ /* 0x000e260000000a00 */
[----:B------:R-:W-:Y:S01]  /*d1e0*/  @!P0 IADD3 R0, R3, R0, RZ ;  /* 0x0000000003008210 */ /* 0x000fe20007ffe0ff */
        /* <DEDUP_REMOVED lines=16> */
.L_x_1928:
        /* <DEDUP_REMOVED lines=25> */
.L_x_1982:
[----:B------:R-:W-:Y:S05]  /*d480*/  BSYNC B0 ;  /* 0x0000000000007941 */ /* 0x000fea0003800000 */
.L_x_1929:
[----:B------:R-:W1:Y:S01]  /*d490*/  S2R R9, SR_TID.X ;  /* 0x0000000000097919 */ /* 0x000e620000002100 */
[----:B------:R-:W-:Y:S01]  /*d4a0*/  ULDC.64 UR4, c[0x0][0x300] ;  /* 0x0000c00000047ab9 */ /* 0x000fe20000000a00 */
[----:B------:R-:W-:Y:S01]  /*d4b0*/  LOP3.LUT P4, RZ, R16, 0x4, RZ, 0xc0, !PT ;  /* 0x0000000410ff7812 */ /* 0x000fe2000788c0ff */
[----:B------:R-:W-:Y:S01]  /*d4c0*/  IMAD R4, R4, UR4, RZ ;  /* 0x0000000404047c24 */ /* 0x000fe2000f8e02ff */
[C---:B------:R-:W-:Y:S01]  /*d4d0*/  LOP3.LUT P3, RZ, R16.reuse, 0x2, RZ, 0xc0, !PT ;  /* 0x0000000210ff7812 */ /* 0x040fe2000786c0ff */
        /* <DEDUP_REMOVED lines=22> */
[----:B------:R-:W-:Y:S02]  /*d640*/  ISETP.GE.AND P0, PT, R5, 0x1, PT ;  /* 0x000000010500780c */ /* 0x000fe40003f06270 */
[C---:B0-----:R-:W-:Y:S01]  /*d650*/  SHF.L.U32 R10, R9.reuse, 0x3, RZ ;  /* 0x00000003090a7819 */ /* 0x041fe200000006ff */
        /* <DEDUP_REMOVED lines=34> */
[----:B------:R-:W-:Y:S01]  /*d880*/  @P0 LEA R8, R7, R17, 0x1 ;  /* 0x0000001107080211 */ /* 0x000fe200078e08ff */
        /* <DEDUP_REMOVED lines=10> */
.L_x_1992:
        /* <DEDUP_REMOVED lines=12> */
.L_x_1932:
        /* <DEDUP_REMOVED lines=11> */
.L_x_1933:
        /* <DEDUP_REMOVED lines=11> */
[----:B------:R-:W-:Y:S01]  /*db50*/  IMAD.U32 R4, RZ, RZ, UR6 ;  /* 0x00000006ff047e24 */ /* 0x000fe2000f8e00ff */
[----:B-1----:R-:W-:Y:S01]  /*db60*/  MOV R6, UR8 ;  /* 0x0000000800067c02 */ /* 0x002fe20008000f00 */
[----:B------:R-:W0:Y:S01]  /*db70*/  LDC.64 R2, c[0x4][R2] ;  /* 0x0100000002027b82 */ /* 0x000e220000000a00 */
        /* <DEDUP_REMOVED lines=8> */
[----:B0-----:R-:W-:Y:S05]  /*dc00*/  CALL.ABS.NOINC R2 ;  /* 0x0000000002007343 */ /* 0x001fea0003c00000 */
.L_x_1935:
[----:B------:R-:W-:Y:S05]  /*dc10*/  BSYNC B6 ;  /* 0x0000000000067941 */ /* 0x000fea0003800000 */
.L_x_1934:
[----:B------:R2:W5:Y:S01]  /*dc20*/  LDL R10, [R1+0xc] ;  /* 0x00000c00010a7983 */ /* 0x0005620000100800 */
[----:B------:R-:W-:Y:S01]  /*dc30*/  UISETP.NE.AND UP0, UPT, UR47, URZ, UPT ;  /* 0x0000003f2f00728c */ /* 0x000fe2000bf05270 */
[----:B-1----:R-:W-:Y:S01]  /*dc40*/  IMAD.U32 R6, RZ, RZ, UR43 ;  /* 0x0000002bff067e24 */ /* 0x002fe2000f8e00ff */
[----:B0-----:R-:W0:Y:S01]  /*dc50*/  S2R R2, SR_TID.X ;  /* 0x0000000000027919 */ /* 0x001e220000002100 */
[----:B------:R-:W1:Y:S03]  /*dc60*/  S2R R20, SR_TID.X ;  /* 0x0000000000147919 */ /* 0x000e660000002100 */
[----:B------:R-:W-:Y:S01]  /*dc70*/  PLOP3.LUT P0, PT, PT, PT, UP0, 0x80, 0x0 ;  /* 0x000000000000781c */ /* 0x000fe20003f0f008 */
[----:B------:R-:W-:Y:S01]  /*dc80*/  ULDC.64 UR8, c[0x0][0x2d8] ;  /* 0x0000b60000087ab9 */ /* 0x000fe20000000a00 */
[----:B------:R-:W-:-:S03]  /*dc90*/  R2UR UR6, R29 ;  /* 0x000000001d0672ca */ /* 0x000fc600000e0000 */
[----:B------:R-:W-:Y:S01]  /*dca0*/  @UP0 ULDC UR4, c[0x0][0x44c] ;  /* 0x0001130000040ab9 */ /* 0x000fe20000000800 */
[----:B------:R-:W-:Y:S01]  /*dcb0*/  R2UR UR7, R22 ;  /* 0x00000000160772ca */ /* 0x000fe200000e0000 */
[----:B------:R-:W-:Y:S01]  /*dcc0*/  ULDC UR12, c[0x0][0x448] ;  /* 0x00011200000c7ab9 */ /* 0x000fe20000000800 */
[----:B------:R-:W-:Y:S01]  /*dcd0*/  ULDC.64 UR10, c[0x0][0x280] ;  /* 0x0000a000000a7ab9 */ /* 0x000fe20000000a00 */
[----:B------:R-:W-:Y:S01]  /*dce0*/  @UP0 ULDC UR13, c[0x0][0x44c] ;  /* 0x00011300000d0ab9 */ /* 0x000fe20000000800 */
[C---:B------:R-:W-:Y:S02]  /*dcf0*/  LOP3.LUT P3, RZ, R16.reuse, 0x400, RZ, 0xc0, !PT ;  /* 0x0000040010ff7812 */ /* 0x040fe4000786c0ff */
[C---:B------:R-:W-:Y:S02]  /*dd00*/  LOP3.LUT P4, RZ, R16.reuse, 0x200, RZ, 0xc0, !PT ;  /* 0x0000020010ff7812 */ /* 0x040fe4000788c0ff */
[----:B------:R-:W-:Y:S02]  /*dd10*/  LOP3.LUT P5, RZ, R16, 0x100, RZ, 0xc0, !PT ;  /* 0x0000010010ff7812 */ /* 0x000fe400078ac0ff */
[----:B0-----:R-:W-:-:S02]  /*dd20*/  LOP3.LUT R2, R2, 0x7f, RZ, 0xc0, !PT ;  /* 0x0000007f02027812 */ /* 0x001fc400078ec0ff */
[----:B-1----:R-:W-:Y:S02]  /*dd30*/  SHF.L.U32 R20, R20, 0x5, RZ ;  /* 0x0000000514147819 */ /* 0x002fe400000006ff */
[----:B------:R-:W-:Y:S02]  /*dd40*/  SHF.R.U32.HI R2, RZ, 0x2, R2 ;  /* 0x00000002ff027819 */ /* 0x000fe40000011602 */
[----:B------:R-:W-:-:S04]  /*dd50*/  LOP3.LUT R20, R20, 0x60, RZ, 0xc0, !PT ;  /* 0x0000006014147812 */ /* 0x000fc800078ec0ff */
[----:B------:R-:W-:-:S05]  /*dd60*/  LOP3.LUT R2, R2, R20, RZ, 0xfc, !PT ;  /* 0x0000001402027212 */ /* 0x000fca00078efcff */
[----:B------:R-:W-:-:S04]  /*dd70*/  IMAD R6, R6, 0xc0, R2 ;  /* 0x000000c006067824 */ /* 0x000fc800078e0202 */
        /* <DEDUP_REMOVED lines=33> */
[----:B------:R-:W-:Y:S02]  /*df90*/  PLOP3.LUT P0, PT, PT, PT, UP0, 0x80, 0x0 ;  /* 0x000000000000781c */ /* 0x000fe40003f0f008 */
[----:B------:R-:W-:-:S11]  /*dfa0*/  IADD3 R6, R6, 0x80, RZ ;  /* 0x0000008006067810 */ /* 0x000fd60007ffe0ff */
        /* <DEDUP_REMOVED lines=27> */
[----:B------:R-:W-:-:S03]  /*e160*/  IMAD.U32 R4, RZ, RZ, UR43 ;  /* 0x0000002bff047e24 */ /* 0x000fc6000f8e00ff */
[----:B------:R-:W1:Y:S01]  /*e170*/  SHFL.IDX PT, R2, R5, RZ, 0x1c1f ;  /* 0x001c1fff05027589 */ /* 0x000e6200000e0000 */
[----:B------:R-:W-:-:S03]  /*e180*/  IMAD R4, R4, 0xc0, R21 ;  /* 0x000000c004047824 */ /* 0x000fc600078e0215 */
[----:B------:R-:W-:Y:S01]  /*e190*/  SHFL.IDX PT, R14, R7, 0x1, 0x1c1f ;  /* 0x003c1f00070e7f89 */ /* 0x000fe200000e0000 */
[C---:B------:R-:W-:Y:S01]  /*e1a0*/  VIADD R8, R4.reuse, 0x20 ;  /* 0x0000002004087836 */ /* 0x040fe20000000000 */
[----:B------:R-:W-:-:S13]  /*e1b0*/  ISETP.GE.AND P0, PT, R4, UR37, PT ;  /* 0x0000002504007c0c */ /* 0x000fda000bf06270 */
[----:B0-----:R-:W-:-:S04]  /*e1c0*/  @!P0 LEA R3, P1, R20, R3, 0x1 ;  /* 0x0000000314038211 */ /* 0x001fc800078208ff */
[----:B-1----:R-:W-:-:S04]  /*e1d0*/  @!P0 IADD3.X R2, RZ, R2, RZ, P1, !PT ;  /* 0x00000002ff028210 */ /* 0x002fc80000ffe4ff */
        /* <DEDUP_REMOVED lines=34> */
[----:B------:R-:W-:Y:S02]  /*e400*/  SHFL.IDX PT, R0, R6, RZ, 0x1c1f ;  /* 0x001c1fff06007589 */ /* 0x000fe400000e0000 */
[----:B------:R-:W-:Y:S01]  /*e410*/  @!P0 MOV R2, R8 ;  /* 0x0000000800028202 */ /* 0x000fe20000000f00 */
[----:B---3--:R-:W-:Y:S01]  /*e420*/  @!P0 IMAD.X R9, RZ, RZ, R5, P1 ;  /* 0x000000ffff098224 */ /* 0x008fe200008e0605 */
[----:B------:R-:W-:Y:S03]  /*e430*/  SHFL.IDX PT, R6, R6, 0x1, 0x1c1f ;  /* 0x003c1f0006067f89 */ /* 0x000fe600000e0000 */
        /* <DEDUP_REMOVED lines=14> */
.L_x_2005:
[----:B------:R-:W-:-:S05]  /*e520*/  VIADD R4, R4, 0xa0 ;  /* 0x000000a004047836 */ /* 0x000fca0000000000 */
[----:B------:R-:W-:-:S13]  /*e530*/  ISETP.GE.AND P0, PT, R4, UR37, PT ;  /* 0x0000002504007c0c */ /* 0x000fda000bf06270 */
[----:B0-----:R-:W-:-:S04]  /*e540*/  @!P0 LEA R2, P1, R20, R14, 0x1 ;  /* 0x0000000e14028211 */ /* 0x001fc800078208ff */
[----:B------:R-:W-:-:S05]  /*e550*/  @!P0 IADD3.X R3, RZ, R6, RZ, P1, !PT ;  /* 0x00000006ff038210 */ /* 0x000fca0000ffe4ff */
        /* <DEDUP_REMOVED lines=8> */
.L_x_1937:
        /* <DEDUP_REMOVED lines=18> */
.L_x_2006:
[----:B------:R-:W-:Y:S05]  /*e700*/  BSYNC B0 ;  /* 0x0000000000007941 */ /* 0x000fea0003800000 */
.L_x_1938:
[----:B------:R-:W-:-:S06]  /*e710*/  UISETP.GE.AND UP0, UPT, UR44, 0x2, UPT ;  /* 0x000000022c00788c */ /* 0x000fcc000bf06270 */
[----:B------:R-:W-:-:S13]  /*e720*/  PLOP3.LUT P0, PT, PT, PT, UP0, 0x40, 0x0 ;  /* 0x000000000000781c */ /* 0x000fda0003f0e808 */
[----:B------:R-:W-:Y:S05]  /*e730*/  @P0 BRA `(.L_x_1940) ;  /* 0x0000000c00d40947 */ /* 0x000fea0003800000 */
[----:B------:R-:W-:Y:S01]  /*e740*/  UIADD3 UR4, UR44, -0x2, URZ ;  /* 0xfffffffe2c047890 */ /* 0x000fe2000fffe03f */
[----:B------:R-:W-:Y:S01]  /*e750*/  BSSY B0, `(.L_x_1940) ;  /* 0x00000f3000007945 */ /* 0x000fe20003800000 */
[----:B------:R-:W-:Y:S02]  /*e760*/  IMAD.MOV.U32 R20, RZ, RZ, R26 ;  /* 0x000000ffff147224 */ /* 0x000fe400078e001a */
[----:B------:R-:W-:Y:S02]  /*e770*/  IMAD.MOV.U32 R9, RZ, RZ, R23 ;  /* 0x000000ffff097224 */ /* 0x000fe400078e0017 */
[----:B------:R-:W-:Y:S02]  /*e780*/  IMAD.MOV.U32 R28, RZ, RZ, R24 ;  /* 0x000000ffff1c7224 */ /* 0x000fe400078e0018 */
[----:B0-----:R-:W-:-:S07]  /*e790*/  IMAD.U32 R0, RZ, RZ, UR4 ;  /* 0x00000004ff007e24 */ /* 0x001fce000f8e00ff */
.L_x_1953:
[----:B------:R-:W2:Y:S01]  /*e7a0*/  LDL R8, [R1+0x8] ;  /* 0x0000080001087983 */ /* 0x000ea20000100800 */
[----:B------:R-:W0:Y:S03]  /*e7b0*/  LDC R4, c[0x0][0x430] ;  /* 0x00010c00ff047b82 */ /* 0x000e260000000800 */
[----:B------:R-:W3:Y:S04]  /*e7c0*/  LDL R6, [R1+0x4] ;  /* 0x0000040001067983 */ /* 0x000ee80000100800 */
[----:B------:R-:W4:Y:S01]  /*e7d0*/  LDL R7, [R1] ;  /* 0x0000000001077983 */ /* 0x000f220000100800 */
[----:B------:R-:W1:Y:S01]  /*e7e0*/  S2R R3, SR_TID.X ;  /* 0x0000000000037919 */ /* 0x000e620000002100 */
[----:B0-----:R-:W-:-:S13]  /*e7f0*/  ISETP.NE.AND P0, PT, R4, 0x1, PT ;  /* 0x000000010400780c */ /* 0x001fda0003f05270 */
[----:B------:R-:W0:Y:S01]  /*e800*/  @P0 LDC R4, c[0x0][0x434] ;  /* 0x00010d00ff040b82 */ /* 0x000e220000000800 */
[----:B-1----:R-:W-:-:S04]  /*e810*/  LOP3.LUT R2, R3, 0x7f, RZ, 0xc0, !PT ;  /* 0x0000007f03027812 */ /* 0x002fc800078ec0ff */
[----:B------:R-:W-:-:S03]  /*e820*/  SHF.R.U32.HI R5, RZ, 0x2, R2 ;  /* 0x00000002ff057819 */ /* 0x000fc60000011602 */
[----:B------:R-:W1:Y:S01]  /*e830*/  @P0 LDC R2, c[0x0][0x438] ;  /* 0x00010e00ff020b82 */ /* 0x000e620000000800 */
[----:B------:R-:W-:Y:S01]  /*e840*/  SHF.L.U32 R3, R3, 0x5, RZ ;  /* 0x0000000503037819 */ /* 0x000fe200000006ff */
[----:B------:R-:W-:-:S03]  /*e850*/  IMAD R5, R0, 0x80, R5 ;  /* 0x0000008000057824 */ /* 0x000fc600078e0205 */
[----:B------:R-:W-:Y:S01]  /*e860*/  LOP3.LUT R3, R3, 0x60, RZ, 0xc0, !PT ;  /* 0x0000006003037812 */ /* 0x000fe200078ec0ff */
[----:B------:R-:W-:Y:S05]  /*e870*/  YIELD ;  /* 0x0000000000007946 */ /* 0x000fea0003800000 */
[----:B------:R-:W-:Y:S01]  /*e880*/  ULDC.64 UR4, c[0x0][0x428] ;  /* 0x00010a0000047ab9 */ /* 0x000fe20000000a00 */
[----:B--2---:R-:W-:-:S05]  /*e890*/  IADD3 R5, R3, R5, R8 ;  /* 0x0000000503057210 */ /* 0x004fca0007ffe008 */
[----:B0-----:R-:W-:-:S04]  /*e8a0*/  @P0 IMAD.HI.U32 R3, R5, R4, RZ ;  /* 0x0000000405030227 */ /* 0x001fc800078e00ff */
[----:B------:R-:W-:Y:S01]  /*e8b0*/  IMAD.MOV.U32 R4, RZ, RZ, R5 ;  /* 0x000000ffff047224 */ /* 0x000fe200078e0005 */
        /* <DEDUP_REMOVED lines=9> */
[----:B------:R-:W-:Y:S01]  /*e950*/  VIADD R23, R9, 0x1 ;  /* 0x0000000109177836 */ /* 0x000fe20000000000 */
[----:B------:R-:W-:Y:S01]  /*e960*/  MOV R8, UR46 ;  /* 0x0000002e00087c02 */ /* 0x000fe20008000f00 */
        /* <DEDUP_REMOVED lines=14> */
.L_x_1941:
[----:B------:R-:W-:Y:S01]  /*ea50*/  IMAD R6, R23, 0x8, R17 ;  /* 0x0000000817067824 */ /* 0x000fe200078e0211 */
[----:B------:R-:W-:Y:S01]  /*ea60*/  SHF.L.U32 R0, R26, 0x1f, RZ ;  /* 0x0000001f1a007819 */ /* 0x000fe200000006ff */
[----:B------:R-:W-:Y:S03]  /*ea70*/  BSSY B1, `(.L_x_1942) ;  /* 0x0000003000017945 */ /* 0x000fe60003800000 */
[----:B------:R-:W0:Y:S02]  /*ea80*/  SYNCS.PHASECHK.TRANS64.TRYWAIT P0, [R6+URZ+0x2d840], R0 ;  /* 0x02d84000060075a7 */ /* 0x000e24000800017f */
[----:B0-----:R-:W-:Y:S05]  /*ea90*/  @!P0 BRA `(.L_x_1943) ;  /* 0x0000002800888947 */ /* 0x001fea0003800000 */
.L_x_2007:
[----:B------:R-:W-:Y:S05]  /*eaa0*/  BSYNC B1 ;  /* 0x0000000000017941 */ /* 0x000fea0003800000 */
.L_x_1942:
[----:B------:R-:W1:Y:S01]  /*eab0*/  S2R R12, SR_TID.X ;  /* 0x00000000000c7919 */ /* 0x000e620000002100 */
[----:B------:R-:W-:Y:S01]  /*eac0*/  SHF.R.S32.HI R21, RZ, 0x1f, R5 ;  /* 0x0000001fff157819 */ /* 0x000fe20000011405 */
[----:B------:R-:W-:Y:S01]  /*ead0*/  ULDC.64 UR4, c[0x0][0x300] ;  /* 0x0000c00000047ab9 */ /* 0x000fe20000000a00 */
[C---:B------:R-:W-:Y:S01]  /*eae0*/  LOP3.LUT P3, RZ, R16.reuse, 0x4, RZ, 0xc0, !PT ;  /* 0x0000000410ff7812 */ /* 0x040fe2000786c0ff */
        /* <DEDUP_REMOVED lines=12> */
[----:B------:R-:W-:Y:S01]  /*ebb0*/  IMAD R0, R29, UR4, RZ ;  /* 0x000000041d007c24 */ /* 0x000fe2000f8e02ff */
[----:B-1----:R-:W-:Y:S01]  /*ebc0*/  SHF.L.U32 R8, R12, 0x3, RZ ;  /* 0x000000030c087819 */ /* 0x002fe200000006ff */
[----:B------:R-:W-:-:S03]  /*ebd0*/  IMAD.WIDE.U32 R2, R22, UR4, R2 ;  /* 0x0000000416027c25 */ /* 0x000fc6000f8e0002 */
[----:B------:R-:W-:Y:S01]  /*ebe0*/  LOP3.LUT R8, R8, 0xd8, RZ, 0xc0, !PT ;  /* 0x000000d808087812 */ /* 0x000fe200078ec0ff */
[----:B------:R-:W-:Y:S01]  /*ebf0*/  IMAD R0, R22, UR5, R0 ;  /* 0x0000000516007c24 */ /* 0x000fe2000f8e0200 */
[----:B------:R-:W-:Y:S01]  /*ec00*/  ULDC.64 UR4, c[0x0][0x2e8] ;  /* 0x0000ba0000047ab9 */ /* 0x000fe20000000a00 */
        /* <DEDUP_REMOVED lines=37> */
.L_x_2017:
[----:B--2---:R-:W-:-:S04]  /*ee60*/  IADD3 R2, P0, R2, R0, RZ ;  /* 0x0000000002027210 */ /* 0x004fc80007f1e0ff */
[----:B------:R-:W-:Y:S02]  /*ee70*/  IADD3.X R3, RZ, R27, RZ, P0, !PT ;  /* 0x0000001bff037210 */ /* 0x000fe400007fe4ff */
[----:B------:R-:W-:-:S03]  /*ee80*/  PLOP3.LUT P0, PT, PT, PT, PT, 0x80, 0x0 ;  /* 0x000000000000781c */ /* 0x000fc60003f0f070 */
[----:B------:R-:W-:Y:S01]  /*ee90*/  @!PT LDS RZ, [RZ] ;  /* 0x00000000fffff984 */ /* 0x000fe20000000800 */
[----:B------:R-:W-:Y:S01]  /*eea0*/  @!PT LDS RZ, [RZ] ;  /* 0x00000000fffff984 */ /* 0x000fe20000000800 */
[----:B------:R-:W-:Y:S01]  /*eeb0*/  @!PT LDS RZ, [RZ] ;  /* 0x00000000fffff984 */ /* 0x000fe20000000800 */
[----:B------:R1:W-:Y:S04]  /*eec0*/  LDGSTS.E.BYPASS.LTC128B.128 [R8+0x16c00], desc[UR50][R2.64], !P3 ;  /* 0x16c0000002087fae */ /* 0x0003e8000d901d72 */
[----:B------:R1:W-:Y:S04]  /*eed0*/  LDGSTS.E.BYPASS.LTC128B.128 [R8+0x18c00], desc[UR50][R2.64+0x40], !P2 ;  /* 0x18c0004002087fae */ /* 0x0003e8000d101d72 */
[----:B------:R1:W-:Y:S01]  /*eee0*/  LDGSTS.E.BYPASS.LTC128B.128 [R8+0x1ac00], desc[UR50][R2.64+0x80], !P1 ;  /* 0x1ac0008002087fae */ /* 0x0003e2000c901d72 */
[----:B------:R-:W-:Y:S01]  /*eef0*/  NOP ;  /* 0x0000000000007918 */ /* 0x000fe20000000000 */
.L_x_1945:
        /* <DEDUP_REMOVED lines=11> */
.L_x_1946:
[----:B------:R1:W-:Y:S01]  /*efb0*/  SYNCS.ARRIVE.TRANS64.A1T0 RZ, [R6+URZ+0x2d830], RZ ;  /* 0x02d830ff06ff79a7 */ /* 0x0003e2000810003f */
[----:B------:R-:W-:Y:S05]  /*efc0*/  @!P2 BRA `(.L_x_1947) ;  /* 0x000000000004a947 */ /* 0x000fea0003800000 */
[----:B------:R-:W-:Y:S01]  /*efd0*/  BPT.TRAP 0x1 ;  /* 0x000000040000795c */ /* 0x000fe20000300000 */
.L_x_1947:
[----:B------:R-:W-:Y:S01]  /*efe0*/  SHF.L.U32 R2, R20, 0x1f, RZ ;  /* 0x0000001f14027819 */ /* 0x000fe200000006ff */
[----:B-1----:R-:W-:Y:S01]  /*eff0*/  IMAD R6, R9, 0x8, R17 ;  /* 0x0000000809067824 */ /* 0x002fe200078e0211 */
[----:B------:R-:W-:Y:S03]  /*f000*/  BSSY B1, `(.L_x_1948) ;  /* 0x0000003000017945 */ /* 0x000fe60003800000 */
[----:B------:R-:W1:Y:S02]  /*f010*/  SYNCS.PHASECHK.TRANS64.TRYWAIT P0, [R6+URZ+0x2d860], R2 ;  /* 0x02d86002060075a7 */ /* 0x000e64000800017f */
[----:B-1----:R-:W-:Y:S05]  /*f020*/  @!P0 BRA `(.L_x_1949) ;  /* 0x00000028007c8947 */ /* 0x002fea0003800000 */
.L_x_2018:
[----:B------:R-:W-:Y:S05]  /*f030*/  BSYNC B1 ;  /* 0x0000000000017941 */ /* 0x000fea0003800000 */
.L_x_1948:
[----:B------:R-:W0:Y:S01]  /*f040*/  S2R R3, SR_TID.X ;  /* 0x0000000000037919 */ /* 0x000e220000002100 */
[----:B-1----:R-:W-:Y:S01]  /*f050*/  IMAD.MOV.U32 R2, RZ, RZ, -0x80 ;  /* 0xffffff80ff027424 */ /* 0x002fe200078e00ff */
[----:B------:R-:W-:Y:S01]  /*f060*/  UMOV UR4, 0xffffffff ;  /* 0xffffffff00047882 */ /* 0x000fe20000000000 */
[----:B------:R-:W-:Y:S02]  /*f070*/  LOP3.LUT P3, RZ, R16, 0x20, RZ, 0xc0, !PT ;  /* 0x0000002010ff7812 */ /* 0x000fe4000786c0ff */
        /* <DEDUP_REMOVED lines=47> */
.L_x_2028:
        /* <DEDUP_REMOVED lines=26> */
[----:B------:R-:W-:-:S04]  /*f510*/  ULDC.64 UR4, c[0x0][0x318] ;  /* 0x0000c60000047ab9 */ /* 0x000fc80000000a00 */
[----:B------:R-:W-:Y:S02]  /*f520*/  IADD3 R3, R5, R3, RZ ;  /* 0x0000000305037210 */ /* 0x000fe40007ffe0ff */
[----:B0-----:R-:W-:-:S04]  /*f530*/  LEA R18, P0, R2, UR4, 0x1 ;  /* 0x0000000402127c11 */ /* 0x001fc8000f8008ff */
[----:B------:R-:W-:Y:S02]  /*f540*/  LEA.HI.X R19, R2, UR5, R3, 0x1, P0 ;  /* 0x0000000502137c11 */ /* 0x000fe400080f0c03 */
[----:B------:R-:W-:-:S13]  /*f550*/  PLOP3.LUT P0, PT, PT, PT, PT, 0x80, 0x0 ;  /* 0x000000000000781c */ /* 0x000fda0003f0f070 */
.L_x_1951:
        /* <DEDUP_REMOVED lines=11> */
.L_x_1952:
[C---:B------:R-:W-:Y:S01]  /*f610*/  ISETP.GT.AND P0, PT, R24.reuse, RZ, PT ;  /* 0x000000ff1800720c */ /* 0x040fe20003f04270 */
[----:B------:R0:W-:Y:S01]  /*f620*/  SYNCS.ARRIVE.TRANS64.A1T0 RZ, [R6+URZ+0x2d850], RZ ;  /* 0x02d850ff06ff79a7 */ /* 0x0001e2000810003f */
[----:B------:R-:W-:Y:S02]  /*f630*/  VIADD R0, R24, 0xffffffff ;  /* 0xffffffff18007836 */ /* 0x000fe40000000000 */
[----:B------:R-:W-:Y:S02]  /*f640*/  IMAD.MOV.U32 R20, RZ, RZ, R26 ;  /* 0x000000ffff147224 */ /* 0x000fe400078e001a */
[----:B------:R-:W-:Y:S02]  /*f650*/  IMAD.MOV.U32 R9, RZ, RZ, R23 ;  /* 0x000000ffff097224 */ /* 0x000fe400078e0017 */
[----:B------:R-:W-:-:S05]  /*f660*/  IMAD.MOV.U32 R28, RZ, RZ, R24 ;  /* 0x000000ffff1c7224 */ /* 0x000fca00078e0018 */
[----:B0-----:R-:W-:Y:S05]  /*f670*/  @P0 BRA `(.L_x_1953) ;  /* 0xfffffff000480947 */ /* 0x001fea000383ffff */
[----:B------:R-:W-:Y:S05]  /*f680*/  BSYNC B0 ;  /* 0x0000000000007941 */ /* 0x000fea0003800000 */
.L_x_1940:
[----:B0-----:R-:W0:Y:S01]  /*f690*/  S2R R0, SR_TID.X ;  /* 0x0000000000007919 */ /* 0x001e220000002100 */
[----:B------:R-:W-:Y:S01]  /*f6a0*/  BSSY B0, `(.L_x_1954) ;  /* 0x0000011000007945 */ /* 0x000fe20003800000 */
[----:B0-----:R-:W-:-:S04]  /*f6b0*/  LOP3.LUT R0, R0, 0x7f, RZ, 0xc0, !PT ;  /* 0x0000007f00007812 */ /* 0x001fc800078ec0ff */
[----:B------:R-:W-:-:S13]  /*f6c0*/  ISETP.NE.AND P2, PT, R0, RZ, PT ;  /* 0x000000ff0000720c */ /* 0x000fda0003f45270 */
[----:B------:R-:W-:Y:S05]  /*f6d0*/  @P2 BRA `(.L_x_1955) ;  /* 0x0000000000342947 */ /* 0x000fea0003800000 */
[----:B------:R-:W0:Y:S01]  /*f6e0*/  S2R R7, SR_LANEID ;  /* 0x0000000000077919 */ /* 0x000e220000000000 */
[----:B------:R-:W-:Y:S01]  /*f6f0*/  VOTEU.ANY UR4, UPT, PT ;  /* 0x0000000000047886 */ /* 0x000fe200038e0100 */
[----:B------:R-:W1:Y:S01]  /*f700*/  LDC.64 R2, c[0x0][0xc80] ;  /* 0x00032000ff027b82 */ /* 0x000e620000000a00 */
[----:B------:R-:W0:Y:S08]  /*f710*/  FLO.U32 R0, UR4 ;  /* 0x0000000400007d00 */ /* 0x000e3000080e0000 */
[----:B------:R-:W1:Y:S01]  /*f720*/  POPC R5, UR4 ;  /* 0x0000000400057d09 */ /* 0x000e620008000000 */
[----:B0-----:R-:W-:-:S13]  /*f730*/  ISETP.EQ.U32.AND P0, PT, R0, R7, PT ;  /* 0x000000070000720c */ /* 0x001fda0003f02070 */
[----:B-1----:R-:W2:Y:S01]  /*f740*/  @P0 ATOMG.E.ADD.STRONG.GPU PT, R3, desc[UR50][R2.64], R5 ;  /* 0x00000005020309a8 */ /* 0x002ea200081ee1f2 */
[----:B------:R-:W0:Y:S02]  /*f750*/  S2R R4, SR_LTMASK ;  /* 0x0000000000047919 */ /* 0x000e240000003900 */
[----:B0-----:R-:W-:-:S04]  /*f760*/  LOP3.LUT R4, R4, UR4, RZ, 0xc0, !PT ;  /* 0x0000000404047c12 */ /* 0x001fc8000f8ec0ff */
[----:B------:R-:W0:Y:S01]  /*f770*/  POPC R7, R4 ;  /* 0x0000000400077309 */ /* 0x000e220000000000 */
[----:B--2---:R-:W0:Y:S02]  /*f780*/  SHFL.IDX PT, R0, R3, R0, 0x1f ;  /* 0x00001f0003007589 */ /* 0x004e2400000e0000 */
[----:B0-----:R-:W-:-:S05]  /*f790*/  IADD3 R0, R0, UR45, R7 ;  /* 0x0000002d00007c10 */ /* 0x001fca000fffe007 */
[----:B------:R0:W-:Y:S02]  /*f7a0*/  STL [R1+0x10], R0 ;  /* 0x0000100001007387 */ /* 0x0001e40000100800 */
.L_x_1955:
[----:B------:R-:W-:Y:S05]  /*f7b0*/  BSYNC B0 ;  /* 0x0000000000007941 */ /* 0x000fea0003800000 */
.L_x_1954:
[----:B0-----:R-:W-:-:S05]  /*f7c0*/  IMAD.U32 R0, RZ, RZ, UR46 ;  /* 0x0000002eff007e24 */ /* 0x001fca000f8e00ff */
[----:B------:R-:W-:-:S13]  /*f7d0*/  ISETP.NE.AND P0, PT, R0, 0x3, PT ;  /* 0x000000030000780c */ /* 0x000fda0003f05270 */
[----:B------:R-:W-:Y:S05]  /*f7e0*/  @!P0 BRA `(.L_x_1956) ;  /* 0x0000000000048947 */ /* 0x000fea0003800000 */
[----:B------:R-:W-:Y:S01]  /*f7f0*/  BPT.TRAP 0x1 ;  /* 0x000000040000795c */ /* 0x000fe20000300000 */
.L_x_1956:
[----:B------:R-:W-:Y:S01]  /*f800*/  LEA R4, R23, R17, 0x3 ;  /* 0x0000001117047211 */ /* 0x000fe200078e18ff */
[----:B------:R-:W-:Y:S01]  /*f810*/  BSSY B0, `(.L_x_1957) ;  /* 0x0000004000007945 */ /* 0x000fe20003800000 */
[----:B------:R-:W-:-:S04]  /*f820*/  SHF.L.U32 R3, R26, 0x1f, RZ ;  /* 0x0000001f1a037819 */ /* 0x000fc800000006ff */
[----:B------:R-:W0:Y:S02]  /*f830*/  SYNCS.PHASECHK.TRANS64.TRYWAIT P0, [R4+URZ+0x2d860], R3 ;  /* 0x02d86003040075a7 */ /* 0x000e24000800017f */
[----:B0-----:R-:W-:Y:S05]  /*f840*/  @!P0 BRA `(.L_x_1958) ;  /* 0x0000002400ec8947 */ /* 0x001fea0003800000 */
.L_x_2029:
[----:B------:R-:W-:Y:S05]  /*f850*/  BSYNC B0 ;  /* 0x0000000000007941 */ /* 0x000fea0003800000 */
.L_x_1957:
[----:B------:R-:W1:Y:S01]  /*f860*/  S2R R7, SR_TID.X ;  /* 0x0000000000077919 */ /* 0x000e620000002100 */
[----:B------:R-:W-:Y:S01]  /*f870*/  IMAD.MOV.U32 R5, RZ, RZ, -0x80 ;  /* 0xffffff80ff057424 */ /* 0x000fe200078e00ff */
[----:B------:R-:W-:Y:S01]  /*f880*/  UMOV UR4, 0xffffffff ;  /* 0xffffffff00047882 */ /* 0x000fe20000000000 */
[----:B------:R-:W-:Y:S02]  /*f890*/  LOP3.LUT P4, RZ, R16, 0x20, RZ, 0xc0, !PT ;  /* 0x0000002010ff7812 */ /* 0x000fe4000788c0ff */
        /* <DEDUP_REMOVED lines=21> */
[----:B0-----:R-:W-:Y:S01]  /*f9f0*/  IADD3.X R3, RZ, R0, RZ, P0, !PT ;  /* 0x00000000ff037210 */ /* 0x001fe200007fe4ff */
[----:B------:R-:W-:Y:S01]  /*fa00*/  IMAD R0, R7, 0x2, R17 ;  /* 0x0000000207007824 */ /* 0x000fe200078e0211 */
[----:B------:R-:W-:Y:S01]  /*fa10*/  ISETP.LT.OR P0, PT, R5, 0x1, P4 ;  /* 0x000000010500780c */ /* 0x000fe20002701670 */
[----:B------:R-:W-:-:S12]  /*fa20*/  SHFL.IDX PT, R7, R19, 0x3, 0x1c1f ;  /* 0x007c1f0013077f89 */ /* 0x000fd800000e0000 */
        /* <DEDUP_REMOVED lines=25> */
.L_x_2039:
        /* <DEDUP_REMOVED lines=13> */
.L_x_1960:
        /* <DEDUP_REMOVED lines=11> */
.L_x_1961:
[----:B------:R0:W-:Y:S01]  /*fd40*/  SYNCS.ARRIVE.TRANS64.A1T0 RZ, [R4+URZ+0x2d850], RZ ;  /* 0x02d850ff04ff79a7 */ /* 0x0001e2000810003f */
[----:B------:R-:W-:-:S05]  /*fd50*/  VIADD R23, R23, 0x1 ;  /* 0x0000000117177836 */ /* 0x000fca0000000000 */
[----:B------:R-:W-:-:S04]  /*fd60*/  ISETP.NE.AND P0, PT, R23, 0x2, PT ;  /* 0x000000021700780c */ /* 0x000fc80003f05270 */
[----:B------:R-:W-:Y:S02]  /*fd70*/  SEL R3, RZ, 0x1, P0 ;  /* 0x00000001ff037807 */ /* 0x000fe40000000000 */
[----:B------:R-:W-:Y:S02]  /*fd80*/  SEL R23, R23, RZ, P0 ;  /* 0x000000ff17177207 */ /* 0x000fe40000000000 */
[----:B0-----:R-:W-:-:S07]  /*fd90*/  LOP3.LUT R26, R26, R3, RZ, 0x3c, !PT ;  /* 0x000000031a1a7212 */ /* 0x001fce00078e3cff */
.L_x_1921:
[----:B------:R-:W-:Y:S05]  /*fda0*/  BSYNC B7 ;  /* 0x0000000000077941 */ /* 0x000fea0003800000 */
.L_x_1919:
        /* <DEDUP_REMOVED lines=8> */
[----:B------:R-:W-:-:S05]  /*fe30*/  MOV R17, UR4 ;  /* 0x0000000400117c02 */ /* 0x000fca0008000f00 */
[----:B-----5:R-:W2:Y:S04]  /*fe40*/  LDS R2, [R17+0x2d8d0] ;  /* 0x02d8d00011027984 */ /* 0x020ea80000000800 */
[----:B--2---:R2:W-:Y:S01]  /*fe50*/  STL [R1+0x10], R2 ;  /* 0x0000100201007387 */ /* 0x0045e20000100800 */
[----:B------:R-:W-:Y:S06]  /*fe60*/  BAR.ARV 0x4, 0x200 ;  /* 0x0108000000007b1d */ /* 0x000fec0000002000 */
[----:B------:R-:W-:Y:S05]  /*fe70*/  BRA `(.L_x_1963) ;  /* 0x00000000002c7947 */ /* 0x000fea0003800000 */
.L_x_1962:
[----:B------:R-:W-:-:S03]  /*fe80*/  UMOV UR4, 0xffffffff ;  /* 0xffffffff00047882 */ /* 0x000fc60000000000 */
[----:B------:R-:W-:Y:S05]  /*fe90*/  BRA.DIV UR4, `(.L_x_1964) ;  /* 0x0000002604d07947 */ /* 0x000fea000b800000 */
[----:B-----5:R2:W3:Y:S02]  /*fea0*/  SHFL.IDX PT, R14, R2, RZ, 0x1f ;  /* 0x00001fff020e7589 */ /* 0x0204e400000e0000 */
.L_x_2042:
        /* <DEDUP_REMOVED lines=8> */
.L_x_1963:
[----:B-1----:R-:W4:Y:S01]  /*ff30*/  LDL R0, [R1+0x10] ;  /* 0x0000100001007983 */ /* 0x002f220000100800 */
[----:B------:R-:W-:Y:S02]  /*ff40*/  ULDC UR4, c[0x0][0xc38] ;  /* 0x00030e0000047ab9 */ /* 0x000fe40000000800 */
[----:B----4-:R-:W-:-:S13]  /*ff50*/  ISETP.GE.AND P0, PT, R0, UR4, PT ;  /* 0x0000000400007c0c */ /* 0x010fda000bf06270 */
[----:B------:R-:W-:Y:S05]  /*ff60*/  @!P0 BRA `(.L_x_1965) ;  /* 0xffffffc4009c8947 */ /* 0x000fea000383ffff */
.L_x_1916:
        /* <DEDUP_REMOVED lines=12> */
.L_x_2043:
[----:B------:R-:W-:Y:S05]  /*10030*/  BSYNC B0 ;  /* 0x0000000000007941 */ /* 0x000fea0003800000 */
.L_x_1966:
[----:B------:R-:W-:-:S03]  /*10040*/  UMOV UR4, 0xffffffff ;  /* 0xffffffff00047882 */ /* 0x000fc60000000000 */
[----:B------:R-:W-:Y:S05]  /*10050*/  BRA.DIV UR4, `(.L_x_1968) ;  /* 0x00000026049c7947 */ /* 0x000fea000b800000 */
[----:B-1----:R-:W1:Y:S02]  /*10060*/  S2R R0, SR_TID.X ;  /* 0x0000000000007919 */ /* 0x002e640000002100 */
[----:B-1----:R-:W-:-:S04]  /*10070*/  SHF.R.U32.HI R0, RZ, 0x5, R0 ;  /* 0x00000005ff007819 */ /* 0x002fc80000011600 */
[----:B------:R-:W-:-:S05]  /*10080*/  LOP3.LUT R0, R0, 0x3, RZ, 0xc0, !PT ;  /* 0x0000000300007812 */ /* 0x000fca00078ec0ff */
[----:B------:R1:W2:Y:S02]  /*10090*/  SHFL.IDX PT, R14, R0, RZ, 0x1f ;  /* 0x00001fff000e7589 */ /* 0x0002a400000e0000 */
.L_x_2046:
[----:B--2---:R-:W-:Y:S01]  /*100a0*/  ISETP.NE.AND P0, PT, R14, RZ, PT ;  /* 0x000000ff0e00720c */ /* 0x004fe20003f05270 */
[----:B------:R-:W-:-:S12]  /*100b0*/  BSSY B0, `(.L_x_1969) ;  /* 0x0000024000007945 */ /* 0x000fd80003800000 */
[----:B------:R-:W-:Y:S05]  /*100c0*/  @P0 BRA `(.L_x_1970) ;  /* 0x0000000000880947 */ /* 0x000fea0003800000 */
[----:B------:R-:W-:-:S03]  /*100d0*/  UMOV UR4, 0xffffffff ;  /* 0xffffffff00047882 */ /* 0x000fc60000000000 */
[----:B------:R-:W-:Y:S05]  /*100e0*/  BRA.DIV UR4, `(.L_x_1971) ;  /* 0x0000002604ac7947 */ /* 0x000fea000b800000 */
[----:B------:R-:W-:-:S13]  /*100f0*/  ELECT P6, URZ, PT ;  /* 0x00000000003f782f */ /* 0x000fda00038c0000 */
.L_x_2049:
[----:B------:R-:W-:Y:S05]  /*10100*/  @!P6 BRA `(.L_x_1970) ;  /* 0x000000000078e947 */ /* 0x000fea0003800000 */
[----:B------:R-:W-:-:S06]  /*10110*/  ULOP3.LUT UR4, UR42, 0x2, URZ, 0xfc, !UPT ;  /* 0x000000022a047892 */ /* 0x000fcc000f8efc3f */
[----:B-1----:R-:W-:-:S05]  /*10120*/  IMAD.U32 R0, RZ, RZ, UR4 ;  /* 0x00000004ff007e24 */ /* 0x002fca000f8e00ff */
[----:B------:R-:W-:-:S13]  /*10130*/  ISETP.NE.AND P0, PT, R0, 0x3, PT ;  /* 0x000000030000780c */ /* 0x000fda0003f05270 */
[----:B------:R-:W-:Y:S05]  /*10140*/  @!P0 BRA `(.L_x_1972) ;  /* 0x0000000000048947 */ /* 0x000fea0003800000 */
[----:B------:R-:W-:Y:S01]  /*10150*/  BPT.TRAP 0x1 ;  /* 0x000000040000795c */ /* 0x000fe20000300000 */
.L_x_1972:
[C---:B------:R-:W-:Y:S01]  /*10160*/  IMAD R5, R23.reuse, 0x8, R4 ;  /* 0x0000000817057824 */ /* 0x040fe200078e0204 */
[----:B------:R-:W-:Y:S01]  /*10170*/  SHF.L.U32 R0, R26, 0x1f, RZ ;  /* 0x0000001f1a007819 */ /* 0x000fe200000006ff */
[----:B------:R-:W-:-:S03]  /*10180*/  VIADD R23, R23, 0x1 ;  /* 0x0000000117177836 */ /* 0x000fc60000000000 */
[----:B------:R-:W1:Y:S02]  /*10190*/  SYNCS.PHASECHK.TRANS64.TRYWAIT P1, [R5+URZ+0x2d840], R0 ;  /* 0x02d84000050075a7 */ /* 0x000e64000802017f */
[----:B------:R-:W-:-:S04]  /*101a0*/  ISETP.NE.AND P2, PT, R23, 0x2, PT ;  /* 0x000000021700780c */ /* 0x000fc80003f45270 */
[----:B------:R-:W-:Y:S01]  /*101b0*/  SEL R3, RZ, 0x1, P2 ;  /* 0x00000001ff037807 */ /* 0x000fe20001000000 */
[----:B-1----:R-:W-:Y:S08]  /*101c0*/  @!P1 BRA `(.L_x_1973) ;  /* 0x0000002400949947 */ /* 0x002ff00003800000 */
.L_x_2050:
[----:B------:R-:W-:Y:S02]  /*101d0*/  SEL R23, R23, RZ, P2 ;  /* 0x000000ff17177207 */ /* 0x000fe40001000000 */
[----:B------:R-:W-:Y:S01]  /*101e0*/  LOP3.LUT R2, R26, R3, RZ, 0x3c, !PT ;  /* 0x000000031a027212 */ /* 0x000fe200078e3cff */
[----:B------:R-:W-:Y:S06]  /*101f0*/  @!P0 BRA `(.L_x_1974) ;  /* 0x0000000000048947 */ /* 0x000fec0003800000 */
[----:B------:R-:W-:Y:S01]  /*10200*/  BPT.TRAP 0x1 ;  /* 0x000000040000795c */ /* 0x000fe20000300000 */
.L_x_1974:
[----:B------:R-:W-:Y:S01]  /*10210*/  IMAD R23, R23, 0x8, R4 ;  /* 0x0000000817177824 */ /* 0x000fe200078e0204 */
[----:B------:R-:W-:-:S04]  /*10220*/  SHF.L.U32 R2, R2, 0x1f, RZ ;  /* 0x0000001f02027819 */ /* 0x000fc800000006ff */
[----:B------:R-:W2:Y:S02]  /*10230*/  SYNCS.PHASECHK.TRANS64.TRYWAIT P1, [R23+URZ+0x2d840], R2 ;  /* 0x02d84002170075a7 */ /* 0x000ea4000802017f */
[----:B--2---:R-:W-:Y:S05]  /*10240*/  @!P1 BRA `(.L_x_1975) ;  /* 0x0000002400889947 */ /* 0x004fea0003800000 */
.L_x_2051:
[----:B------:R-:W-:Y:S05]  /*10250*/  @!P0 BRA `(.L_x_1976) ;  /* 0x0000000000048947 */ /* 0x000fea0003800000 */
[----:B------:R-:W-:Y:S01]  /*10260*/  BPT.TRAP 0x1 ;  /* 0x000000040000795c */ /* 0x000fe20000300000 */
.L_x_1976:
[----:B------:R-:W3:Y:S02]  /*10270*/  SYNCS.PHASECHK.TRANS64.TRYWAIT P1, [R5+URZ+0x2d860], R0 ;  /* 0x02d86000050075a7 */ /* 0x000ee4000802017f */
[----:B---3--:R-:W-:Y:S05]  /*10280*/  @!P1 BRA `(.L_x_1977) ;  /* 0x00000024008c9947 */ /* 0x008fea0003800000 */
.L_x_2052:
[----:B------:R-:W-:Y:S05]  /*10290*/  @!P0 BRA `(.L_x_1978) ;  /* 0x0000000000048947 */ /* 0x000fea0003800000 */
[----:B------:R-:W-:Y:S01]  /*102a0*/  BPT.TRAP 0x1 ;  /* 0x000000040000795c */ /* 0x000fe20000300000 */
.L_x_1978:
[----:B----4-:R4:W0:Y:S02]  /*102b0*/  SYNCS.PHASECHK.TRANS64.TRYWAIT P0, [R23+URZ+0x2d860], R2 ;  /* 0x02d86002170075a7 */ /* 0x010824000800017f */
[----:B0-----:R-:W-:Y:S05]  /*102c0*/  @!P0 NANOSLEEP.SYNCS 0x989680 ;  /* 0x009896800000895d */ /* 0x001fea0003900000 */
[----:B------:R-:W0:Y:S02]  /*102d0*/  @!P0 SYNCS.PHASECHK.TRANS64 P0, [R23+URZ+0x2d860], R2 ;  /* 0x02d86002170085a7 */ /* 0x000e24000800007f */
[----:B0-----:R-:W-:Y:S05]  /*102e0*/  @!P0 BRA `(.L_x_1978) ;  /* 0xfffffffc00f08947 */ /* 0x001fea000383ffff */
.L_x_1970:
[----:B------:R-:W-:Y:S05]  /*102f0*/  BSYNC B0 ;  /* 0x0000000000007941 */ /* 0x000fea0003800000 */
.L_x_1969:
[----:B------:R-:W-:Y:S05]  /*10300*/  EXIT ;  /* 0x000000000000794d */ /* 0x000fea0003800000 */
.L_x_1871:
[----:B0-----:R-:W-:-:S04]  /*10310*/  MOV R3, UR40 ;  /* 0x0000002800037c02 */ /* 0x001fc80008000f00 */
[----:B------:R0:W1:Y:S03]  /*10320*/  SYNCS.PHASECHK.TRANS64.TRYWAIT P1, [R3+URZ+0x2d800], R0 ;  /* 0x02d80000030075a7 */ /* 0x000066000802017f */
[----:B-1----:R-:W-:Y:S05]  /*10330*/  @!P1 NANOSLEEP.SYNCS 0x989680 ;  /* 0x009896800000995d */ /* 0x002fea0003900000 */
[----:B------:R-:W1:Y:S02]  /*10340*/  @!P1 SYNCS.PHASECHK.TRANS64 P1, [R3+URZ+0x2d800], R0 ;  /* 0x02d80000030095a7 */ /* 0x000e64000802007f */
[----:B-1----:R-:W-:Y:S05]  /*10350*/  @!P1 BRA `(.L_x_1871) ;  /* 0xfffffffc00ec9947 */ /* 0x002fea000383ffff */
[----:B------:R-:W-:Y:S05]  /*10360*/  BRA `(.L_x_1979) ;  /* 0xffffff1400007947 */ /* 0x000fea000383ffff */
.L_x_1875:
[----:B-1----:R1:W2:Y:S02]  /*10370*/  SYNCS.PHASECHK.TRANS64.TRYWAIT P1, [R0+URZ+0x2d830], R3 ;  /* 0x02d83003000075a7 */ /* 0x0022a4000802017f */
[----:B--2---:R-:W-:Y:S05]  /*10380*/  @!P1 NANOSLEEP.SYNCS 0x989680 ;  /* 0x009896800000995d */ /* 0x004fea0003900000 */
[----:B------:R-:W2:Y:S02]  /*10390*/  @!P1 SYNCS.PHASECHK.TRANS64 P1, [R0+URZ+0x2d830], R3 ;  /* 0x02d83003000095a7 */ /* 0x000ea4000802007f */
[----:B--2---:R-:W-:Y:S05]  /*103a0*/  @!P1 BRA `(.L_x_1875) ;  /* 0xfffffffc00f09947 */ /* 0x004fea000383ffff */
[----:B------:R-:W-:Y:S05]  /*103b0*/  BRA `(.L_x_1874) ;  /* 0xffffff14001c7947 */ /* 0x000fea000383ffff */
.L_x_1881:
[----:B-1----:R-:W-:-:S04]  /*103c0*/  IMAD.U32 R6, RZ, RZ, UR6 ;  /* 0x00000006ff067e24 */ /* 0x002fc8000f8e00ff */
[----:B------:R1:W2:Y:S03]  /*103d0*/  SYNCS.PHASECHK.TRANS64.TRYWAIT P1, [R6+URZ+0x2d830], R5 ;  /* 0x02d83005060075a7 */ /* 0x0002a6000802017f */
[----:B--2---:R-:W-:Y:S05]  /*103e0*/  @!P1 NANOSLEEP.SYNCS 0x989680 ;  /* 0x009896800000995d */ /* 0x004fea0003900000 */
[----:B------:R-:W2:Y:S02]  /*103f0*/  @!P1 SYNCS.PHASECHK.TRANS64 P1, [R6+URZ+0x2d830], R5 ;  /* 0x02d83005060095a7 */ /* 0x000ea4000802007f */
[----:B--2---:R-:W-:Y:S05]  /*10400*/  @!P1 BRA `(.L_x_1881) ;  /* 0xfffffffc00ec9947 */ /* 0x004fea000383ffff */
[----:B------:R-:W-:Y:S05]  /*10410*/  BRA `(.L_x_1878) ;  /* 0xffffff4000287947 */ /* 0x000fea000383ffff */
.L_x_1885:
[----:B-1----:R-:W-:-:S04]  /*10420*/  IMAD.U32 R6, RZ, RZ, UR6 ;  /* 0x00000006ff067e24 */ /* 0x002fc8000f8e00ff */
[----:B------:R1:W2:Y:S03]  /*10430*/  SYNCS.PHASECHK.TRANS64.TRYWAIT P1, [R6+URZ+0x2d850], R5 ;  /* 0x02d85005060075a7 */ /* 0x0002a6000802017f */
[----:B--2---:R-:W-:Y:S05]  /*10440*/  @!P1 NANOSLEEP.SYNCS 0x989680 ;  /* 0x009896800000995d */ /* 0x004fea0003900000 */
[----:B------:R-:W2:Y:S02]  /*10450*/  @!P1 SYNCS.PHASECHK.TRANS64 P1, [R6+URZ+0x2d850], R5 ;  /* 0x02d85005060095a7 */ /* 0x000ea4000802007f */
[----:B--2---:R-:W-:Y:S05]  /*10460*/  @!P1 BRA `(.L_x_1885) ;  /* 0xfffffffc00ec9947 */ /* 0x004fea000383ffff */
[----:B------:R-:W-:Y:S05]  /*10470*/  BRA `(.L_x_1882) ;  /* 0xffffff4000d47947 */ /* 0x000fea000383ffff */
.L_x_1893:
[----:B-1----:R-:W-:-:S04]  /*10480*/  IMAD.U32 R6, RZ, RZ, UR6 ;  /* 0x00000006ff067e24 */ /* 0x002fc8000f8e00ff */
[----:B------:R1:W2:Y:S03]  /*10490*/  SYNCS.PHASECHK.TRANS64.TRYWAIT P1, [R6+URZ+0x2d830], R5 ;  /* 0x02d83005060075a7 */ /* 0x0002a6000802017f */
[----:B--2---:R-:W-:Y:S05]  /*104a0*/  @!P1 NANOSLEEP.SYNCS 0x989680 ;  /* 0x009896800000995d */ /* 0x004fea0003900000 */
[----:B------:R-:W2:Y:S02]  /*104b0*/  @!P1 SYNCS.PHASECHK.TRANS64 P1, [R6+URZ+0x2d830], R5 ;  /* 0x02d83005060095a7 */ /* 0x000ea4000802007f */
[----:B--2---:R-:W-:Y:S05]  /*104c0*/  @!P1 BRA `(.L_x_1893) ;  /* 0xfffffffc00ec9947 */ /* 0x004fea000383ffff */
[----:B------:R-:W-:Y:S05]  /*104d0*/  BRA `(.L_x_1890) ;  /* 0xffffff7000ac7947 */ /* 0x000fea000383ffff */
.L_x_1897:
[----:B-1----:R-:W-:-:S04]  /*104e0*/  IMAD.U32 R6, RZ, RZ, UR6 ;  /* 0x00000006ff067e24 */ /* 0x002fc8000f8e00ff */
[----:B------:R1:W2:Y:S03]  /*104f0*/  SYNCS.PHASECHK.TRANS64.TRYWAIT P1, [R6+URZ+0x2d850], R5 ;  /* 0x02d85005060075a7 */ /* 0x0002a6000802017f */
[----:B--2---:R-:W-:Y:S05]  /*10500*/  @!P1 NANOSLEEP.SYNCS 0x989680 ;  /* 0x009896800000995d */ /* 0x004fea0003900000 */
[----:B------:R-:W2:Y:S02]  /*10510*/  @!P1 SYNCS.PHASECHK.TRANS64 P1, [R6+URZ+0x2d850], R5 ;  /* 0x02d85005060095a7 */ /* 0x000ea4000802007f */
[----:B--2---:R-:W-:Y:S05]  /*10520*/  @!P1 BRA `(.L_x_1897) ;  /* 0xfffffffc00ec9947 */ /* 0x004fea000383ffff */
[----:B------:R-:W-:Y:S05]  /*10530*/  BRA `(.L_x_1894) ;  /* 0xffffff7400587947 */ /* 0x000fea000383ffff */
.L_x_1904:
[----:B-1----:R-:W-:-:S04]  /*10540*/  IMAD.U32 R4, RZ, RZ, UR8 ;  /* 0x00000008ff047e24 */ /* 0x002fc8000f8e00ff */
[----:B------:R1:W2:Y:S03]  /*10550*/  SYNCS.PHASECHK.TRANS64.TRYWAIT P1, [R4+URZ+0x2d850], R3 ;  /* 0x02d85003040075a7 */ /* 0x0002a6000802017f */
[----:B--2---:R-:W-:Y:S05]  /*10560*/  @!P1 NANOSLEEP.SYNCS 0x989680 ;  /* 0x009896800000995d */ /* 0x004fea0003900000 */
[----:B------:R-:W2:Y:S02]  /*10570*/  @!P1 SYNCS.PHASECHK.TRANS64 P1, [R4+URZ+0x2d850], R3 ;  /* 0x02d85003040095a7 */ /* 0x000ea4000802007f */
[----:B--2---:R-:W-:Y:S05]  /*10580*/  @!P1 BRA `(.L_x_1904) ;  /* 0xfffffffc00ec9947 */ /* 0x004fea000383ffff */
[----:B------:R-:W-:Y:S05]  /*10590*/  BRA `(.L_x_1903) ;  /* 0xffffff98008c7947 */ /* 0x000fea000383ffff */
.L_x_1927:
[----:B------:R-:W1:Y:S01]  /*105a0*/  S2R R20, SR_TID.X ;  /* 0x0000000000147919 */ /* 0x000e620000002100 */
[----:B------:R-:W-:Y:S01]  /*105b0*/  MOV R12, RZ ;  /* 0x000000ff000c7202 */ /* 0x000fe20000000f00 */
        /* <DEDUP_REMOVED lines=8> */
.L_x_1980:
[----:B------:R-:W-:Y:S05]  /*10640*/  BRA `(.L_x_1981) ;  /* 0xffffffc800707947 */ /* 0x000fea000383ffff */
.L_x_1930:
[----:B0-----:R0:W1:Y:S02]  /*10650*/  SYNCS.PHASECHK.TRANS64.TRYWAIT P0, [R6+URZ+0x2d840], R2 ;  /* 0x02d84002060075a7 */ /* 0x001064000800017f */
[----:B-1----:R-:W-:Y:S05]  /*10660*/  @!P0 NANOSLEEP.SYNCS 0x989680 ;  /* 0x009896800000895d */ /* 0x002fea0003900000 */
[----:B------:R-:W1:Y:S02]  /*10670*/  @!P0 SYNCS.PHASECHK.TRANS64 P0, [R6+URZ+0x2d840], R2 ;  /* 0x02d84002060085a7 */ /* 0x000e64000800007f */
[----:B-1----:R-:W-:Y:S05]  /*10680*/  @!P0 BRA `(.L_x_1930) ;  /* 0xfffffffc00f08947 */ /* 0x002fea000383ffff */
[----:B------:R-:W-:Y:S05]  /*10690*/  BRA `(.L_x_1982) ;  /* 0xffffffcc00787947 */ /* 0x000fea000383ffff */
.L_x_1931:
        /* <DEDUP_REMOVED lines=8> */
.L_x_1984:
[----:B------:R-:W-:Y:S05]  /*10720*/  BSYNC B0 ;  /* 0x0000000000007941 */ /* 0x000fea0003800000 */
.L_x_1983:
[----:B------:R-:W-:Y:S01]  /*10730*/  IMAD.MOV.U32 R13, RZ, RZ, R4 ;  /* 0x000000ffff0d7224 */ /* 0x000fe200078e0004 */
[----:B------:R-:W-:Y:S01]  /*10740*/  MOV R2, R14 ;  /* 0x0000000e00027202 */ /* 0x000fe20000000f00 */
[----:B------:R-:W-:Y:S01]  /*10750*/  IMAD.MOV.U32 R12, RZ, RZ, RZ ;  /* 0x000000ffff0c7224 */ /* 0x000fe200078e00ff */
[----:B------:R-:W-:Y:S01]  /*10760*/  @P0 LEA R8, R7, R17, 0x1 ;  /* 0x0000001107080211 */ /* 0x000fe200078e08ff */
[----:B------:R-:W-:Y:S02]  /*10770*/  IMAD.MOV.U32 R11, RZ, RZ, 0x1c1f ;  /* 0x00001c1fff0b7424 */ /* 0x000fe400078e00ff */
[----:B------:R-:W-:-:S07]  /*10780*/  IMAD.MOV.U32 R15, RZ, RZ, -0x1 ;  /* 0xffffffffff0f7424 */ /* 0x000fce00078e00ff */
[----:B------:R-:W-:Y:S05]  /*10790*/  WARPSYNC.COLLECTIVE R15, `(.L_x_1985) ;  /* 0x000000000f087348 */ /* 0x000fea0003c00000 */
[----:B------:R0:W1:Y:S02]  /*107a0*/  SHFL.IDX P6, R14, R13, R12, R11 ;  /* 0x0000000c0d0e7389 */ /* 0x00006400000c000b */
[----:B01----:R-:W-:Y:S01]  /*107b0*/  ENDCOLLECTIVE ;  /* 0x000000000000791b */ /* 0x003fe20003800000 */
.L_x_1985:
[----:B------:R-:W-:Y:S02]  /*107c0*/  IMAD.MOV.U32 R13, RZ, RZ, R0 ;  /* 0x000000ffff0d7224 */ /* 0x000fe400078e0000 */
[----:B------:R-:W-:Y:S02]  /*107d0*/  IMAD.MOV.U32 R12, RZ, RZ, 0x1 ;  /* 0x00000001ff0c7424 */ /* 0x000fe400078e00ff */
[----:B------:R-:W-:-:S07]  /*107e0*/  IMAD.MOV.U32 R3, RZ, RZ, R14 ;  /* 0x000000ffff037224 */ /* 0x000fce00078e000e */
[----:B------:R-:W-:Y:S05]  /*107f0*/  WARPSYNC.COLLECTIVE R15, `(.L_x_1986) ;  /* 0x000000000f087348 */ /* 0x000fea0003c00000 */
[----:B------:R0:W1:Y:S02]  /*10800*/  SHFL.IDX P6, R14, R13, R12, R11 ;  /* 0x0000000c0d0e7389 */ /* 0x00006400000c000b */
[----:B01----:R-:W-:Y:S01]  /*10810*/  ENDCOLLECTIVE ;  /* 0x000000000000791b */ /* 0x003fe20003800000 */
.L_x_1986:
        /* <DEDUP_REMOVED lines=17> */
.L_x_1987:
[----:B------:R-:W-:Y:S01]  /*10930*/  @P0 LEA R8, R7, R17, 0x1 ;  /* 0x0000001107080211 */ /* 0x000fe200078e08ff */
[----:B------:R-:W-:Y:S02]  /*10940*/  IMAD.MOV.U32 R13, RZ, RZ, R0 ;  /* 0x000000ffff0d7224 */ /* 0x000fe400078e0000 */
[----:B------:R-:W-:Y:S02]  /*10950*/  IMAD.MOV.U32 R12, RZ, RZ, 0x2 ;  /* 0x00000002ff0c7424 */ /* 0x000fe400078e00ff */
[----:B------:R-:W-:-:S07]  /*10960*/  IMAD.MOV.U32 R3, RZ, RZ, R14 ;  /* 0x000000ffff037224 */ /* 0x000fce00078e000e */
[----:B------:R-:W-:Y:S05]  /*10970*/  WARPSYNC.COLLECTIVE R15, `(.L_x_1988) ;  /* 0x000000000f087348 */ /* 0x000fea0003c00000 */
[----:B------:R0:W1:Y:S02]  /*10980*/  SHFL.IDX P6, R14, R13, R12, R11 ;  /* 0x0000000c0d0e7389 */ /* 0x00006400000c000b */
[----:B01----:R-:W-:Y:S01]  /*10990*/  ENDCOLLECTIVE ;  /* 0x000000000000791b */ /* 0x003fe20003800000 */
.L_x_1988:
        /* <DEDUP_REMOVED lines=17> */
.L_x_1989:
[----:B------:R-:W-:Y:S01]  /*10ab0*/  @P0 LEA R8, R7, R17, 0x1 ;  /* 0x0000001107080211 */ /* 0x000fe200078e08ff */
[----:B------:R-:W-:Y:S02]  /*10ac0*/  IMAD.MOV.U32 R13, RZ, RZ, R0 ;  /* 0x000000ffff0d7224 */ /* 0x000fe400078e0000 */
[----:B------:R-:W-:Y:S02]  /*10ad0*/  IMAD.MOV.U32 R12, RZ, RZ, 0x3 ;  /* 0x00000003ff0c7424 */ /* 0x000fe400078e00ff */
[----:B------:R-:W-:-:S07]  /*10ae0*/  IMAD.MOV.U32 R3, RZ, RZ, R14 ;  /* 0x000000ffff037224 */ /* 0x000fce00078e000e */
[----:B------:R-:W-:Y:S05]  /*10af0*/  WARPSYNC.COLLECTIVE R15, `(.L_x_1990) ;  /* 0x000000000f087348 */ /* 0x000fea0003c00000 */
[----:B------:R0:W1:Y:S02]  /*10b00*/  SHFL.IDX P6, R14, R13, R12, R11 ;  /* 0x0000000c0d0e7389 */ /* 0x00006400000c000b */
[----:B01----:R-:W-:Y:S01]  /*10b10*/  ENDCOLLECTIVE ;  /* 0x000000000000791b */ /* 0x003fe20003800000 */
.L_x_1990:
        /* <DEDUP_REMOVED lines=16> */
.L_x_1991:
[----:B------:R-:W-:Y:S05]  /*10c20*/  BRA `(.L_x_1992) ;  /* 0xffffffcc00407947 */ /* 0x000fea000383ffff */
.L_x_1936:
[----:B------:R-:W-:Y:S01]  /*10c30*/  IMAD.MOV.U32 R13, RZ, RZ, R5 ;  /* 0x000000ffff0d7224 */ /* 0x000fe200078e0005 */
[----:B------:R-:W-:Y:S01]  /*10c40*/  MOV R11, 0x1c1f ;  /* 0x00001c1f000b7802 */ /* 0x000fe20000000f00 */
[----:B------:R-:W-:Y:S02]  /*10c50*/  IMAD.MOV.U32 R12, RZ, RZ, RZ ;  /* 0x000000ffff0c7224 */ /* 0x000fe400078e00ff */
[----:B------:R-:W-:Y:S02]  /*10c60*/  IMAD.MOV.U32 R15, RZ, RZ, -0x1 ;  /* 0xffffffffff0f7424 */ /* 0x000fe400078e00ff */
[----:B------:R-:W-:-:S07]  /*10c70*/  IMAD.U32 R4, RZ, RZ, UR43 ;  /* 0x0000002bff047e24 */ /* 0x000fce000f8e00ff */
[----:B-----5:R-:W-:Y:S05]  /*10c80*/  WARPSYNC.COLLECTIVE R15, `(.L_x_1993) ;  /* 0x000000000f087348 */ /* 0x020fea0003c00000 */
[----:B------:R0:W1:Y:S02]  /*10c90*/  SHFL.IDX P6, R14, R13, R12, R11 ;  /* 0x0000000c0d0e7389 */ /* 0x00006400000c000b */
[----:B01---5:R-:W-:Y:S01]  /*10ca0*/  ENDCOLLECTIVE ;  /* 0x000000000000791b */ /* 0x023fe20003800000 */
.L_x_1993:
[----:B------:R-:W-:-:S05]  /*10cb0*/  IMAD R4, R4, 0xc0, R21 ;  /* 0x000000c004047824 */ /* 0x000fca00078e0215 */
[----:B------:R-:W-:Y:S01]  /*10cc0*/  ISETP.GE.AND P0, PT, R4, UR37, PT ;  /* 0x0000002504007c0c */ /* 0x000fe2000bf06270 */
[----:B------:R-:W-:Y:S02]  /*10cd0*/  IMAD.MOV.U32 R13, RZ, RZ, R0 ;  /* 0x000000ffff0d7224 */ /* 0x000fe400078e0000 */
[----:B------:R-:W-:-:S10]  /*10ce0*/  IMAD.MOV.U32 R2, RZ, RZ, R14 ;  /* 0x000000ffff027224 */ /* 0x000fd400078e000e */
[----:B------:R-:W-:Y:S05]  /*10cf0*/  WARPSYNC.COLLECTIVE R15, `(.L_x_1994) ;  /* 0x000000000f087348 */ /* 0x000fea0003c00000 */
[----:B------:R0:W1:Y:S02]  /*10d00*/  SHFL.IDX P6, R14, R13, R12, R11 ;  /* 0x0000000c0d0e7389 */ /* 0x00006400000c000b */
[----:B01----:R-:W-:Y:S01]  /*10d10*/  ENDCOLLECTIVE ;  /* 0x000000000000791b */ /* 0x003fe20003800000 */
.L_x_1994:
[----:B------:R-:W-:Y:S02]  /*10d20*/  IMAD.MOV.U32 R13, RZ, RZ, R5 ;  /* 0x000000ffff0d7224 */ /* 0x000fe400078e0005 */
[----:B------:R-:W-:Y:S02]  /*10d30*/  IMAD.MOV.U32 R12, RZ, RZ, 0x1 ;  /* 0x00000001ff0c7424 */ /* 0x000fe400078e00ff */
[----:B------:R-:W-:-:S07]  /*10d40*/  IMAD.MOV.U32 R3, RZ, RZ, R14 ;  /* 0x000000ffff037224 */ /* 0x000fce00078e000e */
[----:B------:R-:W-:Y:S05]  /*10d50*/  WARPSYNC.COLLECTIVE R15, `(.L_x_1995) ;  /* 0x000000000f087348 */ /* 0x000fea0003c00000 */
[----:B------:R0:W1:Y:S02]  /*10d60*/  SHFL.IDX P6, R14, R13, R12, R11 ;  /* 0x0000000c0d0e7389 */ /* 0x00006400000c000b */
[----:B01----:R-:W-:Y:S01]  /*10d70*/  ENDCOLLECTIVE ;  /* 0x000000000000791b */ /* 0x003fe20003800000 */
.L_x_1995:
        /* <DEDUP_REMOVED lines=12> */
[----:B0-----:R-:W-:-:S04]  /*10e40*/  IADD3 R2, R4, 0x20, RZ ;  /* 0x0000002004027810 */ /* 0x001fc80007ffe0ff */
[----:B------:R-:W-:Y:S01]  /*10e50*/  ISETP.GE.AND P0, PT, R2, UR37, PT ;  /* 0x0000002502007c0c */ /* 0x000fe2000bf06270 */
[----:B------:R-:W-:-:S12]  /*10e60*/  IMAD.MOV.U32 R2, RZ, RZ, R14 ;  /* 0x000000ffff027224 */ /* 0x000fd800078e000e */
[----:B------:R-:W-:Y:S05]  /*10e70*/  WARPSYNC.COLLECTIVE R15, `(.L_x_1996) ;  /* 0x000000000f087348 */ /* 0x000fea0003c00000 */
[----:B------:R0:W1:Y:S02]  /*10e80*/  SHFL.IDX P6, R14, R13, R12, R11 ;  /* 0x0000000c0d0e7389 */ /* 0x00006400000c000b */
[----:B01----:R-:W-:Y:S01]  /*10e90*/  ENDCOLLECTIVE ;  /* 0x000000000000791b */ /* 0x003fe20003800000 */
.L_x_1996:
[----:B------:R-:W-:Y:S02]  /*10ea0*/  IMAD.MOV.U32 R13, RZ, RZ, R5 ;  /* 0x000000ffff0d7224 */ /* 0x000fe400078e0005 */
[----:B------:R-:W-:Y:S02]  /*10eb0*/  IMAD.MOV.U32 R12, RZ, RZ, 0x2 ;  /* 0x00000002ff0c7424 */ /* 0x000fe400078e00ff */
[----:B------:R-:W-:-:S07]  /*10ec0*/  IMAD.MOV.U32 R3, RZ, RZ, R14 ;  /* 0x000000ffff037224 */ /* 0x000fce00078e000e */
[----:B------:R-:W-:Y:S05]  /*10ed0*/  WARPSYNC.COLLECTIVE R15, `(.L_x_1997) ;  /* 0x000000000f087348 */ /* 0x000fea0003c00000 */
[----:B------:R0:W1:Y:S02]  /*10ee0*/  SHFL.IDX P6, R14, R13, R12, R11 ;  /* 0x0000000c0d0e7389 */ /* 0x00006400000c000b */
[----:B01----:R-:W-:Y:S01]  /*10ef0*/  ENDCOLLECTIVE ;  /* 0x000000000000791b */ /* 0x003fe20003800000 */
.L_x_1997:
        /* <DEDUP_REMOVED lines=18> */
.L_x_1998:
[----:B------:R-:W-:Y:S01]  /*11020*/  MOV R13, R5 ;  /* 0x00000005000d7202 */ /* 0x000fe20000000f00 */
[----:B------:R-:W-:Y:S02]  /*11030*/  IMAD.MOV.U32 R12, RZ, RZ, 0x3 ;  /* 0x00000003ff0c7424 */ /* 0x000fe400078e00ff */
[----:B------:R-:W-:-:S07]  /*11040*/  IMAD.MOV.U32 R3, RZ, RZ, R14 ;  /* 0x000000ffff037224 */ /* 0x000fce00078e000e */
[----:B------:R-:W-:Y:S05]  /*11050*/  WARPSYNC.COLLECTIVE R15, `(.L_x_1999) ;  /* 0x000000000f087348 */ /* 0x000fea0003c00000 */
[----:B------:R0:W1:Y:S02]  /*11060*/  SHFL.IDX P6, R14, R13, R12, R11 ;  /* 0x0000000c0d0e7389 */ /* 0x00006400000c000b */
[----:B01----:R-:W-:Y:S01]  /*11070*/  ENDCOLLECTIVE ;  /* 0x000000000000791b */ /* 0x003fe20003800000 */
.L_x_1999:
        /* <DEDUP_REMOVED lines=10> */
.L_x_2000:
        /* <DEDUP_REMOVED lines=13> */
.L_x_2001:
[----:B------:R-:W-:-:S13]  /*111f0*/  ISETP.GE.AND P0, PT, R2, UR37, PT ;  /* 0x0000002502007c0c */ /* 0x000fda000bf06270 */
[----:B------:R-:W-:Y:S01]  /*11200*/  @!P0 LEA R8, P1, R20, R0, 0x1 ;  /* 0x0000000014088211 */ /* 0x000fe200078208ff */
[----:B------:R-:W-:Y:S02]  /*11210*/  VIADD R0, R4, 0x80 ;  /* 0x0000008004007836 */ /* 0x000fe40000000000 */
[----:B------:R-:W-:Y:S01]  /*11220*/  IMAD.MOV.U32 R13, RZ, RZ, R7 ;  /* 0x000000ffff0d7224 */ /* 0x000fe200078e0007 */
[----:B------:R-:W-:Y:S01]  /*11230*/  @!P0 MOV R2, R8 ;  /* 0x0000000800028202 */ /* 0x000fe20000000f00 */
[----:B------:R-:W-:-:S04]  /*11240*/  @!P0 IMAD.X R9, RZ, RZ, R5, P1 ;  /* 0x000000ffff098224 */ /* 0x000fc800008e0605 */
        /* <DEDUP_REMOVED lines=12> */
.L_x_2002:
[----:B------:R-:W-:Y:S02]  /*11310*/  IMAD.MOV.U32 R13, RZ, RZ, R6 ;  /* 0x000000ffff0d7224 */ /* 0x000fe400078e0006 */
[----:B------:R-:W-:Y:S01]  /*11320*/  IMAD.MOV.U32 R12, RZ, RZ, 0x1 ;  /* 0x00000001ff0c7424 */ /* 0x000fe200078e00ff */
[----:B------:R-:W-:-:S07]  /*11330*/  MOV R2, R14 ;  /* 0x0000000e00027202 */ /* 0x000fce0000000f00 */
[----:B------:R-:W-:Y:S05]  /*11340*/  WARPSYNC.COLLECTIVE R15, `(.L_x_2003) ;  /* 0x000000000f087348 */ /* 0x000fea0003c00000 */
[----:B------:R0:W1:Y:S02]  /*11350*/  SHFL.IDX P6, R14, R13, R12, R11 ;  /* 0x0000000c0d0e7389 */ /* 0x00006400000c000b */
[----:B01----:R-:W-:Y:S01]  /*11360*/  ENDCOLLECTIVE ;  /* 0x000000000000791b */ /* 0x003fe20003800000 */
.L_x_2003:
[----:B------:R-:W-:-:S05]  /*11370*/  @!P0 LEA R5, P1, R20, R2, 0x1 ;  /* 0x0000000214058211 */ /* 0x000fca00078208ff */
[----:B------:R-:W-:Y:S02]  /*11380*/  @!P0 IMAD.X R0, RZ, RZ, R0, P1 ;  /* 0x000000ffff008224 */ /* 0x000fe400008e0600 */
[----:B------:R-:W-:Y:S02]  /*11390*/  @!P0 IMAD.MOV.U32 R2, RZ, RZ, R5 ;  /* 0x000000ffff028224 */ /* 0x000fe400078e0005 */
[----:B------:R-:W-:Y:S01]  /*113a0*/  @!P0 IMAD.MOV.U32 R3, RZ, RZ, R0 ;  /* 0x000000ffff038224 */ /* 0x000fe200078e0000 */
[----:B------:R-:W-:-:S04]  /*113b0*/  MOV R13, R7 ;  /* 0x00000007000d7202 */ /* 0x000fc80000000f00 */
        /* <DEDUP_REMOVED lines=10> */
.L_x_2004:
[----:B------:R-:W-:Y:S05]  /*11460*/  BRA `(.L_x_2005) ;  /* 0xffffffd0002c7947 */ /* 0x000fea000383ffff */
.L_x_1939:
[----:B0-----:R0:W1:Y:S02]  /*11470*/  SYNCS.PHASECHK.TRANS64.TRYWAIT P0, [R17+URZ+0x2d820], R0 ;  /* 0x02d82000110075a7 */ /* 0x001064000800017f */
[----:B-1----:R-:W-:Y:S05]  /*11480*/  @!P0 NANOSLEEP.SYNCS 0x989680 ;  /* 0x009896800000895d */ /* 0x002fea0003900000 */
[----:B------:R-:W1:Y:S02]  /*11490*/  @!P0 SYNCS.PHASECHK.TRANS64 P0, [R17+URZ+0x2d820], R0 ;  /* 0x02d82000110085a7 */ /* 0x000e64000800007f */
[----:B-1----:R-:W-:Y:S05]  /*114a0*/  @!P0 BRA `(.L_x_1939) ;  /* 0xfffffffc00f08947 */ /* 0x002fea000383ffff */
[----:B------:R-:W-:Y:S05]  /*114b0*/  BRA `(.L_x_2006) ;  /* 0xffffffd000907947 */ /* 0x000fea000383ffff */
.L_x_1943:
[----:B0-----:R0:W1:Y:S02]  /*114c0*/  SYNCS.PHASECHK.TRANS64.TRYWAIT P0, [R6+URZ+0x2d840], R0 ;  /* 0x02d84000060075a7 */ /* 0x001064000800017f */
[----:B-1----:R-:W-:Y:S05]  /*114d0*/  @!P0 NANOSLEEP.SYNCS 0x989680 ;  /* 0x009896800000895d */ /* 0x002fea0003900000 */
[----:B------:R-:W1:Y:S02]  /*114e0*/  @!P0 SYNCS.PHASECHK.TRANS64 P0, [R6+URZ+0x2d840], R0 ;  /* 0x02d84000060085a7 */ /* 0x000e64000800007f */
[----:B-1----:R-:W-:Y:S05]  /*114f0*/  @!P0 BRA `(.L_x_1943) ;  /* 0xfffffffc00f08947 */ /* 0x002fea000383ffff */
[----:B------:R-:W-:Y:S05]  /*11500*/  BRA `(.L_x_2007) ;  /* 0xffffffd400647947 */ /* 0x000fea000383ffff */
.L_x_1944:
        /* <DEDUP_REMOVED lines=8> */
.L_x_2009:
[----:B------:R-:W-:Y:S05]  /*11590*/  BSYNC B1 ;  /* 0x0000000000017941 */ /* 0x000fea0003800000 */
.L_x_2008:
[----:B------:R-:W0:Y:S01]  /*115a0*/  S2R R27, SR_TID.X ;  /* 0x00000000001b7919 */ /* 0x000e220000002100 */
[----:B------:R-:W-:Y:S01]  /*115b0*/  IMAD.MOV.U32 R13, RZ, RZ, R7 ;  /* 0x000000ffff0d7224 */ /* 0x000fe200078e0007 */
[----:B------:R-:W-:Y:S01]  /*115c0*/  MOV R12, RZ ;  /* 0x000000ff000c7202 */ /* 0x000fe20000000f00 */
[----:B------:R-:W-:Y:S01]  /*115d0*/  IMAD.MOV.U32 R11, RZ, RZ, 0x1c1f ;  /* 0x00001c1fff0b7424 */ /* 0x000fe200078e00ff */
[----:B------:R-:W-:Y:S01]  /*115e0*/  LEA R8, R8, R17, 0x1 ;  /* 0x0000001108087211 */ /* 0x000fe200078e08ff */
[----:B------:R-:W-:Y:S02]  /*115f0*/  IMAD.MOV.U32 R15, RZ, RZ, -0x1 ;  /* 0xffffffffff0f7424 */ /* 0x000fe400078e00ff */
[----:B------:R-:W-:-:S07]  /*11600*/  IMAD.MOV.U32 R3, RZ, RZ, R14 ;  /* 0x000000ffff037224 */ /* 0x000fce00078e000e */
[----:B0-----:R-:W-:Y:S05]  /*11610*/  WARPSYNC.COLLECTIVE R15, `(.L_x_2010) ;  /* 0x000000000f087348 */ /* 0x001fea0003c00000 */
[----:B------:R1:W2:Y:S02]  /*11620*/  SHFL.IDX P6, R14, R13, R12, R11 ;  /* 0x0000000c0d0e7389 */ /* 0x0002a400000c000b */
[----:B012---:R-:W-:Y:S01]  /*11630*/  ENDCOLLECTIVE ;  /* 0x000000000000791b */ /* 0x007fe20003800000 */
.L_x_2010:
[----:B------:R-:W-:Y:S02]  /*11640*/  IMAD.MOV.U32 R13, RZ, RZ, R10 ;  /* 0x000000ffff0d7224 */ /* 0x000fe400078e000a */
[----:B------:R-:W-:Y:S02]  /*11650*/  IMAD.MOV.U32 R12, RZ, RZ, 0x1 ;  /* 0x00000001ff0c7424 */ /* 0x000fe400078e00ff */
[----:B------:R-:W-:Y:S02]  /*11660*/  IMAD.SHL.U32 R27, R27, 0x8, RZ ;  /* 0x000000081b1b7824 */ /* 0x000fe400078e00ff */
[----:B------:R-:W-:-:S07]  /*11670*/  IMAD.MOV.U32 R2, RZ, RZ, R14 ;  /* 0x000000ffff027224 */ /* 0x000fce00078e000e */
[----:B------:R-:W-:Y:S05]  /*11680*/  WARPSYNC.COLLECTIVE R15, `(.L_x_2011) ;  /* 0x000000000f087348 */ /* 0x000fea0003c00000 */
[----:B------:R0:W1:Y:S02]  /*11690*/  SHFL.IDX P6, R14, R13, R12, R11 ;  /* 0x0000000c0d0e7389 */ /* 0x00006400000c000b */
[----:B01----:R-:W-:Y:S01]  /*116a0*/  ENDCOLLECTIVE ;  /* 0x000000000000791b */ /* 0x003fe20003800000 */
.L_x_2011:
        /* <DEDUP_REMOVED lines=15> */
.L_x_2012:
[----:B------:R-:W-:Y:S01]  /*117a0*/  MOV R13, R10 ;  /* 0x0000000a000d7202 */ /* 0x000fe20000000f00 */
[----:B------:R-:W-:Y:S02]  /*117b0*/  IMAD.MOV.U32 R12, RZ, RZ, 0x2 ;  /* 0x00000002ff0c7424 */ /* 0x000fe400078e00ff */
[----:B------:R-:W-:-:S07]  /*117c0*/  IMAD.MOV.U32 R2, RZ, RZ, R14 ;  /* 0x000000ffff027224 */ /* 0x000fce00078e000e */
[----:B------:R-:W-:Y:S05]  /*117d0*/  WARPSYNC.COLLECTIVE R15, `(.L_x_2013) ;  /* 0x000000000f087348 */ /* 0x000fea0003c00000 */
[----:B------:R0:W1:Y:S02]  /*117e0*/  SHFL.IDX P6, R14, R13, R12, R11 ;  /* 0x0000000c0d0e7389 */ /* 0x00006400000c000b */
[----:B01----:R-:W-:Y:S01]  /*117f0*/  ENDCOLLECTIVE ;  /* 0x000000000000791b */ /* 0x003fe20003800000 */
.L_x_2013:
        /* <DEDUP_REMOVED lines=13> */
.L_x_2014:
[----:B------:R-:W-:Y:S01]  /*118d0*/  IMAD.MOV.U32 R13, RZ, RZ, R10 ;  /* 0x000000ffff0d7224 */ /* 0x000fe200078e000a */
[----:B------:R-:W-:Y:S01]  /*118e0*/  MOV R12, 0x3 ;  /* 0x00000003000c7802 */ /* 0x000fe20000000f00 */
[----:B------:R-:W-:-:S07]  /*118f0*/  IMAD.MOV.U32 R2, RZ, RZ, R14 ;  /* 0x000000ffff027224 */ /* 0x000fce00078e000e */
[----:B------:R-:W-:Y:S05]  /*11900*/  WARPSYNC.COLLECTIVE R15, `(.L_x_2015) ;  /* 0x000000000f087348 */ /* 0x000fea0003c00000 */
[----:B------:R0:W1:Y:S02]  /*11910*/  SHFL.IDX P6, R14, R13, R12, R11 ;  /* 0x0000000c0d0e7389 */ /* 0x00006400000c000b */
[----:B01----:R-:W-:Y:S01]  /*11920*/  ENDCOLLECTIVE ;  /* 0x000000000000791b */ /* 0x003fe20003800000 */
.L_x_2015:
        /* <DEDUP_REMOVED lines=13> */
.L_x_2016:
[----:B------:R-:W-:Y:S01]  /*11a00*/  IMAD.MOV.U32 R2, RZ, RZ, R14 ;  /* 0x000000ffff027224 */ /* 0x000fe200078e000e */
[----:B------:R-:W-:Y:S06]  /*11a10*/  BRA `(.L_x_2017) ;  /* 0xffffffd400107947 */ /* 0x000fec000383ffff */
.L_x_1949:
[----:B-1----:R1:W2:Y:S02]  /*11a20*/  SYNCS.PHASECHK.TRANS64.TRYWAIT P0, [R6+URZ+0x2d860], R2 ;  /* 0x02d86002060075a7 */ /* 0x0022a4000800017f */
[----:B--2---:R-:W-:Y:S05]  /*11a30*/  @!P0 NANOSLEEP.SYNCS 0x989680 ;  /* 0x009896800000895d */ /* 0x004fea0003900000 */
[----:B------:R-:W2:Y:S02]  /*11a40*/  @!P0 SYNCS.PHASECHK.TRANS64 P0, [R6+URZ+0x2d860], R2 ;  /* 0x02d86002060085a7 */ /* 0x000ea4000800007f */
[----:B--2---:R-:W-:Y:S05]  /*11a50*/  @!P0 BRA `(.L_x_1949) ;  /* 0xfffffffc00f08947 */ /* 0x004fea000383ffff */
[----:B------:R-:W-:Y:S05]  /*11a60*/  BRA `(.L_x_2018) ;  /* 0xffffffd400707947 */ /* 0x000fea000383ffff */
.L_x_1950:
        /* <DEDUP_REMOVED lines=8> */
.L_x_2020:
[----:B------:R-:W-:Y:S05]  /*11af0*/  BSYNC B1 ;  /* 0x0000000000017941 */ /* 0x000fea0003800000 */
.L_x_2019:
        /* <DEDUP_REMOVED lines=9> */
.L_x_2021:
[----:B------:R-:W-:Y:S02]  /*11b90*/  IMAD.MOV.U32 R13, RZ, RZ, R19 ;  /* 0x000000ffff0d7224 */ /* 0x000fe400078e0013 */
[----:B------:R-:W-:Y:S02]  /*11ba0*/  IMAD.MOV.U32 R12, RZ, RZ, 0x1 ;  /* 0x00000001ff0c7424 */ /* 0x000fe400078e00ff */
[----:B------:R-:W-:-:S07]  /*11bb0*/  IMAD.MOV.U32 R2, RZ, RZ, R14 ;  /* 0x000000ffff027224 */ /* 0x000fce00078e000e */
[----:B------:R-:W-:Y:S05]  /*11bc0*/  WARPSYNC.COLLECTIVE R15, `(.L_x_2022) ;  /* 0x000000000f087348 */ /* 0x000fea0003c00000 */
[----:B------:R0:W1:Y:S02]  /*11bd0*/  SHFL.IDX P6, R14, R13, R12, R11 ;  /* 0x0000000c0d0e7389 */ /* 0x00006400000c000b */
[----:B01----:R-:W-:Y:S01]  /*11be0*/  ENDCOLLECTIVE ;  /* 0x000000000000791b */ /* 0x003fe20003800000 */
.L_x_2022:
[----:B------:R-:W-:-:S04]  /*11bf0*/  IADD3 R2, P0, R2, R0, RZ ;  /* 0x0000000002027210 */ /* 0x000fc80007f1e0ff */
[----:B------:R-:W-:Y:S02]  /*11c00*/  IADD3.X R3, RZ, R3, RZ, P0, !PT ;  /* 0x00000003ff037210 */ /* 0x000fe400007fe4ff */
        /* <DEDUP_REMOVED lines=14> */
.L_x_2023:
[----:B------:R-:W-:Y:S02]  /*11cf0*/  IMAD.MOV.U32 R13, RZ, RZ, R19 ;  /* 0x000000ffff0d7224 */ /* 0x000fe400078e0013 */
[----:B------:R-:W-:Y:S02]  /*11d00*/  IMAD.MOV.U32 R12, RZ, RZ, 0x2 ;  /* 0x00000002ff0c7424 */ /* 0x000fe400078e00ff */
[----:B------:R-:W-:-:S07]  /*11d10*/  IMAD.MOV.U32 R2, RZ, RZ, R14 ;  /* 0x000000ffff027224 */ /* 0x000fce00078e000e */
[----:B------:R-:W-:Y:S05]  /*11d20*/  WARPSYNC.COLLECTIVE R15, `(.L_x_2024) ;  /* 0x000000000f087348 */ /* 0x000fea0003c00000 */
[----:B------:R0:W1:Y:S02]  /*11d30*/  SHFL.IDX P6, R14, R13, R12, R11 ;  /* 0x0000000c0d0e7389 */ /* 0x00006400000c000b */
[----:B01----:R-:W-:Y:S01]  /*11d40*/  ENDCOLLECTIVE ;  /* 0x000000000000791b */ /* 0x003fe20003800000 */
.L_x_2024:
        /* <DEDUP_REMOVED lines=16> */
.L_x_2025:
[----:B------:R-:W-:Y:S01]  /*11e50*/  MOV R13, R19 ;  /* 0x00000013000d7202 */ /* 0x000fe20000000f00 */
[----:B------:R-:W-:Y:S02]  /*11e60*/  IMAD.MOV.U32 R12, RZ, RZ, 0x3 ;  /* 0x00000003ff0c7424 */ /* 0x000fe400078e00ff */
[----:B------:R-:W-:-:S07]  /*11e70*/  IMAD.MOV.U32 R2, RZ, RZ, R14 ;  /* 0x000000ffff027224 */ /* 0x000fce00078e000e */
[----:B------:R-:W-:Y:S05]  /*11e80*/  WARPSYNC.COLLECTIVE R15, `(.L_x_2026) ;  /* 0x000000000f087348 */ /* 0x000fea0003c00000 */
[----:B------:R0:W1:Y:S02]  /*11e90*/  SHFL.IDX P6, R14, R13, R12, R11 ;  /* 0x0000000c0d0e7389 */ /* 0x00006400000c000b */
[----:B01----:R-:W-:Y:S01]  /*11ea0*/  ENDCOLLECTIVE ;  /* 0x000000000000791b */ /* 0x003fe20003800000 */
.L_x_2026:
        /* <DEDUP_REMOVED lines=13> */
.L_x_2027:
        /* <DEDUP_REMOVED lines=8> */
.L_x_1958:
[----:B0-----:R0:W1:Y:S02]  /*12000*/  SYNCS.PHASECHK.TRANS64.TRYWAIT P0, [R4+URZ+0x2d860], R3 ;  /* 0x02d86003040075a7 */ /* 0x001064000800017f */
[----:B-1----:R-:W-:Y:S05]  /*12010*/  @!P0 NANOSLEEP.SYNCS 0x989680 ;  /* 0x009896800000895d */ /* 0x002fea0003900000 */
[----:B------:R-:W1:Y:S02]  /*12020*/  @!P0 SYNCS.PHASECHK.TRANS64 P0, [R4+URZ+0x2d860], R3 ;  /* 0x02d86003040085a7 */ /* 0x000e64000800007f */
[----:B-1----:R-:W-:Y:S05]  /*12030*/  @!P0 BRA `(.L_x_1958) ;  /* 0xfffffffc00f08947 */ /* 0x002fea000383ffff */
[----:B------:R-:W-:Y:S05]  /*12040*/  BRA `(.L_x_2029) ;  /* 0xffffffd800007947 */ /* 0x000fea000383ffff */
.L_x_1959:
        /* <DEDUP_REMOVED lines=8> */
.L_x_2031:
[----:B------:R-:W-:Y:S05]  /*120d0*/  BSYNC B0 ;  /* 0x0000000000007941 */ /* 0x000fea0003800000 */
.L_x_2030:
[----:B------:R-:W0:Y:S01]  /*120e0*/  S2R R2, SR_TID.X ;  /* 0x0000000000027919 */ /* 0x000e220000002100 */
[----:B------:R-:W-:Y:S01]  /*120f0*/  IMAD.MOV.U32 R13, RZ, RZ, R18 ;  /* 0x000000ffff0d7224 */ /* 0x000fe200078e0012 */
[----:B------:R-:W-:Y:S01]  /*12100*/  MOV R15, 0xffffffff ;  /* 0xffffffff000f7802 */ /* 0x000fe20000000f00 */
[----:B------:R-:W-:Y:S02]  /*12110*/  IMAD.MOV.U32 R12, RZ, RZ, RZ ;  /* 0x000000ffff0c7224 */ /* 0x000fe400078e00ff */
[----:B------:R-:W-:Y:S02]  /*12120*/  IMAD.MOV.U32 R11, RZ, RZ, 0x1c1f ;  /* 0x00001c1fff0b7424 */ /* 0x000fe400078e00ff */
[----:B------:R-:W-:-:S07]  /*12130*/  IMAD.MOV.U32 R0, RZ, RZ, R14 ;  /* 0x000000ffff007224 */ /* 0x000fce00078e000e */
[----:B0-----:R-:W-:Y:S05]  /*12140*/  WARPSYNC.COLLECTIVE R15, `(.L_x_2032) ;  /* 0x000000000f087348 */ /* 0x001fea0003c00000 */
[----:B------:R1:W2:Y:S02]  /*12150*/  SHFL.IDX P6, R14, R13, R12, R11 ;  /* 0x0000000c0d0e7389 */ /* 0x0002a400000c000b */
[----:B012---:R-:W-:Y:S01]  /*12160*/  ENDCOLLECTIVE ;  /* 0x000000000000791b */ /* 0x007fe20003800000 */
.L_x_2032:
        /* <DEDUP_REMOVED lines=9> */
.L_x_2033:
[----:B------:R-:W-:Y:S01]  /*12200*/  IMAD.X R3, RZ, RZ, R0, P0 ;  /* 0x000000ffff037224 */ /* 0x000fe200000e0600 */
[----:B------:R-:W-:Y:S01]  /*12210*/  ISETP.LT.OR P0, PT, R5, 0x1, P4 ;  /* 0x000000010500780c */ /* 0x000fe20002701670 */
[----:B------:R-:W-:Y:S01]  /*12220*/  IMAD R0, R7, 0x2, R17 ;  /* 0x0000000207007824 */ /* 0x000fe200078e0211 */
        /* <DEDUP_REMOVED lines=13> */
.L_x_2034:
[----:B------:R-:W-:Y:S02]  /*12300*/  IMAD.MOV.U32 R13, RZ, RZ, R19 ;  /* 0x000000ffff0d7224 */ /* 0x000fe400078e0013 */
[----:B------:R-:W-:Y:S01]  /*12310*/  IMAD.MOV.U32 R12, RZ, RZ, 0x2 ;  /* 0x00000002ff0c7424 */ /* 0x000fe200078e00ff */
[----:B------:R-:W-:-:S13]  /*12320*/  IADD3 R2, P0, R14, R6, RZ ;  /* 0x000000060e027210 */ /* 0x000fda0007f1e0ff */
[----:B------:R-:W-:Y:S05]  /*12330*/  WARPSYNC.COLLECTIVE R15, `(.L_x_2035) ;  /* 0x000000000f087348 */ /* 0x000fea0003c00000 */
[----:B------:R0:W1:Y:S02]  /*12340*/  SHFL.IDX P6, R14, R13, R12, R11 ;  /* 0x0000000c0d0e7389 */ /* 0x00006400000c000b */
[----:B01----:R-:W-:Y:S01]  /*12350*/  ENDCOLLECTIVE ;  /* 0x000000000000791b */ /* 0x003fe20003800000 */
.L_x_2035:
        /* <DEDUP_REMOVED lines=15> */
.L_x_2036:
[----:B------:R-:W-:Y:S01]  /*12450*/  MOV R13, R19 ;  /* 0x00000013000d7202 */ /* 0x000fe20000000f00 */
[----:B------:R-:W-:Y:S01]  /*12460*/  IMAD.MOV.U32 R12, RZ, RZ, 0x3 ;  /* 0x00000003ff0c7424 */ /* 0x000fe200078e00ff */
[----:B------:R-:W-:-:S13]  /*12470*/  IADD3 R2, P0, R14, R6, RZ ;  /* 0x000000060e027210 */ /* 0x000fda0007f1e0ff */
[----:B------:R-:W-:Y:S05]  /*12480*/  WARPSYNC.COLLECTIVE R15, `(.L_x_2037) ;  /* 0x000000000f087348 */ /* 0x000fea0003c00000 */
[----:B------:R0:W1:Y:S02]  /*12490*/  SHFL.IDX P6, R14, R13, R12, R11 ;  /* 0x0000000c0d0e7389 */ /* 0x00006400000c000b */
[----:B01----:R-:W-:Y:S01]  /*124a0*/  ENDCOLLECTIVE ;  /* 0x000000000000791b */ /* 0x003fe20003800000 */
.L_x_2037:
        /* <DEDUP_REMOVED lines=12> */
.L_x_2038:
[----:B------:R-:W-:Y:S01]  /*12570*/  @!PT LDS RZ, [RZ] ;  /* 0x00000000fffff984 */ /* 0x000fe20000000800 */
[----:B------:R-:W-:Y:S01]  /*12580*/  @!PT LDS RZ, [RZ] ;  /* 0x00000000fffff984 */ /* 0x000fe20000000800 */
[----:B------:R-:W-:Y:S01]  /*12590*/  @!PT LDS RZ, [RZ] ;  /* 0x00000000fffff984 */ /* 0x000fe20000000800 */
[----:B------:R0:W-:Y:S01]  /*125a0*/  LDGSTS.E.BYPASS.LTC128B.128 [R0+0x3400], desc[UR50][R2.64+0x40], !P0 ;  /* 0x0340004002007fae */ /* 0x0001e2000c101d72 */
[----:B------:R-:W-:-:S13]  /*125b0*/  ISETP.LT.OR P0, PT, R5, 0x41, P1 ;  /* 0x000000410500780c */ /* 0x000fda0000f01670 */
[----:B------:R0:W-:Y:S01]  /*125c0*/  LDGSTS.E.BYPASS.LTC128B.128 [R0+0x5400], desc[UR50][R2.64+0x80], !P0 ;  /* 0x0540008002007fae */ /* 0x0001e2000c101d72 */
[----:B------:R-:W-:Y:S05]  /*125d0*/  BRA `(.L_x_2039) ;  /* 0xffffffd400787947 */ /* 0x000fea000383ffff */
.L_x_1964:
[----:B------:R-:W-:Y:S01]  /*125e0*/  BSSY B0, `(.L_x_2040) ;  /* 0x0000008000007945 */ /* 0x000fe20003800000 */
[----:B-----5:R-:W-:Y:S01]  /*125f0*/  IMAD.MOV.U32 R13, RZ, RZ, R2 ;  /* 0x000000ffff0d7224 */ /* 0x020fe200078e0002 */
[----:B------:R-:W-:Y:S01]  /*12600*/  MOV R15, 0xffffffff ;  /* 0xffffffff000f7802 */ /* 0x000fe20000000f00 */
[----:B------:R-:W-:Y:S02]  /*12610*/  IMAD.MOV.U32 R12, RZ, RZ, RZ ;  /* 0x000000ffff0c7224 */ /* 0x000fe400078e00ff */
[----:B------:R-:W-:-:S07]  /*12620*/  IMAD.MOV.U32 R11, RZ, RZ, 0x1f ;  /* 0x0000001fff0b7424 */ /* 0x000fce00078e00ff */
[----:B01----:R-:W-:Y:S05]  /*12630*/  WARPSYNC.COLLECTIVE R15, `(.L_x_2041) ;  /* 0x000000000f087348 */ /* 0x003fea0003c00000 */
[----:B------:R2:W3:Y:S02]  /*12640*/  SHFL.IDX P6, R14, R13, R12, R11 ;  /* 0x0000000c0d0e7389 */ /* 0x0004e400000c000b */
[----:B0123--:R-:W-:Y:S01]  /*12650*/  ENDCOLLECTIVE ;  /* 0x000000000000791b */ /* 0x00ffe20003800000 */
.L_x_2041:
[----:B------:R-:W-:Y:S05]  /*12660*/  BSYNC B0 ;  /* 0x0000000000007941 */ /* 0x000fea0003800000 */
.L_x_2040:
[----:B------:R-:W-:Y:S05]  /*12670*/  BRA `(.L_x_2042) ;  /* 0xffffffd8000c7947 */ /* 0x000fea000383ffff */
.L_x_1967:
[----:B-1----:R1:W2:Y:S02]  /*12680*/  SYNCS.PHASECHK.TRANS64.TRYWAIT P0, [R4+URZ+0x2d820], R0 ;  /* 0x02d82000040075a7 */ /* 0x0022a4000800017f */
[----:B--2---:R-:W-:Y:S05]  /*12690*/  @!P0 NANOSLEEP.SYNCS 0x989680 ;  /* 0x009896800000895d */ /* 0x004fea0003900000 */
[----:B------:R-:W2:Y:S02]  /*126a0*/  @!P0 SYNCS.PHASECHK.TRANS64 P0, [R4+URZ+0x2d820], R0 ;  /* 0x02d82000040085a7 */ /* 0x000ea4000800007f */
[----:B--2---:R-:W-:Y:S05]  /*126b0*/  @!P0 BRA `(.L_x_1967) ;  /* 0xfffffffc00f08947 */ /* 0x004fea000383ffff */
[----:B------:R-:W-:Y:S05]  /*126c0*/  BRA `(.L_x_2043) ;  /* 0xffffffd800587947 */ /* 0x000fea000383ffff */
.L_x_1968:
        /* <DEDUP_REMOVED lines=11> */
.L_x_2045:
[----:B------:R-:W-:Y:S05]  /*12780*/  BSYNC B0 ;  /* 0x0000000000007941 */ /* 0x000fea0003800000 */
.L_x_2044:
[----:B------:R-:W-:Y:S05]  /*12790*/  BRA `(.L_x_2046) ;  /* 0xffffffd800407947 */ /* 0x000fea000383ffff */
.L_x_1971:
[----:B------:R-:W-:Y:S01]  /*127a0*/  BSSY B1, `(.L_x_2047) ;  /* 0x0000006000017945 */ /* 0x000fe20003800000 */
[----:B------:R-:W-:-:S07]  /*127b0*/  IMAD.MOV.U32 R15, RZ, RZ, -0x1 ;  /* 0xffffffffff0f7424 */ /* 0x000fce00078e00ff */
[----:B01----:R-:W-:Y:S05]  /*127c0*/  WARPSYNC.COLLECTIVE R15, `(.L_x_2048) ;  /* 0x000000000f0c7348 */ /* 0x003fea0003c00000 */
[----:B------:R-:W-:Y:S02]  /*127d0*/  ELECT P6, UR62, PT ;  /* 0x00000000003e782f */ /* 0x000fe400038c0000 */
[----:B------:R-:W-:Y:S01]  /*127e0*/  MOV R14, UR62 ;  /* 0x0000003e000e7c02 */ /* 0x000fe20008000f00 */
[----:B01----:R-:W-:Y:S10]  /*127f0*/  ENDCOLLECTIVE ;  /* 0x000000000000791b */ /* 0x003ff40003800000 */
.L_x_2048:
[----:B------:R-:W-:Y:S05]  /*12800*/  BSYNC B1 ;  /* 0x0000000000017941 */ /* 0x000fea0003800000 */
.L_x_2047:
[----:B------:R-:W-:Y:S05]  /*12810*/  BRA `(.L_x_2049) ;  /* 0xffffffd800387947 */ /* 0x000fea000383ffff */
.L_x_1973:
[----:B-1----:R1:W2:Y:S02]  /*12820*/  SYNCS.PHASECHK.TRANS64.TRYWAIT P1, [R5+URZ+0x2d840], R0 ;  /* 0x02d84000050075a7 */ /* 0x0022a4000802017f */
[----:B--2---:R-:W-:Y:S05]  /*12830*/  @!P1 NANOSLEEP.SYNCS 0x989680 ;  /* 0x009896800000995d */ /* 0x004fea0003900000 */
[----:B------:R-:W2:Y:S02]  /*12840*/  @!P1 SYNCS.PHASECHK.TRANS64 P1, [R5+URZ+0x2d840], R0 ;  /* 0x02d84000050095a7 */ /* 0x000ea4000802007f */
[----:B--2---:R-:W-:Y:S05]  /*12850*/  @!P1 BRA `(.L_x_1973) ;  /* 0xfffffffc00f09947 */ /* 0x004fea000383ffff */
[----:B------:R-:W-:Y:S05]  /*12860*/  BRA `(.L_x_2050) ;  /* 0xffffffd800587947 */ /* 0x000fea000383ffff */
.L_x_1975:
[----:B--2---:R2:W3:Y:S02]  /*12870*/  SYNCS.PHASECHK.TRANS64.TRYWAIT P1, [R23+URZ+0x2d840], R2 ;  /* 0x02d84002170075a7 */ /* 0x0044e4000802017f */
[----:B---3--:R-:W-:Y:S05]  /*12880*/  @!P1 NANOSLEEP.SYNCS 0x989680 ;  /* 0x009896800000995d */ /* 0x008fea0003900000 */
[----:B------:R-:W3:Y:S02]  /*12890*/  @!P1 SYNCS.PHASECHK.TRANS64 P1, [R23+URZ+0x2d840], R2 ;  /* 0x02d84002170095a7 */ /* 0x000ee4000802007f */
[----:B---3--:R-:W-:Y:S05]  /*128a0*/  @!P1 BRA `(.L_x_1975) ;  /* 0xfffffffc00f09947 */ /* 0x008fea000383ffff */
[----:B------:R-:W-:Y:S05]  /*128b0*/  BRA `(.L_x_2051) ;  /* 0xffffffd800647947 */ /* 0x000fea000383ffff */
.L_x_1977:
[----:B---3--:R3:W4:Y:S02]  /*128c0*/  SYNCS.PHASECHK.TRANS64.TRYWAIT P1, [R5+URZ+0x2d860], R0 ;  /* 0x02d86000050075a7 */ /* 0x008724000802017f */
[----:B----4-:R-:W-:Y:S05]  /*128d0*/  @!P1 NANOSLEEP.SYNCS 0x989680 ;  /* 0x009896800000995d */ /* 0x010fea0003900000 */
[----:B------:R-:W4:Y:S02]  /*128e0*/  @!P1 SYNCS.PHASECHK.TRANS64 P1, [R5+URZ+0x2d860], R0 ;  /* 0x02d86000050095a7 */ /* 0x000f24000802007f */
[----:B----4-:R-:W-:Y:S05]  /*128f0*/  @!P1 BRA `(.L_x_1977) ;  /* 0xfffffffc00f09947 */ /* 0x010fea000383ffff */
[----:B------:R-:W-:Y:S05]  /*12900*/  BRA `(.L_x_2052) ;  /* 0xffffffd800607947 */ /* 0x000fea000383ffff */
.L_x_2053:
        /* <DEDUP_REMOVED lines=15> */
.L_x_2734:


//--------------------- .text._ZN7cutlass13device_kernelIN5flash11enable_sm90INS1_16FlashAttnFwdSm90INS1_25CollectiveMainloopFwdSm90ILi2EN4cute5tupleIJNS5_1CILi1EEES8_S8_EEENS6_IJNS7_ILi192EEENS7_ILi128EEENS7_ILi96EEEEEELi96ENS_6half_tEfNS_4arch4Sm90ELb1ELb0ELb1ELb1ELb1ELb0ELb0ELb0ELb1ELb1ELb0ELb0EEENS1_21CollectiveEpilogueFwdINS6_IJSA_SC_SB_EEES9_SE_SG_Li384ELb1ELb1ELb0ELb0EEENS1_36VarlenDynamicPersistentTileSchedulerILi192ELi128ELi384ELi128ELb0ELb1ELb1ELb1ELb1ELb1EEEEEEEEEvNT_6ParamsE --------------------------
	.section	.text._ZN7cutlass13device_kernelIN5flash11enable_sm90INS1_16FlashAttnFwdSm90INS1_25CollectiveMainloopFwdSm90ILi2EN4cute5tupleIJNS5_1CILi1EEES8_S8_EEENS6_IJNS7_ILi192EEENS7_ILi128EEENS7_ILi96EEEEEELi96ENS_6half_tEfNS_4arch4Sm90ELb1ELb0ELb1ELb1ELb1ELb0ELb0ELb0ELb1ELb1ELb0ELb0EEENS1_21CollectiveEpilogueFwdINS6_IJSA_SC_SB_EEES9_SE_SG_Li384ELb1ELb1ELb0ELb0EEENS1_36VarlenDynamicPersistentTileSchedulerILi192ELi128ELi384ELi128ELb0ELb1ELb1ELb1ELb1ELb1EEEEEEEEEvNT_6ParamsE,"ax",@progbits
	.align	128
.text._ZN7cutlass13device_kernelIN5flash11enable_sm90INS1_16FlashAttnFwdSm90INS1_25CollectiveMainloopFwdSm90ILi2EN4cute5tupleIJNS5_1CILi1EEES8_S8_EEENS6_IJNS7_ILi192EEENS7_ILi128EEENS7_ILi96EEEEEELi96ENS_6half_tEfNS_4arch4Sm90ELb1ELb0ELb1ELb1ELb1ELb0ELb0ELb0ELb1ELb1ELb0ELb0EEENS1_21CollectiveEpilogueFwdINS6_IJSA_SC_SB_EEES9_SE_SG_Li384ELb1ELb1ELb0ELb0EEENS1_36VarlenDynamicPersistentTileSchedulerILi192ELi128ELi384ELi128ELb0ELb1ELb1ELb1ELb1ELb1EEEEEEEEEvNT_6ParamsE:
        .type           _ZN7cutlass13device_kernelIN5flash11enable_sm90INS1_16FlashAttnFwdSm90INS1_25CollectiveMainloopFwdSm90ILi2EN4cute5tupleIJNS5_1CILi1EEES8_S8_EEENS6_IJNS7_ILi192EEENS7_ILi128EEENS7_ILi96EEEEEELi96ENS_6half_tEfNS_4arch4Sm90ELb1ELb0ELb1ELb1ELb1ELb0ELb0ELb0ELb1ELb1ELb0ELb0EEENS1_21CollectiveEpilogueFwdINS6_IJSA_SC_SB_EEES9_SE_SG_Li384ELb1ELb1ELb0ELb0EEENS1_36VarlenDynamicPersistentTileSchedulerILi192ELi128ELi384ELi128ELb0ELb1ELb1ELb1ELb1ELb1EEEEEEEEEvNT_6ParamsE,@function
        .size           _ZN7cutlass13device_kernelIN5flash11enable_sm90INS1_16FlashAttnFwdSm90INS1_25CollectiveMainloopFwdSm90ILi2EN4cute5tupleIJNS5_1CILi1EEES8_S8_EEENS6_IJNS7_ILi192EEENS7_ILi128EEENS7_ILi96EEEEEELi96ENS_6half_tEfNS_4arch4Sm90ELb1ELb0ELb1ELb1ELb1ELb0ELb0ELb0ELb1ELb1ELb0ELb0EEENS1_21CollectiveEpilogueFwdINS6_IJSA_SC_SB_EEES9_SE_SG_Li384ELb1ELb1ELb0ELb0EEENS1_36VarlenDynamicPersistentTileSchedulerILi192ELi128ELi384ELi128ELb0ELb1ELb1ELb1ELb1ELb1EEEEEEEEEvNT_6ParamsE,(.L_x_2735 - _ZN7cutlass13device_kernelIN5flash11enable_sm90INS1_16FlashAttnFwdSm90INS1_25CollectiveMainloopFwdSm90ILi2EN4cute5tupleIJNS5_1CILi1EEES8_S8_EEENS6_IJNS7_ILi192EEENS7_ILi128EEENS7_ILi96EEEEEELi96ENS_6half_tEfNS_4arch4Sm90ELb1ELb0ELb1ELb1ELb1ELb0ELb0ELb0ELb1ELb1ELb0ELb0EEENS1_21CollectiveEpilogueFwdINS6_IJSA_SC_SB_EEES9_SE_SG_Li384ELb1ELb1ELb0ELb0EEENS1_36VarlenDynamicPersistentTileSchedulerILi192ELi128ELi384ELi128ELb0ELb1ELb1ELb1ELb1ELb1EEEEEEEEEvNT_6ParamsE)
        .other          _ZN7cutlass13device_kernelIN5flash11enable_sm90INS1_16FlashAttnFwdSm90INS1_25CollectiveMainloopFwdSm90ILi2EN4cute5tupleIJNS5_1CILi1EEES8_S8_EEENS6_IJNS7_ILi192EEENS7_ILi128EEENS7_ILi96EEEEEELi96ENS_6half_tEfNS_4arch4Sm90ELb1ELb0ELb1ELb1ELb1ELb0ELb0ELb0ELb1ELb1ELb0ELb0EEENS1_21CollectiveEpilogueFwdINS6_IJSA_SC_SB_EEES9_SE_SG_Li384ELb1ELb1ELb0ELb0EEENS1_36VarlenDynamicPersistentTileSchedulerILi192ELi128ELi384ELi128ELb0ELb1ELb1ELb1ELb1ELb1EEEEEEEEEvNT_6ParamsE,@"STO_CUDA_ENTRY STV_DEFAULT"
_ZN7cutlass13device_kernelIN5flash11enable_sm90INS1_16FlashAttnFwdSm90INS1_25CollectiveMainloopFwdSm90ILi2EN4cute5tupleIJNS5_1CILi1EEES8_S8_EEENS6_IJNS7_ILi192EEENS7_ILi128EEENS7_ILi96EEEEEELi96ENS_6half_tEfNS_4arch4Sm90ELb1ELb0ELb1ELb1ELb1ELb0ELb0ELb0ELb1ELb1ELb0ELb0EEENS1_21CollectiveEpilogueFwdINS6_IJSA_SC_SB_EEES9_SE_SG_Li384ELb1ELb1ELb0ELb0EEENS1_36VarlenDynamicPersistentTileSchedulerILi192ELi128ELi384ELi128ELb0ELb1ELb1ELb1ELb1ELb1EEEEEEEEEvNT_6ParamsE:
        /* <DEDUP_REMOVED lines=45> */
.L_x_2054:
        /* <DEDUP_REMOVED lines=22> */
.L_x_2055:
        /* <DEDUP_REMOVED lines=18> */
.L_x_2056:
        /* <DEDUP_REMOVED lines=22> */
.L_x_2057:
        /* <DEDUP_REMOVED lines=22> */
.L_x_2058:
        /* <DEDUP_REMOVED lines=8> */
.L_x_2060:
        /* <DEDUP_REMOVED lines=24> */
[----:B------:R-:W-:-:S03]  /*0a10*/  LOP3.LUT R4, R2, 0xfffffff0, RZ, 0xc0, !PT ;  /* 0xfffffff002047812 */ /* 0x000fc600078ec0ff */
[C---:B------:R-:W-:Y:S02]  /*0a20*/  IMAD.IADD R150, R157.reuse, 0x1, -R150 ;  /* 0x000000019d967824 */ /* 0x040fe400078e0a96 */
[----:B------:R-:W-:-:S03]  /*0a30*/  IMAD.IADD R4, R157, 0x1, -R4 ;  /* 0x000000019d047824 */ /* 0x000fc600078e0a04 */
[----:B------:R-:W-:Y:S02]  /*0a40*/  SHF.R.S32.HI R11, RZ, 0x1f, R150 ;  /* 0x0000001fff0b7819 */ /* 0x000fe40000011496 */
[----:B------:R-:W-:Y:S02]  /*0a50*/  SHF.R.S32.HI R3, RZ, 0x1f, R4 ;  /* 0x0000001fff037819 */ /* 0x000fe40000011404 */
[----:B------:R-:W-:Y:S02]  /*0a60*/  LEA.HI R10, R11, R150, RZ, 0x2 ;  /* 0x000000960b0a7211 */ /* 0x000fe400078f10ff */
[----:B------:R-:W-:Y:S02]  /*0a70*/  LEA.HI R5, R0, R157, RZ, 0x5 ;  /* 0x0000009d00057211 */ /* 0x000fe400078f28ff */
[--C-:B------:R-:W-:Y:S02]  /*0a80*/  SHF.R.S32.HI R8, RZ, 0x2, R10.reuse ;  /* 0x00000002ff087819 */ /* 0x100fe4000001140a */
[----:B------:R-:W-:-:S02]  /*0a90*/  SHF.R.S32.HI R9, RZ, 0x1f, R10 ;  /* 0x0000001fff097819 */ /* 0x000fc4000001140a */
[----:B------:R-:W-:Y:S02]  /*0aa0*/  SHF.R.S32.HI R7, RZ, 0x4, R2 ;  /* 0x00000004ff077819 */ /* 0x000fe40000011402 */
[----:B------:R-:W-:Y:S02]  /*0ab0*/  LEA.HI R3, R3, R4, RZ, 0x3 ;  /* 0x0000000403037211 */ /* 0x000fe400078f18ff */
[----:B------:R-:W-:Y:S02]  /*0ac0*/  LEA.HI R6, R9, R8, RZ, 0x3 ;  /* 0x0000000809067211 */ /* 0x000fe400078f18ff */
[----:B------:R-:W-:Y:S02]  /*0ad0*/  SHF.R.S32.HI R9, RZ, 0x5, R5 ;  /* 0x00000005ff097819 */ /* 0x000fe40000011405 */
[----:B------:R-:W-:Y:S02]  /*0ae0*/  LEA.HI R2, R2, R7, RZ, 0x1 ;  /* 0x0000000702027211 */ /* 0x000fe400078f08ff */
[----:B------:R-:W-:-:S02]  /*0af0*/  LOP3.LUT R5, R3, 0xfffffff8, RZ, 0xc0, !PT ;  /* 0xfffffff803057812 */ /* 0x000fc400078ec0ff */
[----:B------:R-:W-:Y:S02]  /*0b00*/  SHF.R.S32.HI R151, RZ, 0x7, R151 ;  /* 0x00000007ff977819 */ /* 0x000fe40000011497 */
[----:B------:R-:W-:Y:S01]  /*0b10*/  LOP3.LUT R2, R2, 0x1ffffffe, RZ, 0xc0, !PT ;  /* 0x1ffffffe02027812 */ /* 0x000fe200078ec0ff */
[----:B------:R-:W-:Y:S01]  /*0b20*/  IMAD.IADD R5, R4, 0x1, -R5 ;  /* 0x0000000104057824 */ /* 0x000fe200078e0a05 */
[----:B------:R-:W-:Y:S01]  /*0b30*/  LOP3.LUT R13, R6, 0xfffffff8, RZ, 0xc0, !PT ;  /* 0xfffffff8060d7812 */ /* 0x000fe200078ec0ff */
[----:B------:R-:W-:-:S04]  /*0b40*/  IMAD.HI R6, R151, 0x55555556, RZ ;  /* 0x5555555697067827 */ /* 0x000fc800078e02ff */
[----:B------:R-:W-:Y:S01]  /*0b50*/  IMAD R14, R9, 0x10, R4 ;  /* 0x00000010090e7824 */ /* 0x000fe200078e0204 */
[----:B------:R-:W-:Y:S01]  /*0b60*/  IADD3 R12, R8, -R13, RZ ;  /* 0x8000000d080c7210 */ /* 0x000fe20007ffe0ff */
[----:B------:R-:W-:Y:S02]  /*0b70*/  IMAD.IADD R2, R7, 0x1, -R2 ;  /* 0x0000000107027824 */ /* 0x000fe400078e0a02 */
[----:B------:R-:W-:Y:S01]  /*0b80*/  IMAD.SHL.U32 R4, R5, 0x40, RZ ;  /* 0x0000004005047824 */ /* 0x000fe200078e00ff */
[----:B------:R-:W-:Y:S01]  /*0b90*/  LEA.HI R8, R6, R6, RZ, 0x1 ;  /* 0x0000000606087211 */ /* 0x000fe200078f08ff */
[----:B------:R-:W-:Y:S02]  /*0ba0*/  IMAD.SHL.U32 R6, R3, 0x40, RZ ;  /* 0x0000004003067824 */ /* 0x000fe400078e00ff */
[----:B------:R-:W-:Y:S01]  /*0bb0*/  IMAD.SHL.U32 R3, R2, 0x8, RZ ;  /* 0x0000000802037824 */ /* 0x000fe200078e00ff */
[----:B------:R-:W-:-:S03]  /*0bc0*/  LOP3.LUT R4, R4, 0x1c0, RZ, 0xc0, !PT ;  /* 0x000001c004047812 */ /* 0x000fc600078ec0ff */
[--C-:B------:R-:W-:Y:S01]  /*0bd0*/  IMAD.U32 R153, R14, 0x20, R3.reuse ;  /* 0x000000200e997824 */ /* 0x100fe200078e0003 */
[----:B------:R-:W-:Y:S02]  /*0be0*/  LOP3.LUT R3, R4, 0x8, R3, 0xf8, !PT ;  /* 0x0000000804037812 */ /* 0x000fe400078ef803 */
[----:B------:R-:W-:Y:S02]  /*0bf0*/  LOP3.LUT R6, R6, 0x7ffffe00, RZ, 0xc0, !PT ;  /* 0x7ffffe0006067812 */ /* 0x000fe400078ec0ff */
[----:B------:R-:W-:Y:S02]  /*0c00*/  SHF.R.U32.HI R4, RZ, 0x3, R4 ;  /* 0x00000003ff047819 */ /* 0x000fe40000011604 */
[----:B------:R-:W-:Y:S01]  /*0c10*/  LEA.HI R0, R0, R157, RZ, 0x2 ;  /* 0x0000009d00007211 */ /* 0x000fe200078f10ff */
[----:B------:R-:W-:Y:S01]  /*0c20*/  IMAD R6, R9, 0x400, R6 ;  /* 0x0000040009067824 */ /* 0x000fe200078e0206 */
[----:B------:R-:W-:Y:S02]  /*0c30*/  LOP3.LUT R3, R3, R4, RZ, 0x3c, !PT ;  /* 0x0000000403037212 */ /* 0x000fe400078e3cff */
[----:B------:R-:W-:-:S02]  /*0c40*/  LOP3.LUT R2, R0, 0xfffffffc, RZ, 0xc0, !PT ;  /* 0xfffffffc00027812 */ /* 0x000fc400078ec0ff */
[----:B------:R-:W-:Y:S01]  /*0c50*/  LEA.HI R11, R11, R150, RZ, 0x5 ;  /* 0x000000960b0b7211 */ /* 0x000fe200078f28ff */
[----:B------:R-:W-:Y:S01]  /*0c60*/  IMAD.IADD R3, R6, 0x1, R3 ;  /* 0x0000000106037824 */ /* 0x000fe200078e0203 */
[----:B------:R-:W-:Y:S01]  /*0c70*/  R2P PR, R5, 0x6 ;  /* 0x0000000605007804 */ /* 0x000fe20000000000 */
[----:B------:R-:W-:Y:S01]  /*0c80*/  IMAD.IADD R147, R157, 0x1, -R2 ;  /* 0x000000019d937824 */ /* 0x000fe200078e0a02 */
[----:B------:R-:W-:Y:S02]  /*0c90*/  SHF.R.S32.HI R11, RZ, 0x5, R11 ;  /* 0x00000005ff0b7819 */ /* 0x000fe4000001140b */
[----:B------:R-:W-:Y:S02]  /*0ca0*/  LEA R16, R3, UR41, 0x1 ;  /* 0x0000002903107c11 */ /* 0x000fe4000f8e08ff */
[----:B------:R-:W-:Y:S01]  /*0cb0*/  LEA.HI R4, R147, R147, RZ, 0x1 ;  /* 0x0000009393047211 */ /* 0x000fe200078f08ff */
[----:B------:R-:W-:Y:S01]  /*0cc0*/  IMAD.MOV.U32 R17, RZ, RZ, 0x40 ;  /* 0x00000040ff117424 */ /* 0x000fe200078e00ff */
[----:B------:R-:W-:Y:S01]  /*0cd0*/  LEA R11, R11, R12, 0x4 ;  /* 0x0000000c0b0b7211 */ /* 0x000fe200078e20ff */
[----:B------:R-:W-:Y:S01]  /*0ce0*/  IMAD.SHL.U32 R142, R147, 0x8, RZ ;  /* 0x00000008938e7824 */ /* 0x000fe200078e00ff */
[----:B------:R-:W-:Y:S01]  /*0cf0*/  LOP3.LUT R4, R4, 0x1ffffffe, RZ, 0xc0, !PT ;  /* 0x1ffffffe04047812 */ /* 0x000fe200078ec0ff */
[----:B------:R-:W-:-:S02]  /*0d00*/  IMAD R8, R8, -0x3, R151 ;  /* 0xfffffffd08087824 */ /* 0x000fc400078e0297 */
[----:B------:R-:W-:Y:S01]  /*0d10*/  VIADD R18, R16, 0x21800 ;  /* 0x0002180010127836 */ /* 0x000fe20000000000 */
[----:B------:R-:W-:Y:S01]  /*0d20*/  SEL R17, R17, 0xffffffc0, !P2 ;  /* 0xffffffc011117807 */ /* 0x000fe20005000000 */
[----:B------:R-:W-:Y:S01]  /*0d30*/  VIADD R144, R142, 0x20 ;  /* 0x000000208e907836 */ /* 0x000fe20000000000 */
[----:B------:R-:W-:Y:S01]  /*0d40*/  LOP3.LUT R139, R10, 0x7ffffffc, RZ, 0xc0, !PT ;  /* 0x7ffffffc0a8b7812 */ /* 0x000fe200078ec0ff */
[----:B------:R-:W-:Y:S02]  /*0d50*/  VIADD R146, R142, 0x40 ;  /* 0x000000408e927836 */ /* 0x000fe40000000000 */
[----:B------:R-:W-:Y:S02]  /*0d60*/  VIADD R22, R16, 0x21820 ;  /* 0x0002182010167836 */ /* 0x000fe40000000000 */
[----:B------:R-:W-:Y:S02]  /*0d70*/  IMAD R152, R8, 0x40, R11 ;  /* 0x0000004008987824 */ /* 0x000fe400078e020b */
[----:B------:R-:W-:-:S02]  /*0d80*/  IMAD.IADD R3, R147, 0x1, -R4 ;  /* 0x0000000193037824 */ /* 0x000fc400078e0a04 */
[C---:B------:R-:W-:Y:S01]  /*0d90*/  @P1 VIADD R22, R18.reuse, 0xffffffe0 ;  /* 0xffffffe012161836 */ /* 0x040fe20000000000 */
[----:B------:R-:W-:Y:S01]  /*0da0*/  MOV R2, RZ ;  /* 0x000000ff00027202 */ /* 0x000fe20000000f00 */
[----:B------:R-:W-:Y:S01]  /*0db0*/  IMAD.IADD R18, R18, 0x1, R17 ;  /* 0x0000000112127824 */ /* 0x000fe200078e0211 */
[----:B------:R-:W-:Y:S01]  /*0dc0*/  SHF.R.S32.HI R148, RZ, 0x2, R0 ;  /* 0x00000002ff947819 */ /* 0x000fe20000011400 */
[----:B------:R-:W-:Y:S01]  /*0dd0*/  IMAD.MOV.U32 R149, RZ, RZ, RZ ;  /* 0x000000ffff957224 */ /* 0x000fe200078e00ff */
[----:B------:R-:W-:Y:S01]  /*0de0*/  SHF.R.S32.HI R156, RZ, 0x1f, R144 ;  /* 0x0000001fff9c7819 */ /* 0x000fe20000011490 */
[----:B------:R-:W-:Y:S01]  /*0df0*/  IMAD R140, R3, 0x8, R152 ;  /* 0x00000008038c7824 */ /* 0x000fe200078e0298 */
[----:B------:R-:W-:Y:S01]  /*0e00*/  SHF.R.S32.HI R155, RZ, 0x1f, R146 ;  /* 0x0000001fff9b7819 */ /* 0x000fe20000011492 */
[----:B------:R-:W-:Y:S01]  /*0e10*/  IMAD.IADD R17, R17, 0x1, R22 ;  /* 0x0000000111117824 */ /* 0x000fe200078e0216 */
[----:B------:R-:W-:Y:S01]  /*0e20*/  IADD3 R139, R150, -R139, RZ ;  /* 0x8000008b968b7210 */ /* 0x000fe20007ffe0ff */
[----:B------:R-:W-:Y:S01]  /*0e30*/  VIADD R23, R22, 0x6000 ;  /* 0x0000600016177836 */ /* 0x000fe20000000000 */
[----:B------:R-:W-:Y:S01]  /*0e40*/  UMOV UR38, URZ ;  /* 0x0000003f00267c82 */ /* 0x000fe20008000000 */
[----:B--2---:R-:W-:-:S07]  /*0e50*/  LOP3.LUT R19, R15, 0x1, RZ, 0xfc, !PT ;  /* 0x000000010f137812 */ /* 0x004fce00078efcff */
.L_x_2112:
[----:B--2---:R-:W0:Y:S01]  /*0e60*/  LDC.64 R4, c[0x0][0xc88] ;  /* 0x00032200ff047b82 */ /* 0x004e220000000a00 */
[----:B------:R-:W-:Y:S01]  /*0e70*/  ULDC.64 UR4, c[0x0][0xa28] ;  /* 0x00028a0000047ab9 */ /* 0x000fe20000000a00 */
[----:B------:R-:W-:Y:S01]  /*0e80*/  ULDC.64 UR6, c[0x0][0xa18] ;  /* 0x0002860000067ab9 */ /* 0x000fe20000000a00 */
[----:B------:R-:W-:Y:S01]  /*0e90*/  IMAD.MOV.U32 R0, RZ, RZ, RZ ;  /* 0x000000ffff007224 */ /* 0x000fe200078e00ff */
[----:B------:R-:W-:Y:S01]  /*0ea0*/  ULDC.64 UR8, c[0x0][0xa20] ;  /* 0x0002880000087ab9 */ /* 0x000fe20000000a00 */
[----:B0-----:R-:W-:-:S05]  /*0eb0*/  IMAD.WIDE R4, R31, 0x4, R4 ;  /* 0x000000041f047825 */ /* 0x001fca00078e0204 */
[----:B------:R-:W2:Y:S01]  /*0ec0*/  LDG.E R141, desc[UR36][R4.64] ;  /* 0x00000024048d7981 */ /* 0x000ea2000c1e1900 */
[----:B------:R-:W-:Y:S02]  /*0ed0*/  ISETP.NE.U32.AND P0, PT, RZ, UR4, PT ;  /* 0x00000004ff007c0c */ /* 0x000fe4000bf05070 */
[----:B------:R-:W-:Y:S02]  /*0ee0*/  ISETP.NE.U32.AND P1, PT, RZ, UR6, PT ;  /* 0x00000006ff007c0c */ /* 0x000fe4000bf25070 */
[----:B------:R-:W-:Y:S02]  /*0ef0*/  ISETP.NE.AND.EX P0, PT, RZ, UR5, PT, P0 ;  /* 0x00000005ff007c0c */ /* 0x000fe4000bf05300 */
[----:B------:R-:W-:Y:S02]  /*0f00*/  ISETP.NE.AND.EX P1, PT, RZ, UR7, PT, P1 ;  /* 0x00000007ff007c0c */ /* 0x000fe4000bf25310 */
[----:B--2---:R-:W-:-:S09]  /*0f10*/  SHF.R.S32.HI R145, RZ, 0x1f, R141 ;  /* 0x0000001fff917819 */ /* 0x004fd2000001148d */
[----:B-1-3--:R-:W-:-:S04]  /*0f20*/  @P0 LEA R6, P2, R141, UR4, 0x2 ;  /* 0x000000048d060c11 */ /* 0x00afc8000f8410ff */
[C---:B------:R-:W-:Y:S01]  /*0f30*/  @P0 LEA.HI.X R7, R141.reuse, UR5, R145, 0x2, P2 ;  /* 0x000000058d070c11 */ /* 0x040fe200090f1491 */
[----:B------:R-:W-:Y:S01]  /*0f40*/  ULDC.64 UR4, c[0x0][0x418] ;  /* 0x0001060000047ab9 */ /* 0x000fe20000000a00 */
[----:B------:R-:W-:-:S03]  /*0f50*/  @P1 LEA R4, P2, R141, UR6, 0x2 ;  /* 0x000000068d041c11 */ /* 0x000fc6000f8410ff */
[----:B------:R0:W5:Y:S01]  /*0f60*/  @P0 LDG.E R0, desc[UR36][R6.64] ;  /* 0x0000002406000981 */ /* 0x000162000c1e1900 */
[----:B------:R-:W-:-:S05]  /*0f70*/  @P1 LEA.HI.X R5, R141, UR7, R145, 0x2, P2 ;  /* 0x000000078d051c11 */ /* 0x000fca00090f1491 */
[----:B------:R0:W5:Y:S01]  /*0f80*/  @P1 LDG.E R138, desc[UR36][R4.64] ;  /* 0x00000024048a1981 */ /* 0x000162000c1e1900 */
[----:B------:R-:W-:Y:S01]  /*0f90*/  UISETP.NE.U32.AND UP0, UPT, UR4, URZ, UPT ;  /* 0x0000003f0400728c */ /* 0x000fe2000bf05070 */
[----:B------:R-:W-:Y:S02]  /*0fa0*/  ISETP.NE.U32.AND P2, PT, RZ, UR8, PT ;  /* 0x00000008ff007c0c */ /* 0x000fe4000bf45070 */
[----:B------:R-:W-:Y:S01]  /*0fb0*/  ULDC UR4, c[0x0][0x424] ;  /* 0x0001090000047ab9 */ /* 0x000fe20000000800 */
[----:B------:R-:W-:Y:S01]  /*0fc0*/  UISETP.NE.AND.EX UP0, UPT, UR5, URZ, UPT, UP0 ;  /* 0x0000003f0500728c */ /* 0x000fe2000bf05300 */
[----:B------:R-:W-:Y:S02]  /*0fd0*/  ISETP.NE.AND.EX P2, PT, RZ, UR9, PT, P2 ;  /* 0x00000009ff007c0c */ /* 0x000fe4000bf45320 */
[----:B------:R-:W-:Y:S01]  /*0fe0*/  ULDC UR5, c[0x0][0x2f0] ;  /* 0x0000bc0000057ab9 */ /* 0x000fe20000000800 */
[----:B------:R-:W-:-:S04]  /*0ff0*/  USEL UR4, UR4, 0x1, UP0 ;  /* 0x0000000104047887 */ /* 0x000fc80008000000 */
[----:B------:R-:W-:Y:S01]  /*1000*/  UIMAD UR4, UR4, UR5, URZ ;  /* 0x00000005040472a4 */ /* 0x000fe2000f8e023f */
[----:B0---4-:R-:W-:Y:S11]  /*1010*/  @P1 BRA `(.L_x_2061) ;  /* 0x0000000000281947 */ /* 0x011ff60003800000 */
[----:B------:R-:W-:Y:S01]  /*1020*/  ULDC.64 UR6, c[0x0][0xa00] ;  /* 0x0002800000067ab9 */ /* 0x000fe20000000a00 */
[----:B-----5:R-:W0:Y:S01]  /*1030*/  LDC R138, c[0x0][0x288] ;  /* 0x0000a200ff8a7b82 */ /* 0x020e220000000800 */
[----:B------:R-:W-:-:S04]  /*1040*/  ISETP.NE.U32.AND P0, PT, RZ, UR6, PT ;  /* 0x00000006ff007c0c */ /* 0x000fc8000bf05070 */
[----:B------:R-:W-:-:S13]  /*1050*/  ISETP.NE.AND.EX P0, PT, RZ, UR7, PT, P0 ;  /* 0x00000007ff007c0c */ /* 0x000fda000bf05300 */
[----:B------:R-:W-:Y:S05]  /*1060*/  @!P0 BRA `(.L_x_2061) ;  /* 0x0000000000148947 */ /* 0x000fea0003800000 */
[----:B------:R-:W1:Y:S02]  /*1070*/  LDC.64 R4, c[0x0][0xa00] ;  /* 0x00028000ff047b82 */ /* 0x000e640000000a00 */
[----:B-1----:R-:W-:-:S05]  /*1080*/  IMAD.WIDE R4, R141, 0x4, R4 ;  /* 0x000000048d047825 */ /* 0x002fca00078e0204 */
[----:B0-----:R-:W2:Y:S04]  /*1090*/  LDG.E R138, desc[UR36][R4.64] ;  /* 0x00000024048a7981 */ /* 0x001ea8000c1e1900 */
[----:B------:R-:W2:Y:S02]  /*10a0*/  LDG.E R3, desc[UR36][R4.64+0x4] ;  /* 0x0000042404037981 */ /* 0x000ea4000c1e1900 */
[----:B--2---:R-:W-:-:S07]  /*10b0*/  IMAD.IADD R138, R3, 0x1, -R138 ;  /* 0x00000001038a7824 */ /* 0x004fce00078e0a8a */
.L_x_2061:
[----:B------:R-:W-:Y:S01]  /*10c0*/  IMAD.U32 R137, RZ, RZ, UR4 ;  /* 0x00000004ff897e24 */ /* 0x000fe2000f8e00ff */
[----:B------:R-:W-:Y:S01]  /*10d0*/  MOV R143, R30 ;  /* 0x0000001e008f7202 */ /* 0x000fe20000000f00 */
[----:B------:R-:W-:Y:S06]  /*10e0*/  @!P2 BRA `(.L_x_2062) ;  /* 0x000000000010a947 */ /* 0x000fec0003800000 */
[----:B------:R-:W-:-:S04]  /*10f0*/  LEA R4, P0, R141, UR8, 0x2 ;  /* 0x000000088d047c11 */ /* 0x000fc8000f8010ff */
[----:B------:R-:W-:-:S05]  /*1100*/  LEA.HI.X R5, R141, UR9, R145, 0x2, P0 ;  /* 0x000000098d057c11 */ /* 0x000fca00080f1491 */
[----:B------:R1:W5:Y:S01]  /*1110*/  LDG.E R137, desc[UR36][R4.64] ;  /* 0x0000002404897981 */ /* 0x000362000c1e1900 */
[----:B------:R-:W-:Y:S05]  /*1120*/  BRA `(.L_x_2063) ;  /* 0x0000000000247947 */ /* 0x000fea0003800000 */
.L_x_2062:
        /* <DEDUP_REMOVED lines=9> */
.L_x_2063:
[----:B------:R-:W2:Y:S01]  /*11c0*/  LDC R154, c[0x0][0x448] ;  /* 0x00011200ff9a7b82 */ /* 0x000ea20000000800 */
[----:B------:R-:W-:Y:S01]  /*11d0*/  IMAD R136, R29, 0xc0, RZ ;  /* 0x000000c01d887824 */ /* 0x000fe200078e02ff */
[----:B------:R-:W-:Y:S01]  /*11e0*/  CS2R R134, SRZ ;  /* 0x0000000000867805 */ /* 0x000fe2000001ff00 */
[----:B-----5:R-:W-:Y:S01]  /*11f0*/  IMAD.IADD R137, R137, 0x1, -R0 ;  /* 0x0000000189897824 */ /* 0x020fe200078e0a00 */
[----:B------:R-:W-:Y:S01]  /*1200*/  CS2R R132, SRZ ;  /* 0x0000000000847805 */ /* 0x000fe2000001ff00 */
[----:B------:R-:W-:Y:S01]  /*1210*/  VIADD R3, R136, 0xbf ;  /* 0x000000bf88037836 */ /* 0x000fe20000000000 */
        /* <DEDUP_REMOVED lines=12> */
[----:B------:R-:W-:Y:S01]  /*12e0*/  CS2R R106, SRZ ;  /* 0x00000000006a7805 */ /* 0x000fe2000001ff00 */
[----:B------:R-:W-:Y:S01]  /*12f0*/  IMAD.MOV.U32 R109, RZ, RZ, RZ ;  /* 0x000000ffff6d7224 */ /* 0x000fe200078e00ff */
[----:B------:R-:W-:Y:S02]  /*1300*/  CS2R R104, SRZ ;  /* 0x0000000000687805 */ /* 0x000fe4000001ff00 */
[----:B------:R-:W-:Y:S02]  /*1310*/  CS2R R102, SRZ ;  /* 0x0000000000667805 */ /* 0x000fe4000001ff00 */
[----:B------:R-:W-:-:S02]  /*1320*/  CS2R R100, SRZ ;  /* 0x0000000000647805 */ /* 0x000fc4000001ff00 */
[----:B------:R-:W-:Y:S02]  /*1330*/  CS2R R98, SRZ ;  /* 0x0000000000627805 */ /* 0x000fe4000001ff00 */
[----:B--2---:R-:W-:Y:S02]  /*1340*/  ISETP.NE.AND P0, PT, R154, 0x1, PT ;  /* 0x000000019a00780c */ /* 0x004fe40003f05270 */
[----:B------:R-:W-:Y:S02]  /*1350*/  CS2R R96, SRZ ;  /* 0x0000000000607805 */ /* 0x000fe4000001ff00 */
[----:B------:R-:W-:Y:S01]  /*1360*/  CS2R R94, SRZ ;  /* 0x00000000005e7805 */ /* 0x000fe2000001ff00 */
[----:B------:R-:W-:Y:S01]  /*1370*/  IMAD.MOV.U32 R93, RZ, RZ, RZ ;  /* 0x000000ffff5d7224 */ /* 0x000fe200078e00ff */
[----:B------:R-:W-:Y:S02]  /*1380*/  CS2R R6, SRZ ;  /* 0x0000000000067805 */ /* 0x000fe4000001ff00 */
[----:B------:R-:W-:Y:S01]  /*1390*/  CS2R R90, SRZ ;  /* 0x00000000005a7805 */ /* 0x000fe2000001ff00 */
[----:B------:R-:W-:-:S04]  /*13a0*/  IMAD.MOV.U32 R8, RZ, RZ, RZ ;  /* 0x000000ffff087224 */ /* 0x000fc800078e00ff */
[----:B-1----:R-:W1:Y:S08]  /*13b0*/  @P0 LDC R4, c[0x0][0x44c] ;  /* 0x00011300ff040b82 */ /* 0x002e700000000800 */
[----:B------:R-:W2:Y:S01]  /*13c0*/  @P0 LDC R5, c[0x0][0x450] ;  /* 0x00011400ff050b82 */ /* 0x000ea20000000800 */
[----:B-1----:R-:W-:Y:S01]  /*13d0*/  @P0 IMAD.HI.U32 R0, R3, R4, RZ ;  /* 0x0000000403000227 */ /* 0x002fe200078e00ff */
[----:B0-----:R-:W-:-:S04]  /*13e0*/  IADD3 R4, R137, 0x80, -R138 ;  /* 0x0000008089047810 */ /* 0x001fc80007ffe88a */
[----:B--2---:R-:W-:Y:S01]  /*13f0*/  @P0 SHF.R.U32.HI R3, RZ, R5, R0 ;  /* 0x00000005ff030219 */ /* 0x004fe20000011600 */
[----:B------:R-:W-:Y:S01]  /*1400*/  VIADD R0, R137, 0x7f ;  /* 0x0000007f89007836 */ /* 0x000fe20000000000 */
[----:B------:R-:W-:-:S03]  /*1410*/  PLOP3.LUT P0, PT, PT, PT, PT, 0x80, 0x0 ;  /* 0x000000000000781c */ /* 0x000fc60003f0f070 */
[----:B------:R-:W-:Y:S01]  /*1420*/  IMAD.IADD R4, R4, 0x1, R3 ;  /* 0x0000000104047824 */ /* 0x000fe200078e0203 */
[----:B------:R-:W-:-:S04]  /*1430*/  SHF.R.S32.HI R3, RZ, 0x1f, R0 ;  /* 0x0000001fff037819 */ /* 0x000fc80000011400 */
[----:B------:R-:W-:Y:S02]  /*1440*/  SHF.R.S32.HI R5, RZ, 0x1f, R4 ;  /* 0x0000001fff057819 */ /* 0x000fe40000011404 */
[----:B------:R-:W-:Y:S01]  /*1450*/  LEA.HI R3, R3, R0, RZ, 0x7 ;  /* 0x0000000003037211 */ /* 0x000fe200078f38ff */
[----:B------:R-:W-:Y:S01]  /*1460*/  IMAD.MOV.U32 R0, RZ, RZ, RZ ;  /* 0x000000ffff007224 */ /* 0x000fe200078e00ff */
[----:B------:R-:W-:Y:S02]  /*1470*/  LEA.HI R5, R5, R4, RZ, 0x7 ;  /* 0x0000000405057211 */ /* 0x000fe400078f38ff */
[----:B------:R-:W-:Y:S02]  /*1480*/  SHF.R.S32.HI R88, RZ, 0x7, R3 ;  /* 0x00000007ff587819 */ /* 0x000fe40000011403 */
[----:B------:R-:W-:Y:S02]  /*1490*/  SHF.R.S32.HI R5, RZ, 0x7, R5 ;  /* 0x00000007ff057819 */ /* 0x000fe40000011405 */
[----:B------:R-:W-:-:S02]  /*14a0*/  MOV R3, RZ ;  /* 0x000000ff00037202 */ /* 0x000fc40000000f00 */
[----:B------:R-:W-:-:S04]  /*14b0*/  VIMNMX R88, R88, R5, PT ;  /* 0x0000000558587248 */ /* 0x000fc80003fe0100 */
[----:B------:R-:W-:-:S13]  /*14c0*/  ISETP.GE.AND P1, PT, R88, 0x1, PT ;  /* 0x000000015800780c */ /* 0x000fda0003f26270 */
[----:B------:R-:W-:Y:S05]  /*14d0*/  @!P1 BRA `(.L_x_2064) ;  /* 0x0000009000949947 */ /* 0x000fea0003800000 */
        /* <DEDUP_REMOVED lines=21> */
[----:B------:R-:W-:Y:S01]  /*1630*/  MOV R5, UR5 ;  /* 0x0000000500057c02 */ /* 0x000fe20008000f00 */
[----:B------:R-:W-:Y:S01]  /*1640*/  ULDC.64 UR4, c[0x4][0x90] ;  /* 0x0100240000047ab9 */ /* 0x000fe20000000a00 */
        /* <DEDUP_REMOVED lines=9> */
.L_x_2065:
[----:B------:R-:W-:Y:S02]  /*16e0*/  LEA.HI R0, R149, R149, RZ, 0x1 ;  /* 0x0000009595007211 */ /* 0x000fe400078f08ff */
[----:B------:R-:W-:Y:S02]  /*16f0*/  ISETP.NE.AND P0, PT, R19, 0x3, PT ;  /* 0x000000031300780c */ /* 0x000fe40003f05270 */
[----:B------:R-:W-:-:S05]  /*1700*/  LOP3.LUT R0, R0, 0xfffffffe, RZ, 0xc0, !PT ;  /* 0xfffffffe00007812 */ /* 0x000fca00078ec0ff */
[----:B------:R-:W-:-:S05]  /*1710*/  IMAD.IADD R0, R149, 0x1, -R0 ;  /* 0x0000000195007824 */ /* 0x000fca00078e0a00 */
[----:B------:R-:W-:-:S04]  /*1720*/  SHF.L.U32 R0, R0, 0x1f, RZ ;  /* 0x0000001f00007819 */ /* 0x000fc800000006ff */
[----:B------:R-:W0:Y:S02]  /*1730*/  SYNCS.PHASECHK.TRANS64.TRYWAIT P1, [UR41+0x2d800], R0 ;  /* 0x02d80000ff0075a7 */ /* 0x000e240008020169 */
[----:B0-----:R-:W-:Y:S05]  /*1740*/  @!P1 BRA `(.L_x_2066) ;  /* 0x0000010000c09947 */ /* 0x001fea0003800000 */
.L_x_2197:
[----:B------:R-:W-:Y:S05]  /*1750*/  @!P0 BRA `(.L_x_2067) ;  /* 0x0000000000048947 */ /* 0x000fea0003800000 */
[----:B------:R-:W-:Y:S01]  /*1760*/  BPT.TRAP 0x1 ;  /* 0x000000040000795c */ /* 0x000fe20000300000 */
.L_x_2067:
[----:B0-----:R-:W-:Y:S01]  /*1770*/  IMAD.U32 R0, RZ, RZ, UR38 ;  /* 0x00000026ff007e24 */ /* 0x001fe2000f8e00ff */
[----:B------:R-:W-:-:S04]  /*1780*/  SHF.L.U32 R3, R2, 0x1f, RZ ;  /* 0x0000001f02037819 */ /* 0x000fc800000006ff */
[----:B------:R-:W-:-:S04]  /*1790*/  LEA R0, R0, UR41, 0x3 ;  /* 0x0000002900007c11 */ /* 0x000fc8000f8e18ff */
[----:B------:R0:W1:Y:S01]  /*17a0*/  SYNCS.PHASECHK.TRANS64.TRYWAIT P1, [R0+URZ+0x2d830], R3 ;  /* 0x02d83003000075a7 */ /* 0x000062000802017f */
[----:B------:R-:W-:Y:S05]  /*17b0*/  @!P0 BRA `(.L_x_2068) ;  /* 0x0000000000048947 */ /* 0x000fea0003800000 */
[----:B------:R-:W-:Y:S01]  /*17c0*/  BPT.TRAP 0x1 ;  /* 0x000000040000795c */ /* 0x000fe20000300000 */
.L_x_2068:
[----:B-1----:R-:W-:Y:S05]  /*17d0*/  @P1 BRA `(.L_x_2069) ;  /* 0x0000000000081947 */ /* 0x002fea0003800000 */
[----:B------:R-:W1:Y:S02]  /*17e0*/  SYNCS.PHASECHK.TRANS64.TRYWAIT P1, [R0+URZ+0x2d830], R3 ;  /* 0x02d83003000075a7 */ /* 0x000e64000802017f */
[----:B-1----:R-:W-:Y:S05]  /*17f0*/  @!P1 BRA `(.L_x_2070) ;  /* 0x0000010000ac9947 */ /* 0x002fea0003800000 */
.L_x_2069:
[----:B------:R-:W-:Y:S05]  /*1800*/  WARPSYNC.ALL ;  /* 0x0000000000007948 */ /* 0x000fea0003800000 */
[----:B------:R-:W-:Y:S01]  /*1810*/  UIADD3 UR4, UR41, 0x15400, URZ ;  /* 0x0001540029047890 */ /* 0x000fe2000fffe03f */
[----:B------:R-:W-:Y:S01]  /*1820*/  WARPGROUP.ARRIVE ;  /* 0x00000000000079c5 */ /* 0x000fe20000000000 */
[----:B------:R-:W-:Y:S02]  /*1830*/  ULOP3.LUT UR8, UR43, 0x10000, URZ, 0xfc, !UPT ;  /* 0x000100002b087892 */ /* 0x000fe4000f8efc3f */
[----:B------:R-:W-:Y:S01]  /*1840*/  USHF.R.U32.HI UR4, URZ, 0x4, UR4 ;  /* 0x000000043f047899 */ /* 0x000fe20008011604 */
[----:B------:R-:W-:Y:S01]  /*1850*/  UMOV UR9, 0x80000020 ;  /* 0x8000002000097882 */ /* 0x000fe20000000000 */
[----:B------:R-:W-:-:S02]  /*1860*/  UMOV UR11, 0x80000020 ;  /* 0x80000020000b7882 */ /* 0x000fc40000000000 */
[----:B------:R-:W-:Y:S02]  /*1870*/  ULOP3.LUT UR4, UR4, 0x3fff, URZ, 0xc0, !UPT ;  /* 0x00003fff04047892 */ /* 0x000fe4000f8ec03f */
[----:B------:R-:W-:Y:S02]  /*1880*/  UIADD3 UR12, UR8, 0x2, URZ ;  /* 0x00000002080c7890 */ /* 0x000fe4000fffe03f */
[----:B------:R-:W-:Y:S01]  /*1890*/  ULOP3.LUT UR4, UR4, 0x10000, URZ, 0xfc, !UPT ;  /* 0x0001000004047892 */ /* 0x000fe2000f8efc3f */
[----:B------:R-:W-:Y:S01]  /*18a0*/  UMOV UR13, 0x80000020 ;  /* 0x80000020000d7882 */ /* 0x000fe20000000000 */
[----:B------:R-:W-:Y:S02]  /*18b0*/  UMOV UR15, 0x80000020 ;  /* 0x80000020000f7882 */ /* 0x000fe40000000000 */
[----:B------:R-:W-:Y:S02]  /*18c0*/  UIMAD UR10, UR38, 0x600, UR4 ;  /* 0x00000600260a78a4 */ /* 0x000fe4000f8e0204 */
[----:B------:R-:W-:-:S02]  /*18d0*/  UIADD3 UR16, UR8, 0x300, URZ ;  /* 0x0000030008107890 */ /* 0x000fc4000fffe03f */
        /* <DEDUP_REMOVED lines=35> */
.L_x_2071:
[----:B------:R-:W-:Y:S01]  /*1b10*/  ISETP.NE.AND P4, PT, R154, 0x1, PT ;  /* 0x000000019a00780c */ /* 0x000fe20003f85270 */
[----:B------:R-:W-:Y:S01]  /*1b20*/  ULDC UR5, c[0x0][0x9d8] ;  /* 0x0002760000057ab9 */ /* 0x000fe20000000800 */
[----:B------:R-:W-:Y:S01]  /*1b30*/  ULDC UR6, c[0x0][0x988] ;  /* 0x0002620000067ab9 */ /* 0x000fe20000000800 */
[----:B------:R-:W-:Y:S01]  /*1b40*/  FMUL.FTZ R11, R26, UR5 ;  /* 0x000000051a0b7c20 */ /* 0x000fe20008410000 */
[----:B------:R-:W-:Y:S01]  /*1b50*/  FMUL.FTZ R89, R27, UR5 ;  /* 0x000000051b597c20 */ /* 0x000fe20008410000 */
[----:B------:R-:W-:Y:S01]  /*1b60*/  FMUL.FTZ R5, R29, UR5 ;  /* 0x000000051d057c20 */ /* 0x000fe20008410000 */
[----:B------:R-:W-:Y:S01]  /*1b70*/  FMUL.FTZ R29, R31, UR5 ;  /* 0x000000051f1d7c20 */ /* 0x000fe20008410000 */
[----:B------:R-:W-:Y:S02]  /*1b80*/  IMAD.IADD R31, R140, 0x1, R136 ;  /* 0x000000018c1f7824 */ /* 0x000fe400078e0288 */
[----:B------:R-:W-:Y:S01]  /*1b90*/  FMUL.FTZ R8, R37, UR5 ;  /* 0x0000000525087c20 */ /* 0x000fe20008410000 */
[----:B------:R-:W-:Y:S01]  /*1ba0*/  FMUL.FTZ R6, R33, UR5 ;  /* 0x0000000521067c20 */ /* 0x000fe20008410000 */
[----:B------:R-:W-:-:S02]  /*1bb0*/  IMAD.MOV.U32 R33, RZ, RZ, -0x80 ;  /* 0xffffff80ff217424 */ /* 0x000fc400078e00ff */
[----:B------:R-:W-:Y:S01]  /*1bc0*/  FMUL.FTZ R9, R32, UR5 ;  /* 0x0000000520097c20 */ /* 0x000fe20008410000 */
[----:B------:R-:W-:Y:S01]  /*1bd0*/  FMUL.FTZ R92, R38, UR5 ;  /* 0x00000005265c7c20 */ /* 0x000fe20008410000 */
[----:B------:R-:W2:Y:S01]  /*1be0*/  @P4 LDC R26, c[0x0][0x44c] ;  /* 0x00011300ff1a4b82 */ /* 0x000ea20000000800 */
[----:B------:R-:W-:Y:S02]  /*1bf0*/  IMAD R32, R88, R33, 0x80 ;  /* 0x0000008058207424 */ /* 0x000fe400078e0221 */
[----:B------:R-:W-:Y:S01]  /*1c00*/  FMUL.FTZ R7, R28, UR5 ;  /* 0x000000051c077c20 */ /* 0x000fe20008410000 */
[----:B------:R-:W-:Y:S01]  /*1c10*/  FMUL.FTZ R28, R30, UR5 ;  /* 0x000000051e1c7c20 */ /* 0x000fe20008410000 */
[----:B------:R-:W3:Y:S01]  /*1c20*/  MUFU.TANH R11, R11 ;  /* 0x0000000b000b7308 */ /* 0x000ee20000002400 */
[----:B------:R-:W-:Y:S02]  /*1c30*/  VIADD R38, R32, 0x1 ;  /* 0x0000000120267836 */ /* 0x000fe40000000000 */
[----:B------:R-:W-:Y:S01]  /*1c40*/  FMUL.FTZ R104, R34, UR5 ;  /* 0x0000000522687c20 */ /* 0x000fe20008410000 */
[----:B------:R-:W-:Y:S01]  /*1c50*/  IMAD.IADD R32, R137, 0x1, R32 ;  /* 0x0000000189207824 */ /* 0x000fe200078e0220 */
[----:B------:R-:W4:Y:S01]  /*1c60*/  @P4 LDC R27, c[0x0][0x450] ;  /* 0x00011400ff1b4b82 */ /* 0x000f220000000800 */
[----:B------:R-:W-:-:S02]  /*1c70*/  IMAD R38, R139, -0x2, R38 ;  /* 0xfffffffe8b267824 */ /* 0x000fc400078e0226 */
[----:B------:R-:W-:Y:S01]  /*1c80*/  FMUL.FTZ R102, R35, UR5 ;  /* 0x0000000523667c20 */ /* 0x000fe20008410000 */
[----:B------:R-:W-:Y:S01]  /*1c90*/  IMAD R33, R139, -0x2, R32 ;  /* 0xfffffffe8b217824 */ /* 0x000fe200078e0220 */
[----:B------:R-:W5:Y:S01]  /*1ca0*/  MUFU.TANH R89, R89 ;  /* 0x0000005900597308 */ /* 0x000f620000002400 */
[----:B------:R-:W-:Y:S01]  /*1cb0*/  FMUL.FTZ R100, R39, UR5 ;  /* 0x0000000527647c20 */ /* 0x000fe20008410000 */
[----:B------:R-:W-:Y:S01]  /*1cc0*/  IADD3 R108, -R138, R38, R137 ;  /* 0x000000268a6c7210 */ /* 0x000fe20007ffe189 */
        /* <DEDUP_REMOVED lines=8> */
[----:B------:R-:W-:Y:S01]  /*1d50*/  FMUL.FTZ R10, R36, UR5 ;  /* 0x00000005240a7c20 */ /* 0x000fe20008410000 */
[----:B--2---:R-:W-:-:S04]  /*1d60*/  @P4 IMAD.HI.U32 R26, R31, R26, RZ ;  /* 0x0000001a1f1a4227 */ /* 0x004fc800078e00ff */
[----:B------:R-:W-:Y:S01]  /*1d70*/  FMUL.FTZ R36, R55, UR5 ;  /* 0x0000000537247c20 */ /* 0x000fe20008410000 */
[----:B------:R-:W-:Y:S01]  /*1d80*/  FMUL.FTZ R58, R58, UR5 ;  /* 0x000000053a3a7c20 */ /* 0x000fe20008410000 */
[----:B------:R-:W-:Y:S01]  /*1d90*/  FMUL.FTZ R59, R59, UR5 ;  /* 0x000000053b3b7c20 */ /* 0x000fe20008410000 */
[----:B------:R-:W2:Y:S01]  /*1da0*/  MUFU.TANH R29, R29 ;  /* 0x0000001d001d7308 */ /* 0x000ea20000002400 */
[----:B------:R-:W-:Y:S01]  /*1db0*/  FMUL.FTZ R70, R70, UR5 ;  /* 0x0000000546467c20 */ /* 0x000fe20008410000 */
[----:B------:R-:W-:Y:S01]  /*1dc0*/  FMUL.FTZ R62, R62, UR5 ;  /* 0x000000053e3e7c20 */ /* 0x000fe20008410000 */
[----:B------:R-:W-:Y:S01]  /*1dd0*/  FMUL.FTZ R66, R66, UR5 ;  /* 0x0000000542427c20 */ /* 0x000fe20008410000 */
[----:B----4-:R-:W-:Y:S01]  /*1de0*/  @P4 SHF.R.U32.HI R31, RZ, R27, R26 ;  /* 0x0000001bff1f4219 */ /* 0x010fe2000001161a */
[----:B------:R-:W-:Y:S01]  /*1df0*/  FMUL.FTZ R27, R56, UR5 ;  /* 0x00000005381b7c20 */ /* 0x000fe20008410000 */
[----:B01----:R-:W-:Y:S01]  /*1e00*/  FMUL.FTZ R3, R25, UR5 ;  /* 0x0000000519037c20 */ /* 0x003fe20008410000 */
[----:B------:R-:W-:Y:S01]  /*1e10*/  FMUL.FTZ R25, R52, UR5 ;  /* 0x0000000534197c20 */ /* 0x000fe20008410000 */
[----:B------:R-:W0:Y:S01]  /*1e20*/  MUFU.TANH R104, R104 ;  /* 0x0000006800687308 */ /* 0x000e220000002400 */
[----:B------:R-:W1:Y:S01]  /*1e30*/  SHFL.IDX PT, R37, R31, 0x1, 0x1c1f ;  /* 0x003c1f001f257f89 */ /* 0x000e6200000e0000 */
        /* <DEDUP_REMOVED lines=15> */
[----:B------:R-:W4:Y:S01]  /*1f30*/  SHFL.IDX PT, R31, R31, RZ, 0x1c1f ;  /* 0x001c1fff1f1f7589 */ /* 0x000f2200000e0000 */
[----:B------:R-:W-:Y:S01]  /*1f40*/  FMUL.FTZ R4, R24, UR5 ;  /* 0x0000000518047c20 */ /* 0x000fe20008410000 */
[----:B------:R-:W-:Y:S01]  /*1f50*/  FMUL.FTZ R43, R68, UR5 ;  /* 0x00000005442b7c20 */ /* 0x000fe20008410000 */
[----:B------:R-:W-:Y:S01]  /*1f60*/  FMUL.FTZ R12, R41, UR5 ;  /* 0x00000005290c7c20 */ /* 0x000fe20008410000 */
[----:B------:R-:W-:Y:S01]  /*1f70*/  FMUL.FTZ R20, R49, UR5 ;  /* 0x0000000531147c20 */ /* 0x000fe20008410000 */
[----:B------:R-:W-:Y:S01]  /*1f80*/  FMUL.FTZ R49, R72, UR5 ;  /* 0x0000000548317c20 */ /* 0x000fe20008410000 */
[----:B------:R-:W-:Y:S01]  /*1f90*/  FMUL.FTZ R13, R45, UR5 ;  /* 0x000000052d0d7c20 */ /* 0x000fe20008410000 */
[----:B------:R-:W4:Y:S01]  /*1fa0*/  MUFU.TANH R100, R100 ;  /* 0x0000006400647308 */ /* 0x000f220000002400 */
[----:B-1----:R-:W-:Y:S01]  /*1fb0*/  VIADDMNMX R32, R37, R108, R33, PT ;  /* 0x0000006c25207246 */ /* 0x002fe20003800121 */
[----:B------:R-:W-:Y:S01]  /*1fc0*/  FMUL.FTZ R24, R53, UR5 ;  /* 0x0000000535187c20 */ /* 0x000fe20008410000 */
[----:B------:R-:W-:Y:S01]  /*1fd0*/  FMUL.FTZ R53, R76, UR5 ;  /* 0x000000054c357c20 */ /* 0x000fe20008410000 */
[----:B------:R-:W-:Y:S01]  /*1fe0*/  FMUL.FTZ R55, R80, UR5 ;  /* 0x0000000550377c20 */ /* 0x000fe20008410000 */
[C---:B------:R-:W-:Y:S01]  /*1ff0*/  ISETP.GT.AND P1, PT, R32.reuse, RZ, PT ;  /* 0x000000ff2000720c */ /* 0x040fe20003f24270 */
[----:B------:R-:W-:Y:S01]  /*2000*/  FMUL.FTZ R37, R61, UR5 ;  /* 0x000000053d257c20 */ /* 0x000fe20008410000 */
[C---:B------:R-:W-:Y:S01]  /*2010*/  ISETP.GT.AND P2, PT, R32.reuse, 0x1, PT ;  /* 0x000000012000780c */ /* 0x040fe20003f44270 */
[----:B------:R-:W1:Y:S01]  /*2020*/  MUFU.TANH R98, R98 ;  /* 0x0000006200627308 */ /* 0x000e620000002400 */
[----:B------:R-:W-:Y:S01]  /*2030*/  ISETP.GT.AND P3, PT, R32, 0x8, PT ;  /* 0x000000082000780c */ /* 0x000fe20003f64270 */
[----:B------:R-:W-:Y:S01]  /*2040*/  FMUL.FTZ R61, R84, UR5 ;  /* 0x00000005543d7c20 */ /* 0x000fe20008410000 */
[----:B---3--:R-:W-:Y:S01]  /*2050*/  FSEL R114, R11, -INF , P1 ;  /* 0xff8000000b727808 */ /* 0x008fe20000800000 */
[----:B------:R-:W-:Y:S01]  /*2060*/  FMUL.FTZ R26, R57, UR5 ;  /* 0x00000005391a7c20 */ /* 0x000fe20008410000 */
[----:B-----5:R-:W-:Y:S01]  /*2070*/  FSEL R112, R89, -INF , P2 ;  /* 0xff80000059707808 */ /* 0x020fe20001000000 */
[----:B------:R-:W-:Y:S01]  /*2080*/  FMUL.FTZ R41, R65, UR5 ;  /* 0x0000000541297c20 */ /* 0x000fe20008410000 */
[----:B------:R-:W-:Y:S01]  /*2090*/  ISETP.GT.AND P1, PT, R32, 0x9, PT ;  /* 0x000000092000780c */ /* 0x000fe20003f24270 */
[----:B------:R-:W3:Y:S01]  /*20a0*/  MUFU.TANH R96, R96 ;  /* 0x0000006000607308 */ /* 0x000ee20000002400 */
[----:B------:R-:W-:Y:S01]  /*20b0*/  FSEL R110, R28, -INF , P3 ;  /* 0xff8000001c6e7808 */ /* 0x000fe20001800000 */
[----:B------:R-:W-:Y:S01]  /*20c0*/  FMUL.FTZ R45, R69, UR5 ;  /* 0x00000005452d7c20 */ /* 0x000fe20008410000 */
[----:B------:R-:W-:Y:S01]  /*20d0*/  FMNMX.FTZ R11, R114, R112, !PT ;  /* 0x00000070720b7209 */ /* 0x000fe20007810000 */
[----:B------:R-:W-:Y:S01]  /*20e0*/  FMUL.FTZ R47, R73, UR5 ;  /* 0x00000005492f7c20 */ /* 0x000fe20008410000 */
[----:B------:R-:W-:Y:S01]  /*20f0*/  ISETP.GT.AND P2, PT, R32, 0x10, PT ;  /* 0x000000102000780c */ /* 0x000fe20003f44270 */
[----:B------:R-:W-:Y:S01]  /*2100*/  FMUL.FTZ R51, R77, UR5 ;  /* 0x000000054d337c20 */ /* 0x000fe20008410000 */
[----:B--2---:R-:W-:Y:S01]  /*2110*/  FSEL R106, R29, -INF , P1 ;  /* 0xff8000001d6a7808 */ /* 0x004fe20000800000 */
[----:B------:R-:W2:Y:S01]  /*2120*/  MUFU.TANH R94, R94 ;  /* 0x0000005e005e7308 */ /* 0x000ea20000002400 */
[----:B------:R-:W-:Y:S01]  /*2130*/  FMNMX.FTZ R11, R110, R11, !PT ;  /* 0x0000000b6e0b7209 */ /* 0x000fe20007810000 */
[----:B------:R-:W-:Y:S01]  /*2140*/  FMUL.FTZ R57, R81, UR5 ;  /* 0x0000000551397c20 */ /* 0x000fe20008410000 */
[----:B------:R-:W-:-:S02]  /*2150*/  ISETP.GT.AND P1, PT, R32, 0x11, PT ;  /* 0x000000112000780c */ /* 0x000fc40003f24270 */
[----:B------:R-:W-:Y:S02]  /*2160*/  CS2R R134, SRZ ;  /* 0x0000000000867805 */ /* 0x000fe4000001ff00 */
[----:B0-----:R-:W-:Y:S02]  /*2170*/  FSEL R104, R104, -INF , P2 ;  /* 0xff80000068687808 */ /* 0x001fe40001000000 */
[----:B------:R-:W-:Y:S02]  /*2180*/  CS2R R132, SRZ ;  /* 0x0000000000847805 */ /* 0x000fe4000001ff00 */
[----:B------:R-:W-:Y:S01]  /*2190*/  FMNMX.FTZ R11, R106, R11, !PT ;  /* 0x0000000b6a0b7209 */ /* 0x000fe20007810000 */
[----:B------:R-:W0:Y:S01]  /*21a0*/  MUFU.TANH R90, R90 ;  /* 0x0000005a005a7308 */ /* 0x000e220000002400 */
[----:B------:R-:W-:Y:S02]  /*21b0*/  ISETP.GT.AND P2, PT, R32, 0x18, PT ;  /* 0x000000182000780c */ /* 0x000fe40003f44270 */
[----:B------:R-:W-:-:S02]  /*21c0*/  CS2R R130, SRZ ;  /* 0x0000000000827805 */ /* 0x000fc4000001ff00 */
[----:B----4-:R-:W-:Y:S02]  /*21d0*/  FSEL R102, R102, -INF , P1 ;  /* 0xff80000066667808 */ /* 0x010fe40000800000 */
[----:B------:R-:W-:Y:S02]  /*21e0*/  CS2R R128, SRZ ;  /* 0x0000000000807805 */ /* 0x000fe4000001ff00 */
[----:B------:R-:W-:Y:S02]  /*21f0*/  FMNMX.FTZ R11, R104, R11, !PT ;  /* 0x0000000b680b7209 */ /* 0x000fe40007810000 */
[----:B------:R-:W-:Y:S02]  /*2200*/  CS2R R126, SRZ ;  /* 0x00000000007e7805 */ /* 0x000fe4000001ff00 */
[----:B------:R-:W-:Y:S01]  /*2210*/  ISETP.GT.AND P1, PT, R32, 0x19, PT ;  /* 0x000000192000780c */ /* 0x000fe20003f24270 */
[----:B------:R-:W4:Y:S01]  /*2220*/  MUFU.TANH R34, R34 ;  /* 0x0000002200227308 */ /* 0x000f220000002400 */
[----:B------:R-:W-:-:S02]  /*2230*/  FSEL R92, R92, -INF , P2 ;  /* 0xff8000005c5c7808 */ /* 0x000fc40001000000 */
[----:B------:R-:W-:Y:S02]  /*2240*/  CS2R R124, SRZ ;  /* 0x00000000007c7805 */ /* 0x000fe4000001ff00 */
[----:B------:R-:W-:Y:S02]  /*2250*/  FMNMX.FTZ R11, R102, R11, !PT ;  /* 0x0000000b660b7209 */ /* 0x000fe40007810000 */
[----:B------:R-:W-:Y:S02]  /*2260*/  ISETP.GT.AND P2, PT, R32, 0x20, PT ;  /* 0x000000202000780c */ /* 0x000fe40003f44270 */
[----:B------:R-:W-:Y:S01]  /*2270*/  FSEL R100, R100, -INF , P1 ;  /* 0xff80000064647808 */ /* 0x000fe20000800000 */
[----:B------:R-:W5:Y:S01]  /*2280*/  MUFU.TANH R30, R30 ;  /* 0x0000001e001e7308 */ /* 0x000f620000002400 */
[----:B------:R-:W-:Y:S02]  /*2290*/  FMNMX.FTZ R11, R92, R11, !PT ;  /* 0x0000000b5c0b7209 */ /* 0x000fe40007810000 */
[----:B------:R-:W-:-:S02]  /*22a0*/  ISETP.GT.AND P1, PT, R32, 0x21, PT ;  /* 0x000000212000780c */ /* 0x000fc40003f24270 */
[----:B-1----:R-:W-:Y:S02]  /*22b0*/  FSEL R98, R98, -INF , P2 ;  /* 0xff80000062627808 */ /* 0x002fe40001000000 */
[----:B------:R-:W-:Y:S01]  /*22c0*/  FMNMX.FTZ R11, R100, R11, !PT ;  /* 0x0000000b640b7209 */ /* 0x000fe20007810000 */
[----:B------:R-:W-:Y:S01]  /*22d0*/  MUFU.TANH R35, R35 ;  /* 0x0000002300237308 */ /* 0x000fe20000002400 */
[----:B------:R-:W-:Y:S02]  /*22e0*/  ISETP.GT.AND P2, PT, R32, 0x28, PT ;  /* 0x000000282000780c */ /* 0x000fe40003f44270 */
[----:B---3--:R-:W-:Y:S02]  /*22f0*/  FSEL R96, R96, -INF , P1 ;  /* 0xff80000060607808 */ /* 0x008fe40000800000 */
[----:B------:R-:W-:Y:S02]  /*2300*/  FMNMX.FTZ R11, R98, R11, !PT ;  /* 0x0000000b620b7209 */ /* 0x000fe40007810000 */
[----:B------:R-:W-:Y:S01]  /*2310*/  ISETP.GT.AND P1, PT, R32, 0x29, PT ;  /* 0x000000292000780c */ /* 0x000fe20003f24270 */
[----:B------:R-:W1:Y:S01]  /*2320*/  MUFU.TANH R36, R36 ;  /* 0x0000002400247308 */ /* 0x000e620000002400 */
[----:B--2---:R-:W-:-:S02]  /*2330*/  FSEL R94, R94, -INF , P2 ;  /* 0xff8000005e5e7808 */ /* 0x004fc40001000000 */
[----:B------:R-:W-:Y:S02]  /*2340*/  FMNMX.FTZ R11, R96, R11, !PT ;  /* 0x0000000b600b7209 */ /* 0x000fe40007810000 */
[----:B------:R-:W-:Y:S02]  /*2350*/  ISETP.GT.AND P2, PT, R32, 0x30, PT ;  /* 0x000000302000780c */ /* 0x000fe40003f44270 */
[----:B0-----:R-:W-:Y:S01]  /*2360*/  FSEL R90, R90, -INF , P1 ;  /* 0xff8000005a5a7808 */ /* 0x001fe20000800000 */
[----:B------:R-:W-:Y:S01]  /*2370*/  MUFU.TANH R39, R58 ;  /* 0x0000003a00277308 */ /* 0x000fe20000002400 */
[----:B------:R-:W-:Y:S01]  /*2380*/  FMNMX.FTZ R29, R94, R11, !PT ;  /* 0x0000000b5e1d7209 */ /* 0x000fe20007810000 */
[----:B------:R-:W-:Y:S01]  /*2390*/  FMUL.FTZ R11, R74, UR5 ;  /* 0x000000054a0b7c20 */ /* 0x000fe20008410000 */
[----:B------:R-:W-:Y:S02]  /*23a0*/  ISETP.GT.AND P1, PT, R32, 0x31, PT ;  /* 0x000000312000780c */ /* 0x000fe40003f24270 */
[----:B----4-:R-:W-:-:S02]  /*23b0*/  FSEL R74, R34, -INF , P2 ;  /* 0xff800000224a7808 */ /* 0x010fc40001000000 */
[----:B------:R-:W-:Y:S01]  /*23c0*/  FMNMX.FTZ R29, R90, R29, !PT ;  /* 0x0000001d5a1d7209 */ /* 0x000fe20007810000 */
[----:B------:R0:W2:Y:S01]  /*23d0*/  MUFU.TANH R56, R59 ;  /* 0x0000003b00387308 */ /* 0x0000a20000002400 */
[----:B------:R-:W-:Y:S02]  /*23e0*/  ISETP.GT.AND P2, PT, R32, 0x38, PT ;  /* 0x000000382000780c */ /* 0x000fe40003f44270 */
[----:B------:R-:W-:Y:S02]  /*23f0*/  FMNMX.FTZ R29, R74, R29, !PT ;  /* 0x0000001d4a1d7209 */ /* 0x000fe40007810000 */
[----:B------:R-:W-:-:S03]  /*2400*/  VIADDMNMX R108, R31, R108, R33, PT ;  /* 0x0000006c1f6c7246 */ /* 0x000fc60003800121 */
[----:B------:R5:W-:Y:S01]  /*2410*/  MUFU.TANH R46, R70 ;  /* 0x00000046002e7308 */ /* 0x000be20000002400 */
[----:B------:R-:W-:Y:S01]  /*2420*/  ISETP.GT.AND P3, PT, R108, 0x8, PT ;  /* 0x000000086c00780c */ /* 0x000fe20003f64270 */
[----:B0-----:R-:W-:-:S06]  /*2430*/  FMUL.FTZ R59, R85, UR5 ;  /* 0x00000005553b7c20 */ /* 0x001fcc0008410000 */
[----:B------:R-:W0:Y:S01]  /*2440*/  MUFU.TANH R54, R62 ;  /* 0x0000003e00367308 */ /* 0x000e220000002400 */
[----:B-----5:R-:W-:Y:S02]  /*2450*/  FSEL R70, R30, -INF , P1 ;  /* 0xff8000001e467808 */ /* 0x020fe40000800000 */
[----:B------:R-:W-:Y:S02]  /*2460*/  ISETP.GT.AND P1, PT, R32, 0x39, PT ;  /* 0x000000392000780c */ /* 0x000fe40003f24270 */
[----:B------:R-:W-:Y:S02]  /*2470*/  FMNMX.FTZ R29, R70, R29, !PT ;  /* 0x0000001d461d7209 */ /* 0x000fe40007810000 */
[----:B-1----:R-:W-:Y:S01]  /*2480*/  FSEL R58, R36, -INF , P1 ;  /* 0xff800000243a7808 */ /* 0x002fe20000800000 */
[----:B------:R1:W-:Y:S01]  /*2490*/  MUFU.TANH R52, R66 ;  /* 0x0000004200347308 */ /* 0x0003e20000002400 */
[----:B------:R-:W-:-:S04]  /*24a0*/  ISETP.GT.AND P1, PT, R32, 0x41, PT ;  /* 0x000000412000780c */ /* 0x000fc80003f24270 */
[----:B--2---:R-:W-:Y:S02]  /*24b0*/  FSEL R56, R56, -INF , P1 ;  /* 0xff80000038387808 */ /* 0x004fe40000800000 */
[----:B------:R-:W-:Y:S01]  /*24c0*/  ISETP.GT.AND P1, PT, R32, 0x49, PT ;  /* 0x000000492000780c */ /* 0x000fe20003f24270 */
[----:B------:R-:W2:Y:S01]  /*24d0*/  MUFU.TANH R50, R63 ;  /* 0x0000003f00327308 */ /* 0x000ea20000002400 */
[----:B-1----:R-:W-:Y:S01]  /*24e0*/  FSEL R66, R35, -INF , P2 ;  /* 0xff80000023427808 */ /* 0x002fe20001000000 */
[----:B------:R-:W-:Y:S01]  /*24f0*/  FMUL.FTZ R35, R60, UR5 ;  /* 0x000000053c237c20 */ /* 0x000fe20008410000 */
[----:B------:R-:W-:Y:S02]  /*2500*/  ISETP.GT.AND P2, PT, R32, 0x40, PT ;  /* 0x000000402000780c */ /* 0x000fe40003f44270 */
[----:B------:R-:W-:Y:S02]  /*2510*/  FMNMX.FTZ R29, R66, R29, !PT ;  /* 0x0000001d421d7209 */ /* 0x000fe40007810000 */
[----:B------:R-:W-:Y:S01]  /*2520*/  FSEL R62, R39, -INF , P2 ;  /* 0xff800000273e7808 */ /* 0x000fe20001000000 */
[----:B------:R-:W1:Y:S01]  /*2530*/  MUFU.TANH R48, R67 ;  /* 0x0000004300307308 */ /* 0x000e620000002400 */
[----:B------:R-:W-:Y:S01]  /*2540*/  FMNMX.FTZ R29, R58, R29, !PT ;  /* 0x0000001d3a1d7209 */ /* 0x000fe20007810000 */
[----:B------:R-:W-:Y:S01]  /*2550*/  FMUL.FTZ R39, R64, UR5 ;  /* 0x0000000540277c20 */ /* 0x000fe20008410000 */
[----:B------:R-:W-:-:S02]  /*2560*/  ISETP.GT.AND P2, PT, R32, 0x48, PT ;  /* 0x000000482000780c */ /* 0x000fc40003f44270 */
[----:B------:R-:W-:Y:S02]  /*2570*/  FMNMX.FTZ R29, R62, R29, !PT ;  /* 0x0000001d3e1d7209 */ /* 0x000fe40007810000 */
[----:B0-----:R-:W-:Y:S01]  /*2580*/  FSEL R54, R54, -INF , P2 ;  /* 0xff80000036367808 */ /* 0x001fe20001000000 */
[----:B------:R-:W0:Y:S01]  /*2590*/  MUFU.TANH R44, R71 ;  /* 0x00000047002c7308 */ /* 0x000e220000002400 */
[----:B------:R-:W-:Y:S02]  /*25a0*/  FMNMX.FTZ R29, R56, R29, !PT ;  /* 0x0000001d381d7209 */ /* 0x000fe40007810000 */
[----:B------:R-:W-:Y:S02]  /*25b0*/  ISETP.GT.AND P2, PT, R32, 0x50, PT ;  /* 0x000000502000780c */ /* 0x000fe40003f44270 */
[----:B--2---:R-:W-:Y:S02]  /*25c0*/  FSEL R50, R50, -INF , P1 ;  /* 0xff80000032327808 */ /* 0x004fe40000800000 */
[----:B------:R-:W-:Y:S01]  /*25d0*/  FMNMX.FTZ R29, R54, R29, !PT ;  /* 0x0000001d361d7209 */ /* 0x000fe20007810000 */
[----:B------:R-:W2:Y:S01]  /*25e0*/  MUFU.TANH R11, R11 ;  /* 0x0000000b000b7308 */ /* 0x000ea20000002400 */
[----:B------:R-:W-:-:S02]  /*25f0*/  ISETP.GT.AND P1, PT, R32, 0x51, PT ;  /* 0x000000512000780c */ /* 0x000fc40003f24270 */
[----:B------:R-:W-:Y:S02]  /*2600*/  FSEL R52, R52, -INF , P2 ;  /* 0xff80000034347808 */ /* 0x000fe40001000000 */
[----:B------:R-:W-:Y:S02]  /*2610*/  FMNMX.FTZ R29, R50, R29, !PT ;  /* 0x0000001d321d7209 */ /* 0x000fe40007810000 */
[----:B------:R-:W-:Y:S01]  /*2620*/  ISETP.GT.AND P2, PT, R32, 0x58, PT ;  /* 0x000000582000780c */ /* 0x000fe20003f44270 */
[----:B------:R-:W3:Y:S01]  /*2630*/  MUFU.TANH R40, R75 ;  /* 0x0000004b00287308 */ /* 0x000ee20000002400 */
[----:B-1----:R-:W-:Y:S02]  /*2640*/  FSEL R48, R48, -INF , P1 ;  /* 0xff80000030307808 */ /* 0x002fe40000800000 */
[----:B------:R-:W-:Y:S02]  /*2650*/  FMNMX.FTZ R29, R52, R29, !PT ;  /* 0x0000001d341d7209 */ /* 0x000fe40007810000 */
[----:B------:R-:W-:-:S02]  /*2660*/  ISETP.GT.AND P1, PT, R32, 0x59, PT ;  /* 0x000000592000780c */ /* 0x000fc40003f24270 */
[----:B------:R-:W-:Y:S01]  /*2670*/  FSEL R46, R46, -INF , P2 ;  /* 0xff8000002e2e7808 */ /* 0x000fe20001000000 */
[----:B------:R-:W1:Y:S01]  /*2680*/  MUFU.TANH R38, R78 ;  /* 0x0000004e00267308 */ /* 0x000e620000002400 */
[----:B------:R-:W-:Y:S02]  /*2690*/  FMNMX.FTZ R29, R48, R29, !PT ;  /* 0x0000001d301d7209 */ /* 0x000fe40007810000 */
[----:B------:R-:W-:Y:S02]  /*26a0*/  ISETP.GT.AND P2, PT, R32, 0x60, PT ;  /* 0x000000602000780c */ /* 0x000fe40003f44270 */
[----:B0-----:R-:W-:Y:S02]  /*26b0*/  FSEL R44, R44, -INF , P1 ;  /* 0xff8000002c2c7808 */ /* 0x001fe40000800000 */
[----:B------:R-:W-:Y:S01]  /*26c0*/  FMNMX.FTZ R29, R46, R29, !PT ;  /* 0x0000001d2e1d7209 */ /* 0x000fe20007810000 */
[----:B------:R-:W0:Y:S01]  /*26d0*/  MUFU.TANH R36, R79 ;  /* 0x0000004f00247308 */ /* 0x000e220000002400 */
[----:B------:R-:W-:-:S02]  /*26e0*/  ISETP.GT.AND P1, PT, R32, 0x61, PT ;  /* 0x000000612000780c */ /* 0x000fc40003f24270 */
[----:B--2---:R-:W-:Y:S02]  /*26f0*/  FSEL R42, R11, -INF , P2 ;  /* 0xff8000000b2a7808 */ /* 0x004fe40001000000 */
[----:B------:R-:W-:Y:S02]  /*2700*/  FMNMX.FTZ R29, R44, R29, !PT ;  /* 0x0000001d2c1d7209 */ /* 0x000fe40007810000 */
[----:B------:R-:W-:Y:S01]  /*2710*/  ISETP.GT.AND P2, PT, R32, 0x68, PT ;  /* 0x000000682000780c */ /* 0x000fe20003f44270 */
[----:B------:R-:W2:Y:S01]  /*2720*/  MUFU.TANH R34, R82 ;  /* 0x0000005200227308 */ /* 0x000ea20000002400 */
[----:B---3--:R-:W-:Y:S02]  /*2730*/  FSEL R40, R40, -INF , P1 ;  /* 0xff80000028287808 */ /* 0x008fe40000800000 */
[----:B------:R-:W-:Y:S02]  /*2740*/  FMNMX.FTZ R29, R42, R29, !PT ;  /* 0x0000001d2a1d7209 */ /* 0x000fe40007810000 */
[----:B------:R-:W-:-:S02]  /*2750*/  ISETP.GT.AND P1, PT, R32, 0x69, PT ;  /* 0x000000692000780c */ /* 0x000fc40003f24270 */
[----:B-1----:R-:W-:Y:S01]  /*2760*/  FSEL R38, R38, -INF , P2 ;  /* 0xff80000026267808 */ /* 0x002fe20001000000 */
        /* <DEDUP_REMOVED lines=11> */
[----:B-1----:R-:W-:Y:S02]  /*2820*/  FSEL R30, R30, -INF , P1 ;  /* 0xff8000001e1e7808 */ /* 0x002fe40000800000 */
[----:B------:R-:W-:Y:S02]  /*2830*/  FMNMX.FTZ R29, R34, R29, !PT ;  /* 0x0000001d221d7209 */ /* 0x000fe40007810000 */
[----:B------:R-:W-:-:S02]  /*2840*/  ISETP.GT.AND P1, PT, R32, 0x79, PT ;  /* 0x000000792000780c */ /* 0x000fc40003f24270 */
[----:B------:R-:W-:Y:S01]  /*2850*/  FMNMX.FTZ R29, R30, R29, !PT ;  /* 0x0000001d1e1d7209 */ /* 0x000fe20007810000 */
[----:B------:R-:W-:Y:S01]  /*2860*/  MUFU.TANH R4, R4 ;  /* 0x0000000400047308 */ /* 0x000fe20000002400 */
[----:B0-----:R-:W-:Y:S02]  /*2870*/  FSEL R32, R86, -INF , P2 ;  /* 0xff80000056207808 */ /* 0x001fe40001000000 */
[----:B------:R-:W-:Y:S02]  /*2880*/  MOV R11, UR6 ;  /* 0x00000006000b7c02 */ /* 0x000fe40008000f00 */
[----:B------:R-:W-:Y:S02]  /*2890*/  FMNMX.FTZ R29, R32, R29, !PT ;  /* 0x0000001d201d7209 */ /* 0x000fe40007810000 */
[----:B------:R-:W-:Y:S01]  /*28a0*/  ISETP.GT.AND P2, PT, R108, 0x1, PT ;  /* 0x000000016c00780c */ /* 0x000fe20003f44270 */
[----:B------:R-:W0:Y:S01]  /*28b0*/  MUFU.TANH R3, R3 ;  /* 0x0000000300037308 */ /* 0x000e220000002400 */
[----:B--2---:R-:W-:-:S02]  /*28c0*/  FSEL R28, R28, -INF , P1 ;  /* 0xff8000001c1c7808 */ /* 0x004fc40000800000 */
[----:B------:R-:W-:Y:S02]  /*28d0*/  R2UR UR5, R0 ;  /* 0x00000000000572ca */ /* 0x000fe400000e0000 */
[----:B------:R-:W-:-:S03]  /*28e0*/  FMNMX.FTZ R29, R28, R29, !PT ;  /* 0x0000001d1c1d7209 */ /* 0x000fc60007810000 */
[----:B------:R-:W-:Y:S02]  /*28f0*/  MUFU.TANH R7, R7 ;  /* 0x0000000700077308 */ /* 0x000fe40000002400 */
[----:B------:R-:W1:Y:S06]  /*2900*/  SHFL.BFLY PT, R60, R29, 0x2, 0x1f ;  /* 0x0c401f001d3c7f89 */ /* 0x000e6c00000e0000 */
[----:B------:R-:W-:Y:S01]  /*2910*/  MUFU.TANH R5, R5 ;  /* 0x0000000500057308 */ /* 0x000fe20000002400 */
[----:B0-----:R-:W-:Y:S01]  /*2920*/  FSEL R3, R3, -INF , P2 ;  /* 0xff80000003037808 */ /* 0x001fe20001000000 */
[----:B------:R-:W-:Y:S01]  /*2930*/  UIADD3 UR5, UR5, 0x2d840, URZ ;  /* 0x0002d84005057890 */ /* 0x000fe2000fffe03f */
[----:B------:R-:W-:-:S03]  /*2940*/  ISETP.GT.AND P2, PT, R108, 0x10, PT ;  /* 0x000000106c00780c */ /* 0x000fc60003f44270 */
[----:B------:R-:W-:Y:S02]  /*2950*/  UPRMT UR5, UR42, 0x654, UR5 ;  /* 0x000006542a057896 */ /* 0x000fe40008000005 */
[----:B------:R-:W0:Y:S07]  /*2960*/  MUFU.TANH R9, R9 ;  /* 0x0000000900097308 */ /* 0x000e2e0000002400 */
[----:B------:R-:W-:Y:S01]  /*2970*/  SYNCS.ARRIVE.TRANS64.RED.A1T0 RZ, [UR5], RZ ;  /* 0x000000ffffff79a7 */ /* 0x000fe20008100405 */
[----:B------:R-:W-:Y:S01]  /*2980*/  MUFU.TANH R6, R6 ;  /* 0x0000000600067308 */ /* 0x000fe20000002400 */
[----:B-1----:R-:W-:-:S05]  /*2990*/  FMNMX.FTZ R60, R29, R60, !PT ;  /* 0x0000003c1d3c7209 */ /* 0x002fca0007810000 */
[----:B------:R-:W1:Y:S02]  /*29a0*/  SHFL.BFLY PT, R63, R60, 0x1, 0x1f ;  /* 0x0c201f003c3f7f89 */ /* 0x000e6400000e0000 */
[----:B------:R-:W2:Y:S01]  /*29b0*/  MUFU.TANH R10, R10 ;  /* 0x0000000a000a7308 */ /* 0x000ea20000002400 */
[----:B0-----:R-:W-:Y:S02]  /*29c0*/  FSEL R72, R9, -INF , P2 ;  /* 0xff80000009487808 */ /* 0x001fe40001000000 */
[----:B------:R-:W-:-:S05]  /*29d0*/  ISETP.GT.AND P2, PT, R108, 0x18, PT ;  /* 0x000000186c00780c */ /* 0x000fca0003f44270 */
[----:B------:R-:W-:Y:S08]  /*29e0*/  MUFU.TANH R8, R8 ;  /* 0x0000000800087308 */ /* 0x000ff00000002400 */
[----:B------:R-:W0:Y:S01]  /*29f0*/  MUFU.TANH R14, R14 ;  /* 0x0000000e000e7308 */ /* 0x000e220000002400 */
[----:B--2---:R-:W-:Y:S02]  /*2a00*/  FSEL R76, R10, -INF , P2 ;  /* 0xff8000000a4c7808 */ /* 0x004fe40001000000 */
[----:B------:R-:W-:-:S02]  /*2a10*/  ISETP.GT.AND P2, PT, R108, 0x20, PT ;  /* 0x000000206c00780c */ /* 0x000fc40003f44270 */
[----:B-1----:R-:W-:-:S03]  /*2a20*/  FMNMX.FTZ R63, R60, R63, !PT ;  /* 0x0000003f3c3f7209 */ /* 0x002fc60007810000 */
[----:B------:R-:W1:Y:S01]  /*2a30*/  MUFU.TANH R12, R12 ;  /* 0x0000000c000c7308 */ /* 0x000e620000002400 */
[----:B------:R-:W-:Y:S02]  /*2a40*/  FSEL R60, R7, -INF , P3 ;  /* 0xff800000073c7808 */ /* 0x000fe40001800000 */
[C---:B------:R-:W-:Y:S01]  /*2a50*/  FSETP.NEU.FTZ.AND P1, PT, R63.reuse, -INF , PT ;  /* 0xff8000003f00780b */ /* 0x040fe20003f3d000 */
[----:B------:R-:W-:-:S04]  /*2a60*/  FMUL.FTZ R29, R63, R11 ;  /* 0x0000000b3f1d7220 */ /* 0x000fc80000410000 */
[----:B------:R-:W2:Y:S01]  /*2a70*/  MUFU.TANH R15, R15 ;  /* 0x0000000f000f7308 */ /* 0x000ea20000002400 */
[----:B------:R-:W-:Y:S02]  /*2a80*/  FSEL R29, R29, RZ, P1 ;  /* 0x000000ff1d1d7208 */ /* 0x000fe40000800000 */
[----:B------:R-:W-:Y:S02]  /*2a90*/  ISETP.GT.AND P1, PT, R108, RZ, PT ;  /* 0x000000ff6c00720c */ /* 0x000fe40003f24270 */
[----:B0-----:R-:W-:Y:S01]  /*2aa0*/  FSEL R80, R14, -INF , P2 ;  /* 0xff8000000e507808 */ /* 0x001fe20001000000 */
[-CC-:B------:R-:W-:Y:S01]  /*2ab0*/  FFMA.FTZ R9, R104, R11.reuse, -R29.reuse ;  /* 0x0000000b68097223 */ /* 0x180fe2000001081d */
[----:B------:R-:W-:Y:S01]  /*2ac0*/  FSEL R4, R4, -INF , P1 ;  /* 0xff80000004047808 */ /* 0x000fe20000800000 */
[----:B------:R-:W0:Y:S01]  /*2ad0*/  MUFU.TANH R13, R13 ;  /* 0x0000000d000d7308 */ /* 0x000e220000002400 */
[----:B------:R-:W-:Y:S01]  /*2ae0*/  ISETP.GT.AND P1, PT, R108, 0x9, PT ;  /* 0x000000096c00780c */ /* 0x000fe20003f24270 */
[--C-:B------:R-:W-:Y:S01]  /*2af0*/  FFMA.FTZ R106, R106, R11, -R29.reuse ;  /* 0x0000000b6a6a7223 */ /* 0x100fe2000001081d */
[----:B------:R-:W-:Y:S01]  /*2b00*/  FMNMX.FTZ R7, R4, R3, !PT ;  /* 0x0000000304077209 */ /* 0x000fe20007810000 */
[-CC-:B------:R-:W-:Y:S01]  /*2b10*/  FFMA.FTZ R110, R110, R11.reuse, -R29.reuse ;  /* 0x0000000b6e6e7223 */ /* 0x180fe2000001081d */
[----:B------:R-:W-:Y:S01]  /*2b20*/  FSEL R68, R5, -INF , P1 ;  /* 0xff80000005447808 */ /* 0x000fe20000800000 */
[--C-:B------:R-:W-:Y:S01]  /*2b30*/  FFMA.FTZ R64, R112, R11, -R29.reuse ;  /* 0x0000000b70407223 */ /* 0x100fe2000001081d */
[----:B------:R-:W-:Y:S01]  /*2b40*/  FMNMX.FTZ R5, R60, R7, !PT ;  /* 0x000000073c057209 */ /* 0x000fe20007810000 */
[----:B------:R-:W3:Y:S01]  /*2b50*/  MUFU.TANH R21, R21 ;  /* 0x0000001500157308 */ /* 0x000ee20000002400 */
[----:B------:R-:W-:Y:S01]  /*2b60*/  ISETP.GT.AND P1, PT, R108, 0x11, PT ;  /* 0x000000116c00780c */ /* 0x000fe20003f24270 */
[--C-:B------:R-:W-:Y:S01]  /*2b70*/  FFMA.FTZ R31, R114, R11, -R29.reuse ;  /* 0x0000000b721f7223 */ /* 0x100fe2000001081d */
[----:B------:R-:W-:Y:S01]  /*2b80*/  FMNMX.FTZ R5, R68, R5, !PT ;  /* 0x0000000544057209 */ /* 0x000fe20007810000 */
[-CC-:B------:R-:W-:Y:S01]  /*2b90*/  FFMA.FTZ R33, R66, R11.reuse, -R29.reuse ;  /* 0x0000000b42217223 */ /* 0x180fe2000001081d */
[----:B------:R-:W-:Y:S01]  /*2ba0*/  FSEL R6, R6, -INF , P1 ;  /* 0xff80000006067808 */ /* 0x000fe20000800000 */
[--C-:B------:R-:W-:Y:S01]  /*2bb0*/  FFMA.FTZ R70, R70, R11, -R29.reuse ;  /* 0x0000000b46467223 */ /* 0x100fe2000001081d */
[----:B------:R-:W-:Y:S01]  /*2bc0*/  FMNMX.FTZ R5, R72, R5, !PT ;  /* 0x0000000548057209 */ /* 0x000fe20007810000 */
[----:B------:R-:W4:Y:S01]  /*2bd0*/  MUFU.TANH R20, R20 ;  /* 0x0000001400147308 */ /* 0x000f220000002400 */
[----:B------:R-:W-:Y:S01]  /*2be0*/  ISETP.GT.AND P1, PT, R108, 0x19, PT ;  /* 0x000000196c00780c */ /* 0x000fe20003f24270 */
[--C-:B------:R-:W-:Y:S01]  /*2bf0*/  FFMA.FTZ R58, R58, R11, -R29.reuse ;  /* 0x0000000b3a3a7223 */ /* 0x100fe2000001081d */
[----:B------:R-:W-:Y:S01]  /*2c00*/  FMNMX.FTZ R5, R6, R5, !PT ;  /* 0x0000000506057209 */ /* 0x000fe20007810000 */
[-CC-:B------:R-:W-:Y:S01]  /*2c10*/  FFMA.FTZ R56, R56, R11.reuse, -R29.reuse ;  /* 0x0000000b38387223 */ /* 0x180fe2000001081d */
[----:B------:R-:W-:Y:S01]  /*2c20*/  FSEL R8, R8, -INF , P1 ;  /* 0xff80000008087808 */ /* 0x000fe20000800000 */
[--C-:B------:R-:W-:Y:S01]  /*2c30*/  FFMA.FTZ R50, R50, R11, -R29.reuse ;  /* 0x0000000b32327223 */ /* 0x100fe2000001081d */
[----:B------:R-:W-:Y:S01]  /*2c40*/  FMNMX.FTZ R5, R76, R5, !PT ;  /* 0x000000054c057209 */ /* 0x000fe20007810000 */
[----:B------:R-:W5:Y:S01]  /*2c50*/  MUFU.TANH R25, R25 ;  /* 0x0000001900197308 */ /* 0x000f620000002400 */
[----:B------:R-:W-:Y:S01]  /*2c60*/  ISETP.GT.AND P1, PT, R108, 0x21, PT ;  /* 0x000000216c00780c */ /* 0x000fe20003f24270 */
[--C-:B------:R-:W-:Y:S01]  /*2c70*/  FFMA.FTZ R48, R48, R11, -R29.reuse ;  /* 0x0000000b30307223 */ /* 0x100fe2000001081d */
[----:B------:R-:W-:Y:S01]  /*2c80*/  FMNMX.FTZ R5, R8, R5, !PT ;  /* 0x0000000508057209 */ /* 0x000fe20007810000 */
[-CC-:B------:R-:W-:Y:S01]  /*2c90*/  FFMA.FTZ R44, R44, R11.reuse, -R29.reuse ;  /* 0x0000000b2c2c7223 */ /* 0x180fe2000001081d */
[----:B------:R-:W-:Y:S01]  /*2ca0*/  ISETP.GT.AND P2, PT, R108, 0x28, PT ;  /* 0x000000286c00780c */ /* 0x000fe20003f44270 */
[--C-:B------:R-:W-:Y:S01]  /*2cb0*/  FFMA.FTZ R40, R40, R11, -R29.reuse ;  /* 0x0000000b28287223 */ /* 0x100fe2000001081d */
[----:B-1----:R-:W-:Y:S01]  /*2cc0*/  FSEL R14, R12, -INF , P1 ;  /* 0xff8000000c0e7808 */ /* 0x002fe20000800000 */
[----:B------:R-:W1:Y:S01]  /*2cd0*/  MUFU.TANH R24, R24 ;  /* 0x0000001800187308 */ /* 0x000e620000002400 */
[----:B------:R-:W-:Y:S01]  /*2ce0*/  FMNMX.FTZ R5, R80, R5, !PT ;  /* 0x0000000550057209 */ /* 0x000fe20007810000 */
[-CC-:B------:R-:W-:Y:S01]  /*2cf0*/  FFMA.FTZ R12, R102, R11.reuse, -R29.reuse ;  /* 0x0000000b660c7223 */ /* 0x180fe2000001081d */
[----:B------:R-:W-:Y:S01]  /*2d00*/  ISETP.GT.AND P1, PT, R108, 0x29, PT ;  /* 0x000000296c00780c */ /* 0x000fe20003f24270 */
[-CC-:B------:R-:W-:Y:S01]  /*2d10*/  FFMA.FTZ R36, R36, R11.reuse, -R29.reuse ;  /* 0x0000000b24247223 */ /* 0x180fe2000001081d */
[----:B--2---:R-:W-:Y:S01]  /*2d20*/  FSEL R82, R15, -INF , P2 ;  /* 0xff8000000f527808 */ /* 0x004fe20001000000 */
[--C-:B------:R-:W-:Y:S01]  /*2d30*/  FFMA.FTZ R15, R92, R11, -R29.reuse ;  /* 0x0000000b5c0f7223 */ /* 0x100fe2000001081d */
[----:B------:R-:W-:Y:S01]  /*2d40*/  FMNMX.FTZ R5, R14, R5, !PT ;  /* 0x000000050e057209 */ /* 0x000fe20007810000 */
[----:B------:R-:W2:Y:S01]  /*2d50*/  MUFU.TANH R27, R27 ;  /* 0x0000001b001b7308 */ /* 0x000ea20000002400 */
[----:B------:R-:W-:Y:S01]  /*2d60*/  ISETP.GT.AND P2, PT, R108, 0x30, PT ;  /* 0x000000306c00780c */ /* 0x000fe20003f44270 */
[-CC-:B------:R-:W-:Y:S01]  /*2d70*/  FFMA.FTZ R34, R34, R11.reuse, -R29.reuse ;  /* 0x0000000b22227223 */ /* 0x180fe2000001081d */
[----:B0-----:R-:W-:Y:S01]  /*2d80*/  FSEL R84, R13, -INF , P1 ;  /* 0xff8000000d547808 */ /* 0x001fe20000800000 */
[----:B------:R-:W-:Y:S01]  /*2d90*/  FFMA.FTZ R28, R28, R11, -R29 ;  /* 0x0000000b1c1c7223 */ /* 0x000fe2000001081d */
[----:B------:R-:W-:-:S02]  /*2da0*/  FMNMX.FTZ R5, R82, R5, !PT ;  /* 0x0000000552057209 */ /* 0x000fc40007810000 */
[----:B------:R-:W-:Y:S01]  /*2db0*/  ISETP.GT.AND P1, PT, R108, 0x31, PT ;  /* 0x000000316c00780c */ /* 0x000fe20003f24270 */
[----:B------:R-:W0:Y:S01]  /*2dc0*/  MUFU.TANH R26, R26 ;  /* 0x0000001a001a7308 */ /* 0x000e220000002400 */
[----:B---3--:R-:W-:Y:S01]  /*2dd0*/  FSEL R86, R21, -INF , P2 ;  /* 0xff80000015567808 */ /* 0x008fe20001000000 */
[--C-:B------:R-:W-:Y:S01]  /*2de0*/  FFMA.FTZ R21, R74, R11, -R29.reuse ;  /* 0x0000000b4a157223 */ /* 0x100fe2000001081d */
[----:B------:R-:W-:Y:S02]  /*2df0*/  FMNMX.FTZ R5, R84, R5, !PT ;  /* 0x0000000554057209 */ /* 0x000fe40007810000 */
[----:B------:R-:W-:Y:S02]  /*2e00*/  ISETP.GT.AND P2, PT, R108, 0x38, PT ;  /* 0x000000386c00780c */ /* 0x000fe40003f44270 */
[----:B----4-:R-:W-:Y:S01]  /*2e10*/  FSEL R92, R20, -INF , P1 ;  /* 0xff800000145c7808 */ /* 0x010fe20000800000 */
[----:B------:R-:W3:Y:S01]  /*2e20*/  MUFU.TANH R35, R35 ;  /* 0x0000002300237308 */ /* 0x000ee20000002400 */
[----:B------:R-:W-:Y:S01]  /*2e30*/  FMNMX.FTZ R5, R86, R5, !PT ;  /* 0x0000000556057209 */ /* 0x000fe20007810000 */
[----:B------:R-:W-:Y:S01]  /*2e40*/  FFMA.FTZ R20, R100, R11, -R29 ;  /* 0x0000000b64147223 */ /* 0x000fe2000001081d */
[----:B------:R-:W-:-:S02]  /*2e50*/  ISETP.GT.AND P1, PT, R108, 0x39, PT ;  /* 0x000000396c00780c */ /* 0x000fc40003f24270 */
[----:B-----5:R-:W-:Y:S01]  /*2e60*/  FSEL R100, R25, -INF , P2 ;  /* 0xff80000019647808 */ /* 0x020fe20001000000 */
[--C-:B------:R-:W-:Y:S01]  /*2e70*/  FFMA.FTZ R25, R98, R11, -R29.reuse ;  /* 0x0000000b62197223 */ /* 0x100fe2000001081d */
[----:B------:R-:W-:Y:S01]  /*2e80*/  FMNMX.FTZ R5, R92, R5, !PT ;  /* 0x000000055c057209 */ /* 0x000fe20007810000 */
[----:B------:R-:W-:Y:S01]  /*2e90*/  MUFU.TANH R37, R37 ;  /* 0x0000002500257308 */ /* 0x000fe20000002400 */
[----:B------:R-:W-:Y:S02]  /*2ea0*/  ISETP.GT.AND P2, PT, R108, 0x40, PT ;  /* 0x000000406c00780c */ /* 0x000fe40003f44270 */
[----:B-1----:R-:W-:Y:S01]  /*2eb0*/  FSEL R102, R24, -INF , P1 ;  /* 0xff80000018667808 */ /* 0x002fe20000800000 */
[--C-:B------:R-:W-:Y:S01]  /*2ec0*/  FFMA.FTZ R24, R96, R11, -R29.reuse ;  /* 0x0000000b60187223 */ /* 0x100fe2000001081d */
[----:B------:R-:W-:Y:S02]  /*2ed0*/  FMNMX.FTZ R5, R100, R5, !PT ;  /* 0x0000000564057209 */ /* 0x000fe40007810000 */
[----:B------:R-:W-:Y:S01]  /*2ee0*/  ISETP.GT.AND P1, PT, R108, 0x41, PT ;  /* 0x000000416c00780c */ /* 0x000fe20003f24270 */
[----:B------:R-:W1:Y:S01]  /*2ef0*/  MUFU.TANH R39, R39 ;  /* 0x0000002700277308 */ /* 0x000e620000002400 */
[----:B--2---:R-:W-:Y:S01]  /*2f00*/  FSEL R98, R27, -INF , P2 ;  /* 0xff8000001b627808 */ /* 0x004fe20001000000 */
[----:B------:R-:W-:Y:S01]  /*2f10*/  FFMA.FTZ R27, R94, R11, -R29 ;  /* 0x0000000b5e1b7223 */ /* 0x000fe2000001081d */
[----:B------:R-:W-:-:S02]  /*2f20*/  FMNMX.FTZ R5, R102, R5, !PT ;  /* 0x0000000566057209 */ /* 0x000fc40007810000 */
[----:B------:R-:W-:Y:S02]  /*2f30*/  ISETP.GT.AND P2, PT, R108, 0x48, PT ;  /* 0x000000486c00780c */ /* 0x000fe40003f44270 */
[----:B0-----:R-:W-:Y:S01]  /*2f40*/  FSEL R104, R26, -INF , P1 ;  /* 0xff8000001a687808 */ /* 0x001fe20000800000 */
[----:B------:R-:W-:Y:S01]  /*2f50*/  MUFU.TANH R41, R41 ;  /* 0x0000002900297308 */ /* 0x000fe20000002400 */
[----:B------:R-:W-:Y:S01]  /*2f60*/  FMNMX.FTZ R5, R98, R5, !PT ;  /* 0x0000000562057209 */ /* 0x000fe20007810000 */
[-CC-:B------:R-:W-:Y:S01]  /*2f70*/  FFMA.FTZ R26, R90, R11.reuse, -R29.reuse ;  /* 0x0000000b5a1a7223 */ /* 0x180fe2000001081d */
[----:B------:R-:W-:Y:S02]  /*2f80*/  ISETP.GT.AND P1, PT, R108, 0x49, PT ;  /* 0x000000496c00780c */ /* 0x000fe40003f24270 */
[----:B---3--:R-:W-:Y:S01]  /*2f90*/  FSEL R96, R35, -INF , P2 ;  /* 0xff80000023607808 */ /* 0x008fe20001000000 */
[----:B------:R-:W-:Y:S01]  /*2fa0*/  FFMA.FTZ R35, R54, R11, -R29 ;  /* 0x0000000b36237223 */ /* 0x000fe2000001081d */
[----:B------:R-:W-:Y:S01]  /*2fb0*/  FMNMX.FTZ R5, R104, R5, !PT ;  /* 0x0000000568057209 */ /* 0x000fe20007810000 */
[----:B------:R-:W0:Y:S01]  /*2fc0*/  MUFU.TANH R43, R43 ;  /* 0x0000002b002b7308 */ /* 0x000e220000002400 */
[----:B------:R-:W-:-:S02]  /*2fd0*/  ISETP.GT.AND P2, PT, R108, 0x50, PT ;  /* 0x000000506c00780c */ /* 0x000fc40003f44270 */
[----:B------:R-:W-:Y:S02]  /*2fe0*/  FMNMX.FTZ R5, R96, R5, !PT ;  /* 0x0000000560057209 */ /* 0x000fe40007810000 */
[----:B-1----:R-:W-:Y:S01]  /*2ff0*/  FSEL R94, R39, -INF , P2 ;  /* 0xff800000275e7808 */ /* 0x002fe20001000000 */
[-CC-:B------:R-:W-:Y:S01]  /*3000*/  FFMA.FTZ R39, R42, R11.reuse, -R29.reuse ;  /* 0x0000000b2a277223 */ /* 0x180fe2000001081d */
[----:B------:R-:W-:Y:S01]  /*3010*/  ISETP.GT.AND P2, PT, R108, 0x58, PT ;  /* 0x000000586c00780c */ /* 0x000fe20003f44270 */
[----:B------:R-:W-:Y:S08]  /*3020*/  MUFU.TANH R45, R45 ;  /* 0x0000002d002d7308 */ /* 0x000ff00000002400 */
[----:B------:R1:W-:Y:S01]  /*3030*/  MUFU.EX2 R10, R106 ;  /* 0x0000006a000a7308 */ /* 0x0003e20000000800 */
[----:B0-----:R-:W-:Y:S01]  /*3040*/  FSEL R90, R43, -INF , P2 ;  /* 0xff8000002b5a7808 */ /* 0x001fe20001000000 */
[----:B------:R-:W-:Y:S01]  /*3050*/  FFMA.FTZ R43, R52, R11, -R29 ;  /* 0x0000000b342b7223 */ /* 0x000fe2000001081d */
[----:B------:R-:W-:-:S05]  /*3060*/  ISETP.GT.AND P2, PT, R108, 0x60, PT ;  /* 0x000000606c00780c */ /* 0x000fca0003f44270 */
[----:B------:R-:W0:Y:S01]  /*3070*/  MUFU.TANH R49, R49 ;  /* 0x0000003100317308 */ /* 0x000e220000002400 */
[----:B-1----:R-:W-:Y:S01]  /*3080*/  FSEL R106, R37, -INF , P1 ;  /* 0xff800000256a7808 */ /* 0x002fe20000800000 */
[----:B------:R-:W-:Y:S01]  /*3090*/  FFMA.FTZ R37, R38, R11, -R29 ;  /* 0x0000000b26257223 */ /* 0x000fe2000001081d */
[----:B------:R-:W-:Y:S02]  /*30a0*/  ISETP.GT.AND P1, PT, R108, 0x51, PT ;  /* 0x000000516c00780c */ /* 0x000fe40003f24270 */
[----:B------:R-:W-:-:S03]  /*30b0*/  FMNMX.FTZ R5, R106, R5, !PT ;  /* 0x000000056a057209 */ /* 0x000fc60007810000 */
[----:B------:R-:W1:Y:S01]  /*30c0*/  MUFU.TANH R47, R47 ;  /* 0x0000002f002f7308 */ /* 0x000e620000002400 */
[----:B------:R-:W-:-:S07]  /*30d0*/  FMNMX.FTZ R5, R94, R5, !PT ;  /* 0x000000055e057209 */ /* 0x000fce0007810000 */
[----:B------:R2:W-:Y:S01]  /*30e0*/  MUFU.EX2 R7, R110 ;  /* 0x0000006e00077308 */ /* 0x0005e20000000800 */
[----:B0-----:R-:W-:Y:S02]  /*30f0*/  FSEL R74, R49, -INF , P2 ;  /* 0xff800000314a7808 */ /* 0x001fe40001000000 */
[----:B------:R-:W-:-:S05]  /*3100*/  ISETP.GT.AND P2, PT, R108, 0x68, PT ;  /* 0x000000686c00780c */ /* 0x000fca0003f44270 */
[----:B------:R-:W0:Y:S01]  /*3110*/  MUFU.TANH R53, R53 ;  /* 0x0000003500357308 */ /* 0x000e220000002400 */
[----:B--2---:R-:W-:Y:S01]  /*3120*/  FSEL R110, R41, -INF , P1 ;  /* 0xff800000296e7808 */ /* 0x004fe20000800000 */
[--C-:B------:R-:W-:Y:S01]  /*3130*/  FFMA.FTZ R41, R46, R11, -R29.reuse ;  /* 0x0000000b2e297223 */ /* 0x100fe2000001081d */
[----:B------:R-:W-:Y:S02]  /*3140*/  ISETP.GT.AND P1, PT, R108, 0x59, PT ;  /* 0x000000596c00780c */ /* 0x000fe40003f24270 */
[----:B------:R-:W-:Y:S02]  /*3150*/  FMNMX.FTZ R5, R110, R5, !PT ;  /* 0x000000056e057209 */ /* 0x000fe40007810000 */
[----:B------:R-:W-:Y:S01]  /*3160*/  FSEL R112, R45, -INF , P1 ;  /* 0xff8000002d707808 */ /* 0x000fe20000800000 */
[----:B------:R-:W2:Y:S01]  /*3170*/  MUFU.TANH R51, R51 ;  /* 0x0000003300337308 */ /* 0x000ea20000002400 */
[----:B------:R-:W-:Y:S01]  /*3180*/  FMNMX.FTZ R5, R90, R5, !PT ;  /* 0x000000055a057209 */ /* 0x000fe20007810000 */
[----:B------:R-:W-:Y:S01]  /*3190*/  FFMA.FTZ R45, R62, R11, -R29 ;  /* 0x0000000b3e2d7223 */ /* 0x000fe2000001081d */
[----:B------:R-:W-:-:S02]  /*31a0*/  ISETP.GT.AND P1, PT, R108, 0x61, PT ;  /* 0x000000616c00780c */ /* 0x000fc40003f24270 */
[----:B------:R-:W-:Y:S02]  /*31b0*/  FMNMX.FTZ R5, R112, R5, !PT ;  /* 0x0000000570057209 */ /* 0x000fe40007810000 */
[----:B-1----:R-:W-:Y:S01]  /*31c0*/  FSEL R114, R47, -INF , P1 ;  /* 0xff8000002f727808 */ /* 0x002fe20000800000 */
[----:B------:R-:W1:Y:S01]  /*31d0*/  MUFU.TANH R55, R55 ;  /* 0x0000003700377308 */ /* 0x000e620000002400 */
[----:B------:R-:W-:Y:S01]  /*31e0*/  FMNMX.FTZ R5, R74, R5, !PT ;  /* 0x000000054a057209 */ /* 0x000fe20007810000 */
[-CC-:B------:R-:W-:Y:S01]  /*31f0*/  FFMA.FTZ R47, R30, R11.reuse, -R29.reuse ;  /* 0x0000000b1e2f7223 */ /* 0x180fe2000001081d */
[----:B------:R-:W-:Y:S01]  /*3200*/  ISETP.GT.AND P1, PT, R108, 0x69, PT ;  /* 0x000000696c00780c */ /* 0x000fe20003f24270 */
[----:B------:R-:W-:Y:S01]  /*3210*/  FFMA.FTZ R30, R32, R11, -R29 ;  /* 0x0000000b201e7223 */ /* 0x000fe2000001081d */
        /* <DEDUP_REMOVED lines=12> */
[----:B------:R-:W1:Y:S01]  /*32e0*/  MUFU.TANH R59, R59 ;  /* 0x0000003b003b7308 */ /* 0x000e620000002400 */
[----:B0-----:R-:W-:Y:S02]  /*32f0*/  FSEL R120, R57, -INF , P1 ;  /* 0xff80000039787808 */ /* 0x001fe40000800000 */
[----:B------:R-:W-:Y:S02]  /*3300*/  ISETP.GT.AND P1, PT, R108, 0x79, PT ;  /* 0x000000796c00780c */ /* 0x000fe40003f24270 */
[----:B------:R-:W-:-:S03]  /*3310*/  FMNMX.FTZ R5, R120, R5, !PT ;  /* 0x0000000578057209 */ /* 0x000fc60007810000 */
[----:B------:R-:W-:Y:S01]  /*3320*/  MUFU.EX2 R31, R31 ;  /* 0x0000001f001f7308 */ /* 0x000fe20000000800 */
[----:B--2---:R-:W-:-:S04]  /*3330*/  FSEL R108, R61, -INF , P2 ;  /* 0xff8000003d6c7808 */ /* 0x004fc80001000000 */
[----:B------:R-:W-:-:S03]  /*3340*/  FMNMX.FTZ R5, R108, R5, !PT ;  /* 0x000000056c057209 */ /* 0x000fc60007810000 */
[----:B------:R-:W0:Y:S01]  /*3350*/  MUFU.EX2 R64, R64 ;  /* 0x0000004000407308 */ /* 0x000e220000000800 */
[----:B-1----:R-:W-:-:S04]  /*3360*/  FSEL R122, R59, -INF , P1 ;  /* 0xff8000003b7a7808 */ /* 0x002fc80000800000 */
[----:B------:R-:W-:-:S03]  /*3370*/  FMNMX.FTZ R5, R122, R5, !PT ;  /* 0x000000057a057209 */ /* 0x000fc60007810000 */
[----:B------:R-:W1:Y:S02]  /*3380*/  MUFU.EX2 R9, R9 ;  /* 0x0000000900097308 */ /* 0x000e640000000800 */
[----:B------:R-:W2:Y:S06]  /*3390*/  SHFL.BFLY PT, R62, R5, 0x2, 0x1f ;  /* 0x0c401f00053e7f89 */ /* 0x000eac00000e0000 */
[----:B------:R-:W3:Y:S08]  /*33a0*/  MUFU.EX2 R12, R12 ;  /* 0x0000000c000c7308 */ /* 0x000ef00000000800 */
[----:B------:R-:W4:Y:S08]  /*33b0*/  MUFU.EX2 R15, R15 ;  /* 0x0000000f000f7308 */ /* 0x000f300000000800 */
[----:B------:R-:W5:Y:S01]  /*33c0*/  MUFU.EX2 R20, R20 ;  /* 0x0000001400147308 */ /* 0x000f620000000800 */
[----:B--2---:R-:W-:-:S05]  /*33d0*/  FMNMX.FTZ R62, R5, R62, !PT ;  /* 0x0000003e053e7209 */ /* 0x004fca0007810000 */
[----:B------:R-:W2:Y:S02]  /*33e0*/  SHFL.BFLY PT, R5, R62, 0x1, 0x1f ;  /* 0x0c201f003e057f89 */ /* 0x000ea400000e0000 */
[----:B------:R-:W-:Y:S08]  /*33f0*/  MUFU.EX2 R25, R25 ;  /* 0x0000001900197308 */ /* 0x000ff00000000800 */
[----:B------:R-:W-:Y:S08]  /*3400*/  MUFU.EX2 R24, R24 ;  /* 0x0000001800187308 */ /* 0x000ff00000000800 */
[----:B------:R-:W-:Y:S01]  /*3410*/  MUFU.EX2 R27, R27 ;  /* 0x0000001b001b7308 */ /* 0x000fe20000000800 */
[----:B--2---:R-:W-:-:S07]  /*3420*/  FMNMX.FTZ R78, R62, R5, !PT ;  /* 0x000000053e4e7209 */ /* 0x004fce0007810000 */
[----:B------:R-:W-:Y:S01]  /*3430*/  MUFU.EX2 R26, R26 ;  /* 0x0000001a001a7308 */ /* 0x000fe20000000800 */
[C---:B------:R-:W-:Y:S01]  /*3440*/  FSETP.NEU.FTZ.AND P1, PT, R78.reuse, -INF , PT ;  /* 0xff8000004e00780b */ /* 0x040fe20003f3d000 */
[----:B------:R-:W-:-:S06]  /*3450*/  FMUL.FTZ R5, R78, R11 ;  /* 0x0000000b4e057220 */ /* 0x000fcc0000410000 */
[----:B------:R-:W-:Y:S01]  /*3460*/  MUFU.EX2 R21, R21 ;  /* 0x0000001500157308 */ /* 0x000fe20000000800 */
[----:B------:R-:W-:-:S05]  /*3470*/  FSEL R5, R5, RZ, P1 ;  /* 0x000000ff05057208 */ /* 0x000fca0000800000 */
        /* <DEDUP_REMOVED lines=8> */
[----:B0-----:R-:W-:Y:S01]  /*3500*/  FADD.FTZ R6, R31, R64 ;  /* 0x000000401f067221 */ /* 0x001fe20000010000 */
[-CC-:B------:R-:W-:Y:S01]  /*3510*/  FFMA.FTZ R55, R8, R11.reuse, -R5.reuse ;  /* 0x0000000b08377223 */ /* 0x180fe20000010805 */
[-CC-:B------:R-:W-:Y:S01]  /*3520*/  FFMA.FTZ R8, R80, R11.reuse, -R5.reuse ;  /* 0x0000000b50087223 */ /* 0x180fe20000010805 */
[-CC-:B------:R-:W-:Y:S01]  /*3530*/  FFMA.FTZ R53, R14, R11.reuse, -R5.reuse ;  /* 0x0000000b0e357223 */ /* 0x180fe20000010805 */
[----:B------:R-:W-:Y:S01]  /*3540*/  FADD.FTZ R67, R7, R6 ;  /* 0x0000000607437221 */ /* 0x000fe20000010000 */
[-CC-:B------:R-:W-:Y:S01]  /*3550*/  FFMA.FTZ R46, R82, R11.reuse, -R5.reuse ;  /* 0x0000000b522e7223 */ /* 0x180fe20000010805 */
[----:B------:R-:W0:Y:S01]  /*3560*/  MUFU.EX2 R3, R3 ;  /* 0x0000000300037308 */ /* 0x000e220000000800 */
[-C--:B------:R-:W-:Y:S01]  /*3570*/  FFMA.FTZ R57, R84, R11.reuse, -R5 ;  /* 0x0000000b54397223 */ /* 0x080fe20000010805 */
[----:B------:R-:W-:Y:S01]  /*3580*/  FADD.FTZ R14, R10, R67 ;  /* 0x000000430a0e7221 */ /* 0x000fe20000010000 */
[--C-:B------:R-:W-:Y:S01]  /*3590*/  FFMA.FTZ R52, R86, R11, -R5.reuse ;  /* 0x0000000b56347223 */ /* 0x100fe20000010805 */
[----:B------:R-:W-:Y:S01]  /*35a0*/  F2FP.F16.F32.PACK_AB R7, R10, R7 ;  /* 0x000000070a07723e */ /* 0x000fe200000000ff */
[-CC-:B------:R-:W-:Y:S01]  /*35b0*/  FFMA.FTZ R59, R92, R11.reuse, -R5.reuse ;  /* 0x0000000b5c3b7223 */ /* 0x180fe20000010805 */
[----:B-1----:R-:W-:Y:S01]  /*35c0*/  FADD.FTZ R67, R9, R14 ;  /* 0x0000000e09437221 */ /* 0x002fe20000010000 */
[-CC-:B------:R-:W-:Y:S01]  /*35d0*/  FFMA.FTZ R54, R100, R11.reuse, -R5.reuse ;  /* 0x0000000b64367223 */ /* 0x180fe20000010805 */
[----:B------:R-:W1:Y:S01]  /*35e0*/  MUFU.EX2 R32, R32 ;  /* 0x0000002000207308 */ /* 0x000e620000000800 */
[-C--:B------:R-:W-:Y:S01]  /*35f0*/  FFMA.FTZ R61, R102, R11.reuse, -R5 ;  /* 0x0000000b663d7223 */ /* 0x080fe20000010805 */
[----:B---3--:R-:W-:Y:S01]  /*3600*/  FADD.FTZ R14, R12, R67 ;  /* 0x000000430c0e7221 */ /* 0x008fe20000010000 */
[-CC-:B------:R-:W-:Y:S01]  /*3610*/  FFMA.FTZ R60, R98, R11.reuse, -R5.reuse ;  /* 0x0000000b623c7223 */ /* 0x180fe20000010805 */
[-CC-:B------:R-:W-:Y:S01]  /*3620*/  FFMA.FTZ R65, R104, R11.reuse, -R5.reuse ;  /* 0x0000000b68417223 */ /* 0x180fe20000010805 */
[----:B------:R-:W-:Y:S01]  /*3630*/  FFMA.FTZ R96, R96, R11, -R5 ;  /* 0x0000000b60607223 */ /* 0x000fe20000010805 */
[----:B----4-:R-:W-:Y:S01]  /*3640*/  FADD.FTZ R69, R15, R14 ;  /* 0x0000000e0f457221 */ /* 0x010fe20000010000 */
[----:B-----5:R-:W-:Y:S01]  /*3650*/  F2FP.F16.F32.PACK_AB R15, R20, R15 ;  /* 0x0000000f140f723e */ /* 0x020fe200000000ff */
[----:B------:R-:W2:Y:S01]  /*3660*/  MUFU.EX2 R49, R49 ;  /* 0x0000003100317308 */ /* 0x000ea20000000800 */
[----:B0-----:R-:W-:Y:S01]  /*3670*/  FADD.FTZ R13, R4, R3 ;  /* 0x00000003040d7221 */ /* 0x001fe20000010000 */
[----:B------:R-:W-:Y:S01]  /*3680*/  FADD.FTZ R10, R20, R69 ;  /* 0x00000045140a7221 */ /* 0x000fe20000010000 */
[----:B------:R-:W-:Y:S01]  /*3690*/  F2FP.F16.F32.PACK_AB R4, R3, R4 ;  /* 0x000000040304723e */ /* 0x000fe200000000ff */
        /* <DEDUP_REMOVED lines=9> */
[-CC-:B------:R-:W-:Y:S01]  /*3730*/  FFMA.FTZ R116, R116, R11.reuse, -R5.reuse ;  /* 0x0000000b74747223 */ /* 0x180fe20000010805 */
[-CC-:B------:R-:W-:Y:S01]  /*3740*/  FFMA.FTZ R118, R118, R11.reuse, -R5.reuse ;  /* 0x0000000b76767223 */ /* 0x180fe20000010805 */
[-CC-:B------:R-:W-:Y:S01]  /*3750*/  FFMA.FTZ R66, R66, R11.reuse, -R5.reuse ;  /* 0x0000000b42427223 */ /* 0x180fe20000010805 */
[----:B------:R-:W1:Y:S01]  /*3760*/  MUFU.EX2 R51, R51 ;  /* 0x0000003300337308 */ /* 0x000e620000000800 */
[----:B--2---:R-:W-:Y:S01]  /*3770*/  FADD.FTZ R13, R49, R6 ;  /* 0x00000006310d7221 */ /* 0x004fe20000010000 */
[-CC-:B------:R-:W-:Y:S01]  /*3780*/  FFMA.FTZ R120, R120, R11.reuse, -R5.reuse ;  /* 0x0000000b78787223 */ /* 0x180fe20000010805 */
[-CC-:B------:R-:W-:Y:S01]  /*3790*/  FFMA.FTZ R108, R108, R11.reuse, -R5.reuse ;  /* 0x0000000b6c6c7223 */ /* 0x180fe20000010805 */
[----:B------:R-:W-:Y:S01]  /*37a0*/  FFMA.FTZ R122, R122, R11, -R5 ;  /* 0x0000000b7a7a7223 */ /* 0x000fe20000010805 */
[----:B------:R-:W-:-:S02]  /*37b0*/  F2FP.F16.F32.PACK_AB R5, R64, R31 ;  /* 0x0000001f4005723e */ /* 0x000fc400000000ff */
[----:B------:R-:W-:Y:S02]  /*37c0*/  CS2R R106, SRZ ;  /* 0x00000000006a7805 */ /* 0x000fe4000001ff00 */
[----:B------:R-:W-:Y:S01]  /*37d0*/  CS2R R104, SRZ ;  /* 0x0000000000687805 */ /* 0x000fe2000001ff00 */
[----:B------:R-:W2:Y:S01]  /*37e0*/  MUFU.EX2 R42, R42 ;  /* 0x0000002a002a7308 */ /* 0x000ea20000000800 */
[----:B0-----:R-:W-:Y:S01]  /*37f0*/  FADD.FTZ R6, R38, R13 ;  /* 0x0000000d26067221 */ /* 0x001fe20000010000 */
[----:B------:R-:W-:Y:S02]  /*3800*/  F2FP.F16.F32.PACK_AB R13, R12, R9 ;  /* 0x000000090c0d723e */ /* 0x000fe400000000ff */
[----:B------:R-:W-:Y:S02]  /*3810*/  CS2R R102, SRZ ;  /* 0x0000000000667805 */ /* 0x000fe4000001ff00 */
[----:B------:R-:W-:Y:S02]  /*3820*/  CS2R R100, SRZ ;  /* 0x0000000000647805 */ /* 0x000fe4000001ff00 */
[----:B------:R-:W-:-:S02]  /*3830*/  CS2R R98, SRZ ;  /* 0x0000000000627805 */ /* 0x000fc4000001ff00 */
[----:B------:R-:W-:Y:S02]  /*3840*/  CS2R R94, SRZ ;  /* 0x00000000005e7805 */ /* 0x000fe4000001ff00 */
[----:B------:R-:W-:Y:S01]  /*3850*/  CS2R R92, SRZ ;  /* 0x00000000005c7805 */ /* 0x000fe2000001ff00 */
[----:B------:R-:W0:Y:S01]  /*3860*/  MUFU.EX2 R55, R55 ;  /* 0x0000003700377308 */ /* 0x000e220000000800 */
[C---:B-1----:R-:W-:Y:S01]  /*3870*/  FADD.FTZ R67, R51.reuse, R6 ;  /* 0x0000000633437221 */ /* 0x042fe20000010000 */
[----:B------:R-:W-:-:S06]  /*3880*/  F2FP.F16.F32.PACK_AB R12, R51, R38 ;  /* 0x00000026330c723e */ /* 0x000fcc00000000ff */
[----:B------:R-:W1:Y:S01]  /*3890*/  MUFU.EX2 R8, R8 ;  /* 0x0000000800087308 */ /* 0x000e620000000800 */
[----:B--2---:R-:W-:-:S07]  /*38a0*/  FADD.FTZ R6, R42, R67 ;  /* 0x000000432a067221 */ /* 0x004fce0000010000 */
[----:B------:R-:W2:Y:S01]  /*38b0*/  MUFU.EX2 R53, R53 ;  /* 0x0000003500357308 */ /* 0x000ea20000000800 */
[----:B0-----:R-:W-:Y:S01]  /*38c0*/  FADD.FTZ R3, R55, R6 ;  /* 0x0000000637037221 */ /* 0x001fe20000010000 */
[----:B------:R-:W-:Y:S01]  /*38d0*/  F2FP.F16.F32.PACK_AB R6, R49, R32 ;  /* 0x000000203106723e */ /* 0x000fe200000000ff */
[----:B------:R-:W-:Y:S01]  /*38e0*/  FADD.FTZ R49, R25, R10 ;  /* 0x0000000a19317221 */ /* 0x000fe20000010000 */
[----:B------:R-:W-:Y:S02]  /*38f0*/  F2FP.F16.F32.PACK_AB R14, R55, R42 ;  /* 0x0000002a370e723e */ /* 0x000fe400000000ff */
[C---:B------:R-:W-:Y:S01]  /*3900*/  F2FP.F16.F32.PACK_AB R25, R24.reuse, R25 ;  /* 0x000000191819723e */ /* 0x040fe200000000ff */
[----:B------:R-:W-:Y:S01]  /*3910*/  FADD.FTZ R20, R24, R49 ;  /* 0x0000003118147221 */ /* 0x000fe20000010000 */
[----:B------:R-:W0:Y:S01]  /*3920*/  MUFU.EX2 R46, R46 ;  /* 0x0000002e002e7308 */ /* 0x000e220000000800 */
[----:B-1----:R-:W-:Y:S01]  /*3930*/  FADD.FTZ R10, R8, R3 ;  /* 0x00000003080a7221 */ /* 0x002fe20000010000 */
[----:B------:R1:W-:Y:S01]  /*3940*/  STSM.16.M88.4 [R16+0x21800], R4 ;  /* 0x0218000410007844 */ /* 0x0003e20000000200 */
[----:B------:R-:W-:Y:S01]  /*3950*/  FADD.FTZ R49, R27, R20 ;  /* 0x000000141b317221 */ /* 0x000fe20000010000 */
[----:B------:R-:W-:-:S02]  /*3960*/  F2FP.F16.F32.PACK_AB R27, R26, R27 ;  /* 0x0000001b1a1b723e */ /* 0x000fc400000000ff */
[----:B------:R3:W-:Y:S01]  /*3970*/  STSM.16.M88.4 [R22], R12 ;  /* 0x0000000c16007844 */ /* 0x0007e20000000200 */
[----:B------:R-:W-:Y:S01]  /*3980*/  FADD.FTZ R20, R26, R49 ;  /* 0x000000311a147221 */ /* 0x000fe20000010000 */
[----:B------:R-:W4:Y:S01]  /*3990*/  MUFU.EX2 R57, R57 ;  /* 0x0000003900397308 */ /* 0x000f220000000800 */
[C---:B--2---:R-:W-:Y:S01]  /*39a0*/  FADD.FTZ R3, R53.reuse, R10 ;  /* 0x0000000a35037221 */ /* 0x044fe20000010000 */
[----:B------:R-:W-:Y:S01]  /*39b0*/  F2FP.F16.F32.PACK_AB R24, R53, R8 ;  /* 0x000000083518723e */ /* 0x000fe200000000ff */
[----:B------:R-:W-:-:S05]  /*39c0*/  FADD.FTZ R49, R21, R20 ;  /* 0x0000001415317221 */ /* 0x000fca0000010000 */
[----:B------:R-:W2:Y:S01]  /*39d0*/  MUFU.EX2 R52, R52 ;  /* 0x0000003400347308 */ /* 0x000ea20000000800 */
[----:B0-----:R-:W-:-:S07]  /*39e0*/  FADD.FTZ R10, R46, R3 ;  /* 0x000000032e0a7221 */ /* 0x001fce0000010000 */
[----:B------:R-:W0:Y:S01]  /*39f0*/  MUFU.EX2 R70, R70 ;  /* 0x0000004600467308 */ /* 0x000e220000000800 */
[C---:B----4-:R-:W-:Y:S01]  /*3a00*/  FADD.FTZ R3, R57.reuse, R10 ;  /* 0x0000000a39037221 */ /* 0x050fe20000010000 */
[----:B------:R-:W-:-:S05]  /*3a10*/  F2FP.F16.F32.PACK_AB R26, R57, R46 ;  /* 0x0000002e391a723e */ /* 0x000fca00000000ff */
[----:B------:R-:W-:Y:S01]  /*3a20*/  STSM.16.M88.4 [R18], R24 ;  /* 0x0000001812007844 */ /* 0x000fe20000000200 */
[----:B------:R-:W4:Y:S01]  /*3a30*/  MUFU.EX2 R59, R59 ;  /* 0x0000003b003b7308 */ /* 0x000f220000000800 */
[----:B--2---:R-:W-:-:S07]  /*3a40*/  FADD.FTZ R10, R52, R3 ;  /* 0x00000003340a7221 */ /* 0x004fce0000010000 */
[----:B------:R-:W2:Y:S01]  /*3a50*/  MUFU.EX2 R54, R54 ;  /* 0x0000003600367308 */ /* 0x000ea20000000800 */
[C---:B0-----:R-:W-:Y:S01]  /*3a60*/  FADD.FTZ R20, R70.reuse, R49 ;  /* 0x0000003146147221 */ /* 0x041fe20000010000 */
[----:B-1----:R-:W-:-:S06]  /*3a70*/  F2FP.F16.F32.PACK_AB R5, R70, R21 ;  /* 0x000000154605723e */ /* 0x002fcc00000000ff */
[----:B------:R-:W0:Y:S01]  /*3a80*/  MUFU.EX2 R33, R33 ;  /* 0x0000002100217308 */ /* 0x000e220000000800 */
[C---:B----4-:R-:W-:Y:S01]  /*3a90*/  FADD.FTZ R49, R59.reuse, R10 ;  /* 0x0000000a3b317221 */ /* 0x050fe20000010000 */
[----:B------:R-:W-:-:S06]  /*3aa0*/  F2FP.F16.F32.PACK_AB R4, R59, R52 ;  /* 0x000000343b04723e */ /* 0x000fcc00000000ff */
[----:B------:R-:W3:Y:S01]  /*3ab0*/  MUFU.EX2 R61, R61 ;  /* 0x0000003d003d7308 */ /* 0x000ee20000000800 */
[----:B--2---:R-:W-:-:S07]  /*3ac0*/  FADD.FTZ R6, R54, R49 ;  /* 0x0000003136067221 */ /* 0x004fce0000010000 */
[----:B------:R-:W1:Y:S01]  /*3ad0*/  MUFU.EX2 R58, R58 ;  /* 0x0000003a003a7308 */ /* 0x000e620000000800 */
[----:B0-----:R-:W-:-:S07]  /*3ae0*/  FADD.FTZ R7, R33, R20 ;  /* 0x0000001421077221 */ /* 0x001fce0000010000 */
[----:B------:R-:W0:Y:S01]  /*3af0*/  MUFU.EX2 R60, R60 ;  /* 0x0000003c003c7308 */ /* 0x000e220000000800 */
[C---:B---3--:R-:W-:Y:S01]  /*3b00*/  FADD.FTZ R13, R61.reuse, R6 ;  /* 0x000000063d0d7221 */ /* 0x048fe20000010000 */
[----:B------:R-:W-:-:S06]  /*3b10*/  F2FP.F16.F32.PACK_AB R6, R61, R54 ;  /* 0x000000363d06723e */ /* 0x000fcc00000000ff */
[----:B------:R-:W2:Y:S01]  /*3b20*/  MUFU.EX2 R45, R45 ;  /* 0x0000002d002d7308 */ /* 0x000ea20000000800 */
[C---:B-1----:R-:W-:Y:S01]  /*3b30*/  FADD.FTZ R8, R58.reuse, R7 ;  /* 0x000000073a087221 */ /* 0x042fe20000010000 */
[----:B------:R-:W-:-:S05]  /*3b40*/  F2FP.F16.F32.PACK_AB R7, R58, R33 ;  /* 0x000000213a07723e */ /* 0x000fca00000000ff */
[----:B------:R1:W-:Y:S01]  /*3b50*/  STSM.16.M88.4 [R17], R4 ;  /* 0x0000000411007844 */ /* 0x0003e20000000200 */
[----:B------:R-:W3:Y:S01]  /*3b60*/  MUFU.EX2 R65, R65 ;  /* 0x0000004100417308 */ /* 0x000ee20000000800 */
[----:B0-----:R-:W-:-:S07]  /*3b70*/  FADD.FTZ R10, R60, R13 ;  /* 0x0000000d3c0a7221 */ /* 0x001fce0000010000 */
[----:B------:R-:W0:Y:S01]  /*3b80*/  MUFU.EX2 R56, R56 ;  /* 0x0000003800387308 */ /* 0x000e220000000800 */
[----:B--2---:R-:W-:-:S07]  /*3b90*/  FADD.FTZ R13, R45, R8 ;  /* 0x000000082d0d7221 */ /* 0x004fce0000010000 */
[----:B------:R2:W4:Y:S01]  /*3ba0*/  MUFU.EX2 R0, R96 ;  /* 0x0000006000007308 */ /* 0x0005220000000800 */
[C---:B---3--:R-:W-:Y:S01]  /*3bb0*/  FADD.FTZ R15, R65.reuse, R10 ;  /* 0x0000000a410f7221 */ /* 0x048fe20000010000 */
[----:B------:R-:W-:-:S06]  /*3bc0*/  F2FP.F16.F32.PACK_AB R12, R65, R60 ;  /* 0x0000003c410c723e */ /* 0x000fcc00000000ff */
[----:B------:R-:W3:Y:S01]  /*3bd0*/  MUFU.EX2 R35, R35 ;  /* 0x0000002300237308 */ /* 0x000ee20000000800 */
[C---:B0-----:R-:W-:Y:S01]  /*3be0*/  FADD.FTZ R8, R56.reuse, R13 ;  /* 0x0000000d38087221 */ /* 0x041fe20000010000 */
[----:B------:R-:W-:Y:S02]  /*3bf0*/  F2FP.F16.F32.PACK_AB R13, R56, R45 ;  /* 0x0000002d380d723e */ /* 0x000fe400000000ff */
[----:B--2---:R-:W-:Y:S01]  /*3c00*/  CS2R R96, SRZ ;  /* 0x0000000000607805 */ /* 0x004fe2000001ff00 */
[----:B------:R-:W0:Y:S03]  /*3c10*/  @P4 LDC R45, c[0x0][0x44c] ;  /* 0x00011300ff2d4b82 */ /* 0x000e260000000800 */
[----:B------:R-:W2:Y:S01]  /*3c20*/  MUFU.EX2 R29, R29 ;  /* 0x0000001d001d7308 */ /* 0x000ea20000000800 */
[----:B----4-:R-:W-:-:S07]  /*3c30*/  FADD.FTZ R10, R0, R15 ;  /* 0x0000000f000a7221 */ /* 0x010fce0000010000 */
[----:B------:R-:W4:Y:S01]  /*3c40*/  MUFU.EX2 R50, R50 ;  /* 0x0000003200327308 */ /* 0x000f220000000800 */
[----:B---3--:R-:W-:-:S07]  /*3c50*/  FADD.FTZ R15, R35, R8 ;  /* 0x00000008230f7221 */ /* 0x008fce0000010000 */
[----:B------:R-:W3:Y:S01]  /*3c60*/  MUFU.EX2 R62, R62 ;  /* 0x0000003e003e7308 */ /* 0x000ee20000000800 */
[C---:B--2---:R-:W-:Y:S01]  /*3c70*/  FADD.FTZ R33, R29.reuse, R10 ;  /* 0x0000000a1d217221 */ /* 0x044fe20000010000 */
[----:B------:R-:W-:Y:S01]  /*3c80*/  F2FP.F16.F32.PACK_AB R14, R29, R0 ;  /* 0x000000001d0e723e */ /* 0x000fe200000000ff */
[----:B------:R-:W-:Y:S02]  /*3c90*/  IMAD.MOV.U32 R10, RZ, RZ, R136 ;  /* 0x000000ffff0a7224 */ /* 0x000fe400078e0088 */
[----:B0-----:R-:W-:-:S03]  /*3ca0*/  @P4 IMAD.HI.U32 R20, R136, R45, RZ ;  /* 0x0000002d88144227 */ /* 0x001fc600078e00ff */
[----:B------:R-:W1:Y:S01]  /*3cb0*/  MUFU.EX2 R43, R43 ;  /* 0x0000002b002b7308 */ /* 0x000e620000000800 */
[C---:B----4-:R-:W-:Y:S01]  /*3cc0*/  FADD.FTZ R8, R50.reuse, R15 ;  /* 0x0000000f32087221 */ /* 0x050fe20000010000 */
[----:B------:R-:W-:-:S05]  /*3cd0*/  F2FP.F16.F32.PACK_AB R15, R50, R35 ;  /* 0x00000023320f723e */ /* 0x000fca00000000ff */
[----:B------:R0:W-:Y:S01]  /*3ce0*/  STSM.16.M88.4 [R16+0x27800], R12 ;  /* 0x0278000c10007844 */ /* 0x0001e20000000200 */
[----:B------:R2:W4:Y:S01]  /*3cf0*/  MUFU.EX2 R31, R110 ;  /* 0x0000006e001f7308 */ /* 0x0005220000000800 */
[----:B---3--:R-:W-:Y:S02]  /*3d00*/  FADD.FTZ R0, R62, R33 ;  /* 0x000000213e007221 */ /* 0x008fe40000010000 */
[----:B------:R-:W3:Y:S05]  /*3d10*/  @P4 LDC R33, c[0x0][0x450] ;  /* 0x00011400ff214b82 */ /* 0x000eea0000000800 */
[----:B------:R-:W5:Y:S01]  /*3d20*/  MUFU.EX2 R48, R48 ;  /* 0x0000003000307308 */ /* 0x000f620000000800 */
[----:B-1----:R-:W-:Y:S01]  /*3d30*/  FADD.FTZ R5, R43, R8 ;  /* 0x000000082b057221 */ /* 0x002fe20000010000 */
[----:B--2---:R-:W-:-:S06]  /*3d40*/  CS2R R110, SRZ ;  /* 0x00000000006e7805 */ /* 0x004fcc000001ff00 */
[----:B------:R1:W2:Y:S01]  /*3d50*/  MUFU.EX2 R9, R90 ;  /* 0x0000005a00097308 */ /* 0x0002a20000000800 */
[C---:B----4-:R-:W-:Y:S01]  /*3d60*/  FADD.FTZ R0, R31.reuse, R0 ;  /* 0x000000001f007221 */ /* 0x050fe20000010000 */
[----:B------:R-:W-:-:S06]  /*3d70*/  F2FP.F16.F32.PACK_AB R4, R31, R62 ;  /* 0x0000003e1f04723e */ /* 0x000fcc00000000ff */
[----:B------:R-:W4:Y:S01]  /*3d80*/  MUFU.EX2 R41, R41 ;  /* 0x0000002900297308 */ /* 0x000f220000000800 */
[C---:B-----5:R-:W-:Y:S01]  /*3d90*/  FADD.FTZ R6, R48.reuse, R5 ;  /* 0x0000000530067221 */ /* 0x060fe20000010000 */
[----:B------:R-:W-:Y:S02]  /*3da0*/  F2FP.F16.F32.PACK_AB R5, R48, R43 ;  /* 0x0000002b3005723e */ /* 0x000fe400000000ff */
[----:B-1----:R-:W-:Y:S02]  /*3db0*/  CS2R R90, SRZ ;  /* 0x00000000005a7805 */ /* 0x002fe4000001ff00 */
[----:B---3--:R-:W-:Y:S02]  /*3dc0*/  @P4 SHF.R.U32.HI R10, RZ, R33, R20 ;  /* 0x00000021ff0a4219 */ /* 0x008fe40000011614 */
[----:B------:R-:W1:Y:S01]  /*3dd0*/  MUFU.EX2 R112, R112 ;  /* 0x0000007000707308 */ /* 0x000e620000000800 */
[----:B--2---:R-:W-:-:S07]  /*3de0*/  FADD.FTZ R7, R9, R0 ;  /* 0x0000000009077221 */ /* 0x004fce0000010000 */
[----:B------:R-:W2:Y:S01]  /*3df0*/  MUFU.EX2 R44, R44 ;  /* 0x0000002c002c7308 */ /* 0x000ea20000000800 */
[----:B----4-:R-:W-:-:S07]  /*3e00*/  FADD.FTZ R27, R41, R6 ;  /* 0x00000006291b7221 */ /* 0x010fce0000010000 */
[----:B------:R-:W3:Y:S01]  /*3e10*/  MUFU.EX2 R74, R74 ;  /* 0x0000004a004a7308 */ /* 0x000ee20000000800 */
[C---:B-1----:R-:W-:Y:S01]  /*3e20*/  FADD.FTZ R29, R112.reuse, R7 ;  /* 0x00000007701d7221 */ /* 0x042fe20000010000 */
[----:B------:R-:W-:Y:S02]  /*3e30*/  F2FP.F16.F32.PACK_AB R6, R112, R9 ;  /* 0x000000097006723e */ /* 0x000fe400000000ff */
[----:B------:R-:W-:-:S04]  /*3e40*/  CS2R R112, SRZ ;  /* 0x0000000000707805 */ /* 0x000fc8000001ff00 */
[----:B------:R-:W1:Y:S01]  /*3e50*/  MUFU.EX2 R39, R39 ;  /* 0x0000002700277308 */ /* 0x000e620000000800 */
[C---:B--2---:R-:W-:Y:S01]  /*3e60*/  FADD.FTZ R0, R44.reuse, R27 ;  /* 0x0000001b2c007221 */ /* 0x044fe20000010000 */
[----:B------:R-:W-:-:S05]  /*3e70*/  F2FP.F16.F32.PACK_AB R7, R44, R41 ;  /* 0x000000292c07723e */ /* 0x000fca00000000ff */
[----:B------:R2:W-:Y:S01]  /*3e80*/  STSM.16.M88.4 [R23], R4 ;  /* 0x0000000417007844 */ /* 0x0005e20000000200 */
[----:B------:R4:W5:Y:S01]  /*3e90*/  MUFU.EX2 R3, R114 ;  /* 0x0000007200037308 */ /* 0x0009620000000800 */
[----:B---3--:R-:W-:-:S07]  /*3ea0*/  FADD.FTZ R8, R74, R29 ;  /* 0x0000001d4a087221 */ /* 0x008fce0000010000 */
[----:B------:R-:W3:Y:S01]  /*3eb0*/  MUFU.EX2 R40, R40 ;  /* 0x0000002800287308 */ /* 0x000ee20000000800 */
[----:B-1----:R-:W-:Y:S01]  /*3ec0*/  FADD.FTZ R27, R39, R0 ;  /* 0x00000000271b7221 */ /* 0x002fe20000010000 */
[----:B----4-:R-:W-:-:S06]  /*3ed0*/  CS2R R114, SRZ ;  /* 0x0000000000727805 */ /* 0x010fcc000001ff00 */
[----:B------:R-:W1:Y:S01]  /*3ee0*/  MUFU.EX2 R116, R116 ;  /* 0x0000007400747308 */ /* 0x000e620000000800 */
[C---:B-----5:R-:W-:Y:S01]  /*3ef0*/  FADD.FTZ R29, R3.reuse, R8 ;  /* 0x00000008031d7221 */ /* 0x060fe20000010000 */
[----:B0-----:R-:W-:-:S06]  /*3f00*/  F2FP.F16.F32.PACK_AB R12, R3, R74 ;  /* 0x0000004a030c723e */ /* 0x001fcc00000000ff */
[----:B------:R-:W0:Y:S01]  /*3f10*/  MUFU.EX2 R37, R37 ;  /* 0x0000002500257308 */ /* 0x000e220000000800 */
[----:B---3--:R-:W-:-:S07]  /*3f20*/  FADD.FTZ R0, R40, R27 ;  /* 0x0000001b28007221 */ /* 0x008fce0000010000 */
[----:B------:R-:W3:Y:S01]  /*3f30*/  MUFU.EX2 R36, R36 ;  /* 0x0000002400247308 */ /* 0x000ee20000000800 */
[----:B-1----:R-:W-:-:S07]  /*3f40*/  FADD.FTZ R8, R116, R29 ;  /* 0x0000001d74087221 */ /* 0x002fce0000010000 */
[----:B------:R1:W4:Y:S01]  /*3f50*/  MUFU.EX2 R21, R118 ;  /* 0x0000007600157308 */ /* 0x0003220000000800 */
[----:B0-----:R-:W-:-:S07]  /*3f60*/  FADD.FTZ R13, R37, R0 ;  /* 0x00000000250d7221 */ /* 0x001fce0000010000 */
[----:B------:R-:W2:Y:S01]  /*3f70*/  MUFU.EX2 R34, R34 ;  /* 0x0000002200227308 */ /* 0x000ea20000000800 */
[----:B---3--:R-:W-:Y:S01]  /*3f80*/  FADD.FTZ R3, R36, R13 ;  /* 0x0000000d24037221 */ /* 0x008fe20000010000 */
[----:B------:R-:W-:Y:S02]  /*3f90*/  F2FP.F16.F32.PACK_AB R13, R40, R39 ;  /* 0x00000027280d723e */ /* 0x000fe400000000ff */
[----:B-1----:R-:W-:-:S04]  /*3fa0*/  CS2R R118, SRZ ;  /* 0x0000000000767805 */ /* 0x002fc8000001ff00 */
[----:B------:R-:W0:Y:S01]  /*3fb0*/  MUFU.EX2 R66, R66 ;  /* 0x0000004200427308 */ /* 0x000e220000000800 */
[C---:B----4-:R-:W-:Y:S01]  /*3fc0*/  FADD.FTZ R15, R21.reuse, R8 ;  /* 0x00000008150f7221 */ /* 0x050fe20000010000 */
[----:B------:R-:W-:Y:S02]  /*3fd0*/  F2FP.F16.F32.PACK_AB R14, R21, R116 ;  /* 0x00000074150e723e */ /* 0x000fe400000000ff */
[----:B------:R-:W-:-:S04]  /*3fe0*/  CS2R R116, SRZ ;  /* 0x0000000000747805 */ /* 0x000fc8000001ff00 */
[----:B------:R-:W1:Y:S01]  /*3ff0*/  MUFU.EX2 R47, R47 ;  /* 0x0000002f002f7308 */ /* 0x000e620000000800 */
[----:B--2---:R-:W-:-:S07]  /*4000*/  FADD.FTZ R4, R34, R3 ;  /* 0x0000000322047221 */ /* 0x004fce0000010000 */
[----:B------:R2:W3:Y:S01]  /*4010*/  MUFU.EX2 R25, R120 ;  /* 0x0000007800197308 */ /* 0x0004e20000000800 */
[----:B0-----:R-:W-:Y:S01]  /*4020*/  FADD.FTZ R0, R66, R15 ;  /* 0x0000000f42007221 */ /* 0x001fe20000010000 */
[----:B------:R-:W-:-:S05]  /*4030*/  F2FP.F16.F32.PACK_AB R15, R36, R37 ;  /* 0x00000025240f723e */ /* 0x000fca00000000ff */
[----:B------:R0:W-:Y:S01]  /*4040*/  STSM.16.M88.4 [R18+0x6000], R12 ;  /* 0x0060000c12007844 */ /* 0x0001e20000000200 */
[----:B------:R-:W4:Y:S01]  /*4050*/  MUFU.EX2 R30, R30 ;  /* 0x0000001e001e7308 */ /* 0x000f220000000800 */
[----:B-1----:R-:W-:Y:S01]  /*4060*/  FADD.FTZ R5, R47, R4 ;  /* 0x000000042f057221 */ /* 0x002fe20000010000 */
[----:B------:R-:W-:Y:S02]  /*4070*/  IADD3 R4, R10, R137, -R138 ;  /* 0x000000890a047210 */ /* 0x000fe40007ffe88a */
[----:B--2---:R-:W-:-:S04]  /*4080*/  CS2R R120, SRZ ;  /* 0x0000000000787805 */ /* 0x004fc8000001ff00 */
[----:B------:R-:W-:Y:S01]  /*4090*/  MUFU.EX2 R108, R108 ;  /* 0x0000006c006c7308 */ /* 0x000fe20000000800 */
[C---:B---3--:R-:W-:Y:S01]  /*40a0*/  FADD.FTZ R3, R25.reuse, R0 ;  /* 0x0000000019037221 */ /* 0x048fe20000010000 */
[----:B------:R-:W-:Y:S02]  /*40b0*/  F2FP.F16.F32.PACK_AB R24, R25, R66 ;  /* 0x000000421918723e */ /* 0x000fe400000000ff */
[----:B------:R-:W-:-:S04]  /*40c0*/  F2FP.F16.F32.PACK_AB R25, R47, R34 ;  /* 0x000000222f19723e */ /* 0x000fc800000000ff */
[----:B------:R1:W2:Y:S01]  /*40d0*/  MUFU.EX2 R9, R122 ;  /* 0x0000007a00097308 */ /* 0x0002a20000000800 */
[----:B----4-:R-:W-:Y:S01]  /*40e0*/  FADD.FTZ R0, R30, R5 ;  /* 0x000000051e007221 */ /* 0x010fe20000010000 */
[----:B------:R-:W-:-:S04]  /*40f0*/  SHF.R.S32.HI R5, RZ, 0x1f, R4 ;  /* 0x0000001fff057819 */ /* 0x000fc80000011404 */
[----:B------:R-:W-:Y:S01]  /*4100*/  LEA.HI R4, R5, R4, RZ, 0x7 ;  /* 0x0000000405047211 */ /* 0x000fe200078f38ff */
[----:B------:R-:W-:Y:S01]  /*4110*/  VIADD R5, R88, 0xfffffffe ;  /* 0xfffffffe58057836 */ /* 0x000fe20000000000 */
[----:B------:R-:W3:Y:S01]  /*4120*/  MUFU.EX2 R29, R28 ;  /* 0x0000001c001d7308 */ /* 0x000ee20000000800 */
[----:B-1----:R-:W-:Y:S02]  /*4130*/  CS2R R122, SRZ ;  /* 0x00000000007a7805 */ /* 0x002fe4000001ff00 */
[----:B------:R-:W-:Y:S02]  /*4140*/  SHF.R.S32.HI R4, RZ, 0x7, R4 ;  /* 0x00000007ff047819 */ /* 0x000fe40000011404 */
[----:B------:R-:W-:Y:S02]  /*4150*/  CS2R R88, SRZ ;  /* 0x0000000000587805 */ /* 0x000fe4000001ff00 */
[----:B------:R-:W-:Y:S02]  /*4160*/  VIMNMX R4, RZ, R4, !PT ;  /* 0x00000004ff047248 */ /* 0x000fe40007fe0100 */
[----:B--2---:R-:W-:Y:S01]  /*4170*/  F2FP.F16.F32.PACK_AB R26, R9, R108 ;  /* 0x0000006c091a723e */ /* 0x004fe200000000ff */
[----:B------:R-:W-:Y:S01]  /*4180*/  FADD.FTZ R108, R108, R3 ;  /* 0x000000036c6c7221 */ /* 0x000fe20000010000 */
[----:B------:R-:W-:-:S03]  /*4190*/  ISETP.GE.AND P1, PT, R5, R4, PT ;  /* 0x000000040500720c */ /* 0x000fc60003f26270 */
[----:B------:R-:W-:Y:S01]  /*41a0*/  FADD.FTZ R3, R9, R108 ;  /* 0x0000006c09037221 */ /* 0x000fe20000010000 */
[----:B------:R-:W-:Y:S02]  /*41b0*/  CS2R R108, SRZ ;  /* 0x00000000006c7805 */ /* 0x000fe4000001ff00 */
[C---:B---3--:R-:W-:Y:S01]  /*41c0*/  F2FP.F16.F32.PACK_AB R27, R29.reuse, R30 ;  /* 0x0000001e1d1b723e */ /* 0x048fe200000000ff */
[----:B------:R-:W-:-:S04]  /*41d0*/  FADD.FTZ R0, R29, R0 ;  /* 0x000000001d007221 */ /* 0x000fc80000010000 */
[----:B------:R0:W-:Y:S01]  /*41e0*/  STSM.16.M88.4 [R17+0x6000], R24 ;  /* 0x0060001811007844 */ /* 0x0001e20000000200 */
[----:B------:R1:W-:Y:S06]  /*41f0*/  MEMBAR.ALL.CTA ;  /* 0x0000000000007992 */ /* 0x0003ec0000008000 */
[----:B-1----:R-:W1:Y:S02]  /*4200*/  FENCE.VIEW.ASYNC.S ;  /* 0x00000000000073c6 */ /* 0x002e640000000000 */
[----:B-1----:R-:W-:Y:S01]  /*4210*/  NOP ;  /* 0x0000000000007918 */ /* 0x002fe20000000000 */
[----:B------:R-:W-:Y:S05]  /*4220*/  @!P1 BRA `(.L_x_2072) ;  /* 0x00000030008c9947 */ /* 0x000fea0003800000 */
[----:B------:R-:W-:Y:S01]  /*4230*/  IMAD.MOV.U32 R8, RZ, RZ, R63 ;  /* 0x000000ffff087224 */ /* 0x000fe200078e003f */
[----:B------:R-:W-:Y:S01]  /*4240*/  UMOV UR6, UR38 ;  /* 0x0000002600067c82 */ /* 0x000fe20008000000 */
[----:B------:R-:W-:Y:S01]  /*4250*/  IMAD.MOV.U32 R7, RZ, RZ, R78 ;  /* 0x000000ffff077224 */ /* 0x000fe200078e004e */
[----:B------:R-:W-:Y:S01]  /*4260*/  ULDC UR5, c[0x0][0x9d8] ;  /* 0x0002760000057ab9 */ /* 0x000fe20000000800 */
[----:B------:R-:W-:Y:S02]  /*4270*/  IMAD.MOV.U32 R6, RZ, RZ, R2 ;  /* 0x000000ffff067224 */ /* 0x000fe400078e0002 */
[----:B------:R-:W-:-:S07]  /*4280*/  IMAD.MOV.U32 R135, RZ, RZ, RZ ;  /* 0x000000ffff877224 */ /* 0x000fce00078e00ff */
.L_x_2083:
[----:B------:R-:W-:Y:S01]  /*4290*/  ISETP.NE.AND P2, PT, RZ, UR40, PT ;  /* 0x00000028ff007c0c */ /* 0x000fe2000bf45270 */
[----:B------:R-:W-:-:S04]  /*42a0*/  UISETP.NE.AND UP0, UPT, UR6, 0x1, UPT ;  /* 0x000000010600788c */ /* 0x000fc8000bf05270 */
[----:B------:R-:W-:-:S06]  /*42b0*/  USEL UR7, URZ, 0x1, UP0 ;  /* 0x000000013f077887 */ /* 0x000fcc0008000000 */
[----:B------:R-:W-:Y:S02]  /*42c0*/  LOP3.LUT R2, R6, UR7, RZ, 0x3c, !PT ;  /* 0x0000000706027c12 */ /* 0x000fe4000f8e3cff */
[----:B------:R-:W-:Y:S05]  /*42d0*/  @P2 BRA `(.L_x_2073) ;  /* 0x0000000000342947 */ /* 0x000fea0003800000 */
[----:B------:R-:W-:Y:S05]  /*42e0*/  @!P0 BRA `(.L_x_2074) ;  /* 0x0000000000048947 */ /* 0x000fea0003800000 */
[----:B------:R-:W-:Y:S01]  /*42f0*/  BPT.TRAP 0x1 ;  /* 0x000000040000795c */ /* 0x000fe20000300000 */
.L_x_2074:
[----:B------:R-:W-:Y:S01]  /*4300*/  UIADD3 UR7, UR6, 0x1, URZ ;  /* 0x0000000106077890 */ /* 0x000fe2000fffe03f */
[----:B------:R-:W-:-:S03]  /*4310*/  SHF.L.U32 R9, R2, 0x1f, RZ ;  /* 0x0000001f02097819 */ /* 0x000fc600000006ff */
[----:B------:R-:W-:-:S04]  /*4320*/  UISETP.NE.AND UP0, UPT, UR7, 0x2, UPT ;  /* 0x000000020700788c */ /* 0x000fc8000bf05270 */
[----:B------:R-:W-:-:S04]  /*4330*/  USEL UR7, UR7, URZ, UP0 ;  /* 0x0000003f07077287 */ /* 0x000fc80008000000 */
[----:B------:R-:W-:-:S09]  /*4340*/  ULEA UR7, UR7, UR41, 0x3 ;  /* 0x0000002907077291 */ /* 0x000fd2000f8e183f */
[----:B------:R1:W2:Y:S01]  /*4350*/  SYNCS.PHASECHK.TRANS64.TRYWAIT P1, [UR7+0x2d830], R9 ;  /* 0x02d83009ff0075a7 */ /* 0x0002a20008020147 */
[----:B------:R-:W-:Y:S05]  /*4360*/  @!P0 BRA `(.L_x_2075) ;  /* 0x0000000000048947 */ /* 0x000fea0003800000 */
[----:B------:R-:W-:Y:S01]  /*4370*/  BPT.TRAP 0x1 ;  /* 0x000000040000795c */ /* 0x000fe20000300000 */
.L_x_2075:
[----:B--2---:R-:W-:Y:S05]  /*4380*/  @P1 BRA `(.L_x_2073) ;  /* 0x0000000000081947 */ /* 0x004fea0003800000 */
[----:B------:R-:W2:Y:S02]  /*4390*/  SYNCS.PHASECHK.TRANS64.TRYWAIT P1, [UR7+0x2d830], R9 ;  /* 0x02d83009ff0075a7 */ /* 0x000ea40008020147 */
[----:B--2---:R-:W-:Y:S05]  /*43a0*/  @!P1 BRA `(.L_x_2076) ;  /* 0x000000d400d49947 */ /* 0x004fea0003800000 */
.L_x_2073:
        /* <DEDUP_REMOVED lines=16> */
[----:B--2---:R-:W-:-:S04]  /*44b0*/  SHF.R.U32.HI R10, RZ, 0x7, R10 ;  /* 0x00000007ff0a7819 */ /* 0x004fc8000001160a */
[----:B-1----:R-:W-:-:S05]  /*44c0*/  IADD3 R9, R10, 0x8, RZ ;  /* 0x000000080a097810 */ /* 0x002fca0007ffe0ff */
        /* <DEDUP_REMOVED lines=22> */
.L_x_2078:
[----:B------:R-:W-:Y:S01]  /*4630*/  ULEA UR7, UR6, UR41, 0x3 ;  /* 0x0000002906077291 */ /* 0x000fe2000f8e183f */
[----:B------:R-:W-:-:S08]  /*4640*/  SHF.L.U32 R6, R6, 0x1f, RZ ;  /* 0x0000001f06067819 */ /* 0x000fd000000006ff */
[----:B------:R0:W1:Y:S01]  /*4650*/  SYNCS.PHASECHK.TRANS64.TRYWAIT P1, [UR7+0x2d850], R6 ;  /* 0x02d85006ff0075a7 */ /* 0x0000620008020147 */
[----:B------:R-:W-:Y:S05]  /*4660*/  @!P0 BRA `(.L_x_2079) ;  /* 0x0000000000048947 */ /* 0x000fea0003800000 */
[----:B------:R-:W-:Y:S01]  /*4670*/  BPT.TRAP 0x1 ;  /* 0x000000040000795c */ /* 0x000fe20000300000 */
.L_x_2079:
[----:B-1----:R-:W-:Y:S05]  /*4680*/  @P1 BRA `(.L_x_2077) ;  /* 0x0000000000081947 */ /* 0x002fea0003800000 */
[----:B------:R-:W1:Y:S02]  /*4690*/  SYNCS.PHASECHK.TRANS64.TRYWAIT P1, [UR7+0x2d850], R6 ;  /* 0x02d85006ff0075a7 */ /* 0x000e640008020147 */
[----:B-1----:R-:W-:Y:S05]  /*46a0*/  @!P1 BRA `(.L_x_2080) ;  /* 0x000000d4002c9947 */ /* 0x002fea0003800000 */
.L_x_2077:
        /* <DEDUP_REMOVED lines=70> */
.L_x_2081:
[----:B------:R-:W-:Y:S01]  /*4b10*/  ISETP.NE.AND P1, PT, R154, 0x1, PT ;  /* 0x000000019a00780c */ /* 0x000fe20003f25270 */
[----:B0-----:R-:W-:Y:S02]  /*4b20*/  IMAD.IADD R6, R140, 0x1, R136 ;  /* 0x000000018c067824 */ /* 0x001fe400078e0288 */
        /* <DEDUP_REMOVED lines=15> */
[----:B------:R-:W-:Y:S01]  /*4c20*/  MUFU.TANH R13, R13 ;  /* 0x0000000d000d7308 */ /* 0x000fe20000002400 */
[----:B------:R-:W-:Y:S01]  /*4c30*/  FMUL.FTZ R15, R30, UR5 ;  /* 0x000000051e0f7c20 */ /* 0x000fe20008410000 */
[----:B------:R-:W-:Y:S01]  /*4c40*/  FMUL.FTZ R44, R60, UR5 ;  /* 0x000000053c2c7c20 */ /* 0x000fe20008410000 */
[----:B------:R-:W-:Y:S01]  /*4c50*/  FMUL.FTZ R29, R38, UR5 ;  /* 0x00000005261d7c20 */ /* 0x000fe20008410000 */
[----:B------:R-:W1:Y:S01]  /*4c60*/  @P1 LDC R10, c[0x0][0x450] ;  /* 0x00011400ff0a1b82 */ /* 0x000e620000000800 */
[----:B------:R-:W-:Y:S01]  /*4c70*/  FMUL.FTZ R30, R39, UR5 ;  /* 0x00000005271e7c20 */ /* 0x000fe20008410000 */
[----:B------:R-:W-:Y:S01]  /*4c80*/  FMUL.FTZ R38, R48, UR5 ;  /* 0x0000000530267c20 */ /* 0x000fe20008410000 */
[----:B------:R-:W-:Y:S01]  /*4c90*/  FMUL.FTZ R39, R49, UR5 ;  /* 0x0000000531277c20 */ /* 0x000fe20008410000 */
[----:B------:R-:W-:Y:S01]  /*4ca0*/  MUFU.TANH R14, R14 ;  /* 0x0000000e000e7308 */ /* 0x000fe20000002400 */
[----:B------:R-:W-:Y:S01]  /*4cb0*/  FMUL.FTZ R40, R52, UR5 ;  /* 0x0000000534287c20 */ /* 0x000fe20008410000 */
[----:B------:R-:W-:Y:S01]  /*4cc0*/  FMUL.FTZ R41, R53, UR5 ;  /* 0x0000000535297c20 */ /* 0x000fe20008410000 */
[----:B------:R-:W-:Y:S01]  /*4cd0*/  FMUL.FTZ R37, R46, UR5 ;  /* 0x000000052e257c20 */ /* 0x000fe20008410000 */
[----:B------:R-:W-:Y:S01]  /*4ce0*/  FMUL.FTZ R46, R64, UR5 ;  /* 0x00000005402e7c20 */ /* 0x000fe20008410000 */
[----:B------:R-:W-:Y:S01]  /*4cf0*/  FMUL.FTZ R48, R65, UR5 ;  /* 0x0000000541307c20 */ /* 0x000fe20008410000 */
[----:B------:R-:W-:Y:S01]  /*4d00*/  FMUL.FTZ R49, R68, UR5 ;  /* 0x0000000544317c20 */ /* 0x000fe20008410000 */
[----:B------:R-:W-:Y:S01]  /*4d10*/  FMUL.FTZ R52, R69, UR5 ;  /* 0x0000000545347c20 */ /* 0x000fe20008410000 */
[----:B------:R-:W-:Y:S01]  /*4d20*/  MUFU.TANH R21, R21 ;  /* 0x0000001500157308 */ /* 0x000fe20000002400 */
[----:B------:R-:W-:Y:S01]  /*4d30*/  FMUL.FTZ R53, R72, UR5 ;  /* 0x0000000548357c20 */ /* 0x000fe20008410000 */
[----:B------:R-:W-:Y:S01]  /*4d40*/  FMUL.FTZ R76, R76, UR5 ;  /* 0x000000054c4c7c20 */ /* 0x000fe20008410000 */
[----:B------:R-:W-:Y:S01]  /*4d50*/  FMUL.FTZ R50, R50, UR5 ;  /* 0x0000000532327c20 */ /* 0x000fe20008410000 */
[----:B0-----:R-:W-:-:S04]  /*4d60*/  @P1 IMAD.HI.U32 R9, R6, R9, RZ ;  /* 0x0000000906091227 */ /* 0x001fc800078e00ff */
[----:B------:R-:W-:Y:S01]  /*4d70*/  FMUL.FTZ R51, R51, UR5 ;  /* 0x0000000533337c20 */ /* 0x000fe20008410000 */
[----:B------:R-:W-:Y:S01]  /*4d80*/  FMUL.FTZ R54, R54, UR5 ;  /* 0x0000000536367c20 */ /* 0x000fe20008410000 */
[----:B------:R-:W-:Y:S01]  /*4d90*/  FMUL.FTZ R55, R55, UR5 ;  /* 0x0000000537377c20 */ /* 0x000fe20008410000 */
[----:B------:R-:W-:Y:S01]  /*4da0*/  MUFU.TANH R27, R27 ;  /* 0x0000001b001b7308 */ /* 0x000fe20000002400 */
        /* <DEDUP_REMOVED lines=8> */
[----:B------:R-:W0:Y:S01]  /*4e30*/  SHFL.IDX PT, R61, R6, RZ, 0x1c1f ;  /* 0x001c1fff063d7589 */ /* 0x000e2200000e0000 */
[----:B------:R-:W-:-:S02]  /*4e40*/  IMAD.MOV.U32 R56, RZ, RZ, -0x80 ;  /* 0xffffff80ff387424 */ /* 0x000fc400078e00ff */
[----:B------:R-:W-:Y:S01]  /*4e50*/  FMUL.FTZ R10, R25, UR5 ;  /* 0x00000005190a7c20 */ /* 0x000fe20008410000 */
[----:B------:R-:W1:Y:S01]  /*4e60*/  MUFU.TANH R9, R9 ;  /* 0x0000000900097308 */ /* 0x000e620000002400 */
[----:B------:R-:W-:Y:S01]  /*4e70*/  FMUL.FTZ R25, R34, UR5 ;  /* 0x0000000522197c20 */ /* 0x000fe20008410000 */
[----:B------:R-:W-:Y:S02]  /*4e80*/  IMAD R56, R5, R56, 0x1 ;  /* 0x0000000105387424 */ /* 0x000fe400078e0238 */
[----:B------:R-:W-:Y:S01]  /*4e90*/  FMUL.FTZ R34, R43, UR5 ;  /* 0x000000052b227c20 */ /* 0x000fe20008410000 */
[----:B------:R-:W-:Y:S01]  /*4ea0*/  FMUL.FTZ R43, R57, UR5 ;  /* 0x00000005392b7c20 */ /* 0x000fe20008410000 */
[----:B------:R-:W-:Y:S01]  /*4eb0*/  FMUL.FTZ R57, R73, UR5 ;  /* 0x0000000549397c20 */ /* 0x000fe20008410000 */
[----:B------:R-:W-:Y:S02]  /*4ec0*/  IMAD R56, R139, -0x2, R56 ;  /* 0xfffffffe8b387824 */ /* 0x000fe400078e0238 */
[----:B------:R-:W-:Y:S01]  /*4ed0*/  FMUL.FTZ R70, R70, UR5 ;  /* 0x0000000546467c20 */ /* 0x000fe20008410000 */
[----:B------:R-:W2:Y:S01]  /*4ee0*/  MUFU.TANH R10, R10 ;  /* 0x0000000a000a7308 */ /* 0x000ea20000002400 */
[----:B------:R-:W-:Y:S01]  /*4ef0*/  FMUL.FTZ R71, R71, UR5 ;  /* 0x0000000547477c20 */ /* 0x000fe20008410000 */
[----:B------:R-:W-:Y:S01]  /*4f00*/  FMUL.FTZ R87, R87, UR5 ;  /* 0x0000000557577c20 */ /* 0x000fe20008410000 */
[----:B------:R-:W-:Y:S01]  /*4f10*/  IADD3 R56, -R138, R56, R137 ;  /* 0x000000388a387210 */ /* 0x000fe20007ffe189 */
[----:B------:R-:W-:-:S04]  /*4f20*/  ULEA UR7, UR38, UR41, 0x3 ;  /* 0x0000002926077291 */ /* 0x000fc8000f8e183f */
[----:B------:R-:W3:Y:S01]  /*4f30*/  MUFU.TANH R24, R24 ;  /* 0x0000001800187308 */ /* 0x000ee20000002400 */
[----:B------:R-:W-:Y:S01]  /*4f40*/  UIADD3 UR7, UR7, 0x2d840, URZ ;  /* 0x0002d84007077890 */ /* 0x000fe2000fffe03f */
[----:B0-----:R-:W-:Y:S02]  /*4f50*/  IMAD.IADD R60, R56, 0x1, R61 ;  /* 0x00000001383c7824 */ /* 0x001fe400078e023d */
[----:B------:R-:W-:Y:S01]  /*4f60*/  FMUL.FTZ R61, R47, UR5 ;  /* 0x000000052f3d7c20 */ /* 0x000fe20008410000 */
[----:B------:R-:W-:-:S03]  /*4f70*/  UPRMT UR7, UR42, 0x654, UR7 ;  /* 0x000006542a077896 */ /* 0x000fc60008000007 */
[----:B------:R-:W0:Y:S01]  /*4f80*/  MUFU.TANH R28, R28 ;  /* 0x0000001c001c7308 */ /* 0x000e220000002400 */
[C---:B------:R-:W-:Y:S02]  /*4f90*/  ISETP.GT.AND P1, PT, R60.reuse, RZ, PT ;  /* 0x000000ff3c00720c */ /* 0x040fe40003f24270 */
[----:B------:R-:W-:Y:S02]  /*4fa0*/  ISETP.GT.AND P3, PT, R60, 0x1, PT ;  /* 0x000000013c00780c */ /* 0x000fe40003f64270 */
[----:B-1----:R-:W-:-:S03]  /*4fb0*/  FSEL R9, R9, -INF , P1 ;  /* 0xff80000009097808 */ /* 0x002fc60000800000 */
[----:B------:R-:W1:Y:S01]  /*4fc0*/  MUFU.TANH R31, R31 ;  /* 0x0000001f001f7308 */ /* 0x000e620000002400 */
[----:B--2---:R-:W-:Y:S01]  /*4fd0*/  FSEL R10, R10, -INF , P3 ;  /* 0xff8000000a0a7808 */ /* 0x004fe20001800000 */
[----:B------:R-:W-:Y:S01]  /*4fe0*/  SYNCS.ARRIVE.TRANS64.RED.A1T0 RZ, [UR7], RZ ;  /* 0x000000ffffff79a7 */ /* 0x000fe20008100407 */
[C---:B------:R-:W-:Y:S02]  /*4ff0*/  ISETP.GT.AND P2, PT, R60.reuse, 0x8, PT ;  /* 0x000000083c00780c */ /* 0x040fe40003f44270 */
[C---:B------:R-:W-:Y:S02]  /*5000*/  ISETP.GT.AND P5, PT, R60.reuse, 0x9, PT ;  /* 0x000000093c00780c */ /* 0x040fe40003fa4270 */
[C---:B------:R-:W-:Y:S01]  /*5010*/  ISETP.GT.AND P4, PT, R60.reuse, 0x10, PT ;  /* 0x000000103c00780c */ /* 0x040fe20003f84270 */
[----:B------:R-:W2:Y:S01]  /*5020*/  MUFU.TANH R32, R32 ;  /* 0x0000002000207308 */ /* 0x000ea20000002400 */
[C---:B------:R-:W-:Y:S02]  /*5030*/  ISETP.GT.AND P1, PT, R60.reuse, 0x11, PT ;  /* 0x000000113c00780c */ /* 0x040fe40003f24270 */
[----:B------:R-:W-:-:S02]  /*5040*/  ISETP.GT.AND P3, PT, R60, 0x18, PT ;  /* 0x000000183c00780c */ /* 0x000fc40003f64270 */
[----:B------:R-:W-:Y:S02]  /*5050*/  FSEL R13, R13, -INF , P2 ;  /* 0xff8000000d0d7808 */ /* 0x000fe40001000000 */
[----:B------:R-:W-:Y:S01]  /*5060*/  FSEL R14, R14, -INF , P5 ;  /* 0xff8000000e0e7808 */ /* 0x000fe20002800000 */
[----:B------:R-:W4:Y:S01]  /*5070*/  MUFU.TANH R35, R35 ;  /* 0x0000002300237308 */ /* 0x000f220000002400 */
[----:B------:R-:W-:Y:S02]  /*5080*/  FSEL R21, R21, -INF , P4 ;  /* 0xff80000015157808 */ /* 0x000fe40002000000 */
[----:B---3--:R-:W-:Y:S02]  /*5090*/  FSEL R24, R24, -INF , P1 ;  /* 0xff80000018187808 */ /* 0x008fe40000800000 */
[----:B------:R-:W-:Y:S02]  /*50a0*/  FSEL R27, R27, -INF , P3 ;  /* 0xff8000001b1b7808 */ /* 0x000fe40001800000 */
[C---:B------:R-:W-:Y:S01]  /*50b0*/  ISETP.GT.AND P2, PT, R60.reuse, 0x19, PT ;  /* 0x000000193c00780c */ /* 0x040fe20003f44270 */
[----:B------:R-:W3:Y:S01]  /*50c0*/  MUFU.TANH R36, R36 ;  /* 0x0000002400247308 */ /* 0x000ee20000002400 */
[----:B------:R-:W-:-:S02]  /*50d0*/  ISETP.GT.AND P5, PT, R60, 0x20, PT ;  /* 0x000000203c00780c */ /* 0x000fc40003fa4270 */
[C---:B------:R-:W-:Y:S02]  /*50e0*/  ISETP.GT.AND P4, PT, R60.reuse, 0x21, PT ;  /* 0x000000213c00780c */ /* 0x040fe40003f84270 */
[C---:B------:R-:W-:Y:S02]  /*50f0*/  ISETP.GT.AND P1, PT, R60.reuse, 0x28, PT ;  /* 0x000000283c00780c */ /* 0x040fe40003f24270 */
[----:B------:R-:W-:Y:S01]  /*5100*/  ISETP.GT.AND P3, PT, R60, 0x29, PT ;  /* 0x000000293c00780c */ /* 0x000fe20003f64270 */
[----:B------:R-:W5:Y:S01]  /*5110*/  MUFU.TANH R38, R38 ;  /* 0x0000002600267308 */ /* 0x000f620000002400 */
[----:B0-----:R-:W-:Y:S02]  /*5120*/  FSEL R28, R28, -INF , P2 ;  /* 0xff8000001c1c7808 */ /* 0x001fe40001000000 */
[----:B-1----:R-:W-:Y:S02]  /*5130*/  FSEL R31, R31, -INF , P5 ;  /* 0xff8000001f1f7808 */ /* 0x002fe40002800000 */
[----:B--2---:R-:W-:-:S02]  /*5140*/  FSEL R32, R32, -INF , P4 ;  /* 0xff80000020207808 */ /* 0x004fc40002000000 */
[----:B----4-:R-:W-:Y:S01]  /*5150*/  FSEL R35, R35, -INF , P1 ;  /* 0xff80000023237808 */ /* 0x010fe20000800000 */
[----:B------:R-:W0:Y:S01]  /*5160*/  MUFU.TANH R39, R39 ;  /* 0x0000002700277308 */ /* 0x000e220000002400 */
[----:B---3--:R-:W-:Y:S02]  /*5170*/  FSEL R36, R36, -INF , P3 ;  /* 0xff80000024247808 */ /* 0x008fe40001800000 */
[C---:B------:R-:W-:Y:S02]  /*5180*/  ISETP.GT.AND P2, PT, R60.reuse, 0x30, PT ;  /* 0x000000303c00780c */ /* 0x040fe40003f44270 */
[C---:B------:R-:W-:Y:S02]  /*5190*/  ISETP.GT.AND P5, PT, R60.reuse, 0x31, PT ;  /* 0x000000313c00780c */ /* 0x040fe40003fa4270 */
[C---:B------:R-:W-:Y:S01]  /*51a0*/  ISETP.GT.AND P4, PT, R60.reuse, 0x38, PT ;  /* 0x000000383c00780c */ /* 0x040fe20003f84270 */
[----:B------:R-:W1:Y:S01]  /*51b0*/  MUFU.TANH R40, R40 ;  /* 0x0000002800287308 */ /* 0x000e620000002400 */
[----:B------:R-:W-:-:S02]  /*51c0*/  ISETP.GT.AND P1, PT, R60, 0x39, PT ;  /* 0x000000393c00780c */ /* 0x000fc40003f24270 */
[----:B------:R-:W-:Y:S02]  /*51d0*/  ISETP.GT.AND P3, PT, R60, 0x40, PT ;  /* 0x000000403c00780c */ /* 0x000fe40003f64270 */
[----:B-----5:R-:W-:Y:S02]  /*51e0*/  FSEL R38, R38, -INF , P2 ;  /* 0xff80000026267808 */ /* 0x020fe40001000000 */
[C---:B------:R-:W-:Y:S01]  /*51f0*/  ISETP.GT.AND P2, PT, R60.reuse, 0x41, PT ;  /* 0x000000413c00780c */ /* 0x040fe20003f44270 */
[----:B------:R-:W2:Y:S01]  /*5200*/  MUFU.TANH R41, R41 ;  /* 0x0000002900297308 */ /* 0x000ea20000002400 */
[----:B0-----:R-:W-:Y:S02]  /*5210*/  FSEL R39, R39, -INF , P5 ;  /* 0xff80000027277808 */ /* 0x001fe40002800000 */
[----:B------:R-:W-:Y:S02]  /*5220*/  ISETP.GT.AND P5, PT, R60, 0x48, PT ;  /* 0x000000483c00780c */ /* 0x000fe40003fa4270 */
[----:B------:R-:W-:-:S03]  /*5230*/  FMNMX.FTZ R65, R9, R7, !PT ;  /* 0x0000000709417209 */ /* 0x000fc60007810000 */
[----:B------:R-:W0:Y:S01]  /*5240*/  MUFU.TANH R42, R42 ;  /* 0x0000002a002a7308 */ /* 0x000e220000002400 */
[----:B-1----:R-:W-:Y:S02]  /*5250*/  FSEL R40, R40, -INF , P4 ;  /* 0xff80000028287808 */ /* 0x002fe40002000000 */
[----:B------:R-:W-:-:S05]  /*5260*/  ISETP.GT.AND P4, PT, R60, 0x49, PT ;  /* 0x000000493c00780c */ /* 0x000fca0003f84270 */
[----:B------:R-:W1:Y:S01]  /*5270*/  MUFU.TANH R43, R43 ;  /* 0x0000002b002b7308 */ /* 0x000e620000002400 */
[----:B--2---:R-:W-:Y:S02]  /*5280*/  FSEL R41, R41, -INF , P1 ;  /* 0xff80000029297808 */ /* 0x004fe40000800000 */
[----:B------:R-:W-:-:S05]  /*5290*/  ISETP.GT.AND P1, PT, R60, 0x50, PT ;  /* 0x000000503c00780c */ /* 0x000fca0003f24270 */
[----:B------:R-:W2:Y:S01]  /*52a0*/  MUFU.TANH R44, R44 ;  /* 0x0000002c002c7308 */ /* 0x000ea20000002400 */
[----:B0-----:R-:W-:Y:S02]  /*52b0*/  FSEL R42, R42, -INF , P3 ;  /* 0xff8000002a2a7808 */ /* 0x001fe40001800000 */
[----:B------:R-:W-:-:S05]  /*52c0*/  ISETP.GT.AND P3, PT, R60, 0x51, PT ;  /* 0x000000513c00780c */ /* 0x000fca0003f64270 */
        /* <DEDUP_REMOVED lines=24> */
[----:B------:R-:W-:Y:S01]  /*5450*/  MUFU.TANH R11, R11 ;  /* 0x0000000b000b7308 */ /* 0x000fe20000002400 */
[----:B0-----:R-:W-:Y:S02]  /*5460*/  FSEL R57, R57, -INF , P1 ;  /* 0xff80000039397808 */ /* 0x001fe40000800000 */
[----:B------:R-:W-:-:S05]  /*5470*/  ISETP.GT.AND P1, PT, R60, 0x78, PT ;  /* 0x000000783c00780c */ /* 0x000fca0003f24270 */
[----:B------:R-:W-:Y:S01]  /*5480*/  MUFU.TANH R15, R15 ;  /* 0x0000000f000f7308 */ /* 0x000fe20000002400 */
[----:B-1----:R-:W-:Y:S02]  /*5490*/  FSEL R47, R47, -INF , P3 ;  /* 0xff8000002f2f7808 */ /* 0x002fe40001800000 */
[----:B------:R-:W-:Y:S02]  /*54a0*/  ISETP.GT.AND P3, PT, R60, 0x79, PT ;  /* 0x000000793c00780c */ /* 0x000fe40003f64270 */
[----:B------:R-:W-:-:S03]  /*54b0*/  FMNMX.FTZ R60, R10, R65, !PT ;  /* 0x000000410a3c7209 */ /* 0x000fc60007810000 */
[----:B------:R-:W-:Y:S01]  /*54c0*/  MUFU.TANH R20, R20 ;  /* 0x0000001400147308 */ /* 0x000fe20000002400 */
[----:B------:R-:W-:-:S04]  /*54d0*/  FMNMX.FTZ R65, R13, R60, !PT ;  /* 0x0000003c0d417209 */ /* 0x000fc80007810000 */
        /* <DEDUP_REMOVED lines=11> */
[----:B------:R-:W-:Y:S01]  /*5590*/  FMNMX.FTZ R65, R35, R60, !PT ;  /* 0x0000003c23417209 */ /* 0x000fe20007810000 */
[----:B------:R-:W-:Y:S01]  /*55a0*/  FMUL.FTZ R60, R62, UR5 ;  /* 0x000000053e3c7c20 */ /* 0x000fe20008410000 */
[----:B------:R-:W-:Y:S02]  /*55b0*/  FMUL.FTZ R62, R63, UR5 ;  /* 0x000000053f3e7c20 */ /* 0x000fe40008410000 */
        /* <DEDUP_REMOVED lines=9> */
[----:B------:R-:W-:-:S03]  /*5650*/  FMUL.FTZ R63, R77, UR5 ;  /* 0x000000054d3f7c20 */ /* 0x000fc60008410000 */
[----:B------:R-:W-:Y:S01]  /*5660*/  FMNMX.FTZ R65, R43, R64, !PT ;  /* 0x000000402b417209 */ /* 0x000fe20007810000 */
[----:B------:R-:W-:Y:S02]  /*5670*/  FMUL.FTZ R64, R80, UR5 ;  /* 0x0000000550407c20 */ /* 0x000fe40008410000 */
[----:B------:R-:W0:Y:S01]  /*5680*/  MUFU.TANH R63, R63 ;  /* 0x0000003f003f7308 */ /* 0x000e220000002400 */
[----:B------:R-:W-:-:S04]  /*5690*/  FMNMX.FTZ R68, R44, R65, !PT ;  /* 0x000000412c447209 */ /* 0x000fc80007810000 */
[----:B------:R-:W-:-:S03]  /*56a0*/  FMNMX.FTZ R65, R45, R68, !PT ;  /* 0x000000442d417209 */ /* 0x000fc60007810000 */
[----:B------:R-:W1:Y:S01]  /*56b0*/  MUFU.TANH R64, R64 ;  /* 0x0000004000407308 */ /* 0x000e620000002400 */
[----:B------:R-:W-:Y:S01]  /*56c0*/  FMNMX.FTZ R69, R46, R65, !PT ;  /* 0x000000412e457209 */ /* 0x000fe20007810000 */
[----:B------:R-:W-:Y:S02]  /*56d0*/  FMUL.FTZ R65, R81, UR5 ;  /* 0x0000000551417c20 */ /* 0x000fe40008410000 */
[----:B------:R-:W2:Y:S01]  /*56e0*/  SHFL.IDX PT, R81, R6, 0x1, 0x1c1f ;  /* 0x003c1f0006517f89 */ /* 0x000ea200000e0000 */
[----:B------:R-:W-:-:S03]  /*56f0*/  FMNMX.FTZ R68, R48, R69, !PT ;  /* 0x0000004530447209 */ /* 0x000fc60007810000 */
[----:B------:R-:W3:Y:S01]  /*5700*/  MUFU.TANH R65, R65 ;  /* 0x0000004100417308 */ /* 0x000ee20000002400 */
[----:B------:R-:W-:Y:S01]  /*5710*/  FMNMX.FTZ R69, R49, R68, !PT ;  /* 0x0000004431457209 */ /* 0x000fe20007810000 */
[----:B------:R-:W-:Y:S01]  /*5720*/  FMUL.FTZ R68, R84, UR5 ;  /* 0x0000000554447c20 */ /* 0x000fe20008410000 */
[----:B0-----:R-:W-:Y:S01]  /*5730*/  FSEL R63, R63, -INF , P2 ;  /* 0xff8000003f3f7808 */ /* 0x001fe20001000000 */
[----:B------:R-:W-:Y:S01]  /*5740*/  FMUL.FTZ R84, R79, UR5 ;  /* 0x000000054f547c20 */ /* 0x000fe20008410000 */
[----:B------:R-:W-:Y:S01]  /*5750*/  FMNMX.FTZ R72, R52, R69, !PT ;  /* 0x0000004534487209 */ /* 0x000fe20007810000 */
[----:B------:R-:W-:Y:S02]  /*5760*/  FMUL.FTZ R69, R85, UR5 ;  /* 0x0000000555457c20 */ /* 0x000fe40008410000 */
[----:B------:R-:W0:Y:S01]  /*5770*/  MUFU.TANH R68, R68 ;  /* 0x0000004400447308 */ /* 0x000e220000002400 */
[----:B------:R-:W-:Y:S02]  /*5780*/  FMNMX.FTZ R72, R53, R72, !PT ;  /* 0x0000004835487209 */ /* 0x000fe40007810000 */
[----:B-1----:R-:W-:-:S02]  /*5790*/  FSEL R64, R64, -INF , P5 ;  /* 0xff80000040407808 */ /* 0x002fc40002800000 */
[----:B------:R-:W-:-:S03]  /*57a0*/  FMNMX.FTZ R72, R57, R72, !PT ;  /* 0x0000004839487209 */ /* 0x000fc60007810000 */
[----:B------:R-:W1:Y:S01]  /*57b0*/  MUFU.TANH R69, R69 ;  /* 0x0000004500457308 */ /* 0x000e620000002400 */
[----:B------:R-:W-:Y:S02]  /*57c0*/  FMNMX.FTZ R72, R47, R72, !PT ;  /* 0x000000482f487209 */ /* 0x000fe40007810000 */
[----:B---3--:R-:W-:Y:S01]  /*57d0*/  FSEL R65, R65, -INF , P4 ;  /* 0xff80000041417808 */ /* 0x008fe20002000000 */
[----:B--2---:R-:W-:Y:S01]  /*57e0*/  IMAD.IADD R56, R56, 0x1, R81 ;  /* 0x0000000138387824 */ /* 0x004fe200078e0251 */
[----:B------:R-:W-:-:S03]  /*57f0*/  FMNMX.FTZ R73, R63, R72, !PT ;  /* 0x000000483f497209 */ /* 0x000fc60007810000 */
[----:B------:R-:W2:Y:S01]  /*5800*/  MUFU.TANH R51, R51 ;  /* 0x0000003300337308 */ /* 0x000ea20000002400 */
[----:B------:R-:W-:Y:S01]  /*5810*/  FMNMX.FTZ R72, R64, R73, !PT ;  /* 0x0000004940487209 */ /* 0x000fe20007810000 */
[----:B------:R-:W-:Y:S01]  /*5820*/  FMUL.FTZ R73, R67, UR5 ;  /* 0x0000000543497c20 */ /* 0x000fe20008410000 */
[----:B0-----:R-:W-:Y:S02]  /*5830*/  FSEL R67, R68, -INF , P1 ;  /* 0xff80000044437808 */ /* 0x001fe40000800000 */
[----:B------:R-:W-:Y:S02]  /*5840*/  FMNMX.FTZ R72, R65, R72, !PT ;  /* 0x0000004841487209 */ /* 0x000fe40007810000 */
[----:B------:R-:W-:Y:S01]  /*5850*/  ISETP.GT.AND P4, PT, R56, RZ, PT ;  /* 0x000000ff3800720c */ /* 0x000fe20003f84270 */
[----:B------:R-:W0:Y:S01]  /*5860*/  MUFU.TANH R54, R54 ;  /* 0x0000003600367308 */ /* 0x000e220000002400 */
[----:B-1----:R-:W-:Y:S02]  /*5870*/  FSEL R69, R69, -INF , P3 ;  /* 0xff80000045457808 */ /* 0x002fe40001800000 */
[----:B------:R-:W-:-:S02]  /*5880*/  FMNMX.FTZ R72, R67, R72, !PT ;  /* 0x0000004843487209 */ /* 0x000fc40007810000 */
[----:B------:R-:W-:Y:S02]  /*5890*/  ISETP.GT.AND P2, PT, R56, 0x8, PT ;  /* 0x000000083800780c */ /* 0x000fe40003f44270 */
[----:B------:R-:W-:Y:S01]  /*58a0*/  FMNMX.FTZ R76, R69, R72, !PT ;  /* 0x00000048454c7209 */ /* 0x000fe20007810000 */
[----:B------:R-:W-:Y:S01]  /*58b0*/  FMUL.FTZ R72, R74, UR5 ;  /* 0x000000054a487c20 */ /* 0x000fe20008410000 */
[----:B------:R-:W-:Y:S01]  /*58c0*/  MUFU.TANH R55, R55 ;  /* 0x0000003700377308 */ /* 0x000fe20000002400 */
[----:B------:R-:W-:Y:S01]  /*58d0*/  FMUL.FTZ R74, R78, UR5 ;  /* 0x000000054e4a7c20 */ /* 0x000fe20008410000 */
[C---:B------:R-:W-:Y:S01]  /*58e0*/  ISETP.GT.AND P3, PT, R56.reuse, 0x9, PT ;  /* 0x000000093800780c */ /* 0x040fe20003f64270 */
[----:B------:R-:W1:Y:S01]  /*58f0*/  SHFL.BFLY PT, R77, R76, 0x2, 0x1f ;  /* 0x0c401f004c4d7f89 */ /* 0x000e6200000e0000 */
[----:B------:R-:W-:Y:S02]  /*5900*/  ISETP.GT.AND P5, PT, R56, 0x10, PT ;  /* 0x000000103800780c */ /* 0x000fe40003fa4270 */
[----:B------:R-:W-:-:S02]  /*5910*/  FSEL R15, R15, -INF , P2 ;  /* 0xff8000000f0f7808 */ /* 0x000fc40001000000 */
[----:B------:R-:W3:Y:S01]  /*5920*/  MUFU.TANH R58, R58 ;  /* 0x0000003a003a7308 */ /* 0x000ee20000002400 */
[----:B------:R-:W-:Y:S02]  /*5930*/  FSEL R20, R20, -INF , P3 ;  /* 0xff80000014147808 */ /* 0x000fe40001800000 */
[----:B------:R-:W-:Y:S02]  /*5940*/  FSEL R25, R25, -INF , P5 ;  /* 0xff80000019197808 */ /* 0x000fe40002800000 */
[C---:B------:R-:W-:Y:S02]  /*5950*/  ISETP.GT.AND P2, PT, R56.reuse, 0x19, PT ;  /* 0x000000193800780c */ /* 0x040fe40003f44270 */
[C---:B------:R-:W-:Y:S01]  /*5960*/  ISETP.GT.AND P3, PT, R56.reuse, 0x20, PT ;  /* 0x000000203800780c */ /* 0x040fe20003f64270 */
[----:B------:R-:W4:Y:S01]  /*5970*/  MUFU.TANH R59, R59 ;  /* 0x0000003b003b7308 */ /* 0x000f220000002400 */
[----:B------:R-:W-:Y:S02]  /*5980*/  ISETP.GT.AND P5, PT, R56, 0x21, PT ;  /* 0x000000213800780c */ /* 0x000fe40003fa4270 */
[----:B------:R-:W-:-:S02]  /*5990*/  FSEL R30, R30, -INF , P2 ;  /* 0xff8000001e1e7808 */ /* 0x000fc40001000000 */
[----:B------:R-:W-:Y:S02]  /*59a0*/  FSEL R33, R33, -INF , P3 ;  /* 0xff80000021217808 */ /* 0x000fe40001800000 */
[----:B------:R-:W-:Y:S01]  /*59b0*/  FSEL R34, R34, -INF , P5 ;  /* 0xff80000022227808 */ /* 0x000fe20002800000 */
[----:B------:R-:W5:Y:S01]  /*59c0*/  MUFU.TANH R60, R60 ;  /* 0x0000003c003c7308 */ /* 0x000f620000002400 */
[----:B------:R-:W-:Y:S02]  /*59d0*/  ISETP.GT.AND P2, PT, R56, 0x30, PT ;  /* 0x000000303800780c */ /* 0x000fe40003f44270 */
[----:B-1----:R-:W-:Y:S01]  /*59e0*/  FMNMX.FTZ R80, R76, R77, !PT ;  /* 0x0000004d4c507209 */ /* 0x002fe20007810000 */
[----:B------:R-:W-:Y:S01]  /*59f0*/  FMUL.FTZ R76, R83, UR5 ;  /* 0x00000005534c7c20 */ /* 0x000fe20008410000 */
[----:B------:R-:W-:Y:S01]  /*5a00*/  ISETP.GT.AND P3, PT, R56, 0x31, PT ;  /* 0x000000313800780c */ /* 0x000fe20003f64270 */
[----:B------:R-:W-:Y:S01]  /*5a10*/  FMUL.FTZ R77, R86, UR5 ;  /* 0x00000005564d7c20 */ /* 0x000fe20008410000 */
[----:B------:R-:W-:Y:S01]  /*5a20*/  ISETP.GT.AND P5, PT, R56, 0x38, PT ;  /* 0x000000383800780c */ /* 0x000fe20003fa4270 */
[----:B------:R-:W1:Y:S01]  /*5a30*/  SHFL.BFLY PT, R79, R80, 0x1, 0x1f ;  /* 0x0c201f00504f7f89 */ /* 0x000e6200000e0000 */
[----:B------:R-:W-:Y:S01]  /*5a40*/  MUFU.TANH R62, R62 ;  /* 0x0000003e003e7308 */ /* 0x000fe20000002400 */
[----:B------:R-:W-:-:S02]  /*5a50*/  FSEL R50, R50, -INF , P2 ;  /* 0xff80000032327808 */ /* 0x000fc40001000000 */
[----:B--2---:R-:W-:Y:S02]  /*5a60*/  FSEL R51, R51, -INF , P3 ;  /* 0xff80000033337808 */ /* 0x004fe40001800000 */
[----:B0-----:R-:W-:Y:S02]  /*5a70*/  FSEL R54, R54, -INF , P5 ;  /* 0xff80000036367808 */ /* 0x001fe40002800000 */
[C---:B------:R-:W-:Y:S01]  /*5a80*/  ISETP.GT.AND P2, PT, R56.reuse, 0x40, PT ;  /* 0x000000403800780c */ /* 0x040fe20003f44270 */
[----:B------:R0:W-:Y:S01]  /*5a90*/  MUFU.TANH R68, R73 ;  /* 0x0000004900447308 */ /* 0x0001e20000002400 */
[C---:B------:R-:W-:Y:S02]  /*5aa0*/  ISETP.GT.AND P3, PT, R56.reuse, 0x41, PT ;  /* 0x000000413800780c */ /* 0x040fe40003f64270 */
[----:B------:R-:W-:Y:S02]  /*5ab0*/  ISETP.GT.AND P5, PT, R56, 0x48, PT ;  /* 0x000000483800780c */ /* 0x000fe40003fa4270 */
[----:B---3--:R-:W-:-:S02]  /*5ac0*/  FSEL R58, R58, -INF , P2 ;  /* 0xff8000003a3a7808 */ /* 0x008fc40001000000 */
[----:B----4-:R-:W-:Y:S01]  /*5ad0*/  FSEL R59, R59, -INF , P3 ;  /* 0xff8000003b3b7808 */ /* 0x010fe20001800000 */
[----:B------:R-:W2:Y:S01]  /*5ae0*/  MUFU.TANH R12, R12 ;  /* 0x0000000c000c7308 */ /* 0x000ea20000002400 */
[----:B0-----:R-:W-:Y:S01]  /*5af0*/  FMUL.FTZ R73, R75, UR5 ;  /* 0x000000054b497c20 */ /* 0x001fe20008410000 */
[----:B-----5:R-:W-:Y:S01]  /*5b00*/  FSEL R60, R60, -INF , P5 ;  /* 0xff8000003c3c7808 */ /* 0x020fe20002800000 */
[----:B------:R-:W-:Y:S01]  /*5b10*/  FMUL.FTZ R75, R82, UR5 ;  /* 0x00000005524b7c20 */ /* 0x000fe20008410000 */
[C---:B------:R-:W-:Y:S02]  /*5b20*/  ISETP.GT.AND P1, PT, R56.reuse, 0x1, PT ;  /* 0x000000013800780c */ /* 0x040fe40003f24270 */
[----:B------:R-:W-:Y:S02]  /*5b30*/  ISETP.GT.AND P2, PT, R56, 0x50, PT ;  /* 0x000000503800780c */ /* 0x000fe40003f44270 */
[----:B-1----:R-:W-:Y:S01]  /*5b40*/  FMNMX.FTZ R78, R80, R79, !PT ;  /* 0x0000004f504e7209 */ /* 0x002fe20007810000 */
[----:B------:R-:W0:Y:S01]  /*5b50*/  MUFU.TANH R66, R66 ;  /* 0x0000004200427308 */ /* 0x000e220000002400 */
[----:B------:R-:W-:-:S02]  /*5b60*/  FSEL R80, R11, -INF , P4 ;  /* 0xff8000000b507808 */ /* 0x000fc40002000000 */
[C---:B------:R-:W-:Y:S01]  /*5b70*/  ISETP.GT.AND P4, PT, R56.reuse, 0x11, PT ;  /* 0x000000113800780c */ /* 0x040fe20003f84270 */
[----:B------:R-:W1:Y:S01]  /*5b80*/  LDC R11, c[0x0][0x988] ;  /* 0x00026200ff0b7b82 */ /* 0x000e620000000800 */
[----:B------:R-:W-:Y:S02]  /*5b90*/  ISETP.GT.AND P3, PT, R56, 0x51, PT ;  /* 0x000000513800780c */ /* 0x000fe40003f64270 */
[----:B------:R-:W-:Y:S01]  /*5ba0*/  FSEL R26, R26, -INF , P4 ;  /* 0xff8000001a1a7808 */ /* 0x000fe20002000000 */
[----:B------:R-:W3:Y:S01]  /*5bb0*/  MUFU.TANH R70, R70 ;  /* 0x0000004600467308 */ /* 0x000ee20000002400 */
[C---:B------:R-:W-:Y:S02]  /*5bc0*/  ISETP.GT.AND P4, PT, R56.reuse, 0x28, PT ;  /* 0x000000283800780c */ /* 0x040fe40003f84270 */
[----:B------:R-:W-:Y:S02]  /*5bd0*/  ISETP.GT.AND P5, PT, R56, 0x58, PT ;  /* 0x000000583800780c */ /* 0x000fe40003fa4270 */
[----:B------:R-:W-:-:S02]  /*5be0*/  FSEL R37, R37, -INF , P4 ;  /* 0xff80000025257808 */ /* 0x000fc40002000000 */
[----:B------:R-:W-:Y:S01]  /*5bf0*/  ISETP.GT.AND P4, PT, R56, 0x39, PT ;  /* 0x000000393800780c */ /* 0x000fe20003f84270 */
[----:B------:R-:W4:Y:S01]  /*5c00*/  MUFU.TANH R71, R71 ;  /* 0x0000004700477308 */ /* 0x000f220000002400 */
[----:B--2---:R-:W-:Y:S02]  /*5c10*/  FSEL R12, R12, -INF , P1 ;  /* 0xff8000000c0c7808 */ /* 0x004fe40000800000 */
[----:B------:R-:W-:Y:S02]  /*5c20*/  FSEL R55, R55, -INF , P4 ;  /* 0xff80000037377808 */ /* 0x000fe40002000000 */
[----:B------:R-:W-:Y:S02]  /*5c30*/  ISETP.GT.AND P4, PT, R56, 0x49, PT ;  /* 0x000000493800780c */ /* 0x000fe40003f84270 */
[----:B0-----:R-:W-:Y:S01]  /*5c40*/  FSEL R66, R66, -INF , P2 ;  /* 0xff80000042427808 */ /* 0x001fe20001000000 */
[----:B------:R-:W0:Y:S01]  /*5c50*/  MUFU.TANH R29, R29 ;  /* 0x0000001d001d7308 */ /* 0x000e220000002400 */
[----:B------:R-:W-:-:S02]  /*5c60*/  FSEL R62, R62, -INF , P4 ;  /* 0xff8000003e3e7808 */ /* 0x000fc40002000000 */
[----:B------:R-:W-:Y:S01]  /*5c70*/  ISETP.GT.AND P4, PT, R56, 0x59, PT ;  /* 0x000000593800780c */ /* 0x000fe20003f84270 */
[----:B-1----:R-:W-:Y:S01]  /*5c80*/  FMUL.FTZ R82, R78, R11 ;  /* 0x0000000b4e527220 */ /* 0x002fe20000410000 */
[----:B------:R-:W-:Y:S02]  /*5c90*/  FSEL R68, R68, -INF , P3 ;  /* 0xff80000044447808 */ /* 0x000fe40001800000 */
[----:B---3--:R-:W-:Y:S01]  /*5ca0*/  FSEL R70, R70, -INF , P5 ;  /* 0xff80000046467808 */ /* 0x008fe20002800000 */
[----:B------:R-:W1:Y:S01]  /*5cb0*/  MUFU.TANH R72, R72 ;  /* 0x0000004800487308 */ /* 0x000e620000002400 */
[----:B----4-:R-:W-:Y:S02]  /*5cc0*/  FSEL R71, R71, -INF , P4 ;  /* 0xff80000047477808 */ /* 0x010fe40002000000 */
[C---:B------:R-:W-:Y:S02]  /*5cd0*/  ISETP.GT.AND P1, PT, R56.reuse, 0x18, PT ;  /* 0x000000183800780c */ /* 0x040fe40003f24270 */
[----:B------:R-:W-:-:S02]  /*5ce0*/  ISETP.GT.AND P2, PT, R56, 0x60, PT ;  /* 0x000000603800780c */ /* 0x000fc40003f44270 */
[C---:B------:R-:W-:Y:S01]  /*5cf0*/  ISETP.GT.AND P3, PT, R56.reuse, 0x61, PT ;  /* 0x000000613800780c */ /* 0x040fe20003f64270 */
[----:B------:R-:W2:Y:S01]  /*5d00*/  MUFU.TANH R73, R73 ;  /* 0x0000004900497308 */ /* 0x000ea20000002400 */
[C---:B------:R-:W-:Y:S02]  /*5d10*/  ISETP.GT.AND P5, PT, R56.reuse, 0x68, PT ;  /* 0x000000683800780c */ /* 0x040fe40003fa4270 */
[----:B------:R-:W-:Y:S02]  /*5d20*/  ISETP.GT.AND P4, PT, R56, 0x69, PT ;  /* 0x000000693800780c */ /* 0x000fe40003f84270 */
[----:B------:R-:W-:Y:S02]  /*5d30*/  FMNMX.FTZ R81, R80, R8, !PT ;  /* 0x0000000850517209 */ /* 0x000fe40007810000 */
[----:B0-----:R-:W-:Y:S01]  /*5d40*/  FSEL R29, R29, -INF , P1 ;  /* 0xff8000001d1d7808 */ /* 0x001fe20000800000 */
[----:B------:R-:W0:Y:S01]  /*5d50*/  MUFU.TANH R74, R74 ;  /* 0x0000004a004a7308 */ /* 0x000e220000002400 */
[----:B-1----:R-:W-:-:S02]  /*5d60*/  FSEL R72, R72, -INF , P2 ;  /* 0xff80000048487808 */ /* 0x002fc40001000000 */
[C---:B------:R-:W-:Y:S02]  /*5d70*/  ISETP.GT.AND P1, PT, R56.reuse, 0x29, PT ;  /* 0x000000293800780c */ /* 0x040fe40003f24270 */
[----:B------:R-:W-:-:S03]  /*5d80*/  ISETP.GT.AND P2, PT, R56, 0x70, PT ;  /* 0x000000703800780c */ /* 0x000fc60003f44270 */
[----:B------:R-:W1:Y:S01]  /*5d90*/  MUFU.TANH R6, R84 ;  /* 0x0000005400067308 */ /* 0x000e620000002400 */
[----:B--2---:R-:W-:Y:S02]  /*5da0*/  FSEL R73, R73, -INF , P3 ;  /* 0xff80000049497808 */ /* 0x004fe40001800000 */
[----:B------:R-:W-:-:S05]  /*5db0*/  ISETP.GT.AND P3, PT, R56, 0x71, PT ;  /* 0x000000713800780c */ /* 0x000fca0003f64270 */
[----:B------:R-:W2:Y:S01]  /*5dc0*/  MUFU.TANH R61, R61 ;  /* 0x0000003d003d7308 */ /* 0x000ea20000002400 */
[----:B0-----:R-:W-:Y:S02]  /*5dd0*/  FSEL R74, R74, -INF , P5 ;  /* 0xff8000004a4a7808 */ /* 0x001fe40002800000 */
[----:B------:R-:W-:-:S05]  /*5de0*/  ISETP.GT.AND P5, PT, R56, 0x78, PT ;  /* 0x000000783800780c */ /* 0x000fca0003fa4270 */
[----:B------:R-:W-:Y:S01]  /*5df0*/  MUFU.TANH R75, R75 ;  /* 0x0000004b004b7308 */ /* 0x000fe20000002400 */
[----:B-1----:R-:W-:Y:S02]  /*5e00*/  FSEL R6, R6, -INF , P4 ;  /* 0xff80000006067808 */ /* 0x002fe40002000000 */
[----:B------:R-:W-:Y:S02]  /*5e10*/  ISETP.GT.AND P4, PT, R56, 0x79, PT ;  /* 0x000000793800780c */ /* 0x000fe40003f84270 */
[----:B------:R-:W-:-:S03]  /*5e20*/  FMNMX.FTZ R56, R12, R81, !PT ;  /* 0x000000510c387209 */ /* 0x000fc60007810000 */
[----:B------:R-:W-:Y:S01]  /*5e30*/  MUFU.TANH R76, R76 ;  /* 0x0000004c004c7308 */ /* 0x000fe20000002400 */
[----:B------:R-:W-:Y:S02]  /*5e40*/  FMNMX.FTZ R81, R15, R56, !PT ;  /* 0x000000380f517209 */ /* 0x000fe40007810000 */
[----:B--2---:R-:W-:Y:S02]  /*5e50*/  FSEL R61, R61, -INF , P1 ;  /* 0xff8000003d3d7808 */ /* 0x004fe40000800000 */
[----:B------:R-:W-:Y:S02]  /*5e60*/  FMNMX.FTZ R56, R20, R81, !PT ;  /* 0x0000005114387209 */ /* 0x000fe40007810000 */
[----:B------:R-:W-:Y:S01]  /*5e70*/  FSETP.NEU.FTZ.AND P1, PT, R78, -INF , PT ;  /* 0xff8000004e00780b */ /* 0x000fe20003f3d000 */
[----:B------:R-:W0:Y:S01]  /*5e80*/  MUFU.TANH R77, R77 ;  /* 0x0000004d004d7308 */ /* 0x000e220000002400 */
[----:B------:R-:W-:Y:S02]  /*5e90*/  FMNMX.FTZ R81, R25, R56, !PT ;  /* 0x0000003819517209 */ /* 0x000fe40007810000 */
[----:B------:R-:W-:-:S02]  /*5ea0*/  FSEL R82, R82, RZ, P1 ;  /* 0x000000ff52527208 */ /* 0x000fc40000800000 */
[----:B------:R-:W-:-:S03]  /*5eb0*/  FMNMX.FTZ R56, R26, R81, !PT ;  /* 0x000000511a387209 */ /* 0x000fc60007810000 */
[-CC-:B------:R-:W-:Y:S01]  /*5ec0*/  FFMA.FTZ R83, R32, R11.reuse, -R82.reuse ;  /* 0x0000000b20537223 */ /* 0x180fe20000010852 */
[----:B------:R-:W-:Y:S01]  /*5ed0*/  FMNMX.FTZ R81, R29, R56, !PT ;  /* 0x000000381d517209 */ /* 0x000fe20007810000 */
[-CC-:B------:R-:W-:Y:S01]  /*5ee0*/  FFMA.FTZ R84, R35, R11.reuse, -R82.reuse ;  /* 0x0000000b23547223 */ /* 0x180fe20000010852 */
[----:B------:R-:W1:Y:S01]  /*5ef0*/  MUFU.TANH R79, R87 ;  /* 0x00000057004f7308 */ /* 0x000e620000002400 */
[--C-:B------:R-:W-:Y:S01]  /*5f00*/  FFMA.FTZ R9, R9, R11, -R82.reuse ;  /* 0x0000000b09097223 */ /* 0x100fe20000010852 */
[----:B------:R-:W-:Y:S01]  /*5f10*/  FMNMX.FTZ R56, R30, R81, !PT ;  /* 0x000000511e387209 */ /* 0x000fe20007810000 */
[-CC-:B------:R-:W-:Y:S01]  /*5f20*/  FFMA.FTZ R10, R10, R11.reuse, -R82.reuse ;  /* 0x0000000b0a0a7223 */ /* 0x180fe20000010852 */
[-CC-:B------:R-:W-:Y:S01]  /*5f30*/  FFMA.FTZ R13, R13, R11.reuse, -R82.reuse ;  /* 0x0000000b0d0d7223 */ /* 0x180fe20000010852 */
[-CC-:B------:R-:W-:Y:S01]  /*5f40*/  FFMA.FTZ R14, R14, R11.reuse, -R82.reuse ;  /* 0x0000000b0e0e7223 */ /* 0x180fe20000010852 */
[----:B------:R-:W-:Y:S01]  /*5f50*/  FMNMX.FTZ R81, R33, R56, !PT ;  /* 0x0000003821517209 */ /* 0x000fe20007810000 */
[-CC-:B------:R-:W-:Y:S01]  /*5f60*/  FFMA.FTZ R21, R21, R11.reuse, -R82.reuse ;  /* 0x0000000b15157223 */ /* 0x180fe20000010852 */
[----:B0-----:R-:W-:Y:S01]  /*5f70*/  FSEL R77, R77, -INF , P5 ;  /* 0xff8000004d4d7808 */ /* 0x001fe20002800000 */
[--C-:B------:R-:W-:Y:S01]  /*5f80*/  FFMA.FTZ R24, R24, R11, -R82.reuse ;  /* 0x0000000b18187223 */ /* 0x100fe20000010852 */
[----:B------:R-:W-:Y:S01]  /*5f90*/  FMNMX.FTZ R56, R34, R81, !PT ;  /* 0x0000005122387209 */ /* 0x000fe20007810000 */
[-CC-:B------:R-:W-:Y:S01]  /*5fa0*/  FFMA.FTZ R27, R27, R11.reuse, -R82.reuse ;  /* 0x0000000b1b1b7223 */ /* 0x180fe20000010852 */
[-CC-:B------:R-:W-:Y:S01]  /*5fb0*/  FFMA.FTZ R28, R28, R11.reuse, -R82.reuse ;  /* 0x0000000b1c1c7223 */ /* 0x180fe20000010852 */
[-CC-:B------:R-:W-:Y:S01]  /*5fc0*/  FFMA.FTZ R31, R31, R11.reuse, -R82.reuse ;  /* 0x0000000b1f1f7223 */ /* 0x180fe20000010852 */
[----:B------:R-:W-:Y:S01]  /*5fd0*/  FMNMX.FTZ R32, R37, R56, !PT ;  /* 0x0000003825207209 */ /* 0x000fe20007810000 */
[-CC-:B------:R-:W-:Y:S01]  /*5fe0*/  FFMA.FTZ R36, R36, R11.reuse, -R82.reuse ;  /* 0x0000000b24247223 */ /* 0x180fe20000010852 */
[----:B------:R-:W-:Y:S01]  /*5ff0*/  MUFU.EX2 R56, R83 ;  /* 0x0000005300387308 */ /* 0x000fe20000000800 */
[----:B-1----:R-:W-:Y:S01]  /*6000*/  FSEL R79, R79, -INF , P4 ;  /* 0xff8000004f4f7808 */ /* 0x002fe20002000000 */
[-CC-:B------:R-:W-:Y:S01]  /*6010*/  FFMA.FTZ R38, R38, R11.reuse, -R82.reuse ;  /* 0x0000000b26267223 */ /* 0x180fe20000010852 */
[----:B------:R-:W-:Y:S01]  /*6020*/  FMNMX.FTZ R81, R61, R32, !PT ;  /* 0x000000203d517209 */ /* 0x000fe20007810000 */
[-CC-:B------:R-:W-:Y:S01]  /*6030*/  FFMA.FTZ R39, R39, R11.reuse, -R82.reuse ;  /* 0x0000000b27277223 */ /* 0x180fe20000010852 */
[-CC-:B------:R-:W-:Y:S01]  /*6040*/  FFMA.FTZ R40, R40, R11.reuse, -R82.reuse ;  /* 0x0000000b28287223 */ /* 0x180fe20000010852 */
[--C-:B------:R-:W-:Y:S01]  /*6050*/  FFMA.FTZ R41, R41, R11, -R82.reuse ;  /* 0x0000000b29297223 */ /* 0x100fe20000010852 */
[----:B------:R-:W-:Y:S01]  /*6060*/  FMNMX.FTZ R32, R50, R81, !PT ;  /* 0x0000005132207209 */ /* 0x000fe20007810000 */
[-CC-:B------:R-:W-:Y:S01]  /*6070*/  FFMA.FTZ R42, R42, R11.reuse, -R82.reuse ;  /* 0x0000000b2a2a7223 */ /* 0x180fe20000010852 */
[----:B------:R0:W-:Y:S01]  /*6080*/  MUFU.EX2 R81, R84 ;  /* 0x0000005400517308 */ /* 0x0001e20000000800 */
[-CC-:B------:R-:W-:Y:S01]  /*6090*/  FFMA.FTZ R43, R43, R11.reuse, -R82.reuse ;  /* 0x0000000b2b2b7223 */ /* 0x180fe20000010852 */
[----:B------:R-:W-:Y:S01]  /*60a0*/  FMNMX.FTZ R35, R51, R32, !PT ;  /* 0x0000002033237209 */ /* 0x000fe20007810000 */
[-CC-:B------:R-:W-:Y:S01]  /*60b0*/  FFMA.FTZ R44, R44, R11.reuse, -R82.reuse ;  /* 0x0000000b2c2c7223 */ /* 0x180fe20000010852 */
[-CC-:B------:R-:W-:Y:S01]  /*60c0*/  FFMA.FTZ R45, R45, R11.reuse, -R82.reuse ;  /* 0x0000000b2d2d7223 */ /* 0x180fe20000010852 */
[--C-:B------:R-:W-:Y:S01]  /*60d0*/  FFMA.FTZ R46, R46, R11, -R82.reuse ;  /* 0x0000000b2e2e7223 */ /* 0x100fe20000010852 */
[----:B------:R-:W-:Y:S01]  /*60e0*/  FMNMX.FTZ R32, R54, R35, !PT ;  /* 0x0000002336207209 */ /* 0x000fe20007810000 */
[-CC-:B------:R-:W-:Y:S01]  /*60f0*/  FFMA.FTZ R48, R48, R11.reuse, -R82.reuse ;  /* 0x0000000b30307223 */ /* 0x180fe20000010852 */
[-CC-:B------:R-:W-:Y:S01]  /*6100*/  FFMA.FTZ R49, R49, R11.reuse, -R82.reuse ;  /* 0x0000000b31317223 */ /* 0x180fe20000010852 */
[-CC-:B0-----:R-:W-:Y:S01]  /*6110*/  FFMA.FTZ R84, R57, R11.reuse, -R82.reuse ;  /* 0x0000000b39547223 */ /* 0x181fe20000010852 */
[----:B------:R-:W-:Y:S01]  /*6120*/  FMNMX.FTZ R35, R55, R32, !PT ;  /* 0x0000002037237209 */ /* 0x000fe20007810000 */
[-CC-:B------:R-:W-:Y:S01]  /*6130*/  FFMA.FTZ R52, R52, R11.reuse, -R82.reuse ;  /* 0x0000000b34347223 */ /* 0x180fe20000010852 */
[-CC-:B------:R-:W-:Y:S01]  /*6140*/  FFMA.FTZ R53, R53, R11.reuse, -R82.reuse ;  /* 0x0000000b35357223 */ /* 0x180fe20000010852 */
[--C-:B------:R-:W-:Y:S01]  /*6150*/  FFMA.FTZ R47, R47, R11, -R82.reuse ;  /* 0x0000000b2f2f7223 */ /* 0x100fe20000010852 */
[----:B------:R-:W-:Y:S01]  /*6160*/  FMNMX.FTZ R32, R58, R35, !PT ;  /* 0x000000233a207209 */ /* 0x000fe20007810000 */
[-CC-:B------:R-:W-:Y:S01]  /*6170*/  FFMA.FTZ R64, R64, R11.reuse, -R82.reuse ;  /* 0x0000000b40407223 */ /* 0x180fe20000010852 */
[-CC-:B------:R-:W-:Y:S01]  /*6180*/  FFMA.FTZ R65, R65, R11.reuse, -R82.reuse ;  /* 0x0000000b41417223 */ /* 0x180fe20000010852 */
[-CC-:B------:R-:W-:Y:S01]  /*6190*/  FFMA.FTZ R67, R67, R11.reuse, -R82.reuse ;  /* 0x0000000b43437223 */ /* 0x180fe20000010852 */
[----:B------:R-:W-:Y:S01]  /*61a0*/  FMNMX.FTZ R35, R59, R32, !PT ;  /* 0x000000203b237209 */ /* 0x000fe20007810000 */
[----:B------:R-:W-:Y:S01]  /*61b0*/  FFMA.FTZ R69, R69, R11, -R82 ;  /* 0x0000000b45457223 */ /* 0x000fe20000010852 */
[----:B------:R-:W-:Y:S02]  /*61c0*/  MUFU.EX2 R9, R9 ;  /* 0x0000000900097308 */ /* 0x000fe40000000800 */
        /* <DEDUP_REMOVED lines=11> */
[----:B------:R-:W-:Y:S01]  /*6280*/  FSEL R32, R75, -INF , P2 ;  /* 0xff8000004b207808 */ /* 0x000fe20001000000 */
        /* <DEDUP_REMOVED lines=9> */
[----:B------:R-:W-:Y:S01]  /*6320*/  FMNMX.FTZ R75, R79, R76, !PT ;  /* 0x0000004c4f4b7209 */ /* 0x000fe20007810000 */
[----:B------:R-:W-:Y:S02]  /*6330*/  FFMA.FTZ R76, R63, R11, -R82 ;  /* 0x0000000b3f4c7223 */ /* 0x000fe40000010852 */
[----:B------:R-:W-:Y:S02]  /*6340*/  MUFU.EX2 R28, R28 ;  /* 0x0000001c001c7308 */ /* 0x000fe40000000800 */
[----:B------:R-:W0:Y:S06]  /*6350*/  SHFL.BFLY PT, R83, R75, 0x2, 0x1f ;  /* 0x0c401f004b537f89 */ /* 0x000e2c00000e0000 */
[----:B------:R-:W-:Y:S08]  /*6360*/  MUFU.EX2 R31, R31 ;  /* 0x0000001f001f7308 */ /* 0x000ff00000000800 */
[----:B------:R-:W-:Y:S08]  /*6370*/  MUFU.EX2 R36, R36 ;  /* 0x0000002400247308 */ /* 0x000ff00000000800 */
        /* <DEDUP_REMOVED lines=8> */
[C---:B------:R-:W-:Y:S01]  /*6400*/  FSETP.NEU.FTZ.AND P2, PT, R63.reuse, -INF , PT ;  /* 0xff8000003f00780b */ /* 0x040fe20003f5d000 */
[----:B-1----:R-:W-:-:S06]  /*6410*/  FMUL.FTZ R84, R63, R11 ;  /* 0x0000000b3f547220 */ /* 0x002fcc0000410000 */
[----:B------:R-:W-:Y:S01]  /*6420*/  MUFU.EX2 R42, R42 ;  /* 0x0000002a002a7308 */ /* 0x000fe20000000800 */
[----:B------:R-:W-:-:S05]  /*6430*/  FSEL R84, R84, RZ, P2 ;  /* 0x000000ff54547208 */ /* 0x000fca0001000000 */
[-CC-:B------:R-:W-:Y:S01]  /*6440*/  FFMA.FTZ R83, R34, R11.reuse, -R84.reuse ;  /* 0x0000000b22537223 */ /* 0x180fe20000010854 */
[----:B------:R-:W-:Y:S01]  /*6450*/  FSEL R34, R78, RZ, P1 ;  /* 0x000000ff4e227208 */ /* 0x000fe20000800000 */
[-CC-:B------:R-:W-:Y:S01]  /*6460*/  FFMA.FTZ R82, R80, R11.reuse, -R84.reuse ;  /* 0x0000000b50527223 */ /* 0x180fe20000010854 */
[-CC-:B------:R-:W-:Y:S01]  /*6470*/  FFMA.FTZ R87, R12, R11.reuse, -R84.reuse ;  /* 0x0000000b0c577223 */ /* 0x180fe20000010854 */
[-CC-:B------:R-:W-:Y:S01]  /*6480*/  FFMA.FTZ R80, R15, R11.reuse, -R84.reuse ;  /* 0x0000000b0f507223 */ /* 0x180fe20000010854 */
[-CC-:B------:R-:W-:Y:S01]  /*6490*/  FFMA.FTZ R86, R20, R11.reuse, -R84.reuse ;  /* 0x0000000b14567223 */ /* 0x180fe20000010854 */
[----:B------:R-:W-:Y:S01]  /*64a0*/  FADD.FTZ R34, -R34, R7 ;  /* 0x0000000722227221 */ /* 0x000fe20000010100 */
[----:B------:R-:W-:Y:S01]  /*64b0*/  FSEL R7, R63, RZ, P2 ;  /* 0x000000ff3f077208 */ /* 0x000fe20001000000 */
[----:B------:R-:W-:Y:S01]  /*64c0*/  MUFU.EX2 R82, R82 ;  /* 0x0000005200527308 */ /* 0x000fe20000000800 */
[-CC-:B------:R-:W-:Y:S01]  /*64d0*/  FFMA.FTZ R25, R25, R11.reuse, -R84.reuse ;  /* 0x0000000b19197223 */ /* 0x180fe20000010854 */
[-CC-:B------:R-:W-:Y:S01]  /*64e0*/  FFMA.FTZ R26, R26, R11.reuse, -R84.reuse ;  /* 0x0000000b1a1a7223 */ /* 0x180fe20000010854 */
[-C--:B------:R-:W-:Y:S01]  /*64f0*/  FFMA.FTZ R20, R50, R11.reuse, -R84 ;  /* 0x0000000b32147223 */ /* 0x080fe20000010854 */
[----:B------:R-:W-:Y:S01]  /*6500*/  FADD.FTZ R8, -R7, R8 ;  /* 0x0000000807087221 */ /* 0x000fe20000010100 */
[-C--:B------:R-:W-:Y:S01]  /*6510*/  FMUL.FTZ R7, R34, R11.reuse ;  /* 0x0000000b22077220 */ /* 0x080fe20000410000 */
[-CC-:B------:R-:W-:Y:S01]  /*6520*/  FFMA.FTZ R29, R29, R11.reuse, -R84.reuse ;  /* 0x0000000b1d1d7223 */ /* 0x180fe20000010854 */
[-CC-:B------:R-:W-:Y:S01]  /*6530*/  FFMA.FTZ R50, R55, R11.reuse, -R84.reuse ;  /* 0x0000000b37327223 */ /* 0x180fe20000010854 */
[-C--:B------:R-:W-:Y:S01]  /*6540*/  FMUL.FTZ R8, R8, R11.reuse ;  /* 0x0000000b08087220 */ /* 0x080fe20000410000 */
        /* <DEDUP_REMOVED lines=8> */
[----:B------:R-:W0:Y:S01]  /*65d0*/  MUFU.EX2 R7, R7 ;  /* 0x0000000700077308 */ /* 0x000e220000000800 */
[-CC-:B------:R-:W-:Y:S01]  /*65e0*/  FFMA.FTZ R37, R61, R11.reuse, -R84.reuse ;  /* 0x0000000b3d257223 */ /* 0x180fe20000010854 */
[-CC-:B------:R-:W-:Y:S01]  /*65f0*/  FFMA.FTZ R30, R51, R11.reuse, -R84.reuse ;  /* 0x0000000b331e7223 */ /* 0x180fe20000010854 */
[-CC-:B------:R-:W-:Y:S01]  /*6600*/  FFMA.FTZ R15, R54, R11.reuse, -R84.reuse ;  /* 0x0000000b360f7223 */ /* 0x180fe20000010854 */
[-CC-:B------:R-:W-:Y:S01]  /*6610*/  FFMA.FTZ R54, R58, R11.reuse, -R84.reuse ;  /* 0x0000000b3a367223 */ /* 0x180fe20000010854 */
[-CC-:B------:R-:W-:Y:S01]  /*6620*/  FFMA.FTZ R60, R60, R11.reuse, -R84.reuse ;  /* 0x0000000b3c3c7223 */ /* 0x180fe20000010854 */
[-CC-:B------:R-:W-:Y:S01]  /*6630*/  FFMA.FTZ R51, R6, R11.reuse, -R84.reuse ;  /* 0x0000000b06337223 */ /* 0x180fe20000010854 */
[-CC-:B------:R-:W-:Y:S01]  /*6640*/  FFMA.FTZ R6, R77, R11.reuse, -R84.reuse ;  /* 0x0000000b4d067223 */ /* 0x180fe20000010854 */
[----:B------:R-:W1:Y:S01]  /*6650*/  MUFU.EX2 R8, R8 ;  /* 0x0000000800087308 */ /* 0x000e620000000800 */
[-CC-:B------:R-:W-:Y:S01]  /*6660*/  FFMA.FTZ R62, R62, R11.reuse, -R84.reuse ;  /* 0x0000000b3e3e7223 */ /* 0x180fe20000010854 */
[-CC-:B------:R-:W-:Y:S01]  /*6670*/  FFMA.FTZ R66, R66, R11.reuse, -R84.reuse ;  /* 0x0000000b42427223 */ /* 0x180fe20000010854 */
[-CC-:B------:R-:W-:Y:S01]  /*6680*/  FFMA.FTZ R68, R68, R11.reuse, -R84.reuse ;  /* 0x0000000b44447223 */ /* 0x180fe20000010854 */
[-CC-:B------:R-:W-:Y:S01]  /*6690*/  FFMA.FTZ R70, R70, R11.reuse, -R84.reuse ;  /* 0x0000000b46467223 */ /* 0x180fe20000010854 */
[-CC-:B------:R-:W-:Y:S01]  /*66a0*/  FFMA.FTZ R71, R71, R11.reuse, -R84.reuse ;  /* 0x0000000b47477223 */ /* 0x180fe20000010854 */
[-CC-:B------:R-:W-:Y:S01]  /*66b0*/  FFMA.FTZ R61, R74, R11.reuse, -R84.reuse ;  /* 0x0000000b4a3d7223 */ /* 0x180fe20000010854 */
[--C-:B------:R-:W-:Y:S01]  /*66c0*/  FFMA.FTZ R35, R35, R11, -R84.reuse ;  /* 0x0000000b23237223 */ /* 0x100fe20000010854 */
[----:B------:R-:W2:Y:S01]  /*66d0*/  MUFU.EX2 R80, R80 ;  /* 0x0000005000507308 */ /* 0x000ea20000000800 */
[----:B0-----:R-:W-:Y:S01]  /*66e0*/  FFMA.FTZ R3, R7, R3, R9 ;  /* 0x0000000307037223 */ /* 0x001fe20000010009 */
[----:B------:R-:W-:-:S03]  /*66f0*/  FFMA.FTZ R84, R79, R11, -R84 ;  /* 0x0000000b4f547223 */ /* 0x000fc60000010854 */
[----:B------:R-:W-:-:S03]  /*6700*/  FADD.FTZ R32, R10, R3 ;  /* 0x000000030a207221 */ /* 0x000fc60000010000 */
[----:B------:R-:W0:Y:S01]  /*6710*/  MUFU.EX2 R86, R86 ;  /* 0x0000005600567308 */ /* 0x000e220000000800 */
[----:B-1----:R-:W-:Y:S01]  /*6720*/  FFMA.FTZ R0, R8, R0, R82 ;  /* 0x0000000008007223 */ /* 0x002fe20000010052 */
[----:B------:R-:W-:-:S03]  /*6730*/  FADD.FTZ R73, R13, R32 ;  /* 0x000000200d497221 */ /* 0x000fc60000010000 */
[----:B------:R-:W-:Y:S01]  /*6740*/  FADD.FTZ R3, R87, R0 ;  /* 0x0000000057037221 */ /* 0x000fe20000010000 */
[----:B------:R-:W-:Y:S02]  /*6750*/  FADD.FTZ R0, R14, R73 ;  /* 0x000000490e007221 */ /* 0x000fe40000010000 */
[----:B------:R-:W1:Y:S01]  /*6760*/  MUFU.EX2 R25, R25 ;  /* 0x0000001900197308 */ /* 0x000e620000000800 */
[----:B--2---:R-:W-:-:S07]  /*6770*/  FADD.FTZ R3, R80, R3 ;  /* 0x0000000350037221 */ /* 0x004fce0000010000 */
[----:B------:R-:W2:Y:S01]  /*6780*/  MUFU.EX2 R26, R26 ;  /* 0x0000001a001a7308 */ /* 0x000ea20000000800 */
[----:B0-----:R-:W-:Y:S01]  /*6790*/  FADD.FTZ R32, R86, R3 ;  /* 0x0000000356207221 */ /* 0x001fe20000010000 */
[----:B------:R-:W-:-:S04]  /*67a0*/  FADD.FTZ R3, R21, R0 ;  /* 0x0000000015037221 */ /* 0x000fc80000010000 */
[----:B------:R-:W-:Y:S02]  /*67b0*/  FADD.FTZ R0, R24, R3 ;  /* 0x0000000318007221 */ /* 0x000fe40000010000 */
[----:B------:R-:W0:Y:S02]  /*67c0*/  MUFU.EX2 R29, R29 ;  /* 0x0000001d001d7308 */ /* 0x000e240000000800 */
[----:B------:R-:W-:-:S04]  /*67d0*/  FADD.FTZ R3, R27, R0 ;  /* 0x000000001b037221 */ /* 0x000fc80000010000 */
[----:B------:R-:W-:Y:S02]  /*67e0*/  FADD.FTZ R0, R28, R3 ;  /* 0x000000031c007221 */ /* 0x000fe40000010000 */
[----:B------:R-:W3:Y:S02]  /*67f0*/  MUFU.EX2 R85, R85 ;  /* 0x0000005500557308 */ /* 0x000ee40000000800 */
[----:B------:R-:W-:-:S04]  /*6800*/  FADD.FTZ R3, R31, R0 ;  /* 0x000000001f037221 */ /* 0x000fc80000010000 */
[----:B------:R-:W-:Y:S02]  /*6810*/  FADD.FTZ R0, R56, R3 ;  /* 0x0000000338007221 */ /* 0x000fe40000010000 */
[----:B------:R-:W4:Y:S08]  /*6820*/  MUFU.EX2 R57, R57 ;  /* 0x0000003900397308 */ /* 0x000f300000000800 */
[----:B------:R1:W-:Y:S08]  /*6830*/  MUFU.EX2 R72, R59 ;  /* 0x0000003b00487308 */ /* 0x0003f00000000800 */
[----:B------:R-:W5:Y:S01]  /*6840*/  MUFU.EX2 R83, R83 ;  /* 0x0000005300537308 */ /* 0x000f620000000800 */
[----:B-1----:R-:W-:-:S04]  /*6850*/  FADD.FTZ R59, R25, R32 ;  /* 0x00000020193b7221 */ /* 0x002fc80000010000 */
[----:B--2---:R-:W-:Y:S01]  /*6860*/  FADD.FTZ R32, R26, R59 ;  /* 0x0000003b1a207221 */ /* 0x004fe20000010000 */
[----:B------:R-:W-:Y:S02]  /*6870*/  FADD.FTZ R59, R81, R0 ;  /* 0x00000000513b7221 */ /* 0x000fe40000010000 */
[----:B------:R-:W1:Y:S01]  /*6880*/  MUFU.EX2 R12, R12 ;  /* 0x0000000c000c7308 */ /* 0x000e620000000800 */
[----:B0-----:R-:W-:Y:S01]  /*6890*/  FADD.FTZ R32, R29, R32 ;  /* 0x000000201d207221 */ /* 0x001fe20000010000 */
[----:B------:R-:W-:-:S03]  /*68a0*/  FADD.FTZ R59, R36, R59 ;  /* 0x0000003b243b7221 */ /* 0x000fc60000010000 */
[----:B---3--:R-:W-:-:S03]  /*68b0*/  FADD.FTZ R32, R85, R32 ;  /* 0x0000002055207221 */ /* 0x008fc60000010000 */
[----:B------:R-:W0:Y:S01]  /*68c0*/  MUFU.EX2 R37, R37 ;  /* 0x0000002500257308 */ /* 0x000e220000000800 */
[----:B----4-:R-:W-:-:S04]  /*68d0*/  FADD.FTZ R32, R57, R32 ;  /* 0x0000002039207221 */ /* 0x010fc80000010000 */
[----:B-----5:R-:W-:-:S03]  /*68e0*/  FADD.FTZ R3, R83, R32 ;  /* 0x0000002053037221 */ /* 0x020fc60000010000 */
[----:B------:R-:W2:Y:S01]  /*68f0*/  MUFU.EX2 R20, R20 ;  /* 0x0000001400147308 */ /* 0x000ea20000000800 */
[----:B-1----:R-:W-:-:S07]  /*6900*/  FADD.FTZ R0, R12, R3 ;  /* 0x000000030c007221 */ /* 0x002fce0000010000 */
        /* <DEDUP_REMOVED lines=16> */
[----:B-1----:R-:W-:-:S07]  /*6a10*/  FADD.FTZ R3, R54, R3 ;  /* 0x0000000336037221 */ /* 0x002fce0000010000 */
[----:B------:R-:W1:Y:S08]  /*6a20*/  MUFU.EX2 R77, R60 ;  /* 0x0000003c004d7308 */ /* 0x000e700000000800 */
[----:B------:R-:W3:Y:S08]  /*6a30*/  MUFU.EX2 R45, R45 ;  /* 0x0000002d002d7308 */ /* 0x000ef00000000800 */
[----:B------:R-:W4:Y:S08]  /*6a40*/  MUFU.EX2 R79, R62 ;  /* 0x0000003e004f7308 */ /* 0x000f300000000800 */
[----:B------:R-:W5:Y:S08]  /*6a50*/  MUFU.EX2 R46, R46 ;  /* 0x0000002e002e7308 */ /* 0x000f700000000800 */
[----:B------:R-:W5:Y:S08]  /*6a60*/  MUFU.EX2 R73, R66 ;  /* 0x0000004200497308 */ /* 0x000f700000000800 */
[----:B------:R-:W5:Y:S08]  /*6a70*/  MUFU.EX2 R48, R48 ;  /* 0x0000003000307308 */ /* 0x000f700000000800 */
[----:B------:R0:W-:Y:S08]  /*6a80*/  MUFU.EX2 R66, R33 ;  /* 0x0000002100427308 */ /* 0x0001f00000000800 */
[----:B------:R-:W5:Y:S01]  /*6a90*/  MUFU.EX2 R74, R68 ;  /* 0x00000044004a7308 */ /* 0x000f620000000800 */
[----:B0-----:R-:W-:Y:S01]  /*6aa0*/  FADD.FTZ R33, R43, R0 ;  /* 0x000000002b217221 */ /* 0x001fe20000010000 */
[----:B------:R-:W-:-:S03]  /*6ab0*/  FADD.FTZ R0, R72, R3 ;  /* 0x0000000348007221 */ /* 0x000fc60000010000 */
[----:B--2---:R-:W-:Y:S01]  /*6ac0*/  FADD.FTZ R32, R44, R33 ;  /* 0x000000212c207221 */ /* 0x004fe20000010000 */
[----:B-1----:R-:W-:Y:S02]  /*6ad0*/  FADD.FTZ R0, R77, R0 ;  /* 0x000000004d007221 */ /* 0x002fe40000010000 */
[----:B------:R-:W0:Y:S01]  /*6ae0*/  MUFU.EX2 R49, R49 ;  /* 0x0000003100317308 */ /* 0x000e220000000800 */
[----:B---3--:R-:W-:Y:S01]  /*6af0*/  FADD.FTZ R3, R45, R32 ;  /* 0x000000202d037221 */ /* 0x008fe20000010000 */
[----:B----4-:R-:W-:-:S03]  /*6b00*/  FADD.FTZ R0, R79, R0 ;  /* 0x000000004f007221 */ /* 0x010fc60000010000 */
[----:B-----5:R-:W-:Y:S01]  /*6b10*/  FADD.FTZ R3, R46, R3 ;  /* 0x000000032e037221 */ /* 0x020fe20000010000 */
[----:B------:R-:W-:Y:S02]  /*6b20*/  FADD.FTZ R33, R73, R0 ;  /* 0x0000000049217221 */ /* 0x000fe40000010000 */
[----:B------:R-:W1:Y:S01]  /*6b30*/  MUFU.EX2 R70, R70 ;  /* 0x0000004600467308 */ /* 0x000e620000000800 */
[----:B------:R-:W-:Y:S01]  /*6b40*/  FADD.FTZ R0, R48, R3 ;  /* 0x0000000330007221 */ /* 0x000fe20000010000 */
        /* <DEDUP_REMOVED lines=11> */
[----:B-1----:R-:W-:-:S04]  /*6c00*/  FADD.FTZ R32, R53, R32 ;  /* 0x0000002035207221 */ /* 0x002fc80000010000 */
        /* <DEDUP_REMOVED lines=27> */
.L_x_2082:
[----:B------:R-:W-:Y:S01]  /*6dc0*/  ULEA UR6, UR6, UR41, 0x3 ;  /* 0x0000002906067291 */ /* 0x000fe2000f8e183f */
[----:B------:R-:W-:Y:S01]  /*6dd0*/  F2FP.F16.F32.PACK_AB R25, R26, R25 ;  /* 0x000000191a19723e */ /* 0x000fe200000000ff */
[----:B------:R-:W-:Y:S01]  /*6de0*/  FMUL.FTZ R88, R88, R7 ;  /* 0x0000000758587220 */ /* 0x000fe20000410000 */
[----:B------:R-:W-:Y:S01]  /*6df0*/  F2FP.F16.F32.PACK_AB R32, R10, R9 ;  /* 0x000000090a20723e */ /* 0x000fe200000000ff */
[----:B------:R-:W-:Y:S01]  /*6e00*/  UIADD3 UR6, UR6, 0x2d860, URZ ;  /* 0x0002d86006067890 */ /* 0x000fe2000fffe03f */
[----:B------:R-:W-:Y:S01]  /*6e10*/  F2FP.F16.F32.PACK_AB R33, R87, R82 ;  /* 0x000000525721723e */ /* 0x000fe200000000ff */
[----:B------:R-:W-:Y:S01]  /*6e20*/  FMUL.FTZ R89, R89, R7 ;  /* 0x0000000759597220 */ /* 0x000fe20000410000 */
[----:B------:R-:W-:Y:S01]  /*6e30*/  F2FP.F16.F32.PACK_AB R34, R14, R13 ;  /* 0x0000000d0e22723e */ /* 0x000fe200000000ff */
[----:B------:R-:W-:Y:S01]  /*6e40*/  UPRMT UR6, UR42, 0x654, UR6 ;  /* 0x000006542a067896 */ /* 0x000fe20008000006 */
[----:B------:R-:W-:Y:S01]  /*6e50*/  F2FP.F16.F32.PACK_AB R35, R86, R80 ;  /* 0x000000505623723e */ /* 0x000fe200000000ff */
[----:B------:R-:W-:Y:S01]  /*6e60*/  FMUL.FTZ R92, R92, R7 ;  /* 0x000000075c5c7220 */ /* 0x000fe20000410000 */
[----:B------:R-:W-:Y:S01]  /*6e70*/  F2FP.F16.F32.PACK_AB R26, R28, R27 ;  /* 0x0000001b1c1a723e */ /* 0x000fe200000000ff */
[----:B------:R-:W-:Y:S01]  /*6e80*/  FMUL.FTZ R93, R93, R7 ;  /* 0x000000075d5d7220 */ /* 0x000fe20000410000 */
[----:B------:R-:W-:Y:S01]  /*6e90*/  F2FP.F16.F32.PACK_AB R24, R24, R21 ;  /* 0x000000151818723e */ /* 0x000fe200000000ff */
[----:B------:R-:W-:Y:S01]  /*6ea0*/  FMUL.FTZ R96, R96, R7 ;  /* 0x0000000760607220 */ /* 0x000fe20000410000 */
[----:B------:R-:W-:Y:S01]  /*6eb0*/  F2FP.F16.F32.PACK_AB R27, R85, R29 ;  /* 0x0000001d551b723e */ /* 0x000fe200000000ff */
[----:B------:R-:W-:Y:S01]  /*6ec0*/  FMUL.FTZ R97, R97, R7 ;  /* 0x0000000761617220 */ /* 0x000fe20000410000 */
[----:B------:R-:W-:Y:S01]  /*6ed0*/  SYNCS.ARRIVE.TRANS64.RED.A1T0 RZ, [UR6], RZ ;  /* 0x000000ffffff79a7 */ /* 0x000fe20008100406 */
[----:B------:R-:W-:Y:S01]  /*6ee0*/  F2FP.F16.F32.PACK_AB R56, R56, R31 ;  /* 0x0000001f3838723e */ /* 0x000fe200000000ff */
[----:B------:R-:W-:Y:S01]  /*6ef0*/  STSM.16.M88.4 [R16+0x21800], R32 ;  /* 0x0218002010007844 */ /* 0x000fe20000000200 */
[----:B------:R-:W-:Y:S01]  /*6f00*/  F2FP.F16.F32.PACK_AB R57, R83, R57 ;  /* 0x000000395339723e */ /* 0x000fe200000000ff */
[----:B------:R-:W-:Y:S01]  /*6f10*/  UMOV UR6, UR38 ;  /* 0x0000002600067c82 */ /* 0x000fe20008000000 */
        /* <DEDUP_REMOVED lines=44> */
[----:B------:R-:W-:Y:S01]  /*71e0*/  ISETP.GT.AND P1, PT, R5, R4, PT ;  /* 0x000000040500720c */ /* 0x000fe20003f24270 */
[-C--:B------:R-:W-:Y:S01]  /*71f0*/  FMUL.FTZ R132, R132, R7.reuse ;  /* 0x0000000784847220 */ /* 0x080fe20000410000 */
[----:B------:R-:W-:Y:S01]  /*7200*/  FMUL.FTZ R133, R133, R7 ;  /* 0x0000000785857220 */ /* 0x000fe20000410000 */
        /* <DEDUP_REMOVED lines=36> */
[----:B-1----:R-:W-:Y:S05]  /*7450*/  @P1 BRA `(.L_x_2083) ;  /* 0xffffffcc008c1947 */ /* 0x002fea000383ffff */
.L_x_2072:
[----:B------:R-:W-:-:S13]  /*7460*/  ISETP.GE.AND P1, PT, R5, RZ, PT ;  /* 0x000000ff0500720c */ /* 0x000fda0003f26270 */
[----:B------:R-:W-:Y:S05]  /*7470*/  @!P1 BRA `(.L_x_2084) ;  /* 0x0000002800389947 */ /* 0x000fea0003800000 */
[----:B------:R-:W-:Y:S01]  /*7480*/  IMAD.MOV.U32 R6, RZ, RZ, R63 ;  /* 0x000000ffff067224 */ /* 0x000fe200078e003f */
[----:B------:R-:W-:Y:S01]  /*7490*/  UMOV UR6, UR38 ;  /* 0x0000002600067c82 */ /* 0x000fe20008000000 */
[----:B------:R-:W-:Y:S01]  /*74a0*/  IMAD.MOV.U32 R4, RZ, RZ, R78 ;  /* 0x000000ffff047224 */ /* 0x000fe200078e004e */
[----:B------:R-:W-:Y:S01]  /*74b0*/  ULDC UR5, c[0x0][0x9d8] ;  /* 0x0002760000057ab9 */ /* 0x000fe20000000800 */
[----:B------:R-:W-:-:S07]  /*74c0*/  IMAD.MOV.U32 R7, RZ, RZ, R2 ;  /* 0x000000ffff077224 */ /* 0x000fce00078e0002 */
.L_x_2095:
[----:B------:R-:W-:Y:S01]  /*74d0*/  ISETP.NE.AND P2, PT, RZ, UR40, PT ;  /* 0x00000028ff007c0c */ /* 0x000fe2000bf45270 */
[----:B------:R-:W-:-:S04]  /*74e0*/  UISETP.NE.AND UP0, UPT, UR6, 0x1, UPT ;  /* 0x000000010600788c */ /* 0x000fc8000bf05270 */
[----:B------:R-:W-:-:S06]  /*74f0*/  USEL UR7, URZ, 0x1, UP0 ;  /* 0x000000013f077887 */ /* 0x000fcc0008000000 */
[----:B------:R-:W-:Y:S02]  /*7500*/  LOP3.LUT R2, R7, UR7, RZ, 0x3c, !PT ;  /* 0x0000000707027c12 */ /* 0x000fe4000f8e3cff */
[----:B------:R-:W-:Y:S05]  /*7510*/  @P2 BRA `(.L_x_2085) ;  /* 0x0000000000342947 */ /* 0x000fea0003800000 */
[----:B------:R-:W-:Y:S05]  /*7520*/  @!P0 BRA `(.L_x_2086) ;  /* 0x0000000000048947 */ /* 0x000fea0003800000 */
[----:B------:R-:W-:Y:S01]  /*7530*/  BPT.TRAP 0x1 ;  /* 0x000000040000795c */ /* 0x000fe20000300000 */
.L_x_2086:
        /* <DEDUP_REMOVED lines=8> */
.L_x_2087:
[----:B--2---:R-:W-:Y:S05]  /*75c0*/  @P1 BRA `(.L_x_2085) ;  /* 0x0000000000081947 */ /* 0x004fea0003800000 */
[----:B------:R-:W2:Y:S02]  /*75d0*/  SYNCS.PHASECHK.TRANS64.TRYWAIT P1, [UR7+0x2d830], R8 ;  /* 0x02d83008ff0075a7 */ /* 0x000ea40008020147 */
[----:B--2---:R-:W-:Y:S05]  /*75e0*/  @!P1 BRA `(.L_x_2088) ;  /* 0x000000a400749947 */ /* 0x004fea0003800000 */
.L_x_2085:
        /* <DEDUP_REMOVED lines=40> */
.L_x_2090:
[----:B------:R-:W-:Y:S01]  /*7870*/  ULEA UR7, UR6, UR41, 0x3 ;  /* 0x0000002906077291 */ /* 0x000fe2000f8e183f */
[----:B------:R-:W-:-:S08]  /*7880*/  SHF.L.U32 R7, R7, 0x1f, RZ ;  /* 0x0000001f07077819 */ /* 0x000fd000000006ff */
[----:B------:R0:W1:Y:S01]  /*7890*/  SYNCS.PHASECHK.TRANS64.TRYWAIT P1, [UR7+0x2d850], R7 ;  /* 0x02d85007ff0075a7 */ /* 0x0000620008020147 */
[----:B------:R-:W-:Y:S05]  /*78a0*/  @!P0 BRA `(.L_x_2091) ;  /* 0x0000000000048947 */ /* 0x000fea0003800000 */
[----:B------:R-:W-:Y:S01]  /*78b0*/  BPT.TRAP 0x1 ;  /* 0x000000040000795c */ /* 0x000fe20000300000 */
.L_x_2091:
[----:B-1----:R-:W-:Y:S05]  /*78c0*/  @P1 BRA `(.L_x_2089) ;  /* 0x0000000000081947 */ /* 0x002fea0003800000 */
[----:B------:R-:W1:Y:S02]  /*78d0*/  SYNCS.PHASECHK.TRANS64.TRYWAIT P1, [UR7+0x2d850], R7 ;  /* 0x02d85007ff0075a7 */ /* 0x000e640008020147 */
[----:B-1----:R-:W-:Y:S05]  /*78e0*/  @!P1 BRA `(.L_x_2092) ;  /* 0x000000a000cc9947 */ /* 0x002fea0003800000 */
.L_x_2089:
        /* <DEDUP_REMOVED lines=70> */
.L_x_2093:
        /* <DEDUP_REMOVED lines=73> */
[----:B------:R-:W-:-:S04]  /*81e0*/  ULEA UR7, UR38, UR41, 0x3 ;  /* 0x0000002926077291 */ /* 0x000fc8000f8e183f */
[----:B------:R-:W-:Y:S01]  /*81f0*/  UIADD3 UR7, UR7, 0x2d840, URZ ;  /* 0x0002d84007077890 */ /* 0x000fe2000fffe03f */
[----:B------:R-:W0:Y:S01]  /*8200*/  MUFU.TANH R24, R24 ;  /* 0x0000001800187308 */ /* 0x000e220000002400 */
[----:B-1----:R-:W-:Y:S02]  /*8210*/  FMNMX.FTZ R63, R15, R70, !PT ;  /* 0x000000460f3f7209 */ /* 0x002fe40007810000 */
[----:B------:R-:W-:-:S05]  /*8220*/  UPRMT UR7, UR42, 0x654, UR7 ;  /* 0x000006542a077896 */ /* 0x000fca0008000007 */
[----:B------:R-:W1:Y:S01]  /*8230*/  MUFU.TANH R21, R21 ;  /* 0x0000001500157308 */ /* 0x000e620000002400 */
[----:B--2---:R-:W-:-:S03]  /*8240*/  FMNMX.FTZ R68, R20, R11, !PT ;  /* 0x0000000b14447209 */ /* 0x004fc60007810000 */
[----:B------:R-:W-:Y:S04]  /*8250*/  SYNCS.ARRIVE.TRANS64.RED.A1T0 RZ, [UR7], RZ ;  /* 0x000000ffffff79a7 */ /* 0x000fe80008100407 */
[----:B------:R-:W2:Y:S01]  /*8260*/  MUFU.TANH R25, R25 ;  /* 0x0000001900197308 */ /* 0x000ea20000002400 */
[----:B0-----:R-:W-:-:S07]  /*8270*/  FMNMX.FTZ R70, R24, R63, !PT ;  /* 0x0000003f18467209 */ /* 0x001fce0007810000 */
[----:B------:R-:W0:Y:S01]  /*8280*/  MUFU.TANH R26, R26 ;  /* 0x0000001a001a7308 */ /* 0x000e220000002400 */
[----:B-1----:R-:W-:Y:S01]  /*8290*/  FMNMX.FTZ R11, R21, R68, !PT ;  /* 0x00000044150b7209 */ /* 0x002fe20007810000 */
[----:B------:R-:W-:Y:S01]  /*82a0*/  FMUL.FTZ R68, R77, UR5 ;  /* 0x000000054d447c20 */ /* 0x000fe20008410000 */
[----:B------:R-:W-:-:S05]  /*82b0*/  FMUL.FTZ R77, R86, UR5 ;  /* 0x00000005564d7c20 */ /* 0x000fca0008410000 */
        /* <DEDUP_REMOVED lines=16> */
[----:B------:R-:W-:Y:S01]  /*83c0*/  FMUL.FTZ R70, R79, UR5 ;  /* 0x000000054f467c20 */ /* 0x000fe20008410000 */
[----:B------:R-:W-:-:S05]  /*83d0*/  FMUL.FTZ R79, R87, UR5 ;  /* 0x00000005574f7c20 */ /* 0x000fca0008410000 */
        /* <DEDUP_REMOVED lines=93> */
[----:B-1----:R-:W-:-:S05]  /*89b0*/  FMNMX.FTZ R82, R81, R78, !PT ;  /* 0x0000004e51527209 */ /* 0x002fca0007810000 */
[----:B------:R-:W1:Y:S01]  /*89c0*/  SHFL.BFLY PT, R63, R82, 0x1, 0x1f ;  /* 0x0c201f00523f7f89 */ /* 0x000e6200000e0000 */
[----:B0-----:R-:W-:Y:S02]  /*89d0*/  FMNMX.FTZ R83, R80, R11, !PT ;  /* 0x0000000b50537209 */ /* 0x001fe40007810000 */
[----:B------:R-:W0:Y:S03]  /*89e0*/  LDC R11, c[0x0][0x988] ;  /* 0x00026200ff0b7b82 */ /* 0x000e260000000800 */
[----:B------:R-:W2:Y:S01]  /*89f0*/  SHFL.BFLY PT, R84, R83, 0x1, 0x1f ;  /* 0x0c201f0053547f89 */ /* 0x000ea200000e0000 */
[----:B-1----:R-:W-:-:S05]  /*8a00*/  FMNMX.FTZ R78, R82, R63, !PT ;  /* 0x0000003f524e7209 */ /* 0x002fca0007810000 */
[C---:B------:R-:W-:Y:S01]  /*8a10*/  FADD.FTZ R4, -R78.reuse, R4 ;  /* 0x000000044e047221 */ /* 0x040fe20000010100 */
[-C--:B0-----:R-:W-:Y:S01]  /*8a20*/  FMUL.FTZ R80, R78, R11.reuse ;  /* 0x0000000b4e507220 */ /* 0x081fe20000410000 */
[----:B--2---:R-:W-:Y:S02]  /*8a30*/  FMNMX.FTZ R63, R83, R84, !PT ;  /* 0x00000054533f7209 */ /* 0x004fe40007810000 */
[-C--:B------:R-:W-:Y:S01]  /*8a40*/  FMUL.FTZ R84, R4, R11.reuse ;  /* 0x0000000b04547220 */ /* 0x080fe20000410000 */
[-CC-:B------:R-:W-:Y:S01]  /*8a50*/  FFMA.FTZ R7, R7, R11.reuse, -R80.reuse ;  /* 0x0000000b07077223 */ /* 0x180fe20000010850 */
[-CC-:B------:R-:W-:Y:S01]  /*8a60*/  FFMA.FTZ R81, R34, R11.reuse, -R80.reuse ;  /* 0x0000000b22517223 */ /* 0x180fe20000010850 */
[-C--:B------:R-:W-:Y:S01]  /*8a70*/  FFMA.FTZ R8, R8, R11.reuse, -R80 ;  /* 0x0000000b08087223 */ /* 0x080fe20000010850 */
[C---:B------:R-:W-:Y:S01]  /*8a80*/  FADD.FTZ R4, -R63.reuse, R6 ;  /* 0x000000063f047221 */ /* 0x040fe20000010100 */
[-C--:B------:R-:W-:Y:S01]  /*8a90*/  FMUL.FTZ R138, R63, R11.reuse ;  /* 0x0000000b3f8a7220 */ /* 0x080fe20000410000 */
[----:B------:R-:W-:Y:S01]  /*8aa0*/  MUFU.EX2 R6, R84 ;  /* 0x0000005400067308 */ /* 0x000fe20000000800 */
[-C--:B------:R-:W-:Y:S01]  /*8ab0*/  FFMA.FTZ R12, R12, R11.reuse, -R80 ;  /* 0x0000000b0c0c7223 */ /* 0x080fe20000010850 */
[-C--:B------:R-:W-:Y:S01]  /*8ac0*/  FMUL.FTZ R4, R4, R11.reuse ;  /* 0x0000000b04047220 */ /* 0x080fe20000410000 */
[-CC-:B------:R-:W-:Y:S01]  /*8ad0*/  FFMA.FTZ R34, R9, R11.reuse, -R138.reuse ;  /* 0x0000000b09227223 */ /* 0x180fe2000001088a */
[-C--:B------:R-:W-:Y:S01]  /*8ae0*/  FFMA.FTZ R86, R10, R11.reuse, -R138 ;  /* 0x0000000b0a567223 */ /* 0x080fe2000001088a */
[-C--:B------:R-:W-:Y:S01]  /*8af0*/  FFMA.FTZ R82, R35, R11.reuse, -R80 ;  /* 0x0000000b23527223 */ /* 0x080fe20000010850 */
[-C--:B------:R-:W-:Y:S01]  /*8b00*/  FFMA.FTZ R35, R14, R11.reuse, -R138 ;  /* 0x0000000b0e237223 */ /* 0x080fe2000001088a */
[-C--:B------:R-:W-:Y:S01]  /*8b10*/  FFMA.FTZ R13, R13, R11.reuse, -R80 ;  /* 0x0000000b0d0d7223 */ /* 0x080fe20000010850 */
[----:B------:R-:W0:Y:S01]  /*8b20*/  MUFU.EX2 R7, R7 ;  /* 0x0000000700077308 */ /* 0x000e220000000800 */
[-C--:B------:R-:W-:Y:S01]  /*8b30*/  FFMA.FTZ R85, R15, R11.reuse, -R138 ;  /* 0x0000000b0f557223 */ /* 0x080fe2000001088a */
        /* <DEDUP_REMOVED lines=31> */
[-CC-:B------:R-:W-:Y:S01]  /*8d30*/  FFMA.FTZ R25, R25, R11.reuse, -R138.reuse ;  /* 0x0000000b19197223 */ /* 0x180fe2000001088a */
[-CC-:B------:R-:W-:Y:S01]  /*8d40*/  FFMA.FTZ R14, R32, R11.reuse, -R138.reuse ;  /* 0x0000000b200e7223 */ /* 0x180fe2000001088a */
[----:B------:R-:W-:Y:S01]  /*8d50*/  FFMA.FTZ R32, R57, R11, -R138 ;  /* 0x0000000b39207223 */ /* 0x000fe2000001088a */
[----:B0-----:R-:W-:Y:S01]  /*8d60*/  FFMA.FTZ R3, R6, R3, R7 ;  /* 0x0000000306037223 */ /* 0x001fe20000010007 */
[----:B-1----:R-:W-:Y:S01]  /*8d70*/  FFMA.FTZ R57, R4, R0, R34 ;  /* 0x0000000004397223 */ /* 0x002fe20000010022 */
[-CC-:B------:R-:W-:Y:S01]  /*8d80*/  FFMA.FTZ R28, R28, R11.reuse, -R138.reuse ;  /* 0x0000000b1c1c7223 */ /* 0x180fe2000001088a */
[-CC-:B------:R-:W-:Y:S01]  /*8d90*/  FFMA.FTZ R84, R29, R11.reuse, -R138.reuse ;  /* 0x0000000b1d547223 */ /* 0x180fe2000001088a */
[----:B------:R-:W0:Y:S01]  /*8da0*/  MUFU.EX2 R12, R12 ;  /* 0x0000000c000c7308 */ /* 0x000e220000000800 */
[----:B--2---:R-:W-:Y:S01]  /*8db0*/  FADD.FTZ R3, R8, R3 ;  /* 0x0000000308037221 */ /* 0x004fe20000010000 */
[-CC-:B------:R-:W-:Y:S01]  /*8dc0*/  FFMA.FTZ R10, R40, R11.reuse, -R138.reuse ;  /* 0x0000000b280a7223 */ /* 0x180fe2000001088a */
        /* <DEDUP_REMOVED lines=25> */
[----:B------:R-:W-:-:S04]  /*8f60*/  FFMA.FTZ R79, R79, R11, -R138 ;  /* 0x0000000b4f4f7223 */ /* 0x000fc8000001088a */
        /* <DEDUP_REMOVED lines=25> */
[----:B------:R-:W-:Y:S08]  /*9100*/  MUFU.EX2 R15, R15 ;  /* 0x0000000f000f7308 */ /* 0x000ff00000000800 */
[----:B------:R-:W1:Y:S01]  /*9110*/  MUFU.EX2 R82, R82 ;  /* 0x0000005200527308 */ /* 0x000e620000000800 */
[----:B0-----:R-:W-:-:S07]  /*9120*/  FADD.FTZ R3, R81, R0 ;  /* 0x0000000051037221 */ /* 0x001fce0000010000 */
[----:B------:R-:W-:Y:S08]  /*9130*/  MUFU.EX2 R36, R36 ;  /* 0x0000002400247308 */ /* 0x000ff00000000800 */
[----:B------:R-:W0:Y:S01]  /*9140*/  MUFU.EX2 R38, R38 ;  /* 0x0000002600267308 */ /* 0x000e220000000800 */
[----:B-1----:R-:W-:-:S07]  /*9150*/  FADD.FTZ R3, R82, R3 ;  /* 0x0000000352037221 */ /* 0x002fce0000010000 */
[----:B------:R-:W-:Y:S08]  /*9160*/  MUFU.EX2 R10, R10 ;  /* 0x0000000a000a7308 */ /* 0x000ff00000000800 */
[----:B------:R1:W-:Y:S01]  /*9170*/  MUFU.EX2 R70, R52 ;  /* 0x0000003400467308 */ /* 0x0003e20000000800 */
[----:B0-----:R-:W-:-:S07]  /*9180*/  FADD.FTZ R0, R38, R3 ;  /* 0x0000000326007221 */ /* 0x001fce0000010000 */
[----:B------:R-:W0:Y:S01]  /*9190*/  MUFU.EX2 R39, R39 ;  /* 0x0000002700277308 */ /* 0x000e220000000800 */
[----:B-1----:R-:W-:-:S04]  /*91a0*/  FADD.FTZ R52, R14, R61 ;  /* 0x0000003d0e347221 */ /* 0x002fc80000010000 */
[----:B------:R-:W-:-:S03]  /*91b0*/  FADD.FTZ R52, R83, R52 ;  /* 0x0000003453347221 */ /* 0x000fc60000010000 */
[----:B------:R-:W-:Y:S08]  /*91c0*/  MUFU.EX2 R41, R41 ;  /* 0x0000002900297308 */ /* 0x000ff00000000800 */
[----:B------:R-:W1:Y:S01]  /*91d0*/  MUFU.EX2 R42, R42 ;  /* 0x0000002a002a7308 */ /* 0x000e620000000800 */
[----:B0-----:R-:W-:-:S07]  /*91e0*/  FADD.FTZ R3, R39, R0 ;  /* 0x0000000027037221 */ /* 0x001fce0000010000 */
[----:B------:R-:W-:Y:S08]  /*91f0*/  MUFU.EX2 R9, R9 ;  /* 0x0000000900097308 */ /* 0x000ff00000000800 */
[----:B------:R0:W-:Y:S01]  /*9200*/  MUFU.EX2 R74, R53 ;  /* 0x00000035004a7308 */ /* 0x0001e20000000800 */
[----:B-1----:R-:W-:-:S07]  /*9210*/  FADD.FTZ R0, R42, R3 ;  /* 0x000000032a007221 */ /* 0x002fce0000010000 */
[----:B------:R-:W1:Y:S01]  /*9220*/  MUFU.EX2 R43, R43 ;  /* 0x0000002b002b7308 */ /* 0x000e620000000800 */
[----:B0-----:R-:W-:-:S04]  /*9230*/  FADD.FTZ R53, R15, R52 ;  /* 0x000000340f357221 */ /* 0x001fc80000010000 */
[----:B------:R-:W-:-:S03]  /*9240*/  FADD.FTZ R53, R36, R53 ;  /* 0x0000003524357221 */ /* 0x000fc60000010000 */
[----:B------:R-:W-:Y:S08]  /*9250*/  MUFU.EX2 R29, R29 ;  /* 0x0000001d001d7308 */ /* 0x000ff00000000800 */
[----:B------:R-:W0:Y:S01]  /*9260*/  MUFU.EX2 R46, R46 ;  /* 0x0000002e002e7308 */ /* 0x000e220000000800 */
[----:B-1----:R-:W-:-:S07]  /*9270*/  FADD.FTZ R3, R43, R0 ;  /* 0x000000002b037221 */ /* 0x002fce0000010000 */
[----:B------:R-:W1:Y:S08]  /*9280*/  MUFU.EX2 R49, R87 ;  /* 0x0000005700317308 */ /* 0x000e700000000800 */
[----:B------:R2:W-:Y:S01]  /*9290*/  MUFU.EX2 R57, R24 ;  /* 0x0000001800397308 */ /* 0x0005e20000000800 */
[----:B0-----:R-:W-:-:S07]  /*92a0*/  FADD.FTZ R0, R46, R3 ;  /* 0x000000032e007221 */ /* 0x001fce0000010000 */
[----:B------:R-:W-:Y:S01]  /*92b0*/  MUFU.EX2 R47, R47 ;  /* 0x0000002f002f7308 */ /* 0x000fe20000000800 */
[----:B--2---:R-:W-:-:S04]  /*92c0*/  FADD.FTZ R24, R10, R53 ;  /* 0x000000350a187221 */ /* 0x004fc80000010000 */
[----:B------:R-:W-:-:S03]  /*92d0*/  FADD.FTZ R24, R41, R24 ;  /* 0x0000001829187221 */ /* 0x000fc60000010000 */
[----:B------:R0:W2:Y:S01]  /*92e0*/  MUFU.EX2 R56, R37 ;  /* 0x0000002500387308 */ /* 0x0000a20000000800 */
[----:B------:R-:W-:-:S04]  /*92f0*/  FADD.FTZ R24, R9, R24 ;  /* 0x0000001809187221 */ /* 0x000fc80000010000 */
[----:B------:R-:W-:-:S03]  /*9300*/  FADD.FTZ R24, R29, R24 ;  /* 0x000000181d187221 */ /* 0x000fc60000010000 */
[----:B------:R-:W3:Y:S01]  /*9310*/  MUFU.EX2 R50, R50 ;  /* 0x0000003200327308 */ /* 0x000ee20000000800 */
[----:B-1----:R-:W-:Y:S01]  /*9320*/  FADD.FTZ R3, R49, R24 ;  /* 0x0000001831037221 */ /* 0x002fe20000010000 */
[----:B0-----:R-:W-:-:S06]  /*9330*/  FFMA.FTZ R37, R77, R11, -R138 ;  /* 0x0000000b4d257223 */ /* 0x001fcc000001088a */
[----:B------:R-:W0:Y:S01]  /*9340*/  MUFU.EX2 R51, R51 ;  /* 0x0000003300337308 */ /* 0x000e220000000800 */
[----:B--2---:R-:W-:-:S04]  /*9350*/  FADD.FTZ R3, R56, R3 ;  /* 0x0000000338037221 */ /* 0x004fc80000010000 */
[----:B------:R-:W-:-:S03]  /*9360*/  FADD.FTZ R3, R70, R3 ;  /* 0x0000000346037221 */ /* 0x000fc60000010000 */
[----:B------:R-:W1:Y:S08]  /*9370*/  MUFU.EX2 R54, R54 ;  /* 0x0000003600367308 */ /* 0x000e700000000800 */
[----:B------:R-:W2:Y:S08]  /*9380*/  MUFU.EX2 R55, R55 ;  /* 0x0000003700377308 */ /* 0x000eb00000000800 */
[----:B------:R4:W-:Y:S08]  /*9390*/  MUFU.EX2 R66, R33 ;  /* 0x0000002100427308 */ /* 0x0009f00000000800 */
[----:B------:R-:W5:Y:S01]  /*93a0*/  MUFU.EX2 R69, R32 ;  /* 0x0000002000457308 */ /* 0x000f620000000800 */
[----:B----4-:R-:W-:-:S04]  /*93b0*/  FADD.FTZ R33, R47, R0 ;  /* 0x000000002f217221 */ /* 0x010fc80000010000 */
[----:B---3--:R-:W-:-:S03]  /*93c0*/  FADD.FTZ R0, R50, R33 ;  /* 0x0000002132007221 */ /* 0x008fc60000010000 */
[----:B------:R-:W3:Y:S01]  /*93d0*/  MUFU.EX2 R58, R58 ;  /* 0x0000003a003a7308 */ /* 0x000ee20000000800 */
[----:B0-----:R-:W-:Y:S01]  /*93e0*/  FADD.FTZ R33, R51, R0 ;  /* 0x0000000033217221 */ /* 0x001fe20000010000 */
[----:B------:R-:W-:-:S03]  /*93f0*/  FADD.FTZ R0, R74, R3 ;  /* 0x000000034a007221 */ /* 0x000fc60000010000 */
[----:B-1----:R-:W-:Y:S01]  /*9400*/  FADD.FTZ R24, R54, R33 ;  /* 0x0000002136187221 */ /* 0x002fe20000010000 */
[----:B------:R-:W-:Y:S02]  /*9410*/  FADD.FTZ R0, R57, R0 ;  /* 0x0000000039007221 */ /* 0x000fe40000010000 */
[----:B------:R-:W0:Y:S01]  /*9420*/  MUFU.EX2 R61, R60 ;  /* 0x0000003c003d7308 */ /* 0x000e220000000800 */
[----:B--2---:R-:W-:Y:S01]  /*9430*/  FADD.FTZ R3, R55, R24 ;  /* 0x0000001837037221 */ /* 0x004fe20000010000 */
[----:B-----5:R-:W-:-:S06]  /*9440*/  FADD.FTZ R0, R69, R0 ;  /* 0x0000000045007221 */ /* 0x020fcc0000010000 */
[----:B------:R-:W1:Y:S01]  /*9450*/  MUFU.EX2 R59, R59 ;  /* 0x0000003b003b7308 */ /* 0x000e620000000800 */
[----:B---3--:R-:W-:-:S07]  /*9460*/  FADD.FTZ R24, R58, R3 ;  /* 0x000000033a187221 */ /* 0x008fce0000010000 */
        /* <DEDUP_REMOVED lines=37> */
.L_x_2094:
        /* <DEDUP_REMOVED lines=22> */
[----:B------:R-:W-:Y:S01]  /*9820*/  UMOV UR6, UR38 ;  /* 0x0000002600067c82 */ /* 0x000fe20008000000 */
[----:B------:R-:W-:Y:S01]  /*9830*/  F2FP.F16.F32.PACK_AB R15, R36, R15 ;  /* 0x0000000f240f723e */ /* 0x000fe200000000ff */
[----:B------:R1:W-:Y:S01]  /*9840*/  STSM.16.M88.4 [R22], R24 ;  /* 0x0000001816007844 */ /* 0x0003e20000000200 */
        /* <DEDUP_REMOVED lines=35> */
[----:B------:R1:W-:Y:S01]  /*9a80*/  STSM.16.M88.4 [R18+0x6000], R64 ;  /* 0x0060004012007844 */ /* 0x0003e20000000200 */
[----:B------:R-:W-:Y:S01]  /*9a90*/  F2FP.F16.F32.PACK_AB R73, R45, R73 ;  /* 0x000000492d49723e */ /* 0x000fe200000000ff */
[-C--:B------:R-:W-:Y:S01]  /*9aa0*/  FMUL.FTZ R125, R125, R6.reuse ;  /* 0x000000067d7d7220 */ /* 0x080fe20000410000 */
        /* <DEDUP_REMOVED lines=39> */
[----:B------:R-:W-:Y:S02]  /*9d20*/  IMAD.MOV.U32 R4, RZ, RZ, R78 ;  /* 0x000000ffff047224 */ /* 0x000fe400078e004e */
[----:B------:R-:W-:Y:S01]  /*9d30*/  IMAD.MOV.U32 R7, RZ, RZ, R2 ;  /* 0x000000ffff077224 */ /* 0x000fe200078e0002 */
[----:B0-----:R-:W-:Y:S01]  /*9d40*/  NOP ;  /* 0x0000000000007918 */ /* 0x001fe20000000000 */
[----:B-1----:R-:W-:Y:S05]  /*9d50*/  @P1 BRA `(.L_x_2095) ;  /* 0xffffffd400dc1947 */ /* 0x002fea000383ffff */
.L_x_2084:
[----:B------:R-:W-:Y:S06]  /*9d60*/  BAR.ARV 0x8, 0x200 ;  /* 0x0208000000007b1d */ /* 0x000fec0000002000 */
[----:B------:R-:W-:Y:S05]  /*9d70*/  @!P0 BRA `(.L_x_2096) ;  /* 0x0000000000048947 */ /* 0x000fea0003800000 */
[----:B------:R-:W-:Y:S01]  /*9d80*/  BPT.TRAP 0x1 ;  /* 0x000000040000795c */ /* 0x000fe20000300000 */
.L_x_2096:
[----:B------:R-:W-:Y:S01]  /*9d90*/  ULEA UR4, UR38, UR41, 0x3 ;  /* 0x0000002926047291 */ /* 0x000fe2000f8e183f */
[----:B------:R-:W-:-:S08]  /*9da0*/  SHF.L.U32 R4, R2, 0x1f, RZ ;  /* 0x0000001f02047819 */ /* 0x000fd000000006ff */
[----:B------:R1:W2:Y:S01]  /*9db0*/  SYNCS.PHASECHK.TRANS64.TRYWAIT P1, [UR4+0x2d850], R4 ;  /* 0x02d85004ff0075a7 */ /* 0x0002a20008020144 */
[----:B------:R-:W-:Y:S05]  /*9dc0*/  @!P0 BRA `(.L_x_2097) ;  /* 0x0000000000048947 */ /* 0x000fea0003800000 */
[----:B------:R-:W-:Y:S01]  /*9dd0*/  BPT.TRAP 0x1 ;  /* 0x000000040000795c */ /* 0x000fe20000300000 */
.L_x_2097:
[----:B--2---:R-:W-:Y:S05]  /*9de0*/  @P1 BRA `(.L_x_2098) ;  /* 0x0000000000081947 */ /* 0x004fea0003800000 */
[----:B------:R-:W2:Y:S02]  /*9df0*/  SYNCS.PHASECHK.TRANS64.TRYWAIT P1, [UR4+0x2d850], R4 ;  /* 0x02d85004ff0075a7 */ /* 0x000ea40008020144 */
[----:B--2---:R-:W-:Y:S05]  /*9e00*/  @!P1 BRA `(.L_x_2099) ;  /* 0x0000007c009c9947 */ /* 0x004fea0003800000 */
.L_x_2098:
        /* <DEDUP_REMOVED lines=10> */
[----:B------:R-:W-:-:S02]  /*9eb0*/  UMOV UR8, UR39 ;  /* 0x0000002700087c82 */ /* 0x000fc40008000000 */
[----:B------:R-:W-:-:S04]  /*9ec0*/  ULOP3.LUT UR5, UR41, 0x2000000, URZ, 0xfc, !UPT ;  /* 0x0200000029057892 */ /* 0x000fc8000f8efc3f */
[----:B------:R-:W-:-:S07]  /*9ed0*/  UIMAD UR5, UR38, 0x600, UR5 ;  /* 0x00000600260578a4 */ /* 0x000fce000f8e0205 */
        /* <DEDUP_REMOVED lines=8> */
[----:B--2---:R-:W-:Y:S01]  /*9f60*/  FADD.FTZ R6, R5, R0 ;  /* 0x0000000005067221 */ /* 0x004fe20000010000 */
[----:B------:R-:W-:Y:S01]  /*9f70*/  MOV R0, 0xff800000 ;  /* 0xff80000000007802 */ /* 0x000fe20000000f00 */
[----:B------:R-:W0:Y:S04]  /*9f80*/  SHFL.BFLY PT, R5, R4, 0x1, 0x1f ;  /* 0x0c201f0004057f89 */ /* 0x000e2800000e0000 */
[----:B------:R-:W1:Y:S01]  /*9f90*/  SHFL.BFLY PT, R7, R6, 0x1, 0x1f ;  /* 0x0c201f0006077f89 */ /* 0x000e6200000e0000 */
[----:B0-----:R-:W-:Y:S01]  /*9fa0*/  FADD.FTZ R12, R4, R5 ;  /* 0x00000005040c7221 */ /* 0x001fe20000010000 */
[----:B------:R-:W-:-:S02]  /*9fb0*/  IMAD.MOV.U32 R5, RZ, RZ, RZ ;  /* 0x000000ffff057224 */ /* 0x000fc400078e00ff */
        /* <DEDUP_REMOVED lines=61> */
.L_x_2100:
        /* <DEDUP_REMOVED lines=55> */
[----:B------:R-:W-:Y:S01]  /*a700*/  VIADD R149, R149, 0x1 ;  /* 0x0000000195957836 */ /* 0x000fe20000000000 */
[----:B------:R-:W-:Y:S01]  /*a710*/  LOP3.LUT R2, R2, UR4, RZ, 0x3c, !PT ;  /* 0x0000000402027c12 */ /* 0x000fe2000f8e3cff */
[----:B------:R-:W-:-:S12]  /*a720*/  USEL UR38, UR38, URZ, UP0 ;  /* 0x0000003f26267287 */ /* 0x000fd80008000000 */
.L_x_2064:
        /* <DEDUP_REMOVED lines=9> */
[----:B------:R-:W-:Y:S01]  /*a7c0*/  BAR.SYNC.DEFER_BLOCKING 0x1, 0x180 ;  /* 0x0046000000007b1d */ /* 0x000fe20000010000 */
[----:B------:R-:W-:Y:S01]  /*a7d0*/  F2FP.F16.F32.PACK_AB R6, R93, R6 ;  /* 0x000000065d06723e */ /* 0x000fe200000000ff */
[----:B------:R-:W-:Y:S01]  /*a7e0*/  IMAD.MOV.U32 R40, RZ, RZ, RZ ;  /* 0x000000ffff287224 */ /* 0x000fe200078e00ff */
[----:B------:R-:W-:-:S02]  /*a7f0*/  F2FP.F16.F32.PACK_AB R14, R109, R14 ;  /* 0x0000000e6d0e723e */ /* 0x000fc400000000ff */
[----:B------:R-:W-:Y:S01]  /*a800*/  F2FP.F16.F32.PACK_AB R15, R15, R110 ;  /* 0x0000006e0f0f723e */ /* 0x000fe200000000ff */
[----:B------:R-:W-:Y:S01]  /*a810*/  UMOV UR4, UR41 ;  /* 0x0000002900047c82 */ /* 0x000fe20008000000 */
[----:B-1----:R-:W-:Y:S01]  /*a820*/  UMOV UR5, UR6 ;  /* 0x0000000600057c82 */ /* 0x002fe20008000000 */
[----:B------:R-:W-:Y:S02]  /*a830*/  IMAD.U32 R20, RZ, RZ, UR4 ;  /* 0x00000004ff147e24 */ /* 0x000fe4000f8e00ff */
        /* <DEDUP_REMOVED lines=14> */
[----:B------:R-:W-:Y:S01]  /*a920*/  LOP3.LUT R10, R33, 0x180, RZ, 0xc0, !PT ;  /* 0x00000180210a7812 */ /* 0x000fe200078ec0ff */
[----:B------:R-:W-:Y:S01]  /*a930*/  IMAD.X R27, RZ, RZ, R5, P0 ;  /* 0x000000ffff1b7224 */ /* 0x000fe200000e0605 */
[----:B------:R-:W-:Y:S02]  /*a940*/  MOV R34, R4 ;  /* 0x0000000400227202 */ /* 0x000fe40000000f00 */
[----:B------:R-:W-:Y:S02]  /*a950*/  F2FP.F16.F32.PACK_AB R4, R8, R7 ;  /* 0x000000070804723e */ /* 0x000fe400000000ff */
[----:B------:R-:W-:Y:S02]  /*a960*/  LOP3.LUT R8, R37, 0x180, RZ, 0xc0, !PT ;  /* 0x0000018025087812 */ /* 0x000fe400078ec0ff */
[----:B------:R-:W-:-:S02]  /*a970*/  LOP3.LUT R12, R35, 0x180, RZ, 0xc0, !PT ;  /* 0x00000180230c7812 */ /* 0x000fc400078ec0ff */
[----:B------:R-:W-:Y:S02]  /*a980*/  SHF.R.U64 R10, R10, 0x3, RZ ;  /* 0x000000030a0a7819 */ /* 0x000fe400000012ff */
[----:B------:R-:W-:Y:S02]  /*a990*/  SHF.R.U64 R8, R8, 0x3, RZ ;  /* 0x0000000308087819 */ /* 0x000fe400000012ff */
[----:B------:R-:W-:Y:S02]  /*a9a0*/  LOP3.LUT R24, R39, 0x180, RZ, 0xc0, !PT ;  /* 0x0000018027187812 */ /* 0x000fe400078ec0ff */
[----:B------:R-:W-:Y:S02]  /*a9b0*/  LOP3.LUT R26, R41, 0x180, RZ, 0xc0, !PT ;  /* 0x00000180291a7812 */ /* 0x000fe400078ec0ff */
[----:B------:R-:W-:Y:S02]  /*a9c0*/  SHF.R.U64 R12, R12, 0x3, RZ ;  /* 0x000000030c0c7819 */ /* 0x000fe400000012ff */
[----:B------:R-:W-:-:S02]  /*a9d0*/  LOP3.LUT R10, R10, R33, RZ, 0x3c, !PT ;  /* 0x000000210a0a7212 */ /* 0x000fc400078e3cff */
[----:B------:R-:W-:Y:S01]  /*a9e0*/  IADD3.X R9, RZ, R5, RZ, P2, !PT ;  /* 0x00000005ff097210 */ /* 0x000fe200017fe4ff */
[----:B------:R-:W1:Y:S01]  /*a9f0*/  LDC.64 R32, c[0x0][0xc00] ;  /* 0x00030000ff207b82 */ /* 0x000e620000000a00 */
[----:B------:R-:W-:Y:S02]  /*aa00*/  LOP3.LUT R8, R8, R37, RZ, 0x3c, !PT ;  /* 0x0000002508087212 */ /* 0x000fe400078e3cff */
[----:B------:R-:W-:Y:S02]  /*aa10*/  SHF.R.U64 R24, R24, 0x3, RZ ;  /* 0x0000000318187819 */ /* 0x000fe400000012ff */
[----:B------:R-:W-:Y:S02]  /*aa20*/  SHF.R.U64 R26, R26, 0x3, RZ ;  /* 0x000000031a1a7819 */ /* 0x000fe400000012ff */
[----:B------:R-:W-:Y:S02]  /*aa30*/  LOP3.LUT R12, R12, R35, RZ, 0x3c, !PT ;  /* 0x000000230c0c7212 */ /* 0x000fe400078e3cff */
[----:B------:R-:W-:-:S02]  /*aa40*/  F2FP.F16.F32.PACK_AB R5, R91, R90 ;  /* 0x0000005a5b05723e */ /* 0x000fc400000000ff */
[----:B------:R-:W-:Y:S02]  /*aa50*/  F2FP.F16.F32.PACK_AB R7, R95, R94 ;  /* 0x0000005e5f07723e */ /* 0x000fe400000000ff */
[----:B------:R-:W-:Y:S02]  /*aa60*/  MOV R37, R10 ;  /* 0x0000000a00257202 */ /* 0x000fe40000000f00 */
[----:B------:R-:W-:Y:S01]  /*aa70*/  MOV R36, R8 ;  /* 0x0000000800247202 */ /* 0x000fe20000000f00 */
[----:B------:R2:W-:Y:S01]  /*aa80*/  STSM.16.M88.4 [R34], R4 ;  /* 0x0000000422007844 */ /* 0x0005e20000000200 */
[----:B------:R-:W-:Y:S02]  /*aa90*/  LOP3.LUT R24, R24, R39, RZ, 0x3c, !PT ;  /* 0x0000002718187212 */ /* 0x000fe400078e3cff */
[----:B------:R-:W-:Y:S02]  /*aaa0*/  LOP3.LUT R26, R26, R41, RZ, 0x3c, !PT ;  /* 0x000000291a1a7212 */ /* 0x000fe400078e3cff */
[----:B------:R-:W-:-:S02]  /*aab0*/  F2FP.F16.F32.PACK_AB R8, R97, R96 ;  /* 0x000000606108723e */ /* 0x000fc400000000ff */
[----:B------:R-:W-:Y:S02]  /*aac0*/  F2FP.F16.F32.PACK_AB R9, R99, R98 ;  /* 0x000000626309723e */ /* 0x000fe400000000ff */
[----:B------:R-:W-:Y:S02]  /*aad0*/  F2FP.F16.F32.PACK_AB R10, R101, R100 ;  /* 0x00000064650a723e */ /* 0x000fe400000000ff */
[----:B------:R-:W-:Y:S02]  /*aae0*/  F2FP.F16.F32.PACK_AB R11, R103, R102 ;  /* 0x00000066670b723e */ /* 0x000fe400000000ff */
[----:B0-----:R-:W-:Y:S02]  /*aaf0*/  MOV R28, R12 ;  /* 0x0000000c001c7202 */ /* 0x001fe40000000f00 */
[----:B------:R-:W-:Y:S01]  /*ab00*/  F2FP.F16.F32.PACK_AB R12, R105, R104 ;  /* 0x00000068690c723e */ /* 0x000fe200000000ff */
[----:B------:R0:W-:Y:S01]  /*ab10*/  STSM.16.M88.4 [R37], R8 ;  /* 0x0000000825007844 */ /* 0x0001e20000000200 */
[----:B------:R-:W-:-:S02]  /*ab20*/  F2FP.F16.F32.PACK_AB R13, R107, R106 ;  /* 0x0000006a6b0d723e */ /* 0x000fc400000000ff */
[----:B------:R-:W-:Y:S02]  /*ab30*/  MOV R35, R24 ;  /* 0x0000001800237202 */ /* 0x000fe40000000f00 */
[----:B--2---:R-:W-:Y:S01]  /*ab40*/  MOV R34, R26 ;  /* 0x0000001a00227202 */ /* 0x004fe20000000f00 */
[----:B------:R2:W-:Y:S01]  /*ab50*/  STSM.16.M88.4 [R28], R12 ;  /* 0x0000000c1c007844 */ /* 0x0005e20000000200 */
[----:B------:R-:W-:Y:S02]  /*ab60*/  F2FP.F16.F32.PACK_AB R4, R113, R112 ;  /* 0x000000707104723e */ /* 0x000fe400000000ff */
[----:B------:R-:W-:Y:S02]  /*ab70*/  F2FP.F16.F32.PACK_AB R5, R115, R114 ;  /* 0x000000727305723e */ /* 0x000fe400000000ff */
[----:B------:R-:W-:Y:S02]  /*ab80*/  F2FP.F16.F32.PACK_AB R6, R117, R116 ;  /* 0x000000747506723e */ /* 0x000fe400000000ff */
[----:B------:R-:W-:-:S02]  /*ab90*/  F2FP.F16.F32.PACK_AB R7, R119, R118 ;  /* 0x000000767707723e */ /* 0x000fc400000000ff */
[----:B------:R-:W-:Y:S01]  /*aba0*/  F2FP.F16.F32.PACK_AB R24, R121, R120 ;  /* 0x000000787918723e */ /* 0x000fe200000000ff */
[----:B0-----:R-:W-:Y:S01]  /*abb0*/  IMAD.SHL.U32 R37, R141, 0x4, RZ ;  /* 0x000000048d257824 */ /* 0x001fe200078e00ff */
[----:B------:R-:W-:Y:S01]  /*abc0*/  F2FP.F16.F32.PACK_AB R25, R123, R122 ;  /* 0x0000007a7b19723e */ /* 0x000fe200000000ff */
[----:B------:R0:W-:Y:S01]  /*abd0*/  STSM.16.M88.4 [R36], R4 ;  /* 0x0000000424007844 */ /* 0x0001e20000000200 */
[----:B------:R-:W-:Y:S02]  /*abe0*/  F2FP.F16.F32.PACK_AB R26, R125, R124 ;  /* 0x0000007c7d1a723e */ /* 0x000fe400000000ff */
[----:B------:R-:W-:Y:S01]  /*abf0*/  F2FP.F16.F32.PACK_AB R27, R127, R126 ;  /* 0x0000007e7f1b723e */ /* 0x000fe200000000ff */
[----:B--2---:R-:W2:Y:S01]  /*ac00*/  LDC R28, c[0x0][0xbe8] ;  /* 0x0002fa00ff1c7b82 */ /* 0x004ea20000000800 */
[----:B------:R-:W-:Y:S02]  /*ac10*/  F2FP.F16.F32.PACK_AB R8, R129, R128 ;  /* 0x000000808108723e */ /* 0x000fe400000000ff */
[----:B------:R-:W-:Y:S01]  /*ac20*/  F2FP.F16.F32.PACK_AB R9, R131, R130 ;  /* 0x000000828309723e */ /* 0x000fe200000000ff */
[----:B------:R3:W-:Y:S01]  /*ac30*/  STSM.16.M88.4 [R35], R24 ;  /* 0x0000001823007844 */ /* 0x0007e20000000200 */
[----:B------:R-:W-:-:S02]  /*ac40*/  F2FP.F16.F32.PACK_AB R10, R133, R132 ;  /* 0x00000084850a723e */ /* 0x000fc400000000ff */
[----:B------:R-:W-:Y:S02]  /*ac50*/  F2FP.F16.F32.PACK_AB R11, R135, R134 ;  /* 0x00000086870b723e */ /* 0x000fe400000000ff */
[----:B------:R-:W-:Y:S02]  /*ac60*/  ISETP.NE.U32.AND P2, PT, RZ, UR4, PT ;  /* 0x00000004ff007c0c */ /* 0x000fe4000bf45070 */
[----:B-1----:R-:W-:Y:S01]  /*ac70*/  ISETP.NE.U32.AND P0, PT, R32, RZ, PT ;  /* 0x000000ff2000720c */ /* 0x002fe20003f05070 */
[----:B------:R3:W-:Y:S01]  /*ac80*/  STSM.16.M88.4 [R34], R8 ;  /* 0x0000000822007844 */ /* 0x0007e20000000200 */
[----:B------:R-:W-:Y:S01]  /*ac90*/  BAR.SYNC.DEFER_BLOCKING 0x1, 0x180 ;  /* 0x0046000000007b1d */ /* 0x000fe20000010000 */
[----:B------:R-:W-:Y:S02]  /*aca0*/  ISETP.NE.AND.EX P2, PT, RZ, UR5, PT, P2 ;  /* 0x00000005ff007c0c */ /* 0x000fe4000bf45320 */
[----:B------:R-:W-:Y:S02]  /*acb0*/  ISETP.NE.AND.EX P0, PT, R33, RZ, PT, P0 ;  /* 0x000000ff2100720c */ /* 0x000fe40003f05300 */
[----:B------:R-:W-:-:S02]  /*acc0*/  SHF.L.U64.HI R12, R141, 0x2, R145 ;  /* 0x000000028d0c7819 */ /* 0x000fc40000010291 */
[----:B------:R-:W-:-:S05]  /*acd0*/  IADD3 R32, P1, R37, R32, RZ ;  /* 0x0000002025207210 */ /* 0x000fca0007f3e0ff */
[C---:B------:R-:W-:Y:S02]  /*ace0*/  IMAD.X R33, R12.reuse, 0x1, R33, P1 ;  /* 0x000000010c217824 */ /* 0x040fe400008e0621 */
[----:B0-----:R-:W-:Y:S01]  /*acf0*/  @P2 IADD3 R4, P3, R37, UR4, RZ ;  /* 0x0000000425042c10 */ /* 0x001fe2000ff7e0ff */
[----:B------:R-:W-:Y:S02]  /*ad00*/  ULDC UR4, c[0x0][0xa88] ;  /* 0x0002a20000047ab9 */ /* 0x000fe40000000800 */
[----:B------:R-:W-:Y:S01]  /*ad10*/  IMAD.U32 R7, RZ, RZ, UR4 ;  /* 0x00000004ff077e24 */ /* 0x000fe2000f8e00ff */
[----:B------:R-:W-:Y:S01]  /*ad20*/  @P2 IADD3.X R5, R12, UR5, RZ, P3, !PT ;  /* 0x000000050c052c10 */ /* 0x000fe20009ffe4ff */
[----:B------:R3:W5:Y:S01]  /*ad30*/  @P0 LDG.E R40, desc[UR36][R32.64] ;  /* 0x0000002420280981 */ /* 0x000762000c1e1900 */
[----:B--2---:R-:W-:Y:S02]  /*ad40*/  ISETP.NE.AND P1, PT, R28, 0x1, PT ;  /* 0x000000011c00780c */ /* 0x004fe40003f25270 */
[----:B------:R-:W-:Y:S01]  /*ad50*/  IADD3 R15, R140, R136, RZ ;  /* 0x000000888c0f7210 */ /* 0x000fe20007ffe0ff */
        /* <DEDUP_REMOVED lines=8> */
.L_x_2103:
        /* <DEDUP_REMOVED lines=12> */
[----:B------:R-:W-:Y:S01]  /*aea0*/  IADD3 R14, R152, R136, RZ ;  /* 0x00000088980e7210 */ /* 0x000fe20007ffe0ff */
[----:B------:R-:W-:Y:S01]  /*aeb0*/  IMAD.WIDE.U32 R4, R143, UR4, R40 ;  /* 0x000000048f047c25 */ /* 0x000fe2000f8e0028 */
[----:B------:R-:W-:Y:S01]  /*aec0*/  ULDC.64 UR4, c[0x0][0xb98] ;  /* 0x0002e60000047ab9 */ /* 0x000fe20000000a00 */
[----:B------:R-:W-:-:S02]  /*aed0*/  ULDC.64 UR6, c[0x0][0xa80] ;  /* 0x0002a00000067ab9 */ /* 0x000fc40000000a00 */
[----:B------:R-:W-:-:S04]  /*aee0*/  IMAD.WIDE R20, R11, 0x2, R20 ;  /* 0x000000020b147825 */ /* 0x000fc800078e0214 */
[----:B------:R-:W-:Y:S01]  /*aef0*/  IMAD.MOV R11, RZ, RZ, -R9 ;  /* 0x000000ffff0b7224 */ /* 0x000fe200078e0a09 */
[----:B------:R-:W-:Y:S01]  /*af00*/  IADD3 R25, P6, R20, 0x3000, RZ ;  /* 0x0000300014197810 */ /* 0x000fe20007fde0ff */
[----:B------:R-:W-:Y:S01]  /*af10*/  IMAD.IADD R5, R5, 0x1, R13 ;  /* 0x0000000105057824 */ /* 0x000fe200078e020d */
[----:B------:R-:W-:Y:S01]  /*af20*/  SHF.R.S32.HI R13, RZ, 0x1f, R9 ;  /* 0x0000001fff0d7819 */ /* 0x000fe20000011409 */
[----:B------:R-:W-:Y:S01]  /*af30*/  IMAD R11, R28, R11, R15 ;  /* 0x0000000b1c0b7224 */ /* 0x000fe200078e020f */
[C---:B------:R-:W-:Y:S01]  /*af40*/  IADD3 R15, P2, R20.reuse, 0x1800, RZ ;  /* 0x00001800140f7810 */ /* 0x040fe20007f5e0ff */
[----:B------:R-:W-:Y:S01]  /*af50*/  IMAD R6, R145, UR4, RZ ;  /* 0x0000000491067c24 */ /* 0x000fe2000f8e02ff */
[----:B------:R-:W-:Y:S01]  /*af60*/  IADD3 R33, P4, R20, 0x6000, RZ ;  /* 0x0000600014217810 */ /* 0x000fe20007f9e0ff */
[----:B------:R-:W-:Y:S01]  /*af70*/  IMAD.WIDE.U32 R4, R141, UR4, R4 ;  /* 0x000000048d047c25 */ /* 0x000fe2000f8e0004 */
[----:B------:R-:W-:Y:S02]  /*af80*/  LOP3.LUT R8, R15, 0x180, RZ, 0xc0, !PT ;  /* 0x000001800f087812 */ /* 0x000fe400078ec0ff */
[----:B------:R-:W-:Y:S01]  /*af90*/  LOP3.LUT R24, R25, 0x180, RZ, 0xc0, !PT ;  /* 0x0000018019187812 */ /* 0x000fe200078ec0ff */
[----:B------:R-:W-:Y:S01]  /*afa0*/  IMAD R10, R141, UR5, R6 ;  /* 0x000000058d0a7c24 */ /* 0x000fe2000f8e0206 */
[----:B------:R-:W-:Y:S01]  /*afb0*/  SHF.R.S32.HI R6, RZ, 0x1f, R11 ;  /* 0x0000001fff067819 */ /* 0x000fe2000001140b */
[----:B------:R-:W-:Y:S01]  /*afc0*/  ULDC.64 UR4, c[0x0][0xb88] ;  /* 0x0002e20000047ab9 */ /* 0x000fe20000000a00 */
[----:B------:R-:W-:Y:S01]  /*afd0*/  IADD3 R4, P0, R9, R4, RZ ;  /* 0x0000000409047210 */ /* 0x000fe20007f1e0ff */
[----:B------:R-:W-:Y:S01]  /*afe0*/  IMAD R47, R7, R28, RZ ;  /* 0x0000001c072f7224 */ /* 0x000fe200078e02ff */
[----:B------:R-:W-:Y:S01]  /*aff0*/  SHF.R.U64 R8, R8, 0x3, RZ ;  /* 0x0000000308087819 */ /* 0x000fe200000012ff */
[----:B------:R-:W-:Y:S01]  /*b000*/  IMAD R12, R6, UR4, RZ ;  /* 0x00000004060c7c24 */ /* 0x000fe2000f8e02ff */
[----:B------:R-:W-:Y:S01]  /*b010*/  IADD3.X R5, R13, R5, R10, P0, !PT ;  /* 0x000000050d057210 */ /* 0x000fe200007fe40a */
[----:B------:R-:W-:Y:S01]  /*b020*/  IMAD.X R7, RZ, RZ, R21, P2 ;  /* 0x000000ffff077224 */ /* 0x000fe200010e0615 */
[----:B------:R-:W-:Y:S01]  /*b030*/  LOP3.LUT R6, R8, R15, RZ, 0x3c, !PT ;  /* 0x0000000f08067212 */ /* 0x000fe200078e3cff */
[C---:B------:R-:W-:Y:S01]  /*b040*/  IMAD R9, R11.reuse, UR5, R12 ;  /* 0x000000050b097c24 */ /* 0x040fe2000f8e020c */
[----:B------:R-:W-:Y:S01]  /*b050*/  IADD3 R13, P5, R20, 0x4800, RZ ;  /* 0x00004800140d7810 */ /* 0x000fe20007fbe0ff */
[----:B------:R-:W-:Y:S01]  /*b060*/  IMAD.WIDE.U32 R4, R11, UR4, R4 ;  /* 0x000000040b047c25 */ /* 0x000fe2000f8e0004 */
[----:B------:R-:W-:Y:S01]  /*b070*/  ULDC.64 UR4, c[0x0][0xb50] ;  /* 0x0002d40000047ab9 */ /* 0x000fe20000000a00 */
[----:B------:R-:W-:-:S02]  /*b080*/  LOP3.LUT R32, R33, 0x180, RZ, 0xc0, !PT ;  /* 0x0000018021207812 */ /* 0x000fc400078ec0ff */
[----:B------:R-:W-:Y:S01]  /*b090*/  IMAD.IADD R5, R5, 0x1, R9 ;  /* 0x0000000105057824 */ /* 0x000fe200078e0209 */
[----:B------:R-:W-:Y:S02]  /*b0a0*/  LEA R8, P0, R4, UR4, 0x2 ;  /* 0x0000000404087c11 */ /* 0x000fe4000f8010ff */
        /* <DEDUP_REMOVED lines=11> */
[----:B------:R-:W-:Y:S01]  /*b160*/  SHF.R.U64 R9, R9, 0x3, RZ ;  /* 0x0000000309097819 */ /* 0x000fe200000012ff */
[----:B------:R-:W2:Y:S01]  /*b170*/  SHFL.IDX PT, R45, R10, 0x1, 0x1c1f ;  /* 0x003c1f000a2d7f89 */ /* 0x000ea200000e0000 */
[----:B------:R-:W-:Y:S01]  /*b180*/  IMAD R41, R41, UR4, RZ ;  /* 0x0000000429297c24 */ /* 0x000fe2000f8e02ff */
[----:B------:R-:W-:Y:S02]  /*b190*/  IADD3 R5, P3, R20, 0x7800, RZ ;  /* 0x0000780014057810 */ /* 0x000fe40007f7e0ff */
[----:B------:R-:W-:Y:S02]  /*b1a0*/  SHF.R.U64 R24, R24, 0x3, RZ ;  /* 0x0000000318187819 */ /* 0x000fe400000012ff */
[----:B------:R-:W-:Y:S01]  /*b1b0*/  SHF.R.U64 R12, R12, 0x3, RZ ;  /* 0x000000030c0c7819 */ /* 0x000fe200000012ff */
[----:B------:R-:W-:Y:S01]  /*b1c0*/  IMAD.X R37, RZ, RZ, R21, P3 ;  /* 0x000000ffff257224 */ /* 0x000fe200018e0615 */
[----:B------:R-:W-:-:S02]  /*b1d0*/  SHF.R.U64 R32, R32, 0x3, RZ ;  /* 0x0000000320207819 */ /* 0x000fc400000012ff */
[----:B------:R-:W-:Y:S02]  /*b1e0*/  LOP3.LUT R20, R9, R20, RZ, 0x3c, !PT ;  /* 0x0000001409147212 */ /* 0x000fe400078e3cff */
[----:B------:R-:W-:Y:S01]  /*b1f0*/  LOP3.LUT R24, R24, R25, RZ, 0x3c, !PT ;  /* 0x0000001918187212 */ /* 0x000fe200078e3cff */
[--C-:B------:R-:W-:Y:S01]  /*b200*/  IMAD.X R25, RZ, RZ, R21.reuse, P6 ;  /* 0x000000ffff197224 */ /* 0x100fe200030e0615 */
[----:B------:R-:W-:Y:S01]  /*b210*/  LOP3.LUT R12, R12, R13, RZ, 0x3c, !PT ;  /* 0x0000000d0c0c7212 */ /* 0x000fe200078e3cff */
[--C-:B------:R-:W-:Y:S01]  /*b220*/  IMAD.X R13, RZ, RZ, R21.reuse, P5 ;  /* 0x000000ffff0d7224 */ /* 0x100fe200028e0615 */
[----:B-1----:R1:W-:Y:S01]  /*b230*/  @!P2 ST.E desc[UR36][R42.64], R0 ;  /* 0x000000002a00a985 */ /* 0x0023e2000c101924 */
[----:B------:R-:W-:Y:S01]  /*b240*/  LOP3.LUT R32, R32, R33, RZ, 0x3c, !PT ;  /* 0x0000002120207212 */ /* 0x000fe200078e3cff */
[----:B------:R-:W-:Y:S01]  /*b250*/  IMAD.X R33, RZ, RZ, R21, P4 ;  /* 0x000000ffff217224 */ /* 0x000fe200020e0615 */
[----:B------:R-:W-:-:S04]  /*b260*/  LOP3.LUT R4, R5, 0x180, RZ, 0xc0, !PT ;  /* 0x0000018005047812 */ /* 0x000fc800078ec0ff */
[----:B------:R-:W-:Y:S01]  /*b270*/  SHF.R.U64 R4, R4, 0x3, RZ ;  /* 0x0000000304047819 */ /* 0x000fe200000012ff */
[----:B--2---:R2:W-:Y:S03]  /*b280*/  @!P0 ST.E desc[UR36][R44.64], R3 ;  /* 0x000000032c008985 */ /* 0x0045e6000c101924 */
[----:B------:R-:W-:Y:S01]  /*b290*/  LOP3.LUT R36, R4, R5, RZ, 0x3c, !PT ;  /* 0x0000000504247212 */ /* 0x000fe200078e3cff */
[C---:B-1----:R-:W-:Y:S01]  /*b2a0*/  IMAD R43, R40.reuse, UR5, R41 ;  /* 0x00000005282b7c24 */ /* 0x042fe2000f8e0229 */
[----:B------:R1:W5:Y:S01]  /*b2b0*/  LD.E.128 R8, desc[UR36][R20.64] ;  /* 0x0000002414087980 */ /* 0x000362000c101d00 */
[----:B--2---:R-:W2:Y:S01]  /*b2c0*/  @P1 LDC R45, c[0x0][0xbf0] ;  /* 0x0002fc00ff2d1b82 */ /* 0x004ea20000000800 */
[----:B------:R-:W-:Y:S01]  /*b2d0*/  IMAD.WIDE.U32 R40, R40, UR4, RZ ;  /* 0x0000000428287c25 */ /* 0x000fe2000f8e00ff */
[----:B------:R-:W-:Y:S01]  /*b2e0*/  ULDC.64 UR4, c[0x0][0xae8] ;  /* 0x0002ba0000047ab9 */ /* 0x000fe20000000a00 */
[----:B------:R-:W5:Y:S02]  /*b2f0*/  LD.E.128 R4, desc[UR36][R6.64] ;  /* 0x0000002406047980 */ /* 0x000f64000c101d00 */
[----:B------:R-:W-:Y:S01]  /*b300*/  IMAD R3, R147, 0x60, R148 ;  /* 0x0000006093037824 */ /* 0x000fe200078e0294 */
[----:B-1----:R-:W-:Y:S01]  /*b310*/  IADD3 R21, R41, R43, RZ ;  /* 0x0000002b29157210 */ /* 0x002fe20007ffe0ff */
[----:B------:R-:W-:Y:S01]  /*b320*/  IMAD R0, R46, UR4, RZ ;  /* 0x000000042e007c24 */ /* 0x000fe2000f8e02ff */
[----:B------:R-:W5:Y:S01]  /*b330*/  LD.E.128 R24, desc[UR36][R24.64] ;  /* 0x0000002418187980 */ /* 0x000f62000c101d00 */
[----:B------:R-:W-:-:S02]  /*b340*/  IMAD.MOV.U32 R20, RZ, RZ, R40 ;  /* 0x000000ffff147224 */ /* 0x000fc400078e0028 */
[----:B------:R-:W-:Y:S01]  /*b350*/  IMAD.IADD R42, R136, 0x1, R3 ;  /* 0x00000001882a7824 */ /* 0x000fe200078e0203 */
[----:B------:R-:W5:Y:S01]  /*b360*/  LD.E.128 R12, desc[UR36][R12.64] ;  /* 0x000000240c0c7980 */ /* 0x000f62000c101d00 */
[C---:B------:R-:W-:Y:S02]  /*b370*/  IMAD R3, R143.reuse, UR5, R0 ;  /* 0x000000058f037c24 */ /* 0x040fe4000f8e0200 */
[----:B------:R-:W-:Y:S01]  /*b380*/  IMAD.WIDE.U32 R20, R143, UR4, R20 ;  /* 0x000000048f147c25 */ /* 0x000fe2000f8e0014 */
[----:B------:R-:W-:Y:S01]  /*b390*/  ULDC.64 UR4, c[0x0][0xaf0] ;  /* 0x0002bc0000047ab9 */ /* 0x000fe20000000a00 */
[----:B------:R-:W5:Y:S02]  /*b3a0*/  LD.E.128 R32, desc[UR36][R32.64] ;  /* 0x0000002420207980 */ /* 0x000f64000c101d00 */
[----:B0-----:R-:W-:Y:S02]  /*b3b0*/  @P1 IMAD.HI.U32 R0, R42, R49, RZ ;  /* 0x000000312a001227 */ /* 0x001fe400078e00ff */
[----:B------:R-:W5:Y:S01]  /*b3c0*/  LD.E.128 R36, desc[UR36][R36.64] ;  /* 0x0000002424247980 */ /* 0x000f62000c101d00 */
[----:B------:R-:W-:Y:S01]  /*b3d0*/  BSSY B1, `(.L_x_2104) ;  /* 0x0000032000017945 */ /* 0x000fe20003800000 */
[----:B------:R-:W-:-:S02]  /*b3e0*/  IMAD.IADD R21, R21, 0x1, R3 ;  /* 0x0000000115157824 */ /* 0x000fc400078e0203 */
[----:B------:R-:W-:Y:S01]  /*b3f0*/  IMAD.MOV.U32 R3, RZ, RZ, R42 ;  /* 0x000000ffff037224 */ /* 0x000fe200078e002a */
[----:B--2---:R-:W-:Y:S01]  /*b400*/  @P1 SHF.R.U32.HI R3, RZ, R45, R0 ;  /* 0x0000002dff031219 */ /* 0x004fe20000011600 */
[----:B------:R-:W-:Y:S01]  /*b410*/  IMAD R40, R145, UR4, RZ ;  /* 0x0000000491287c24 */ /* 0x000fe2000f8e02ff */
[----:B------:R-:W-:Y:S01]  /*b420*/  @!PT LDS RZ, [RZ] ;  /* 0x00000000fffff984 */ /* 0x000fe20000000800 */
[----:B------:R-:W-:Y:S01]  /*b430*/  @!PT LDS RZ, [RZ] ;  /* 0x00000000fffff984 */ /* 0x000fe20000000800 */
[----:B------:R-:W-:Y:S01]  /*b440*/  @!PT LDS RZ, [RZ] ;  /* 0x00000000fffff984 */ /* 0x000fe20000000800 */
[----:B------:R-:W-:Y:S01]  /*b450*/  @!PT LDS RZ, [RZ] ;  /* 0x00000000fffff984 */ /* 0x000fe20000000800 */
[----:B------:R0:W-:Y:S06]  /*b460*/  MEMBAR.ALL.CTA ;  /* 0x0000000000007992 */ /* 0x0001ec0000008000 */
[----:B0-----:R-:W0:Y:S01]  /*b470*/  FENCE.VIEW.ASYNC.S ;  /* 0x00000000000073c6 */ /* 0x001e220000000000 */
        /* <DEDUP_REMOVED lines=11> */
[----:B------:R-:W-:-:S03]  /*b530*/  ULDC.64 UR4, c[0x0][0xad8] ;  /* 0x0002b60000047ab9 */ /* 0x000fc60000000a00 */
[----:B------:R-:W-:Y:S01]  /*b540*/  IADD3 R21, R21, R43, RZ ;  /* 0x0000002b15157210 */ /* 0x000fe20007ffe0ff */
[----:B------:R-:W-:-:S04]  /*b550*/  IMAD R0, R0, UR4, RZ ;  /* 0x0000000400007c24 */ /* 0x000fc8000f8e02ff */
[C---:B------:R-:W-:Y:S02]  /*b560*/  IMAD R3, R41.reuse, UR5, R0 ;  /* 0x0000000529037c24 */ /* 0x040fe4000f8e0200 */
[----:B------:R-:W-:Y:S02]  /*b570*/  IMAD.IADD R0, R148, 0x1, R136 ;  /* 0x0000000194007824 */ /* 0x000fe400078e0288 */
[----:B------:R-:W-:Y:S01]  /*b580*/  IMAD.WIDE.U32 R20, R41, UR4, R20 ;  /* 0x0000000429147c25 */ /* 0x000fe2000f8e0014 */
[----:B------:R-:W-:Y:S02]  /*b590*/  UIADD3 UR4, UR41, 0x2d820, URZ ;  /* 0x0002d82029047890 */ /* 0x000fe4000fffe03f */
[----:B------:R-:W-:Y:S01]  /*b5a0*/  ISETP.GE.AND P0, PT, R0, R47, PT ;  /* 0x0000002f0000720c */ /* 0x000fe20003f06270 */
[----:B------:R-:W-:Y:S01]  /*b5b0*/  IMAD.IADD R3, R21, 0x1, R3 ;  /* 0x0000000115037824 */ /* 0x000fe200078e0203 */
[----:B------:R-:W-:Y:S01]  /*b5c0*/  LEA R28, P1, R20, UR6, 0x1 ;  /* 0x00000006141c7c11 */ /* 0x000fe2000f8208ff */
[----:B------:R-:W-:-:S03]  /*b5d0*/  UPRMT UR4, URZ, 0x654, UR4 ;  /* 0x000006543f047896 */ /* 0x000fc60008000004 */
[----:B------:R-:W-:Y:S01]  /*b5e0*/  LEA.HI.X R3, R20, UR7, R3, 0x1, P1 ;  /* 0x0000000714037c11 */ /* 0x000fe200088f0c03 */
[----:B0-----:R0:W1:Y:S04]  /*b5f0*/  SHFL.IDX PT, R40, R28, RZ, 0x1c1f ;  /* 0x001c1fff1c287589 */ /* 0x00106800000e0000 */
        /* <DEDUP_REMOVED lines=15> */
.L_x_2105:
[----:B------:R-:W-:Y:S05]  /*b6f0*/  BSYNC B1 ;  /* 0x0000000000017941 */ /* 0x000fea0003800000 */
.L_x_2104:
        /* <DEDUP_REMOVED lines=19> */
.L_x_2102:
        /* <DEDUP_REMOVED lines=23> */
[----:B--2---:R-:W-:-:S07]  /*b9a0*/  IMAD.IADD R0, R0, 0x1, -R5 ;  /* 0x0000000100007824 */ /* 0x004fce00078e0a05 */
.L_x_2107:
        /* <DEDUP_REMOVED lines=8> */
[----:B---3--:R-:W-:Y:S01]  /*ba30*/  IMAD R4, R0, R14, RZ ;  /* 0x0000000e00047224 */ /* 0x008fe200078e02ff */
[----:B--2---:R-:W-:-:S04]  /*ba40*/  IADD3 R11, R136, -0x80, R5 ;  /* 0xffffff80880b7810 */ /* 0x004fc80007ffe005 */
        /* <DEDUP_REMOVED lines=11> */
[----:B------:R-:W2:Y:S01]  /*bb00*/  @P0 LDC R6, c[0x0][0xbec] ;  /* 0x0002fb00ff060b82 */ /* 0x000ea20000000800 */
[----:B------:R-:W-:Y:S02]  /*bb10*/  IMAD.IADD R5, R5, 0x1, R9 ;  /* 0x0000000105057824 */ /* 0x000fe400078e0209 */
[----:B------:R-:W-:-:S05]  /*bb20*/  IMAD.WIDE.U32 R4, R141, UR4, R4 ;  /* 0x000000048d047c25 */ /* 0x000fca000f8e0004 */
[----:B------:R-:W3:Y:S01]  /*bb30*/  @P0 LDC R13, c[0x0][0xbf0] ;  /* 0x0002fc00ff0d0b82 */ /* 0x000ee20000000800 */
[----:B--2---:R-:W-:-:S05]  /*bb40*/  @P0 IMAD.HI.U32 R6, R11, R6, RZ ;  /* 0x000000060b060227 */ /* 0x004fca00078e00ff */
[----:B---3--:R-:W-:Y:S01]  /*bb50*/  @P0 SHF.R.U32.HI R7, RZ, R13, R6 ;  /* 0x0000000dff070219 */ /* 0x008fe20000011606 */
        /* <DEDUP_REMOVED lines=18> */
.L_x_2109:
[----:B------:R-:W-:Y:S05]  /*bc80*/  BSYNC B1 ;  /* 0x0000000000017941 */ /* 0x000fea0003800000 */
.L_x_2108:
[----:B------:R-:W3:Y:S01]  /*bc90*/  @P2 LDC R9, c[0x0][0xbf0] ;  /* 0x0002fc00ff092b82 */ /* 0x000ee20000000800 */
[----:B------:R-:W-:Y:S01]  /*bca0*/  ULDC.64 UR4, c[0x0][0xaa0] ;  /* 0x0002a80000047ab9 */ /* 0x000fe20000000a00 */
[----:B------:R-:W-:Y:S01]  /*bcb0*/  BSSY B1, `(.L_x_2110) ;  /* 0x0000037000017945 */ /* 0x000fe20003800000 */
[----:B------:R-:W-:-:S04]  /*bcc0*/  IMAD R4, R10, UR4, RZ ;  /* 0x000000040a047c24 */ /* 0x000fc8000f8e02ff */
[C---:B--2---:R-:W-:Y:S02]  /*bcd0*/  IMAD R7, R3.reuse, UR5, R4 ;  /* 0x0000000503077c24 */ /* 0x044fe4000f8e0204 */
[----:B------:R-:W-:Y:S01]  /*bce0*/  IMAD.WIDE.U32 R4, R3, UR4, RZ ;  /* 0x0000000403047c25 */ /* 0x000fe2000f8e00ff */
[----:B------:R-:W-:-:S03]  /*bcf0*/  ULDC.64 UR4, c[0x0][0xae8] ;  /* 0x0002ba0000047ab9 */ /* 0x000fc60000000a00 */
[----:B------:R-:W-:Y:S01]  /*bd00*/  IMAD R3, R147, 0x60, R148 ;  /* 0x0000006093037824 */ /* 0x000fe200078e0294 */
[----:B------:R-:W-:Y:S01]  /*bd10*/  IADD3 R5, R5, R7, RZ ;  /* 0x0000000705057210 */ /* 0x000fe20007ffe0ff */
[----:B------:R-:W-:Y:S02]  /*bd20*/  IMAD R6, R12, UR4, RZ ;  /* 0x000000040c067c24 */ /* 0x000fe4000f8e02ff */
[----:B------:R-:W-:Y:S02]  /*bd30*/  IMAD.IADD R11, R136, 0x1, R3 ;  /* 0x00000001880b7824 */ /* 0x000fe400078e0203 */
[----:B------:R-:W-:Y:S02]  /*bd40*/  IMAD R7, R143, UR5, R6 ;  /* 0x000000058f077c24 */ /* 0x000fe4000f8e0206 */
[----:B-1----:R-:W-:-:S04]  /*bd50*/  @P2 IMAD.HI.U32 R6, R11, R20, RZ ;  /* 0x000000140b062227 */ /* 0x002fc800078e00ff */
[----:B------:R-:W-:Y:S01]  /*bd60*/  IMAD.WIDE.U32 R4, R143, UR4, R4 ;  /* 0x000000048f047c25 */ /* 0x000fe2000f8e0004 */
[----:B------:R-:W-:-:S03]  /*bd70*/  ULDC.64 UR4, c[0x0][0xaf0] ;  /* 0x0002bc0000047ab9 */ /* 0x000fc60000000a00 */
[----:B------:R-:W-:Y:S01]  /*bd80*/  IMAD.MOV.U32 R3, RZ, RZ, R11 ;  /* 0x000000ffff037224 */ /* 0x000fe200078e000b */
[----:B---3--:R-:W-:Y:S01]  /*bd90*/  @P2 SHF.R.U32.HI R3, RZ, R9, R6 ;  /* 0x00000009ff032219 */ /* 0x008fe20000011606 */
[----:B------:R-:W-:Y:S02]  /*bda0*/  IMAD.IADD R5, R5, 0x1, R7 ;  /* 0x0000000105057824 */ /* 0x000fe400078e0207 */
[----:B------:R-:W-:Y:S01]  /*bdb0*/  IMAD R7, R145, UR4, RZ ;  /* 0x0000000491077c24 */ /* 0x000fe2000f8e02ff */
[--C-:B------:R-:W-:Y:S01]  /*bdc0*/  SHF.R.S32.HI R6, RZ, 0x1f, R3.reuse ;  /* 0x0000001fff067819 */ /* 0x100fe20000011403 */
[----:B------:R-:W-:Y:S02]  /*bdd0*/  IMAD.MOV R8, RZ, RZ, -R3 ;  /* 0x000000ffff087224 */ /* 0x000fe400078e0a03 */
        /* <DEDUP_REMOVED lines=12> */
[----:B------:R-:W-:Y:S01]  /*bea0*/  IMAD R15, R0, R15, RZ ;  /* 0x0000000f000f7224 */ /* 0x000fe200078e02ff */
[----:B------:R-:W-:Y:S01]  /*beb0*/  IADD3 R0, R148, R136, RZ ;  /* 0x0000008894007210 */ /* 0x000fe20007ffe0ff */
[C---:B------:R-:W-:Y:S02]  /*bec0*/  IMAD R3, R7.reuse, UR5, R6 ;  /* 0x0000000507037c24 */ /* 0x040fe4000f8e0206 */
[----:B------:R-:W-:Y:S01]  /*bed0*/  IMAD.WIDE.U32 R4, R7, UR4, R4 ;  /* 0x0000000407047c25 */ /* 0x000fe2000f8e0004 */
[----:B------:R-:W-:Y:S01]  /*bee0*/  ISETP.GE.AND P0, PT, R0, R15, PT ;  /* 0x0000000f0000720c */ /* 0x000fe20003f06270 */
[----:B------:R-:W-:-:S02]  /*bef0*/  ULDC.64 UR4, c[0x0][0xa80] ;  /* 0x0002a00000047ab9 */ /* 0x000fc40000000a00 */
[----:B------:R-:W-:Y:S01]  /*bf00*/  IMAD.IADD R3, R5, 0x1, R3 ;  /* 0x0000000105037824 */ /* 0x000fe200078e0203 */
        /* <DEDUP_REMOVED lines=10> */
[----:B------:R-:W-:Y:S02]  /*bfb0*/  @!P4 LEA R12, P1, R146, R4, 0x1 ;  /* 0x00000004920cc211 */ /* 0x000fe400078208ff */
[----:B---3--:R-:W-:Y:S01]  /*bfc0*/  @!P2 IMAD.WIDE R8, R142, 0x2, R4 ;  /* 0x000000028e08a825 */ /* 0x008fe200078e0204 */
[-C--:B------:R-:W-:Y:S02]  /*bfd0*/  @!P3 LEA.HI.X R11, R144, R5.reuse, R156, 0x1, P0 ;  /* 0x00000005900bb211 */ /* 0x080fe400000f0c9c */
[----:B------:R-:W-:Y:S02]  /*bfe0*/  @!P4 LEA.HI.X R13, R146, R5, R155, 0x1, P1 ;  /* 0x00000005920dc211 */ /* 0x000fe400008f0c9b */
[----:B------:R4:W-:Y:S04]  /*bff0*/  @!P2 ST.E.128 desc[UR36][R8.64], RZ ;  /* 0x000000ff0800a985 */ /* 0x0009e8000c101d24 */
[----:B------:R4:W-:Y:S04]  /*c000*/  @!P3 ST.E.128 desc[UR36][R10.64], RZ ;  /* 0x000000ff0a00b985 */ /* 0x0009e8000c101d24 */
[----:B------:R4:W-:Y:S02]  /*c010*/  @!P4 ST.E.128 desc[UR36][R12.64], RZ ;  /* 0x000000ff0c00c985 */ /* 0x0009e4000c101d24 */
.L_x_2111:
[----:B------:R-:W-:Y:S05]  /*c020*/  BSYNC B1 ;  /* 0x0000000000017941 */ /* 0x000fea0003800000 */
.L_x_2110:
        /* <DEDUP_REMOVED lines=10> */
[----:B------:R-:W-:Y:S02]  /*c0d0*/  @!P4 LEA R10, P1, R146, R4, 0x1 ;  /* 0x00000004920ac211 */ /* 0x000fe400078208ff */
[----:B01----:R-:W-:Y:S01]  /*c0e0*/  @!P2 IMAD.WIDE R6, R142, 0x2, R4 ;  /* 0x000000028e06a825 */ /* 0x003fe200078e0204 */
[-C--:B------:R-:W-:Y:S02]  /*c0f0*/  @!P3 LEA.HI.X R9, R144, R5.reuse, R156, 0x1, P0 ;  /* 0x000000059009b211 */ /* 0x080fe400000f0c9c */
[----:B------:R-:W-:Y:S02]  /*c100*/  @!P4 LEA.HI.X R11, R146, R5, R155, 0x1, P1 ;  /* 0x00000005920bc211 */ /* 0x000fe400008f0c9b */
[----:B------:R3:W-:Y:S04]  /*c110*/  @!P2 ST.E.128 desc[UR36][R6.64], RZ ;  /* 0x000000ff0600a985 */ /* 0x0007e8000c101d24 */
[----:B------:R3:W-:Y:S04]  /*c120*/  @!P3 ST.E.128 desc[UR36][R8.64], RZ ;  /* 0x000000ff0800b985 */ /* 0x0007e8000c101d24 */
[----:B------:R3:W-:Y:S02]  /*c130*/  @!P4 ST.E.128 desc[UR36][R10.64], RZ ;  /* 0x000000ff0a00c985 */ /* 0x0007e4000c101d24 */
.L_x_2106:
[----:B------:R-:W-:Y:S05]  /*c140*/  BSYNC B0 ;  /* 0x0000000000007941 */ /* 0x000fea0003800000 */
.L_x_2101:
[----:B------:R-:W-:Y:S02]  /*c150*/  ULDC UR4, c[0x0][0xc3c] ;  /* 0x00030f0000047ab9 */ /* 0x000fe40000000800 */
[----:B0-----:R-:W-:-:S13]  /*c160*/  ISETP.GE.AND P0, PT, R31, UR4, PT ;  /* 0x000000041f007c0c */ /* 0x001fda000bf06270 */
[----:B------:R-:W-:Y:S05]  /*c170*/  @!P0 BRA `(.L_x_2112) ;  /* 0xffffff4c00388947 */ /* 0x000fea000383ffff */
[----:B------:R-:W-:Y:S05]  /*c180*/  EXIT ;  /* 0x000000000000794d */ /* 0x000fea0003800000 */
.L_x_2059:
        /* <DEDUP_REMOVED lines=16> */
.L_x_2113:
        /* <DEDUP_REMOVED lines=40> */
.L_x_2119:
        /* <DEDUP_REMOVED lines=12> */
.L_x_2118:
[----:B------:R-:W-:Y:S05]  /*c5d0*/  BSYNC B0 ;  /* 0x0000000000007941 */ /* 0x000fea0003800000 */
.L_x_2117:
        /* <DEDUP_REMOVED lines=20> */
.L_x_2115:
[----:B------:R-:W-:-:S04]  /*c720*/  IMAD.IADD R13, R4, 0x1, -R3 ;  /* 0x00000001040d7824 */ /* 0x000fc800078e0a03 */
[----:B------:R-:W-:-:S05]  /*c730*/  IMAD R2, R6, UR5, R13 ;  /* 0x0000000506027c24 */ /* 0x000fca000f8e020d */
[----:B------:R-:W-:Y:S02]  /*c740*/  ISETP.GT.AND P0, PT, R2, UR6, PT ;  /* 0x0000000602007c0c */ /* 0x000fe4000bf04270 */
[----:B------:R-:W0:Y:S11]  /*c750*/  LDC.64 R2, c[0x0][0xc90] ;  /* 0x00032400ff027b82 */ /* 0x000e360000000a00 */
[----:B------:R-:W-:-:S04]  /*c760*/  VOTE.ANY R9, PT, !P0 ;  /* 0x0000000000097806 */ /* 0x000fc800040e0100 */
[----:B------:R-:W1:Y:S02]  /*c770*/  POPC R15, R9 ;  /* 0x00000009000f7309 */ /* 0x000e640000000000 */
[----:B-1----:R-:W-:-:S05]  /*c780*/  IADD3 R19, R15, UR4, RZ ;  /* 0x000000040f137c10 */ /* 0x002fca000fffe0ff */
        /* <DEDUP_REMOVED lines=14> */
.L_x_2120:
        /* <DEDUP_REMOVED lines=8> */
[----:B------:R-:W-:Y:S01]  /*c8f0*/  IMAD.MOV.U32 R3, RZ, RZ, R6 ;  /* 0x000000ffff037224 */ /* 0x000fe200078e0006 */
[----:B------:R-:W-:-:S03]  /*c900*/  MOV R6, R10 ;  /* 0x0000000a00067202 */ /* 0x000fc60000000f00 */
        /* <DEDUP_REMOVED lines=12> */
[----:B------:R-:W-:Y:S01]  /*c9d0*/  IMAD R6, R7, R2, RZ ;  /* 0x0000000207067224 */ /* 0x000fe200078e02ff */
[----:B------:R-:W-:-:S03]  /*c9e0*/  IADD3 R2, -R2, RZ, RZ ;  /* 0x000000ff02027210 */ /* 0x000fc60007ffe1ff */
        /* <DEDUP_REMOVED lines=26> */
[----:B------:R-:W-:-:S06]  /*cb90*/  @P0 IADD3 R2, R2, 0x1, RZ ;  /* 0x0000000102020810 */ /* 0x000fcc0007ffe0ff */
[----:B------:R-:W-:Y:S01]  /*cba0*/  @!P2 IMAD.MOV R2, RZ, RZ, -R2 ;  /* 0x000000ffff02a224 */ /* 0x000fe200078e0a02 */
[----:B------:R-:W-:Y:S01]  /*cbb0*/  @!P1 LOP3.LUT R2, RZ, R7, RZ, 0x33, !PT ;  /* 0x00000007ff029212 */ /* 0x000fe200078e33ff */
[----:B------:R-:W-:-:S03]  /*cbc0*/  IMAD.MOV R7, RZ, RZ, -R7 ;  /* 0x000000ffff077224 */ /* 0x000fc600078e0a07 */
[----:B------:R-:W-:Y:S01]  /*cbd0*/  LOP3.LUT R17, RZ, R2, RZ, 0x33, !PT ;  /* 0x00000002ff117212 */ /* 0x000fe200078e33ff */
[----:B------:R-:W-:-:S04]  /*cbe0*/  IMAD R18, R2, R7, R3 ;  /* 0x0000000702127224 */ /* 0x000fc800078e0203 */
[----:B------:R-:W-:Y:S01]  /*cbf0*/  IMAD.IADD R17, R0, 0x1, R17 ;  /* 0x0000000100117824 */ /* 0x000fe200078e0211 */
[----:B------:R-:W-:Y:S06]  /*cc00*/  BRA `(.L_x_2121) ;  /* 0x0000000000147947 */ /* 0x000fec0003800000 */
.L_x_2116:
[----:B------:R-:W-:Y:S01]  /*cc10*/  ULDC UR4, c[0x0][0xc3c] ;  /* 0x00030f0000047ab9 */ /* 0x000fe20000000800 */
[----:B------:R-:W-:Y:S01]  /*cc20*/  IMAD.MOV.U32 R17, RZ, RZ, RZ ;  /* 0x000000ffff117224 */ /* 0x000fe200078e00ff */
[----:B------:R-:W-:Y:S01]  /*cc30*/  MOV R18, RZ ;  /* 0x000000ff00127202 */ /* 0x000fe20000000f00 */
[----:B------:R-:W-:Y:S02]  /*cc40*/  IMAD.U32 R16, RZ, RZ, UR6 ;  /* 0x00000006ff107e24 */ /* 0x000fe4000f8e00ff */
[----:B------:R-:W-:-:S07]  /*cc50*/  IMAD.U32 R19, RZ, RZ, UR4 ;  /* 0x00000004ff137e24 */ /* 0x000fce000f8e00ff */
.L_x_2121:
[----:B------:R-:W-:-:S13]  /*cc60*/  ISETP.NE.AND P0, PT, R5, RZ, PT ;  /* 0x000000ff0500720c */ /* 0x000fda0003f05270 */
[----:B------:R-:W0:Y:S01]  /*cc70*/  @!P0 S2R R3, SR_CgaCtaId ;  /* 0x0000000000038919 */ /* 0x000e220000008800 */
[----:B------:R-:W-:-:S04]  /*cc80*/  @!P0 MOV R0, 0x400 ;  /* 0x0000040000008802 */ /* 0x000fc80000000f00 */
[----:B0-----:R-:W-:-:S05]  /*cc90*/  @!P0 LEA R0, R3, R0, 0x18 ;  /* 0x0000000003008211 */ /* 0x001fca00078ec0ff */
[----:B------:R1:W-:Y:S01]  /*cca0*/  @!P0 STS.128 [R0+0x2d8d0], R16 ;  /* 0x02d8d01000008388 */ /* 0x0003e20000000c00 */
[----:B------:R-:W-:Y:S06]  /*ccb0*/  BAR.ARV 0x5, 0x200 ;  /* 0x0148000000007b1d */ /* 0x000fec0000002000 */
.L_x_2114:
[----:B------:R2:W-:Y:S01]  /*ccc0*/  STL [R1+0x34], RZ ;  /* 0x000034ff01007387 */ /* 0x0005e20000100800 */
[----:B------:R-:W-:Y:S01]  /*ccd0*/  ULDC UR4, c[0x0][0xc3c] ;  /* 0x00030f0000047ab9 */ /* 0x000fe20000000800 */
[----:B------:R-:W-:Y:S01]  /*cce0*/  IMAD.MOV.U32 R29, RZ, RZ, 0x1 ;  /* 0x00000001ff1d7424 */ /* 0x000fe200078e00ff */
[----:B0-----:R-:W-:Y:S01]  /*ccf0*/  ISETP.GE.AND P0, PT, R19, UR4, PT ;  /* 0x0000000413007c0c */ /* 0x001fe2000bf06270 */
[----:B------:R-:W-:-:S12]  /*cd00*/  IMAD.MOV.U32 R26, RZ, RZ, RZ ;  /* 0x000000ffff1a7224 */ /* 0x000fd800078e00ff */
[----:B--2---:R-:W-:Y:S05]  /*cd10*/  @P0 BRA `(.L_x_2122) ;  /* 0x0000004800640947 */ /* 0x004fea0003800000 */
[----:B------:R-:W2:Y:S01]  /*cd20*/  LDL R6, [R1+0x1c] ;  /* 0x00001c0001067983 */ /* 0x000ea20000100800 */
[----:B------:R-:W1:Y:S01]  /*cd30*/  S2R R3, SR_TID.X ;  /* 0x0000000000037919 */ /* 0x000e620000002100 */
[----:B------:R-:W0:Y:S01]  /*cd40*/  S2UR UR5, SR_CgaCtaId ;  /* 0x00000000000579c3 */ /* 0x000e220000008800 */
[----:B------:R-:W-:Y:S01]  /*cd50*/  UMOV UR4, 0x400 ;  /* 0x0000040000047882 */ /* 0x000fe20000000000 */
[C---:B-1----:R-:W-:Y:S01]  /*cd60*/  IMAD.SHL.U32 R0, R3.reuse, 0x8, RZ ;  /* 0x0000000803007824 */ /* 0x042fe200078e00ff */
[C---:B------:R-:W-:Y:S01]  /*cd70*/  LOP3.LUT R5, R3.reuse, 0x7f, RZ, 0xc0, !PT ;  /* 0x0000007f03057812 */ /* 0x040fe200078ec0ff */
[----:B------:R-:W-:-:S03]  /*cd80*/  IMAD.SHL.U32 R4, R3, 0x20, RZ ;  /* 0x0000002003047824 */ /* 0x000fc600078e00ff */
[----:B------:R-:W-:Y:S01]  /*cd90*/  LOP3.LUT R2, R0, 0xd8, RZ, 0xc0, !PT ;  /* 0x000000d800027812 */ /* 0x000fe200078ec0ff */
[----:B0-----:R-:W-:-:S03]  /*cda0*/  ULEA UR4, UR5, UR4, 0x18 ;  /* 0x0000000405047291 */ /* 0x001fc6000f8ec03f */
[----:B------:R-:W-:Y:S02]  /*cdb0*/  LOP3.LUT R3, R2, 0x18, R3, 0x78, !PT ;  /* 0x0000001802037812 */ /* 0x000fe400078e7803 */
[----:B------:R-:W-:Y:S01]  /*cdc0*/  SHF.R.U32.HI R5, RZ, 0x2, R5 ;  /* 0x00000002ff057819 */ /* 0x000fe20000011605 */
[----:B------:R-:W-:Y:S01]  /*cdd0*/  IMAD.U32 R23, RZ, RZ, UR4 ;  /* 0x00000004ff177e24 */ /* 0x000fe2000f8e00ff */
[----:B------:R-:W-:Y:S01]  /*cde0*/  BSSY B8, `(.L_x_2122) ;  /* 0x000048c000087945 */ /* 0x000fe20003800000 */
[----:B------:R-:W-:Y:S01]  /*cdf0*/  IMAD.MOV.U32 R29, RZ, RZ, 0x1 ;  /* 0x00000001ff1d7424 */ /* 0x000fe200078e00ff */
[----:B------:R-:W-:Y:S01]  /*ce00*/  MOV R26, RZ ;  /* 0x000000ff001a7202 */ /* 0x000fe20000000f00 */
[----:B------:R-:W-:Y:S01]  /*ce10*/  ULDC UR38, c[0x0][0xc] ;  /* 0x0000030000267ab9 */ /* 0x000fe20000000800 */
[----:B--2---:R-:W-:Y:S02]  /*ce20*/  LOP3.LUT R2, R6, 0x2, RZ, 0xfc, !PT ;  /* 0x0000000206027812 */ /* 0x004fe400078efcff */
        /* <DEDUP_REMOVED lines=10> */
.L_x_2183:
        /* <DEDUP_REMOVED lines=39> */
[----:B0-----:R-:W-:-:S03]  /*d140*/  IMAD.U32 R0, RZ, RZ, UR4 ;  /* 0x00000004ff007e24 */ /* 0x001fc6000f8e00ff */
[----:B----4-:R1:W-:Y:S01]  /*d150*/  @P0 STL [R1+0x20], R4 ;  /* 0x0000200401000387 */ /* 0x0103e20000100800 */
[----:B------:R-:W-:Y:S05]  /*d160*/  @P0 BRA `(.L_x_2123) ;  /* 0x0000000000200947 */ /* 0x000fea0003800000 */
[----:B------:R-:W-:Y:S02]  /*d170*/  ULDC UR4, c[0x0][0x288] ;  /* 0x0000a20000047ab9 */ /* 0x000fe40000000800 */
[----:B-1----:R-:W-:-:S05]  /*d180*/  MOV R4, UR4 ;  /* 0x0000000400047c02 */ /* 0x002fca0008000f00 */
[----:B------:R0:W-:Y:S01]  /*d190*/  STL [R1+0x20], R4 ;  /* 0x0000200401007387 */ /* 0x0001e20000100800 */
[----:B------:R-:W-:Y:S05]  /*d1a0*/  @!P2 BRA `(.L_x_2123) ;  /* 0x000000000010a947 */ /* 0x000fea0003800000 */
[----:B0-----:R-:W2:Y:S04]  /*d1b0*/  LDG.E R4, desc[UR36][R2.64] ;  /* 0x0000002402047981 */ /* 0x001ea8000c1e1900 */
[----:B------:R-:W2:Y:S02]  /*d1c0*/  LDG.E R2, desc[UR36][R2.64+0x4] ;  /* 0x0000042402027981 */ /* 0x000ea4000c1e1900 */
[----:B--2---:R-:W-:-:S05]  /*d1d0*/  IMAD.IADD R2, R2, 0x1, -R4 ;  /* 0x0000000102027824 */ /* 0x004fca00078e0a04 */
[----:B------:R2:W-:Y:S02]  /*d1e0*/  STL [R1+0x20], R2 ;  /* 0x0000200201007387 */ /* 0x0005e40000100800 */
.L_x_2123:
        /* <DEDUP_REMOVED lines=10> */
.L_x_2124:
        /* <DEDUP_REMOVED lines=9> */
.L_x_2125:
[----:B------:R-:W3:Y:S01]  /*d320*/  LDL R6, [R1+0x20] ;  /* 0x0000200001067983 */ /* 0x000ee20000100800 */
[----:B0-2---:R-:W0:Y:S01]  /*d330*/  LDC R2, c[0x0][0x448] ;  /* 0x00011200ff027b82 */ /* 0x005e220000000800 */
[----:B-----5:R-:W-:Y:S01]  /*d340*/  IMAD.IADD R5, R0, 0x1, -R7 ;  /* 0x0000000100057824 */ /* 0x020fe200078e0a07 */
[----:B------:R-:W-:Y:S01]  /*d350*/  LOP3.LUT R22, R22, 0xffffffdf, RZ, 0xc0, !PT ;  /* 0xffffffdf16167812 */ /* 0x000fe200078ec0ff */
[----:B------:R-:W-:Y:S03]  /*d360*/  BSSY B7, `(.L_x_2126) ;  /* 0x0000372000077945 */ /* 0x000fe60003800000 */
[----:B------:R1:W-:Y:S01]  /*d370*/  STL [R1+0xc], R5 ;  /* 0x00000c0501007387 */ /* 0x0003e20000100800 */
[----:B0-----:R-:W-:Y:S01]  /*d380*/  ISETP.NE.AND P0, PT, R2, 0x1, PT ;  /* 0x000000010200780c */ /* 0x001fe20003f05270 */
[----:B------:R-:W-:-:S04]  /*d390*/  IMAD R2, R17, 0xc0, RZ ;  /* 0x000000c011027824 */ /* 0x000fc800078e02ff */
[----:B------:R-:W-:-:S08]  /*d3a0*/  VIADD R2, R2, 0xbf ;  /* 0x000000bf02027836 */ /* 0x000fd00000000000 */
[----:B------:R-:W0:Y:S01]  /*d3b0*/  @P0 LDC R4, c[0x0][0x44c] ;  /* 0x00011300ff040b82 */ /* 0x000e220000000800 */
[----:B------:R-:W-:-:S07]  /*d3c0*/  @P0 LOP3.LUT R22, R22, 0x20, RZ, 0xfc, !PT ;  /* 0x0000002016160812 */ /* 0x000fce00078efcff */
[----:B------:R-:W2:Y:S01]  /*d3d0*/  @P0 LDC R3, c[0x0][0x450] ;  /* 0x00011400ff030b82 */ /* 0x000ea20000000800 */
[----:B0-----:R-:W-:-:S05]  /*d3e0*/  @P0 IMAD.HI.U32 R4, R2, R4, RZ ;  /* 0x0000000402040227 */ /* 0x001fca00078e00ff */
[----:B--2---:R-:W-:Y:S02]  /*d3f0*/  @P0 SHF.R.U32.HI R2, RZ, R3, R4 ;  /* 0x00000003ff020219 */ /* 0x004fe40000011604 */
[----:B---3--:R-:W-:-:S05]  /*d400*/  IADD3 R0, R5, 0x80, -R6 ;  /* 0x0000008005007810 */ /* 0x008fca0007ffe806 */
[----:B------:R-:W-:-:S05]  /*d410*/  IMAD.IADD R0, R0, 0x1, R2 ;  /* 0x0000000100007824 */ /* 0x000fca00078e0202 */
[----:B------:R-:W-:-:S04]  /*d420*/  SHF.R.S32.HI R2, RZ, 0x1f, R0 ;  /* 0x0000001fff027819 */ /* 0x000fc80000011400 */
[----:B------:R-:W-:Y:S02]  /*d430*/  LEA.HI R0, R2, R0, RZ, 0x7 ;  /* 0x0000000002007211 */ /* 0x000fe400078f38ff */
[----:B------:R-:W-:Y:S02]  /*d440*/  IADD3 R2, R5, 0x7f, RZ ;  /* 0x0000007f05027810 */ /* 0x000fe40007ffe0ff */
[----:B------:R-:W-:Y:S02]  /*d450*/  SHF.R.S32.HI R0, RZ, 0x7, R0 ;  /* 0x00000007ff007819 */ /* 0x000fe40000011400 */
[----:B------:R-:W-:-:S04]  /*d460*/  SHF.R.S32.HI R3, RZ, 0x1f, R2 ;  /* 0x0000001fff037819 */ /* 0x000fc80000011402 */
[----:B------:R-:W-:-:S04]  /*d470*/  LEA.HI R2, R3, R2, RZ, 0x7 ;  /* 0x0000000203027211 */ /* 0x000fc800078f38ff */
[----:B------:R-:W-:-:S04]  /*d480*/  SHF.R.S32.HI R2, RZ, 0x7, R2 ;  /* 0x00000007ff027819 */ /* 0x000fc80000011402 */
[----:B------:R-:W-:-:S04]  /*d490*/  VIMNMX R4, R2, R0, PT ;  /* 0x0000000002047248 */ /* 0x000fc80003fe0100 */
[----:B------:R-:W-:Y:S01]  /*d4a0*/  ISETP.GT.AND P0, PT, R4, RZ, PT ;  /* 0x000000ff0400720c */ /* 0x000fe20003f04270 */
[----:B------:R1:W-:-:S12]  /*d4b0*/  STL [R1+0x24], R4 ;  /* 0x0000240401007387 */ /* 0x0003d80000100800 */
[----:B-1----:R-:W-:Y:S05]  /*d4c0*/  @P0 BRA `(.L_x_2127) ;  /* 0x0000000000440947 */ /* 0x002fea0003800000 */
[----:B------:R-:W0:Y:S02]  /*d4d0*/  S2R R5, SR_TID.X ;  /* 0x0000000000057919 */ /* 0x000e240000002100 */
[----:B0-----:R-:W-:-:S04]  /*d4e0*/  LOP3.LUT R5, R5, 0x7f, RZ, 0xc0, !PT ;  /* 0x0000007f05057812 */ /* 0x001fc800078ec0ff */
[----:B------:R-:W-:-:S13]  /*d4f0*/  ISETP.NE.AND P0, PT, R5, RZ, PT ;  /* 0x000000ff0500720c */ /* 0x000fda0003f05270 */
[----:B------:R-:W-:Y:S05]  /*d500*/  @P0 BRA `(.L_x_2128) ;  /* 0x00000034005c0947 */ /* 0x000fea0003800000 */
[----:B------:R-:W0:Y:S01]  /*d510*/  S2R R5, SR_LANEID ;  /* 0x0000000000057919 */ /* 0x000e220000000000 */
        /* <DEDUP_REMOVED lines=10> */
[----:B0-----:R-:W-:Y:S01]  /*d5c0*/  IADD3 R16, R0, UR38, R7 ;  /* 0x0000002600107c10 */ /* 0x001fe2000fffe007 */
[----:B------:R-:W-:Y:S06]  /*d5d0*/  BRA `(.L_x_2128) ;  /* 0x0000003400287947 */ /* 0x000fec0003800000 */
.L_x_2127:
        /* <DEDUP_REMOVED lines=20> */
.L_x_2130:
[----:B------:R-:W-:Y:S05]  /*d720*/  BSYNC B6 ;  /* 0x0000000000067941 */ /* 0x000fea0003800000 */
.L_x_2129:
        /* <DEDUP_REMOVED lines=20> */
.L_x_2133:
[----:B------:R0:W1:Y:S01]  /*d870*/  LDC.64 R2, c[0x4][R27] ;  /* 0x010000001b027b82 */ /* 0x0000620000000a00 */
[----:B------:R-:W-:Y:S01]  /*d880*/  ULDC.64 UR6, c[0x4][0x88] ;  /* 0x0100220000067ab9 */ /* 0x000fe20000000a00 */
[----:B------:R-:W-:Y:S01]  /*d890*/  ULDC.64 UR8, c[0x4][0x90] ;  /* 0x0100240000087ab9 */ /* 0x000fe20000000a00 */
[----:B------:R-:W-:Y:S01]  /*d8a0*/  ULDC.64 UR4, c[0x4][0x18] ;  /* 0x0100060000047ab9 */ /* 0x000fe20000000a00 */
[----:B------:R-:W-:Y:S01]  /*d8b0*/  MOV R4, UR6 ;  /* 0x0000000600047c02 */ /* 0x000fe20008000f00 */
[----:B------:R-:W-:Y:S01]  /*d8c0*/  IMAD.U32 R5, RZ, RZ, UR7 ;  /* 0x00000007ff057e24 */ /* 0x000fe2000f8e00ff */
[----:B------:R-:W-:Y:S01]  /*d8d0*/  MOV R12, 0x1 ;  /* 0x00000001000c7802 */ /* 0x000fe20000000f00 */
[----:B------:R-:W-:Y:S02]  /*d8e0*/  IMAD.U32 R6, RZ, RZ, UR8 ;  /* 0x00000008ff067e24 */ /* 0x000fe4000f8e00ff */
[----:B------:R-:W-:Y:S02]  /*d8f0*/  IMAD.U32 R7, RZ, RZ, UR9 ;  /* 0x00000009ff077e24 */ /* 0x000fe4000f8e00ff */
[----:B------:R-:W-:-:S02]  /*d900*/  IMAD.U32 R10, RZ, RZ, UR4 ;  /* 0x00000004ff0a7e24 */ /* 0x000fc4000f8e00ff */
[----:B------:R-:W-:Y:S02]  /*d910*/  IMAD.U32 R11, RZ, RZ, UR5 ;  /* 0x00000005ff0b7e24 */ /* 0x000fe4000f8e00ff */
[----:B------:R-:W-:Y:S02]  /*d920*/  IMAD.MOV.U32 R8, RZ, RZ, 0x70 ;  /* 0x00000070ff087424 */ /* 0x000fe400078e00ff */
[----:B0-----:R-:W-:-:S07]  /*d930*/  IMAD.MOV.U32 R13, RZ, RZ, RZ ;  /* 0x000000ffff0d7224 */ /* 0x001fce00078e00ff */
[----:B------:R-:W-:-:S07]  /*d940*/  LEPC R20, `(.L_x_2132) ;  /* 0x000000001014794e */ /* 0x000fce0000000000 */
[----:B-1----:R-:W-:Y:S05]  /*d950*/  CALL.ABS.NOINC R2 ;  /* 0x0000000002007343 */ /* 0x002fea0003c00000 */
.L_x_2132:
[----:B------:R-:W-:Y:S05]  /*d960*/  BSYNC B6 ;  /* 0x0000000000067941 */ /* 0x000fea0003800000 */
.L_x_2131:
[----:B------:R0:W2:Y:S01]  /*d970*/  LDL R20, [R1+0x8] ;  /* 0x0000080001147983 */ /* 0x0000a20000100800 */
[----:B------:R-:W-:Y:S01]  /*d980*/  ULDC.64 UR4, c[0x0][0x9f8] ;  /* 0x00027e0000047ab9 */ /* 0x000fe20000000a00 */
[----:B------:R-:W1:Y:S01]  /*d990*/  LDC R7, c[0x0][0x430] ;  /* 0x00010c00ff077b82 */ /* 0x000e620000000800 */
[----:B------:R-:W-:Y:S01]  /*d9a0*/  ISETP.NE.U32.AND P0, PT, RZ, UR4, PT ;  /* 0x00000004ff007c0c */ /* 0x000fe2000bf05070 */
[----:B------:R-:W3:Y:S03]  /*d9b0*/  LDL R27, [R1+0x24] ;  /* 0x00002400011b7983 */ /* 0x000ee60000100800 */
[----:B------:R-:W-:Y:S01]  /*d9c0*/  ISETP.NE.AND.EX P0, PT, RZ, UR5, PT, P0 ;  /* 0x00000005ff007c0c */ /* 0x000fe2000bf05300 */
[----:B------:R-:W4:Y:S04]  /*d9d0*/  LDL R21, [R1+0xc] ;  /* 0x00000c0001157983 */ /* 0x000f280000100800 */
[----:B------:R-:W4:Y:S08]  /*d9e0*/  LDL R2, [R1+0x10] ;  /* 0x0000100001027983 */ /* 0x000f300000100800 */
[----:B------:R-:W-:Y:S01]  /*d9f0*/  @P0 IADD3 R24, P1, R24, UR4, RZ ;  /* 0x0000000418180c10 */ /* 0x000fe2000ff3e0ff */
[----:B------:R-:W0:Y:S01]  /*da00*/  S2R R3, SR_TID.X ;  /* 0x0000000000037919 */ /* 0x000e220000002100 */
[----:B------:R-:W0:Y:S02]  /*da10*/  S2R R0, SR_TID.X ;  /* 0x0000000000007919 */ /* 0x000e240000002100 */
[----:B------:R-:W-:Y:S01]  /*da20*/  @P0 IADD3.X R25, R25, UR5, RZ, P1, !PT ;  /* 0x0000000519190c10 */ /* 0x000fe20008ffe4ff */
[----:B------:R-:W-:-:S04]  /*da30*/  ULDC UR4, c[0x0][0x2f4] ;  /* 0x0000bd0000047ab9 */ /* 0x000fc80000000800 */
[----:B--2---:R-:W2:Y:S01]  /*da40*/  @P0 LDG.E R20, desc[UR36][R24.64] ;  /* 0x0000002418140981 */ /* 0x004ea2000c1e1900 */
[----:B-1----:R-:W-:Y:S01]  /*da50*/  ISETP.NE.AND P2, PT, R7, 0x1, PT ;  /* 0x000000010700780c */ /* 0x002fe20003f45270 */
[----:B0-----:R-:W-:Y:S01]  /*da60*/  IMAD.SHL.U32 R3, R3, 0x20, RZ ;  /* 0x0000002003037824 */ /* 0x001fe200078e00ff */
[----:B------:R-:W-:Y:S01]  /*da70*/  LOP3.LUT R0, R0, 0x7f, RZ, 0xc0, !PT ;  /* 0x0000007f00007812 */ /* 0x000fe200078ec0ff */
[----:B---3--:R-:W-:-:S03]  /*da80*/  VIADD R27, R27, 0xffffffff ;  /* 0xffffffff1b1b7836 */ /* 0x008fc60000000000 */
[----:B------:R-:W-:Y:S01]  /*da90*/  SHF.R.U32.HI R0, RZ, 0x2, R0 ;  /* 0x00000002ff007819 */ /* 0x000fe20000011600 */
[----:B------:R-:W-:Y:S01]  /*daa0*/  IMAD.SHL.U32 R8, R27, 0x80, RZ ;  /* 0x000000801b087824 */ /* 0x000fe200078e00ff */
[----:B------:R-:W-:-:S04]  /*dab0*/  LOP3.LUT R3, R3, 0x60, RZ, 0xc0, !PT ;  /* 0x0000006003037812 */ /* 0x000fc800078ec0ff */
[----:B------:R-:W-:Y:S01]  /*dac0*/  LOP3.LUT R4, R8, R0, R3, 0xfe, !PT ;  /* 0x0000000008047212 */ /* 0x000fe200078efe03 */
[----:B------:R-:W0:Y:S08]  /*dad0*/  @P2 LDC R5, c[0x0][0x434] ;  /* 0x00010d00ff052b82 */ /* 0x000e300000000800 */
[----:B------:R-:W1:Y:S01]  /*dae0*/  @P2 LDC R0, c[0x0][0x438] ;  /* 0x00010e00ff002b82 */ /* 0x000e620000000800 */
[----:B------:R-:W3:Y:S01]  /*daf0*/  S2R R9, SR_TID.X ;  /* 0x0000000000097919 */ /* 0x000ee20000002100 */
[----:B------:R-:W-:-:S04]  /*db00*/  LOP3.LUT R22, R22, 0xffffffef, RZ, 0xc0, !PT ;  /* 0xffffffef16167812 */ /* 0x000fc800078ec0ff */
[----:B------:R-:W-:-:S04]  /*db10*/  @P2 LOP3.LUT R22, R22, 0x10, RZ, 0xfc, !PT ;  /* 0x0000001016162812 */ /* 0x000fc800078efcff */
        /* <DEDUP_REMOVED lines=16> */
[----:B------:R-:W0:Y:S01]  /*dc20*/  @!P0 LDC.64 R2, c[0x0][0x418] ;  /* 0x00010600ff028b82 */ /* 0x000e220000000a00 */
[----:B---3--:R-:W-:-:S05]  /*dc30*/  IMAD.SHL.U32 R20, R9, 0x8, RZ ;  /* 0x0000000809147824 */ /* 0x008fca00078e00ff */
[----:B------:R-:W-:Y:S01]  /*dc40*/  LOP3.LUT R20, R20, 0x18, RZ, 0xc0, !PT ;  /* 0x0000001814147812 */ /* 0x000fe200078ec0ff */
[----:B------:R-:W-:-:S03]  /*dc50*/  @!P0 IMAD.IADD R0, R7, 0x1, R0 ;  /* 0x0000000107008824 */ /* 0x000fc600078e0200 */
[C---:B------:R-:W-:Y:S01]  /*dc60*/  ISETP.GE.AND P2, PT, R20.reuse, UR4, PT ;  /* 0x0000000414007c0c */ /* 0x040fe2000bf46270 */
[----:B------:R1:W-:Y:S01]  /*dc70*/  STL [R1+0x14], R5 ;  /* 0x0000140501007387 */ /* 0x0003e20000100800 */
[C---:B------:R-:W-:Y:S02]  /*dc80*/  LOP3.LUT R10, R20.reuse, 0x20, RZ, 0xfc, !PT ;  /* 0x00000020140a7812 */ /* 0x040fe400078efcff */
[----:B------:R-:W-:Y:S02]  /*dc90*/  LOP3.LUT R9, R20, 0x40, RZ, 0xfc, !PT ;  /* 0x0000004014097812 */ /* 0x000fe400078efcff */
[----:B0-----:R-:W-:-:S04]  /*dca0*/  @!P0 LEA R2, P1, R6, R2, 0x2 ;  /* 0x0000000206028211 */ /* 0x001fc800078210ff */
[----:B------:R-:W-:Y:S01]  /*dcb0*/  @!P0 LEA.HI.X R3, R6, R3, R0, 0x2, P1 ;  /* 0x0000000306038211 */ /* 0x000fe200008f1400 */
[----:B------:R-:W-:Y:S01]  /*dcc0*/  IMAD.MOV.U32 R0, RZ, RZ, RZ ;  /* 0x000000ffff007224 */ /* 0x000fe200078e00ff */
[----:B------:R-:W-:Y:S02]  /*dcd0*/  ISETP.GE.AND P1, PT, R10, UR4, PT ;  /* 0x000000040a007c0c */ /* 0x000fe4000bf26270 */
[----:B------:R-:W-:-:S03]  /*dce0*/  @P2 LOP3.LUT R22, R22, 0x4, RZ, 0xfc, !PT ;  /* 0x0000000416162812 */ /* 0x000fc600078efcff */
[----:B------:R1:W5:Y:S01]  /*dcf0*/  @!P0 LDG.E R0, desc[UR36][R2.64] ;  /* 0x0000002402008981 */ /* 0x000362000c1e1900 */
[----:B------:R-:W-:Y:S02]  /*dd00*/  ISETP.GE.AND P0, PT, R9, UR4, PT ;  /* 0x0000000409007c0c */ /* 0x000fe4000bf06270 */
[----:B------:R-:W-:-:S04]  /*dd10*/  LOP3.LUT R22, R22, 0xfffffffe, RZ, 0xc0, !PT ;  /* 0xfffffffe16167812 */ /* 0x000fc800078ec0ff */
[----:B------:R-:W-:-:S04]  /*dd20*/  LOP3.LUT R22, R22, 0xfffffffd, RZ, 0xc0, !PT ;  /* 0xfffffffd16167812 */ /* 0x000fc800078ec0ff */
[----:B------:R-:W-:-:S04]  /*dd30*/  @P1 LOP3.LUT R22, R22, 0x2, RZ, 0xfc, !PT ;  /* 0x0000000216161812 */ /* 0x000fc800078efcff */
[----:B------:R-:W-:Y:S01]  /*dd40*/  @P0 LOP3.LUT R22, R22, 0x1, RZ, 0xfc, !PT ;  /* 0x0000000116160812 */ /* 0x000fe200078efcff */
[----:B-1----:R-:W-:Y:S06]  /*dd50*/  BRA.DIV UR5, `(.L_x_2134) ;  /* 0x0000003e05e07947 */ /* 0x002fec000b800000 */
.L_x_2200:
[----:B------:R-:W2:Y:S01]  /*dd60*/  LDL R2, [R1+0x38] ;  /* 0x0000380001027983 */ /* 0x000ea20000100800 */
[----:B------:R-:W-:Y:S02]  /*dd70*/  SHF.R.S32.HI R9, RZ, 0x1f, R18 ;  /* 0x0000001fff097819 */ /* 0x000fe40000011412 */
[----:B------:R-:W-:-:S03]  /*dd80*/  LOP3.LUT R22, R22, 0xfffffff7, RZ, 0xc0, !PT ;  /* 0xfffffff716167812 */ /* 0x000fc600078ec0ff */
[----:B------:R0:W-:Y:S01]  /*dd90*/  STL [R1+0x4], R9 ;  /* 0x0000040901007387 */ /* 0x0001e20000100800 */
[----:B--2---:R-:W-:-:S13]  /*dda0*/  ISETP.NE.AND P0, PT, R2, 0x3, PT ;  /* 0x000000030200780c */ /* 0x004fda0003f05270 */
[----:B------:R-:W-:Y:S01]  /*ddb0*/  @P0 LOP3.LUT R22, R22, 0x8, RZ, 0xfc, !PT ;  /* 0x0000000816160812 */ /* 0x000fe200078efcff */
[----:B0-----:R-:W-:Y:S06]  /*ddc0*/  @!P0 BRA `(.L_x_2135) ;  /* 0x0000000000048947 */ /* 0x001fec0003800000 */
[----:B------:R-:W-:Y:S01]  /*ddd0*/  BPT.TRAP 0x1 ;  /* 0x000000040000795c */ /* 0x000fe20000300000 */
.L_x_2135:
        /* <DEDUP_REMOVED lines=19> */
[----:B------:R-:W-:Y:S01]  /*df10*/  IMAD.IADD R25, R3, 0x1, R7 ;  /* 0x0000000103197824 */ /* 0x000fe200078e0207 */
[----:B------:R-:W-:-:S04]  /*df20*/  SHF.L.U32 R3, R29, 0x1f, RZ ;  /* 0x0000001f1d037819 */ /* 0x000fc800000006ff */
[----:B------:R-:W-:Y:S02]  /*df30*/  LEA.HI.X R25, R2, UR5, R25, 0x1, P0 ;  /* 0x0000000502197c11 */ /* 0x000fe400080f0c19 */
[----:B------:R-:W-:-:S04]  /*df40*/  LEA R2, R26, R23, 0x3 ;  /* 0x000000171a027211 */ /* 0x000fc800078e18ff */
[----:B------:R-:W0:Y:S02]  /*df50*/  SYNCS.PHASECHK.TRANS64.TRYWAIT P0, [R2+URZ+0x2d840], R3 ;  /* 0x02d84003020075a7 */ /* 0x000e24000800017f */
[----:B0-----:R-:W-:Y:S05]  /*df60*/  @!P0 BRA `(.L_x_2137) ;  /* 0x0000003c00908947 */ /* 0x001fea0003800000 */
.L_x_2201:
[----:B------:R-:W-:Y:S05]  /*df70*/  BSYNC B0 ;  /* 0x0000000000007941 */ /* 0x000fea0003800000 */
.L_x_2136:
[----:B------:R-:W2:Y:S01]  /*df80*/  LDL R7, [R1+0x4] ;  /* 0x0000040001077983 */ /* 0x000ea20000100800 */
[----:B------:R-:W-:-:S03]  /*df90*/  ULDC.64 UR4, c[0x0][0x300] ;  /* 0x0000c00000047ab9 */ /* 0x000fc60000000a00 */
[----:B------:R-:W3:Y:S01]  /*dfa0*/  LDL R12, [R1+0xc] ;  /* 0x00000c00010c7983 */ /* 0x000ee20000100800 */
[----:B------:R-:W-:Y:S01]  /*dfb0*/  IMAD R5, R5, UR4, RZ ;  /* 0x0000000405057c24 */ /* 0x000fe2000f8e02ff */
[----:B------:R-:W-:Y:S01]  /*dfc0*/  LOP3.LUT P4, RZ, R22, 0x4, RZ, 0xc0, !PT ;  /* 0x0000000416ff7812 */ /* 0x000fe2000788c0ff */
[----:B------:R-:W1:Y:S02]  /*dfd0*/  S2R R9, SR_TID.X ;  /* 0x0000000000097919 */ /* 0x000e640000002100 */
[----:B0-----:R-:W-:Y:S01]  /*dfe0*/  IMAD R3, R4, UR5, R5 ;  /* 0x0000000504037c24 */ /* 0x001fe2000f8e0205 */
        /* <DEDUP_REMOVED lines=13> */
[----:B------:R-:W0:Y:S02]  /*e0c0*/  S2R R7, SR_TID.X ;  /* 0x0000000000077919 */ /* 0x000e240000002100 */
[----:B------:R-:W-:Y:S01]  /*e0d0*/  IMAD R0, R18, UR5, R0 ;  /* 0x0000000512007c24 */ /* 0x000fe2000f8e0200 */
[----:B------:R-:W-:-:S03]  /*e0e0*/  ULDC.64 UR4, c[0x0][0x2e8] ;  /* 0x0000ba0000047ab9 */ /* 0x000fc60000000a00 */
[----:B------:R-:W-:Y:S01]  /*e0f0*/  IMAD.IADD R6, R5, 0x1, R0 ;  /* 0x0000000105067824 */ /* 0x000fe200078e0200 */
        /* <DEDUP_REMOVED lines=16> */
[----:B------:R-:W-:-:S03]  /*e200*/  @P0 IMAD R8, R7, 0x2, R23 ;  /* 0x0000000207080824 */ /* 0x000fc600078e0217 */
[----:B------:R-:W1:Y:S01]  /*e210*/  SHFL.IDX PT, R4, R6, RZ, 0x1c1f ;  /* 0x001c1fff06047589 */ /* 0x000e6200000e0000 */
[----:B0-----:R-:W-:-:S04]  /*e220*/  @P0 LEA R5, P1, R9, R5, 0x1 ;  /* 0x0000000509050211 */ /* 0x001fc800078208ff */
[----:B-1----:R-:W-:Y:S02]  /*e230*/  @P0 IADD3.X R4, RZ, R4, RZ, P1, !PT ;  /* 0x00000004ff040210 */ /* 0x002fe40000ffe4ff */
        /* <DEDUP_REMOVED lines=33> */
.L_x_2211:
[----:B------:R-:W-:-:S13]  /*e450*/  ISETP.GE.AND P0, PT, R3, 0x61, PT ;  /* 0x000000610300780c */ /* 0x000fda0003f06270 */
[----:B01----:R-:W-:Y:S02]  /*e460*/  @P0 LEA R4, P1, R9, R0, 0x1 ;  /* 0x0000000009040211 */ /* 0x003fe400078208ff */
[----:B------:R-:W-:-:S03]  /*e470*/  @P0 LEA R7, R7, R23, 0x1 ;  /* 0x0000001707070211 */ /* 0x000fc600078e08ff */
        /* <DEDUP_REMOVED lines=9> */
.L_x_2139:
        /* <DEDUP_REMOVED lines=11> */
.L_x_2140:
[----:B------:R1:W5:Y:S01]  /*e5c0*/  LDL.LU R0, [R1+0x28] ;  /* 0x0000280001007983 */ /* 0x0003620000300800 */
[----:B------:R-:W-:Y:S01]  /*e5d0*/  LOP3.LUT P0, RZ, R22, 0x40, RZ, 0xc0, !PT ;  /* 0x0000004016ff7812 */ /* 0x000fe2000780c0ff */
[----:B------:R1:W-:Y:S02]  /*e5e0*/  SYNCS.ARRIVE.TRANS64.A1T0 RZ, [R2+URZ+0x2d830], RZ ;  /* 0x02d830ff02ff79a7 */ /* 0x0003e4000810003f */
[----:B------:R1:W5:Y:S10]  /*e5f0*/  LDL.LU R3, [R1] ;  /* 0x0000000001037983 */ /* 0x0003740000300800 */
[----:B------:R-:W-:Y:S05]  /*e600*/  WARPSYNC.ALL ;  /* 0x0000000000007948 */ /* 0x000fea0003800000 */
[----:B------:R-:W-:Y:S01]  /*e610*/  ULDC.64 UR4, c[0x0][0x298] ;  /* 0x0000a60000047ab9 */ /* 0x000fe20000000a00 */
[----:B-1----:R-:W-:Y:S01]  /*e620*/  VIADD R2, R23, 0xc400 ;  /* 0x0000c40017027836 */ /* 0x002fe20000000000 */
[----:B------:R-:W-:Y:S01]  /*e630*/  SEL R28, R28, RZ, !P0 ;  /* 0x000000ff1c1c7207 */ /* 0x000fe20004000000 */
[----:B------:R-:W-:Y:S01]  /*e640*/  BSSY B6, `(.L_x_2141) ;  /* 0x000001d000067945 */ /* 0x000fe20003800000 */
[----:B------:R-:W-:Y:S01]  /*e650*/  BAR.SYNC.DEFER_BLOCKING 0x8, 0x200 ;  /* 0x0208000000007b1d */ /* 0x000fe20000010000 */
[----:B-----5:R-:W-:-:S02]  /*e660*/  SEL R0, R0, RZ, !P0 ;  /* 0x000000ff00007207 */ /* 0x020fc40004000000 */
[----:B------:R-:W-:Y:S01]  /*e670*/  LOP3.LUT P0, RZ, R2, 0x1bf, RZ, 0xc0, !PT ;  /* 0x000001bf02ff7812 */ /* 0x000fe2000780c0ff */
[----:B0-----:R-:W-:Y:S02]  /*e680*/  IMAD.WIDE.U32 R4, R3, UR4, RZ ;  /* 0x0000000403047c25 */ /* 0x001fe4000f8e00ff */
[----:B------:R0:W-:Y:S04]  /*e690*/  STL [R1+0x30], R0 ;  /* 0x0000300001007387 */ /* 0x0001e80000100800 */
[----:B------:R1:W-:Y:S01]  /*e6a0*/  STL.64 [R1+0x28], R4 ;  /* 0x0000280401007387 */ /* 0x0003e20000100a00 */
[----:B0-----:R-:W-:-:S05]  /*e6b0*/  SHF.R.S32.HI R0, RZ, 0x1f, R3 ;  /* 0x0000001fff007819 */ /* 0x001fca0000011403 */
[----:B------:R-:W-:-:S04]  /*e6c0*/  IMAD R0, R0, UR4, RZ ;  /* 0x0000000400007c24 */ /* 0x000fc8000f8e02ff */
        /* <DEDUP_REMOVED lines=8> */
[----:B-1----:R-:W-:Y:S01]  /*e750*/  IMAD.U32 R4, RZ, RZ, UR6 ;  /* 0x00000006ff047e24 */ /* 0x002fe2000f8e00ff */
        /* <DEDUP_REMOVED lines=11> */
.L_x_2142:
[----:B------:R-:W-:Y:S05]  /*e810*/  BSYNC B6 ;  /* 0x0000000000067941 */ /* 0x000fea0003800000 */
.L_x_2141:
[----:B------:R-:W2:Y:S01]  /*e820*/  LDL.LU R21, [R1+0x30] ;  /* 0x0000300001157983 */ /* 0x000ea20000300800 */
[----:B------:R-:W-:Y:S01]  /*e830*/  ULDC.64 UR4, c[0x0][0x2d8] ;  /* 0x0000b60000047ab9 */ /* 0x000fe20000000a00 */
[----:B-1----:R-:W0:Y:S01]  /*e840*/  LDC R4, c[0x0][0x448] ;  /* 0x00011200ff047b82 */ /* 0x002e220000000800 */
[----:B------:R-:W-:Y:S01]  /*e850*/  ULDC.64 UR6, c[0x0][0x2c8] ;  /* 0x0000b20000067ab9 */ /* 0x000fe20000000a00 */
[----:B------:R-:W3:Y:S01]  /*e860*/  LDL.LU R0, [R1] ;  /* 0x0000000001007983 */ /* 0x000ee20000300800 */
[----:B------:R-:W-:-:S03]  /*e870*/  ULDC.64 UR8, c[0x0][0x280] ;  /* 0x0000a00000087ab9 */ /* 0x000fc60000000a00 */
[----:B------:R-:W3:Y:S02]  /*e880*/  LDL.LU.64 R2, [R1+0x28] ;  /* 0x0000280001027983 */ /* 0x000ee40000300a00 */
[----:B------:R-:W1:Y:S02]  /*e890*/  LDC R10, c[0x0][0x448] ;  /* 0x00011200ff0a7b82 */ /* 0x000e640000000800 */
[----:B------:R-:W4:Y:S01]  /*e8a0*/  LDL R20, [R1+0x4] ;  /* 0x0000040001147983 */ /* 0x000f220000100800 */
[----:B------:R-:W5:Y:S01]  /*e8b0*/  S2R R13, SR_TID.X ;  /* 0x00000000000d7919 */ /* 0x000f620000002100 */
[----:B0-----:R-:W-:-:S13]  /*e8c0*/  ISETP.NE.AND P6, PT, R4, 0x1, PT ;  /* 0x000000010400780c */ /* 0x001fda0003fc5270 */
[----:B------:R-:W0:Y:S01]  /*e8d0*/  @P6 LDC R5, c[0x0][0x450] ;  /* 0x00011400ff056b82 */ /* 0x000e220000000800 */
[----:B-----5:R-:W-:-:S05]  /*e8e0*/  IMAD.SHL.U32 R11, R13, 0x8, RZ ;  /* 0x000000080d0b7824 */ /* 0x020fca00078e00ff */
[----:B------:R-:W-:-:S04]  /*e8f0*/  LOP3.LUT R11, R11, 0x18, RZ, 0xc0, !PT ;  /* 0x000000180b0b7812 */ /* 0x000fc800078ec0ff */
[C---:B------:R-:W-:Y:S02]  /*e900*/  LOP3.LUT R12, R11.reuse, 0x20, RZ, 0xfc, !PT ;  /* 0x000000200b0c7812 */ /* 0x040fe400078efcff */
[----:B------:R-:W-:Y:S01]  /*e910*/  LOP3.LUT R11, R11, 0x40, RZ, 0xfc, !PT ;  /* 0x000000400b0b7812 */ /* 0x000fe200078efcff */
[----:B---3--:R-:W-:Y:S02]  /*e920*/  IMAD.MOV.U32 R3, RZ, RZ, R0 ;  /* 0x000000ffff037224 */ /* 0x008fe400078e0000 */
[----:B----4-:R-:W-:Y:S02]  /*e930*/  IMAD R0, R20, UR4, RZ ;  /* 0x0000000414007c24 */ /* 0x010fe4000f8e02ff */
[C---:B------:R-:W-:Y:S01]  /*e940*/  IMAD.WIDE.U32 R2, R18.reuse, UR4, R2 ;  /* 0x0000000412027c25 */ /* 0x040fe2000f8e0002 */
[----:B------:R-:W3:Y:S03]  /*e950*/  S2R R20, SR_TID.X ;  /* 0x0000000000147919 */ /* 0x000ee60000002100 */
[----:B------:R-:W-:Y:S01]  /*e960*/  IMAD R0, R18, UR5, R0 ;  /* 0x0000000512007c24 */ /* 0x000fe2000f8e0200 */
[----:B------:R-:W-:-:S03]  /*e970*/  ULDC.64 UR4, c[0x0][0x2e0] ;  /* 0x0000b80000047ab9 */ /* 0x000fc60000000a00 */
[----:B------:R-:W-:Y:S02]  /*e980*/  IMAD.IADD R3, R3, 0x1, R0 ;  /* 0x0000000103037824 */ /* 0x000fe400078e0200 */
[----:B--2---:R-:W-:Y:S02]  /*e990*/  IMAD R0, R21, UR4, RZ ;  /* 0x0000000415007c24 */ /* 0x004fe4000f8e02ff */
[----:B------:R-:W2:Y:S01]  /*e9a0*/  S2R R21, SR_TID.X ;  /* 0x0000000000157919 */ /* 0x000ea20000002100 */
[----:B------:R-:W-:-:S04]  /*e9b0*/  IMAD.WIDE.U32 R2, R28, UR4, R2 ;  /* 0x000000041c027c25 */ /* 0x000fc8000f8e0002 */
[----:B------:R-:W-:Y:S01]  /*e9c0*/  IMAD R4, R28, UR5, R0 ;  /* 0x000000051c047c24 */ /* 0x000fe2000f8e0200 */
[----:B------:R-:W-:Y:S01]  /*e9d0*/  ULDC.64 UR4, c[0x0][0x2d0] ;  /* 0x0000b40000047ab9 */ /* 0x000fe20000000a00 */
[----:B------:R-:W4:Y:S02]  /*e9e0*/  @P6 LDC R0, c[0x0][0x44c] ;  /* 0x00011300ff006b82 */ /* 0x000f240000000800 */
[----:B------:R-:W-:Y:S01]  /*e9f0*/  IMAD.IADD R3, R3, 0x1, R4 ;  /* 0x0000000103037824 */ /* 0x000fe200078e0204 */
[----:B---3--:R-:W-:-:S04]  /*ea00*/  LOP3.LUT R20, R20, 0x7f, RZ, 0xc0, !PT ;  /* 0x0000007f14147812 */ /* 0x008fc800078ec0ff */
[----:B------:R-:W-:Y:S02]  /*ea10*/  SHF.R.U32.HI R20, RZ, 0x2, R20 ;  /* 0x00000002ff147819 */ /* 0x000fe40000011614 */
[----:B--2---:R-:W-:-:S04]  /*ea20*/  SHF.L.U32 R21, R21, 0x5, RZ ;  /* 0x0000000515157819 */ /* 0x004fc800000006ff */
[----:B------:R-:W-:-:S04]  /*ea30*/  LOP3.LUT R21, R21, 0x60, RZ, 0xc0, !PT ;  /* 0x0000006015157812 */ /* 0x000fc800078ec0ff */
[----:B------:R-:W-:Y:S02]  /*ea40*/  LOP3.LUT R20, R20, R21, RZ, 0xfc, !PT ;  /* 0x0000001514147212 */ /* 0x000fe400078efcff */
[----:B------:R-:W-:-:S03]  /*ea50*/  LOP3.LUT R21, R13, 0x7f, RZ, 0xc0, !PT ;  /* 0x0000007f0d157812 */ /* 0x000fc600078ec0ff */
[----:B------:R-:W-:Y:S01]  /*ea60*/  IMAD R6, R17, 0xc0, R20 ;  /* 0x000000c011067824 */ /* 0x000fe200078e0214 */
[----:B------:R-:W-:Y:S01]  /*ea70*/  SHF.R.U32.HI R21, RZ, 0x2, R21 ;  /* 0x00000002ff157819 */ /* 0x000fe20000011615 */
[----:B------:R-:W-:Y:S02]  /*ea80*/  IMAD.SHL.U32 R20, R13, 0x8, RZ ;  /* 0x000000080d147824 */ /* 0x000fe400078e00ff */
[----:B----4-:R-:W-:-:S03]  /*ea90*/  @P6 IMAD.HI.U32 R0, R6, R0, RZ ;  /* 0x0000000006006227 */ /* 0x010fc600078e00ff */
[----:B------:R-:W-:Y:S01]  /*eaa0*/  LOP3.LUT R20, R20, 0x18, RZ, 0xc0, !PT ;  /* 0x0000001814147812 */ /* 0x000fe200078ec0ff */
[----:B------:R-:W-:Y:S01]  /*eab0*/  IMAD.MOV.U32 R4, RZ, RZ, R6 ;  /* 0x000000ffff047224 */ /* 0x000fe200078e0006 */
[----:B0-----:R-:W-:-:S04]  /*eac0*/  @P6 SHF.R.U32.HI R4, RZ, R5, R0 ;  /* 0x00000005ff046219 */ /* 0x001fc80000011600 */
[--C-:B------:R-:W-:Y:S01]  /*ead0*/  SHF.R.S32.HI R0, RZ, 0x1f, R4.reuse ;  /* 0x0000001fff007819 */ /* 0x100fe20000011404 */
[----:B------:R-:W-:-:S04]  /*eae0*/  IMAD.MOV R7, RZ, RZ, -R4 ;  /* 0x000000ffff077224 */ /* 0x000fc800078e0a04 */
[----:B------:R-:W-:-:S04]  /*eaf0*/  IMAD R0, R0, UR4, RZ ;  /* 0x0000000400007c24 */ /* 0x000fc8000f8e02ff */
[C---:B------:R-:W-:Y:S02]  /*eb00*/  IMAD R0, R4.reuse, UR5, R0 ;  /* 0x0000000504007c24 */ /* 0x040fe4000f8e0200 */
[----:B------:R-:W-:-:S04]  /*eb10*/  IMAD.WIDE.U32 R4, R4, UR4, R2 ;  /* 0x0000000404047c25 */ /* 0x000fc8000f8e0002 */
[----:B------:R-:W-:Y:S02]  /*eb20*/  IMAD.IADD R5, R5, 0x1, R0 ;  /* 0x0000000105057824 */ /* 0x000fe400078e0200 */
[----:B-1----:R-:W-:-:S04]  /*eb30*/  IMAD R0, R10, R7, R6 ;  /* 0x000000070a007224 */ /* 0x002fc800078e0206 */
[----:B------:R-:W-:Y:S01]  /*eb40*/  IMAD.WIDE.U32 R8, R0, UR6, R4 ;  /* 0x0000000600087c25 */ /* 0x000fe2000f8e0004 */
[----:B------:R-:W-:-:S03]  /*eb50*/  SHF.R.S32.HI R7, RZ, 0x1f, R0 ;  /* 0x0000001fff077819 */ /* 0x000fc60000011400 */
[----:B------:R-:W-:Y:S01]  /*eb60*/  VIADD R5, R6, 0x80 ;  /* 0x0000008006057836 */ /* 0x000fe20000000000 */
[----:B------:R-:W-:Y:S01]  /*eb70*/  LEA R4, P0, R8, UR8, 0x1 ;  /* 0x0000000808047c11 */ /* 0x000fe2000f8008ff */
[----:B------:R-:W-:-:S03]  /*eb80*/  IMAD R7, R7, UR6, RZ ;  /* 0x0000000607077c24 */ /* 0x000fc6000f8e02ff */
[----:B------:R-:W-:Y:S01]  /*eb90*/  MOV R6, R5 ;  /* 0x0000000500067202 */ /* 0x000fe20000000f00 */
        /* <DEDUP_REMOVED lines=15> */
[----:B------:R-:W-:Y:S01]  /*ec90*/  UMOV UR5, 0xffffffff ;  /* 0xffffffff00057882 */ /* 0x000fe20000000000 */
[----:B------:R-:W-:Y:S02]  /*eca0*/  ISETP.GE.AND P1, PT, R11, UR4, PT ;  /* 0x000000040b007c0c */ /* 0x000fe4000bf26270 */
[----:B------:R-:W-:Y:S01]  /*ecb0*/  IMAD.IADD R3, R3, 0x1, R6 ;  /* 0x0000000103037824 */ /* 0x000fe200078e0206 */
[----:B------:R-:W-:Y:S01]  /*ecc0*/  SHF.R.S32.HI R6, RZ, 0x1f, R5 ;  /* 0x0000001fff067819 */ /* 0x000fe20000011405 */
[----:B------:R-:W-:-:S04]  /*ecd0*/  IMAD.WIDE.U32 R2, R5, UR6, R2 ;  /* 0x0000000605027c25 */ /* 0x000fc8000f8e0002 */
[----:B------:R-:W-:Y:S01]  /*ece0*/  IMAD R6, R6, UR6, RZ ;  /* 0x0000000606067c24 */ /* 0x000fe2000f8e02ff */
[----:B------:R-:W-:-:S03]  /*ecf0*/  LEA R8, P0, R2, UR8, 0x1 ;  /* 0x0000000802087c11 */ /* 0x000fc6000f8008ff */
[----:B------:R-:W-:-:S04]  /*ed00*/  IMAD R6, R5, UR7, R6 ;  /* 0x0000000705067c24 */ /* 0x000fc8000f8e0206 */
[----:B------:R-:W-:-:S05]  /*ed10*/  IMAD.IADD R3, R3, 0x1, R6 ;  /* 0x0000000103037824 */ /* 0x000fca00078e0206 */
[----:B------:R-:W-:Y:S02]  /*ed20*/  LEA.HI.X R3, R2, UR9, R3, 0x1, P0 ;  /* 0x0000000902037c11 */ /* 0x000fe400080f0c03 */
[----:B------:R-:W-:Y:S01]  /*ed30*/  ISETP.GE.AND P0, PT, R12, UR4, PT ;  /* 0x000000040c007c0c */ /* 0x000fe2000bf06270 */
[----:B------:R-:W-:-:S12]  /*ed40*/  BRA.DIV UR5, `(.L_x_2143) ;  /* 0x0000003605947947 */ /* 0x000fd8000b800000 */
[----:B------:R-:W2:Y:S04]  /*ed50*/  LDL.LU R5, [R1+0x20] ;  /* 0x0000200001057983 */ /* 0x000ea80000300800 */
[----:B------:R-:W3:Y:S01]  /*ed60*/  LDL R9, [R1+0x18] ;  /* 0x0000180001097983 */ /* 0x000ee20000100800 */
[----:B------:R-:W-:-:S03]  /*ed70*/  IMAD R17, R17, 0xc0, R21 ;  /* 0x000000c011117824 */ /* 0x000fc600078e0215 */
[----:B------:R-:W0:Y:S04]  /*ed80*/  SHFL.IDX PT, R7, R4, RZ, 0x1c1f ;  /* 0x001c1fff04077589 */ /* 0x000e2800000e0000 */
[----:B------:R-:W1:Y:S01]  /*ed90*/  SHFL.IDX PT, R6, R0, RZ, 0x1c1f ;  /* 0x001c1fff00067589 */ /* 0x000e6200000e0000 */
[----:B--2---:R-:W-:Y:S01]  /*eda0*/  IMAD R2, R5, R10, RZ ;  /* 0x0000000a05027224 */ /* 0x004fe200078e02ff */
[----:B------:R-:W-:-:S04]  /*edb0*/  IADD3 R5, R17, 0x20, RZ ;  /* 0x0000002011057810 */ /* 0x000fc80007ffe0ff */
[----:B------:R-:W-:-:S13]  /*edc0*/  ISETP.GE.AND P2, PT, R17, R2, PT ;  /* 0x000000021100720c */ /* 0x000fda0003f46270 */
[----:B0-----:R-:W-:-:S05]  /*edd0*/  @!P2 LEA R7, P4, R20, R7, 0x1 ;  /* 0x000000071407a211 */ /* 0x001fca00078808ff */
[----:B-1----:R-:W-:-:S05]  /*ede0*/  @!P2 IMAD.X R6, RZ, RZ, R6, P4 ;  /* 0x000000ffff06a224 */ /* 0x002fca00020e0606 */
[----:B------:R-:W-:-:S04]  /*edf0*/  @!P2 LOP3.LUT R7, R7, R6, RZ, 0x3c, !PT ;  /* 0x000000060707a212 */ /* 0x000fc800078e3cff */
[----:B------:R-:W-:-:S04]  /*ee00*/  @!P2 LOP3.LUT R6, R7, R6, RZ, 0x3c, !PT ;  /* 0x000000060706a212 */ /* 0x000fc800078e3cff */
[----:B------:R-:W-:-:S05]  /*ee10*/  @!P2 LOP3.LUT R7, R7, R6, RZ, 0x3c, !PT ;  /* 0x000000060707a212 */ /* 0x000fca00078e3cff */
[----:B------:R-:W-:Y:S01]  /*ee20*/  @!PT LDS RZ, [RZ] ;  /* 0x00000000fffff984 */ /* 0x000fe20000000800 */
[----:B---3--:R-:W-:Y:S04]  /*ee30*/  @!P2 LDGSTS.E.BYPASS.LTC128B.128 [R9+0xc400], desc[UR36][R6.64], !P3 ;  /* 0x0c4000000609afae */ /* 0x008fe8000d901d64 */
[----:B------:R-:W-:Y:S04]  /*ee40*/  @!P2 LDGSTS.E.BYPASS.LTC128B.128 [R9+0xf400], desc[UR36][R6.64+0x40], !P0 ;  /* 0x0f4000400609afae */ /* 0x000fe8000c101d64 */
[----:B------:R0:W-:Y:S01]  /*ee50*/  @!P2 LDGSTS.E.BYPASS.LTC128B.128 [R9+0x12400], desc[UR36][R6.64+0x80], !P1 ;  /* 0x124000800609afae */ /* 0x0001e2000c901d64 */
[----:B------:R-:W-:Y:S01]  /*ee60*/  ISETP.GE.AND P2, PT, R5, R2, PT ;  /* 0x000000020500720c */ /* 0x000fe20003f46270 */
        /* <DEDUP_REMOVED lines=11> */
[----:B------:R-:W-:Y:S01]  /*ef20*/  ISETP.GE.AND P2, PT, R5, R2, PT ;  /* 0x000000020500720c */ /* 0x000fe20003f46270 */
[----:B------:R-:W-:-:S02]  /*ef30*/  VIADD R5, R17, 0x60 ;  /* 0x0000006011057836 */ /* 0x000fc40000000000 */
        /* <DEDUP_REMOVED lines=11> */
[----:B------:R-:W-:Y:S01]  /*eff0*/  @!P2 LDGSTS.E.BYPASS.LTC128B.128 [R9+0x13400], desc[UR36][R6.64+0x80], !P1 ;  /* 0x134000800609afae */ /* 0x000fe2000c901d64 */
[----:B------:R-:W-:-:S13]  /*f000*/  ISETP.GE.AND P2, PT, R5, R2, PT ;  /* 0x000000020500720c */ /* 0x000fda0003f46270 */
[----:B--2---:R-:W-:-:S05]  /*f010*/  @!P2 LEA R4, P4, R20, R4, 0x1 ;  /* 0x000000041404a211 */ /* 0x004fca00078808ff */
[----:B---3--:R-:W-:-:S04]  /*f020*/  @!P2 IMAD.X R0, RZ, RZ, R0, P4 ;  /* 0x000000ffff00a224 */ /* 0x008fc800020e0600 */
[----:B------:R-:W-:Y:S02]  /*f030*/  @!P2 IMAD.MOV.U32 R5, RZ, RZ, R0 ;  /* 0x000000ffff05a224 */ /* 0x000fe400078e0000 */
[----:B------:R-:W-:Y:S04]  /*f040*/  SHFL.IDX PT, R0, R3, RZ, 0x1c1f ;  /* 0x001c1fff03007589 */ /* 0x000fe800000e0000 */
[----:B------:R-:W-:Y:S04]  /*f050*/  @!P2 LDGSTS.E.BYPASS.LTC128B.128 [R9+0xdc00], desc[UR36][R4.64], !P3 ;  /* 0x0dc000000409afae */ /* 0x000fe8000d901d64 */
[----:B------:R-:W-:Y:S04]  /*f060*/  @!P2 LDGSTS.E.BYPASS.LTC128B.128 [R9+0x10c00], desc[UR36][R4.64+0x40], !P0 ;  /* 0x10c000400409afae */ /* 0x000fe8000c101d64 */
[----:B------:R0:W-:Y:S04]  /*f070*/  @!P2 LDGSTS.E.BYPASS.LTC128B.128 [R9+0x13c00], desc[UR36][R4.64+0x80], !P1 ;  /* 0x13c000800409afae */ /* 0x0001e8000c901d64 */
[----:B------:R-:W-:Y:S04]  /*f080*/  SHFL.IDX PT, R3, R3, 0x1, 0x1c1f ;  /* 0x003c1f0003037f89 */ /* 0x000fe800000e0000 */
[----:B0-----:R-:W0:Y:S01]  /*f090*/  SHFL.IDX PT, R4, R8, RZ, 0x1c1f ;  /* 0x001c1fff08047589 */ /* 0x001e2200000e0000 */
[----:B------:R-:W-:-:S03]  /*f0a0*/  IADD3 R5, R17, 0x80, RZ ;  /* 0x0000008011057810 */ /* 0x000fc60007ffe0ff */
[----:B------:R-:W1:Y:S01]  /*f0b0*/  SHFL.IDX PT, R8, R8, 0x1, 0x1c1f ;  /* 0x003c1f0008087f89 */ /* 0x000e6200000e0000 */
[----:B------:R-:W-:-:S13]  /*f0c0*/  ISETP.GE.AND P2, PT, R5, R2, PT ;  /* 0x000000020500720c */ /* 0x000fda0003f46270 */
[----:B0-----:R-:W-:-:S05]  /*f0d0*/  @!P2 LEA R4, P4, R20, R4, 0x1 ;  /* 0x000000041404a211 */ /* 0x001fca00078808ff */
[----:B------:R-:W-:-:S04]  /*f0e0*/  @!P2 IMAD.X R0, RZ, RZ, R0, P4 ;  /* 0x000000ffff00a224 */ /* 0x000fc800020e0600 */
[----:B------:R-:W-:-:S05]  /*f0f0*/  @!P2 IMAD.MOV.U32 R5, RZ, RZ, R0 ;  /* 0x000000ffff05a224 */ /* 0x000fca00078e0000 */
[----:B------:R0:W-:Y:S04]  /*f100*/  @!P2 LDGSTS.E.BYPASS.LTC128B.128 [R9+0xe400], desc[UR36][R4.64], !P3 ;  /* 0x0e4000000409afae */ /* 0x0001e8000d901d64 */
[----:B------:R0:W-:Y:S04]  /*f110*/  @!P2 LDGSTS.E.BYPASS.LTC128B.128 [R9+0x11400], desc[UR36][R4.64+0x40], !P0 ;  /* 0x114000400409afae */ /* 0x0001e8000c101d64 */
[----:B-1----:R0:W-:Y:S02]  /*f120*/  @!P2 LDGSTS.E.BYPASS.LTC128B.128 [R9+0x14400], desc[UR36][R4.64+0x80], !P1 ;  /* 0x144000800409afae */ /* 0x0021e4000c901d64 */
.L_x_2224:
        /* <DEDUP_REMOVED lines=13> */
.L_x_2144:
        /* <DEDUP_REMOVED lines=18> */
.L_x_2225:
[----:B------:R-:W-:Y:S05]  /*f320*/  BSYNC B0 ;  /* 0x0000000000007941 */ /* 0x000fea0003800000 */
.L_x_2145:
[----:B------:R-:W2:Y:S01]  /*f330*/  LDL R3, [R1+0x24] ;  /* 0x0000240001037983 */ /* 0x000ea20000100800 */
[----:B------:R-:W-:Y:S01]  /*f340*/  BSSY B0, `(.L_x_2147) ;  /* 0x00000ff000007945 */ /* 0x000fe20003800000 */
[----:B--2---:R-:W-:-:S13]  /*f350*/  ISETP.GE.AND P0, PT, R3, 0x2, PT ;  /* 0x000000020300780c */ /* 0x004fda0003f06270 */
[----:B------:R-:W-:Y:S05]  /*f360*/  @!P0 BRA `(.L_x_2148) ;  /* 0x0000000c00f08947 */ /* 0x000fea0003800000 */
[----:B------:R-:W0:Y:S01]  /*f370*/  S2R R2, SR_TID.X ;  /* 0x0000000000027919 */ /* 0x000e220000002100 */
[----:B-1----:R-:W-:Y:S01]  /*f380*/  IADD3 R0, R3, -0x2, RZ ;  /* 0xfffffffe03007810 */ /* 0x002fe20007ffe0ff */
        /* <DEDUP_REMOVED lines=11> */
.L_x_2161:
        /* <DEDUP_REMOVED lines=19> */
[----:B-1----:R-:W-:-:S04]  /*f570*/  @P0 SHF.R.U32.HI R2, RZ, R3, R5 ;  /* 0x00000003ff020219 */ /* 0x002fc80000011605 */
[----:B------:R-:W-:Y:S02]  /*f580*/  IADD3 R9, -R2, RZ, RZ ;  /* 0x000000ff02097210 */ /* 0x000fe40007ffe1ff */
        /* <DEDUP_REMOVED lines=21> */
.L_x_2149:
[----:B------:R-:W-:Y:S01]  /*f6e0*/  IMAD R5, R26, 0x8, R23 ;  /* 0x000000081a057824 */ /* 0x000fe200078e0217 */
[----:B------:R-:W-:Y:S01]  /*f6f0*/  SHF.L.U32 R0, R29, 0x1f, RZ ;  /* 0x0000001f1d007819 */ /* 0x000fe200000006ff */
[----:B------:R-:W-:Y:S03]  /*f700*/  BSSY B1, `(.L_x_2150) ;  /* 0x0000003000017945 */ /* 0x000fe60003800000 */
[----:B------:R-:W0:Y:S02]  /*f710*/  SYNCS.PHASECHK.TRANS64.TRYWAIT P0, [R5+URZ+0x2d840], R0 ;  /* 0x02d84000050075a7 */ /* 0x000e24000800017f */
[----:B0-----:R-:W-:Y:S05]  /*f720*/  @!P0 BRA `(.L_x_2151) ;  /* 0x0000003400448947 */ /* 0x001fea0003800000 */
.L_x_2226:
[----:B------:R-:W-:Y:S05]  /*f730*/  BSYNC B1 ;  /* 0x0000000000017941 */ /* 0x000fea0003800000 */
.L_x_2150:
        /* <DEDUP_REMOVED lines=16> */
[----:B------:R-:W-:Y:S01]  /*f840*/  IMAD.WIDE.U32 R2, R18, UR4, R2 ;  /* 0x0000000412027c25 */ /* 0x000fe2000f8e0002 */
[----:B-1----:R-:W-:-:S03]  /*f850*/  SHF.L.U32 R11, R6, 0x3, RZ ;  /* 0x00000003060b7819 */ /* 0x002fc600000006ff */
        /* <DEDUP_REMOVED lines=29> */
[----:B0-----:R-:W-:-:S04]  /*fa30*/  IADD3 R2, P0, R2, R0, RZ ;  /* 0x0000000002027210 */ /* 0x001fc80007f1e0ff */
[----:B-1----:R-:W-:-:S05]  /*fa40*/  IADD3.X R3, RZ, R3, RZ, P0, !PT ;  /* 0x00000003ff037210 */ /* 0x002fca00007fe4ff */
        /* <DEDUP_REMOVED lines=11> */
.L_x_2236:
        /* <DEDUP_REMOVED lines=11> */
.L_x_2153:
        /* <DEDUP_REMOVED lines=11> */
.L_x_2154:
[----:B------:R1:W-:Y:S01]  /*fc60*/  SYNCS.ARRIVE.TRANS64.A1T0 RZ, [R5+URZ+0x2d830], RZ ;  /* 0x02d830ff05ff79a7 */ /* 0x0003e2000810003f */
[----:B------:R-:W-:Y:S05]  /*fc70*/  @!P5 BRA `(.L_x_2155) ;  /* 0x000000000004d947 */ /* 0x000fea0003800000 */
[----:B------:R-:W-:Y:S01]  /*fc80*/  BPT.TRAP 0x1 ;  /* 0x000000040000795c */ /* 0x000fe20000300000 */
.L_x_2155:
[----:B------:R-:W-:Y:S01]  /*fc90*/  SHF.L.U32 R2, R17, 0x1f, RZ ;  /* 0x0000001f11027819 */ /* 0x000fe200000006ff */
[----:B-1----:R-:W-:Y:S01]  /*fca0*/  IMAD R5, R10, 0x8, R23 ;  /* 0x000000080a057824 */ /* 0x002fe200078e0217 */
[----:B------:R-:W-:Y:S03]  /*fcb0*/  BSSY B1, `(.L_x_2156) ;  /* 0x0000003000017945 */ /* 0x000fe60003800000 */
[----:B------:R-:W1:Y:S02]  /*fcc0*/  SYNCS.PHASECHK.TRANS64.TRYWAIT P0, [R5+URZ+0x2d860], R2 ;  /* 0x02d86002050075a7 */ /* 0x000e64000800017f */
[----:B-1----:R-:W-:Y:S05]  /*fcd0*/  @!P0 BRA `(.L_x_2157) ;  /* 0x0000003400408947 */ /* 0x002fea0003800000 */
.L_x_2237:
[----:B------:R-:W-:Y:S05]  /*fce0*/  BSYNC B1 ;  /* 0x0000000000017941 */ /* 0x000fea0003800000 */
.L_x_2156:
        /* <DEDUP_REMOVED lines=49> */
.L_x_2247:
        /* <DEDUP_REMOVED lines=27> */
[----:B0-----:R-:W-:Y:S02]  /*101b0*/  LEA R24, P0, R2, UR4, 0x1 ;  /* 0x0000000402187c11 */ /* 0x001fe4000f8008ff */
[----:B------:R-:W-:-:S04]  /*101c0*/  IADD3 R0, R0, R3, RZ ;  /* 0x0000000300007210 */ /* 0x000fc80007ffe0ff */
[----:B------:R-:W-:Y:S01]  /*101d0*/  LEA.HI.X R0, R2, UR5, R0, 0x1, P0 ;  /* 0x0000000502007c11 */ /* 0x000fe200080f0c00 */
[----:B------:R-:W-:Y:S01]  /*101e0*/  NOP ;  /* 0x0000000000007918 */ /* 0x000fe20000000000 */
[----:B------:R-:W-:-:S13]  /*101f0*/  PLOP3.LUT P0, PT, PT, PT, PT, 0x80, 0x0 ;  /* 0x000000000000781c */ /* 0x000fda0003f0f070 */
.L_x_2159:
        /* <DEDUP_REMOVED lines=12> */
.L_x_2160:
[----:B------:R2:W-:Y:S01]  /*102c0*/  STL [R1], R27 ;  /* 0x0000001b01007387 */ /* 0x0005e20000100800 */
[C---:B------:R-:W-:Y:S01]  /*102d0*/  ISETP.GT.AND P0, PT, R27.reuse, RZ, PT ;  /* 0x000000ff1b00720c */ /* 0x040fe20003f04270 */
[----:B------:R2:W-:Y:S01]  /*102e0*/  SYNCS.ARRIVE.TRANS64.A1T0 RZ, [R5+URZ+0x2d850], RZ ;  /* 0x02d850ff05ff79a7 */ /* 0x0005e2000810003f */
[----:B------:R-:W-:Y:S02]  /*102f0*/  VIADD R0, R27, 0xffffffff ;  /* 0xffffffff1b007836 */ /* 0x000fe40000000000 */
[----:B------:R-:W-:Y:S02]  /*10300*/  IMAD.MOV.U32 R17, RZ, RZ, R29 ;  /* 0x000000ffff117224 */ /* 0x000fe400078e001d */
[----:B------:R-:W-:-:S07]  /*10310*/  IMAD.MOV.U32 R10, RZ, RZ, R26 ;  /* 0x000000ffff0a7224 */ /* 0x000fce00078e001a */
[----:B--2---:R-:W-:Y:S05]  /*10320*/  @P0 BRA `(.L_x_2161) ;  /* 0xfffffff000440947 */ /* 0x004fea000383ffff */
.L_x_2148:
[----:B------:R-:W-:Y:S05]  /*10330*/  BSYNC B0 ;  /* 0x0000000000007941 */ /* 0x000fea0003800000 */
.L_x_2147:
        /* <DEDUP_REMOVED lines=17> */
.L_x_2163:
[----:B------:R-:W-:Y:S05]  /*10450*/  BSYNC B0 ;  /* 0x0000000000007941 */ /* 0x000fea0003800000 */
.L_x_2162:
[----:B-1----:R-:W2:Y:S02]  /*10460*/  LDL R0, [R1+0x38] ;  /* 0x0000380001007983 */ /* 0x002ea40000100800 */
[----:B--2---:R-:W-:-:S13]  /*10470*/  ISETP.NE.AND P0, PT, R0, 0x3, PT ;  /* 0x000000030000780c */ /* 0x004fda0003f05270 */
[----:B------:R-:W-:Y:S05]  /*10480*/  @!P0 BRA `(.L_x_2164) ;  /* 0x0000000000048947 */ /* 0x000fea0003800000 */
[----:B------:R-:W-:Y:S01]  /*10490*/  BPT.TRAP 0x1 ;  /* 0x000000040000795c */ /* 0x000fe20000300000 */
.L_x_2164:
[----:B------:R-:W2:Y:S01]  /*104a0*/  LDL.LU R2, [R1+0xc] ;  /* 0x00000c0001027983 */ /* 0x000ea20000300800 */
[----:B------:R-:W-:Y:S01]  /*104b0*/  IMAD R0, R26, 0x8, R23 ;  /* 0x000000081a007824 */ /* 0x000fe200078e0217 */
[----:B------:R-:W-:Y:S01]  /*104c0*/  SHF.L.U32 R3, R29, 0x1f, RZ ;  /* 0x0000001f1d037819 */ /* 0x000fe200000006ff */
[----:B------:R-:W-:Y:S03]  /*104d0*/  BSSY B0, `(.L_x_2165) ;  /* 0x0000004000007945 */ /* 0x000fe60003800000 */
[----:B------:R-:W1:Y:S01]  /*104e0*/  SYNCS.PHASECHK.TRANS64.TRYWAIT P0, [R0+URZ+0x2d860], R3 ;  /* 0x02d86003000075a7 */ /* 0x000e62000800017f */
[----:B--2---:R-:W-:Y:S01]  /*104f0*/  IMAD R6, R27, -0x80, R2 ;  /* 0xffffff801b067824 */ /* 0x004fe200078e0202 */
[----:B-1----:R-:W-:Y:S06]  /*10500*/  @!P0 BRA `(.L_x_2166) ;  /* 0x0000003000ac8947 */ /* 0x002fec0003800000 */
.L_x_2248:
[----:B------:R-:W-:Y:S05]  /*10510*/  BSYNC B0 ;  /* 0x0000000000007941 */ /* 0x000fea0003800000 */
.L_x_2165:
[----:B------:R-:W0:Y:S01]  /*10520*/  S2R R2, SR_TID.X ;  /* 0x0000000000027919 */ /* 0x000e220000002100 */
[----:B------:R-:W-:Y:S01]  /*10530*/  UMOV UR4, 0xffffffff ;  /* 0xffffffff00047882 */ /* 0x000fe20000000000 */
[----:B------:R-:W2:Y:S01]  /*10540*/  S2R R7, SR_TID.X ;  /* 0x0000000000077919 */ /* 0x000ea20000002100 */
[----:B0-----:R-:W-:Y:S02]  /*10550*/  LOP3.LUT R5, R2, 0x7f, RZ, 0xc0, !PT ;  /* 0x0000007f02057812 */ /* 0x001fe400078ec0ff */
[C---:B--2---:R-:W-:Y:S01]  /*10560*/  SHF.L.U32 R2, R7.reuse, 0x3, RZ ;  /* 0x0000000307027819 */ /* 0x044fe200000006ff */
[----:B------:R-:W-:Y:S01]  /*10570*/  IMAD.SHL.U32 R4, R7, 0x8, RZ ;  /* 0x0000000807047824 */ /* 0x000fe200078e00ff */
[----:B------:R-:W-:Y:S02]  /*10580*/  SHF.R.U32.HI R5, RZ, 0x2, R5 ;  /* 0x00000002ff057819 */ /* 0x000fe40000011605 */
        /* <DEDUP_REMOVED lines=49> */
.L_x_2258:
        /* <DEDUP_REMOVED lines=13> */
.L_x_2168:
        /* <DEDUP_REMOVED lines=11> */
.L_x_2169:
[----:B------:R-:W-:Y:S01]  /*10a20*/  VIADD R26, R26, 0x1 ;  /* 0x000000011a1a7836 */ /* 0x000fe20000000000 */
[----:B------:R0:W-:Y:S04]  /*10a30*/  SYNCS.ARRIVE.TRANS64.A1T0 RZ, [R0+URZ+0x2d850], RZ ;  /* 0x02d850ff00ff79a7 */ /* 0x0001e8000810003f */
[----:B------:R-:W-:-:S04]  /*10a40*/  ISETP.NE.AND P0, PT, R26, 0x2, PT ;  /* 0x000000021a00780c */ /* 0x000fc80003f05270 */
[----:B0-----:R-:W-:Y:S02]  /*10a50*/  SEL R0, RZ, 0x1, P0 ;  /* 0x00000001ff007807 */ /* 0x001fe40000000000 */
[----:B------:R-:W-:Y:S02]  /*10a60*/  SEL R26, R26, RZ, P0 ;  /* 0x000000ff1a1a7207 */ /* 0x000fe40000000000 */
[----:B------:R-:W-:-:S07]  /*10a70*/  LOP3.LUT R29, R29, R0, RZ, 0x3c, !PT ;  /* 0x000000001d1d7212 */ /* 0x000fce00078e3cff */
.L_x_2128:
[----:B------:R-:W-:Y:S05]  /*10a80*/  BSYNC B7 ;  /* 0x0000000000077941 */ /* 0x000fea0003800000 */
.L_x_2126:
[----:B------:R-:W-:-:S13]  /*10a90*/  LOP3.LUT P0, RZ, R22, 0x80, RZ, 0xc0, !PT ;  /* 0x0000008016ff7812 */ /* 0x000fda000780c0ff */
[----:B------:R-:W-:Y:S05]  /*10aa0*/  @!P0 BRA `(.L_x_2170) ;  /* 0x0000000000248947 */ /* 0x000fea0003800000 */
[----:B------:R-:W-:Y:S05]  /*10ab0*/  WARPSYNC.ALL ;  /* 0x0000000000007948 */ /* 0x000fea0003800000 */
[----:B------:R-:W0:Y:S08]  /*10ac0*/  S2UR UR5, SR_CgaCtaId ;  /* 0x00000000000579c3 */ /* 0x000e300000008800 */
[----:B------:R-:W-:Y:S06]  /*10ad0*/  BAR.SYNC.DEFER_BLOCKING 0x5, 0x200 ;  /* 0x0148000000007b1d */ /* 0x000fec0000010000 */
[----:B------:R-:W-:-:S02]  /*10ae0*/  UMOV UR4, 0x400 ;  /* 0x0000040000047882 */ /* 0x000fc40000000000 */
[----:B0-----:R-:W-:-:S06]  /*10af0*/  ULEA UR4, UR5, UR4, 0x18 ;  /* 0x0000000405047291 */ /* 0x001fcc000f8ec03f */
[----:B------:R-:W-:-:S05]  /*10b00*/  IMAD.U32 R23, RZ, RZ, UR4 ;  /* 0x00000004ff177e24 */ /* 0x000fca000f8e00ff */
[----:B------:R1:W2:Y:S01]  /*10b10*/  LDS.128 R16, [R23+0x2d8d0] ;  /* 0x02d8d00017107984 */ /* 0x0002a20000000c00 */
[----:B------:R-:W-:Y:S06]  /*10b20*/  BAR.ARV 0x4, 0x200 ;  /* 0x0108000000007b1d */ /* 0x000fec0000002000 */
[----:B------:R-:W-:Y:S05]  /*10b30*/  BRA `(.L_x_2171) ;  /* 0x0000000800cc7947 */ /* 0x000fea0003800000 */
.L_x_2170:
[----:B------:R-:W0:Y:S01]  /*10b40*/  S2R R0, SR_TID.X ;  /* 0x0000000000007919 */ /* 0x000e220000002100 */
[----:B------:R-:W-:Y:S01]  /*10b50*/  UMOV UR4, 0xffffffff ;  /* 0xffffffff00047882 */ /* 0x000fe20000000000 */
[----:B0-----:R-:W-:-:S04]  /*10b60*/  LOP3.LUT R7, R0, 0x1f, RZ, 0xc0, !PT ;  /* 0x0000001f00077812 */ /* 0x001fc800078ec0ff */
[----:B------:R-:W-:Y:S01]  /*10b70*/  ISETP.NE.AND P0, PT, R7, 0x1f, PT ;  /* 0x0000001f0700780c */ /* 0x000fe20003f05270 */
[----:B------:R-:W-:-:S12]  /*10b80*/  BRA.DIV UR4, `(.L_x_2172) ;  /* 0x0000003204907947 */ /* 0x000fd8000b800000 */
[----:B------:R-:W-:Y:S01]  /*10b90*/  IMAD.IADD R5, R19, 0x1, R7 ;  /* 0x0000000113057824 */ /* 0x000fe200078e0207 */
        /* <DEDUP_REMOVED lines=30> */
.L_x_2268:
[----:B------:R-:W-:Y:S02]  /*10d80*/  ULDC UR4, c[0x0][0xc38] ;  /* 0x00030e0000047ab9 */ /* 0x000fe40000000800 */
[----:B------:R-:W-:-:S04]  /*10d90*/  IMAD.U32 R4, RZ, RZ, UR4 ;  /* 0x00000004ff047e24 */ /* 0x000fc8000f8e00ff */
[----:B-1----:R-:W-:-:S04]  /*10da0*/  IMAD R5, R14, R4, RZ ;  /* 0x000000040e057224 */ /* 0x002fc800078e02ff */
[----:B------:R-:W-:-:S05]  /*10db0*/  IMAD.IADD R16, R16, 0x1, R5 ;  /* 0x0000000110107824 */ /* 0x000fca00078e0205 */
[----:B------:R-:W-:-:S13]  /*10dc0*/  ISETP.GT.AND P6, PT, R16, R0, PT ;  /* 0x000000001000720c */ /* 0x000fda0003fc4270 */
[----:B------:R-:W-:Y:S05]  /*10dd0*/  @P6 BRA `(.L_x_2173) ;  /* 0x00000000009c6947 */ /* 0x000fea0003800000 */
.L_x_2178:
        /* <DEDUP_REMOVED lines=14> */
.L_x_2176:
[----:B------:R-:W-:Y:S05]  /*10ec0*/  BSYNC B0 ;  /* 0x0000000000007941 */ /* 0x000fea0003800000 */
.L_x_2175:
        /* <DEDUP_REMOVED lines=18> */
.L_x_2276:
[----:B------:R-:W-:Y:S02]  /*10ff0*/  ULDC UR4, c[0x0][0xc38] ;  /* 0x00030e0000047ab9 */ /* 0x000fe40000000800 */
[----:B------:R-:W-:-:S04]  /*11000*/  IMAD.U32 R4, RZ, RZ, UR4 ;  /* 0x00000004ff047e24 */ /* 0x000fc8000f8e00ff */
[----:B-1----:R-:W-:-:S04]  /*11010*/  IMAD R5, R14, R4, RZ ;  /* 0x000000040e057224 */ /* 0x002fc800078e02ff */
[----:B------:R-:W-:-:S05]  /*11020*/  IMAD.IADD R16, R5, 0x1, R16 ;  /* 0x0000000105107824 */ /* 0x000fca00078e0210 */
[----:B------:R-:W-:-:S13]  /*11030*/  ISETP.GT.AND P6, PT, R16, R0, PT ;  /* 0x000000001000720c */ /* 0x000fda0003fc4270 */
[----:B------:R-:W-:Y:S05]  /*11040*/  @!P6 BRA `(.L_x_2178) ;  /* 0xfffffffc0064e947 */ /* 0x000fea000383ffff */
.L_x_2173:
        /* <DEDUP_REMOVED lines=8> */
.L_x_2280:
[----:B------:R-:W-:Y:S01]  /*110d0*/  ISETP.NE.AND P0, PT, R5, RZ, PT ;  /* 0x000000ff0500720c */ /* 0x000fe20003f05270 */
[----:B------:R-:W-:-:S12]  /*110e0*/  IMAD.MOV.U32 R5, RZ, RZ, RZ ;  /* 0x000000ffff057224 */ /* 0x000fd800078e00ff */
[----:B------:R-:W-:Y:S05]  /*110f0*/  @!P0 BRA `(.L_x_2180) ;  /* 0x0000000000108947 */ /* 0x000fea0003800000 */
[----:B------:R-:W-:Y:S01]  /*11100*/  UMOV UR4, 0xffffffff ;  /* 0xffffffff00047882 */ /* 0x000fe20000000000 */
[----:B------:R-:W-:Y:S02]  /*11110*/  VIADD R12, R6, 0xffffffff ;  /* 0xffffffff060c7836 */ /* 0x000fe40000000000 */
[----:B------:R-:W-:Y:S05]  /*11120*/  BRA.DIV UR4, `(.L_x_2181) ;  /* 0x0000003604507947 */ /* 0x000fea000b800000 */
[----:B------:R3:W4:Y:S02]  /*11130*/  SHFL.IDX PT, R5, R3, R12, 0x1f ;  /* 0x00001f0c03057589 */ /* 0x00072400000e0000 */
.L_x_2180:
        /* <DEDUP_REMOVED lines=10> */
[----:B0-----:R-:W-:-:S06]  /*111e0*/  IADD3 R10, R9, 0xffffffe, RZ ;  /* 0x0ffffffe090a7810 */ /* 0x001fcc0007ffe0ff */
        /* <DEDUP_REMOVED lines=17> */
[----:B------:R-:W-:-:S05]  /*11300*/  @P0 IADD3 R2, R2, 0x1, RZ ;  /* 0x0000000102020810 */ /* 0x000fca0007ffe0ff */
[----:B------:R-:W-:Y:S01]  /*11310*/  @!P2 IMAD.MOV R2, RZ, RZ, -R2 ;  /* 0x000000ffff02a224 */ /* 0x000fe200078e0a02 */
        /* <DEDUP_REMOVED lines=8> */
[----:B------:R-:W0:Y:S02]  /*113a0*/  I2F.RP R8, R7 ;  /* 0x0000000700087306 */ /* 0x000e240000209400 */
[----:B------:R-:W-:-:S06]  /*113b0*/  IADD3 R6, RZ, -R6, RZ ;  /* 0x80000006ff067210 */ /* 0x000fcc0007ffe0ff */
        /* <DEDUP_REMOVED lines=23> */
[----:B------:R-:W-:-:S04]  /*11530*/  LOP3.LUT R2, RZ, R2, RZ, 0x33, !PT ;  /* 0x00000002ff027212 */ /* 0x000fc800078e33ff */
[----:B------:R-:W-:Y:S01]  /*11540*/  IADD3 R17, R17, R2, RZ ;  /* 0x0000000211117210 */ /* 0x000fe20007ffe0ff */
[----:B------:R-:W-:Y:S06]  /*11550*/  BRA `(.L_x_2182) ;  /* 0x00000000001c7947 */ /* 0x000fec0003800000 */
.L_x_2174:
[----:B------:R-:W-:Y:S01]  /*11560*/  UMOV UR4, URZ ;  /* 0x0000003f00047c82 */ /* 0x000fe20008000000 */
[----:B------:R-:W-:Y:S01]  /*11570*/  UMOV UR5, URZ ;  /* 0x0000003f00057c82 */ /* 0x000fe20008000000 */
[----:B------:R-:W-:Y:S01]  /*11580*/  ULDC UR6, c[0x0][0xc3c] ;  /* 0x00030f0000067ab9 */ /* 0x000fe20000000800 */
[----:B------:R-:W-:Y:S02]  /*11590*/  IMAD.MOV.U32 R16, RZ, RZ, R0 ;  /* 0x000000ffff107224 */ /* 0x000fe400078e0000 */
[----:B------:R-:W-:Y:S02]  /*115a0*/  IMAD.U32 R17, RZ, RZ, UR4 ;  /* 0x00000004ff117e24 */ /* 0x000fe4000f8e00ff */
[----:B------:R-:W-:Y:S02]  /*115b0*/  IMAD.U32 R18, RZ, RZ, UR5 ;  /* 0x00000005ff127e24 */ /* 0x000fe4000f8e00ff */
[----:B------:R-:W-:-:S07]  /*115c0*/  IMAD.U32 R19, RZ, RZ, UR6 ;  /* 0x00000006ff137e24 */ /* 0x000fce000f8e00ff */
.L_x_2182:
        /* <DEDUP_REMOVED lines=10> */
.L_x_2171:
[----:B------:R-:W-:Y:S02]  /*11670*/  ULDC UR4, c[0x0][0xc3c] ;  /* 0x00030f0000047ab9 */ /* 0x000fe40000000800 */
[----:B--2---:R-:W-:-:S13]  /*11680*/  ISETP.GE.AND P0, PT, R19, UR4, PT ;  /* 0x0000000413007c0c */ /* 0x004fda000bf06270 */
[----:B------:R-:W-:Y:S05]  /*11690*/  @!P0 BRA `(.L_x_2183) ;  /* 0xffffffb8000c8947 */ /* 0x000fea000383ffff */
[----:B------:R-:W-:Y:S05]  /*116a0*/  BSYNC B8 ;  /* 0x0000000000087941 */ /* 0x000fea0003800000 */
.L_x_2122:
[----:B-1----:R-:W2:Y:S01]  /*116b0*/  LDL.LU R0, [R1+0x34] ;  /* 0x0000340001007983 */ /* 0x002ea20000300800 */
[----:B------:R-:W-:Y:S01]  /*116c0*/  BSSY B0, `(.L_x_2184) ;  /* 0x000000b000007945 */ /* 0x000fe20003800000 */
[----:B------:R-:W1:Y:S01]  /*116d0*/  S2R R5, SR_CgaCtaId ;  /* 0x0000000000057919 */ /* 0x000e620000008800 */
[----:B--2---:R-:W-:-:S05]  /*116e0*/  VIADD R0, R0, 0x1 ;  /* 0x0000000100007836 */ /* 0x004fca0000000000 */
[----:B------:R-:W-:-:S04]  /*116f0*/  LEA.HI R2, R0, R0, RZ, 0x1 ;  /* 0x0000000000027211 */ /* 0x000fc800078f08ff */
[----:B------:R-:W-:Y:S02]  /*11700*/  LOP3.LUT R3, R2, 0xfffffffe, RZ, 0xc0, !PT ;  /* 0xfffffffe02037812 */ /* 0x000fe400078ec0ff */
[----:B------:R-:W-:-:S03]  /*11710*/  MOV R2, 0x400 ;  /* 0x0000040000027802 */ /* 0x000fc60000000f00 */
[----:B------:R-:W-:Y:S01]  /*11720*/  IMAD.IADD R0, R0, 0x1, -R3 ;  /* 0x0000000100007824 */ /* 0x000fe200078e0a03 */
[----:B-1----:R-:W-:-:S04]  /*11730*/  LEA R5, R5, R2, 0x18 ;  /* 0x0000000205057211 */ /* 0x002fc800078ec0ff */
[----:B------:R-:W-:-:S04]  /*11740*/  SHF.L.U32 R0, R0, 0x1f, RZ ;  /* 0x0000001f00007819 */ /* 0x000fc800000006ff */
[----:B------:R-:W1:Y:S02]  /*11750*/  SYNCS.PHASECHK.TRANS64.TRYWAIT P0, [R5+URZ+0x2d820], R0 ;  /* 0x02d82000050075a7 */ /* 0x000e64000800017f */
[----:B-1----:R-:W-:Y:S05]  /*11760*/  @!P0 BRA `(.L_x_2185) ;  /* 0x0000002c00e88947 */ /* 0x002fea0003800000 */
.L_x_2283:
[----:B------:R-:W-:Y:S05]  /*11770*/  BSYNC B0 ;  /* 0x0000000000007941 */ /* 0x000fea0003800000 */
.L_x_2184:
[----:B------:R-:W-:-:S03]  /*11780*/  UMOV UR4, 0xffffffff ;  /* 0xffffffff00047882 */ /* 0x000fc60000000000 */
[----:B------:R-:W-:Y:S05]  /*11790*/  BRA.DIV UR4, `(.L_x_2186) ;  /* 0x0000002e04f07947 */ /* 0x000fea000b800000 */
[----:B-1----:R-:W1:Y:S02]  /*117a0*/  S2R R0, SR_TID.X ;  /* 0x0000000000007919 */ /* 0x002e640000002100 */
[----:B-1----:R-:W-:-:S04]  /*117b0*/  SHF.R.U32.HI R0, RZ, 0x5, R0 ;  /* 0x00000005ff007819 */ /* 0x002fc80000011600 */
[----:B------:R-:W-:-:S05]  /*117c0*/  LOP3.LUT R0, R0, 0x3, RZ, 0xc0, !PT ;  /* 0x0000000300007812 */ /* 0x000fca00078ec0ff */
[----:B------:R1:W2:Y:S02]  /*117d0*/  SHFL.IDX PT, R14, R0, RZ, 0x1f ;  /* 0x00001fff000e7589 */ /* 0x0002a400000e0000 */
.L_x_2286:
[----:B--2---:R-:W-:Y:S01]  /*117e0*/  ISETP.NE.AND P0, PT, R14, RZ, PT ;  /* 0x000000ff0e00720c */ /* 0x004fe20003f05270 */
[----:B------:R-:W-:-:S12]  /*117f0*/  BSSY B0, `(.L_x_2187) ;  /* 0x0000024000007945 */ /* 0x000fd80003800000 */
[----:B------:R-:W-:Y:S05]  /*11800*/  @P0 BRA `(.L_x_2188) ;  /* 0x0000000000880947 */ /* 0x000fea0003800000 */
[----:B------:R-:W-:-:S03]  /*11810*/  UMOV UR4, 0xffffffff ;  /* 0xffffffff00047882 */ /* 0x000fc60000000000 */
[----:B------:R-:W-:Y:S05]  /*11820*/  BRA.DIV UR4, `(.L_x_2189) ;  /* 0x0000003204007947 */ /* 0x000fea000b800000 */
[----:B------:R-:W-:-:S13]  /*11830*/  ELECT P6, URZ, PT ;  /* 0x00000000003f782f */ /* 0x000fda00038c0000 */
.L_x_2289:
[----:B------:R-:W-:Y:S05]  /*11840*/  @!P6 BRA `(.L_x_2188) ;  /* 0x000000000078e947 */ /* 0x000fea0003800000 */
[----:B-1----:R-:W2:Y:S02]  /*11850*/  LDL.LU R0, [R1+0x1c] ;  /* 0x00001c0001007983 */ /* 0x002ea40000300800 */
[----:B--2---:R-:W-:-:S04]  /*11860*/  LOP3.LUT R0, R0, 0x2, RZ, 0xfc, !PT ;  /* 0x0000000200007812 */ /* 0x004fc800078efcff */
[----:B------:R-:W-:-:S13]  /*11870*/  ISETP.NE.AND P0, PT, R0, 0x3, PT ;  /* 0x000000030000780c */ /* 0x000fda0003f05270 */
[----:B------:R-:W-:Y:S05]  /*11880*/  @!P0 BRA `(.L_x_2190) ;  /* 0x0000000000048947 */ /* 0x000fea0003800000 */
[----:B------:R-:W-:Y:S01]  /*11890*/  BPT.TRAP 0x1 ;  /* 0x000000040000795c */ /* 0x000fe20000300000 */
.L_x_2190:
[C---:B------:R-:W-:Y:S01]  /*118a0*/  LEA R3, R26.reuse, R5, 0x3 ;  /* 0x000000051a037211 */ /* 0x040fe200078e18ff */
[----:B------:R-:W-:Y:S01]  /*118b0*/  VIADD R26, R26, 0x1 ;  /* 0x000000011a1a7836 */ /* 0x000fe20000000000 */
[----:B------:R-:W-:-:S04]  /*118c0*/  SHF.L.U32 R2, R29, 0x1f, RZ ;  /* 0x0000001f1d027819 */ /* 0x000fc800000006ff */
[----:B------:R-:W1:Y:S01]  /*118d0*/  SYNCS.PHASECHK.TRANS64.TRYWAIT P1, [R3+URZ+0x2d840], R2 ;  /* 0x02d84002030075a7 */ /* 0x000e62000802017f */
[----:B------:R-:W-:-:S04]  /*118e0*/  ISETP.NE.AND P2, PT, R26, 0x2, PT ;  /* 0x000000021a00780c */ /* 0x000fc80003f45270 */
[----:B------:R-:W-:Y:S01]  /*118f0*/  SEL R0, RZ, 0x1, P2 ;  /* 0x00000001ff007807 */ /* 0x000fe20001000000 */
[----:B-1----:R-:W-:Y:S08]  /*11900*/  @!P1 BRA `(.L_x_2191) ;  /* 0x0000002c00e89947 */ /* 0x002ff00003800000 */
.L_x_2290:
[----:B------:R-:W-:Y:S02]  /*11910*/  SEL R26, R26, RZ, P2 ;  /* 0x000000ff1a1a7207 */ /* 0x000fe40001000000 */
[----:B------:R-:W-:Y:S01]  /*11920*/  LOP3.LUT R0, R29, R0, RZ, 0x3c, !PT ;  /* 0x000000001d007212 */ /* 0x000fe200078e3cff */
[----:B------:R-:W-:Y:S06]  /*11930*/  @!P0 BRA `(.L_x_2192) ;  /* 0x0000000000048947 */ /* 0x000fec0003800000 */
[----:B------:R-:W-:Y:S01]  /*11940*/  BPT.TRAP 0x1 ;  /* 0x000000040000795c */ /* 0x000fe20000300000 */
.L_x_2192:
[----:B------:R-:W-:Y:S01]  /*11950*/  IMAD R5, R26, 0x8, R5 ;  /* 0x000000081a057824 */ /* 0x000fe200078e0205 */
[----:B------:R-:W-:-:S04]  /*11960*/  SHF.L.U32 R0, R0, 0x1f, RZ ;  /* 0x0000001f00007819 */ /* 0x000fc800000006ff */
[----:B------:R-:W2:Y:S02]  /*11970*/  SYNCS.PHASECHK.TRANS64.TRYWAIT P1, [R5+URZ+0x2d840], R0 ;  /* 0x02d84000050075a7 */ /* 0x000ea4000802017f */
[----:B--2---:R-:W-:Y:S05]  /*11980*/  @!P1 BRA `(.L_x_2193) ;  /* 0x0000002c00dc9947 */ /* 0x004fea0003800000 */
.L_x_2291:
[----:B------:R-:W-:Y:S05]  /*11990*/  @!P0 BRA `(.L_x_2194) ;  /* 0x0000000000048947 */ /* 0x000fea0003800000 */
[----:B------:R-:W-:Y:S01]  /*119a0*/  BPT.TRAP 0x1 ;  /* 0x000000040000795c */ /* 0x000fe20000300000 */
.L_x_2194:
[----:B------:R-:W3:Y:S02]  /*119b0*/  SYNCS.PHASECHK.TRANS64.TRYWAIT P1, [R3+URZ+0x2d860], R2 ;  /* 0x02d86002030075a7 */ /* 0x000ee4000802017f */
[----:B---3--:R-:W-:Y:S05]  /*119c0*/  @!P1 BRA `(.L_x_2195) ;  /* 0x0000002c00e09947 */ /* 0x008fea0003800000 */
.L_x_2292:
[----:B------:R-:W-:Y:S05]  /*119d0*/  @!P0 BRA `(.L_x_2196) ;  /* 0x0000000000048947 */ /* 0x000fea0003800000 */
[----:B------:R-:W-:Y:S01]  /*119e0*/  BPT.TRAP 0x1 ;  /* 0x000000040000795c */ /* 0x000fe20000300000 */
.L_x_2196:
[----:B----4-:R4:W0:Y:S02]  /*119f0*/  SYNCS.PHASECHK.TRANS64.TRYWAIT P0, [R5+URZ+0x2d860], R0 ;  /* 0x02d86000050075a7 */ /* 0x010824000800017f */
[----:B0-----:R-:W-:Y:S05]  /*11a00*/  @!P0 NANOSLEEP.SYNCS 0x989680 ;  /* 0x009896800000895d */ /* 0x001fea0003900000 */
[----:B------:R-:W0:Y:S02]  /*11a10*/  @!P0 SYNCS.PHASECHK.TRANS64 P0, [R5+URZ+0x2d860], R0 ;  /* 0x02d86000050085a7 */ /* 0x000e24000800007f */
[----:B0-----:R-:W-:Y:S05]  /*11a20*/  @!P0 BRA `(.L_x_2196) ;  /* 0xfffffffc00f08947 */ /* 0x001fea000383ffff */
.L_x_2188:
[----:B------:R-:W-:Y:S05]  /*11a30*/  BSYNC B0 ;  /* 0x0000000000007941 */ /* 0x000fea0003800000 */
.L_x_2187:
[----:B------:R-:W-:Y:S05]  /*11a40*/  EXIT ;  /* 0x000000000000794d */ /* 0x000fea0003800000 */
.L_x_2066:
[----:B0-----:R-:W-:-:S04]  /*11a50*/  IMAD.U32 R3, RZ, RZ, UR41 ;  /* 0x00000029ff037e24 */ /* 0x001fc8000f8e00ff */
[----:B------:R0:W1:Y:S03]  /*11a60*/  SYNCS.PHASECHK.TRANS64.TRYWAIT P1, [R3+URZ+0x2d800], R0 ;  /* 0x02d80000030075a7 */ /* 0x000066000802017f */
[----:B-1----:R-:W-:Y:S05]  /*11a70*/  @!P1 NANOSLEEP.SYNCS 0x989680 ;  /* 0x009896800000995d */ /* 0x002fea0003900000 */
[----:B------:R-:W1:Y:S02]  /*11a80*/  @!P1 SYNCS.PHASECHK.TRANS64 P1, [R3+URZ+0x2d800], R0 ;  /* 0x02d80000030095a7 */ /* 0x000e64000802007f */
[----:B-1----:R-:W-:Y:S05]  /*11a90*/  @!P1 BRA `(.L_x_2066) ;  /* 0xfffffffc00ec9947 */ /* 0x002fea000383ffff */
[----:B------:R-:W-:Y:S05]  /*11aa0*/  BRA `(.L_x_2197) ;  /* 0xfffffefc00287947 */ /* 0x000fea000383ffff */
.L_x_2070:
[----:B-1----:R1:W2:Y:S02]  /*11ab0*/  SYNCS.PHASECHK.TRANS64.TRYWAIT P1, [R0+URZ+0x2d830], R3 ;  /* 0x02d83003000075a7 */ /* 0x0022a4000802017f */
[----:B--2---:R-:W-:Y:S05]  /*11ac0*/  @!P1 NANOSLEEP.SYNCS 0x989680 ;  /* 0x009896800000995d */ /* 0x004fea0003900000 */
[----:B------:R-:W2:Y:S02]  /*11ad0*/  @!P1 SYNCS.PHASECHK.TRANS64 P1, [R0+URZ+0x2d830], R3 ;  /* 0x02d83003000095a7 */ /* 0x000ea4000802007f */
[----:B--2---:R-:W-:Y:S05]  /*11ae0*/  @!P1 BRA `(.L_x_2070) ;  /* 0xfffffffc00f09947 */ /* 0x004fea000383ffff */
[----:B------:R-:W-:Y:S05]  /*11af0*/  BRA `(.L_x_2069) ;  /* 0xfffffefc00407947 */ /* 0x000fea000383ffff */
.L_x_2076:
[----:B--2---:R-:W-:-:S04]  /*11b00*/  IMAD.U32 R10, RZ, RZ, UR7 ;  /* 0x00000007ff0a7e24 */ /* 0x004fc8000f8e00ff */
[----:B------:R2:W3:Y:S03]  /*11b10*/  SYNCS.PHASECHK.TRANS64.TRYWAIT P1, [R10+URZ+0x2d830], R9 ;  /* 0x02d830090a0075a7 */ /* 0x0004e6000802017f */
[----:B---3--:R-:W-:Y:S05]  /*11b20*/  @!P1 NANOSLEEP.SYNCS 0x989680 ;  /* 0x009896800000995d */ /* 0x008fea0003900000 */
[----:B------:R-:W3:Y:S02]  /*11b30*/  @!P1 SYNCS.PHASECHK.TRANS64 P1, [R10+URZ+0x2d830], R9 ;  /* 0x02d830090a0095a7 */ /* 0x000ee4000802007f */
[----:B---3--:R-:W-:Y:S05]  /*11b40*/  @!P1 BRA `(.L_x_2076) ;  /* 0xfffffffc00ec9947 */ /* 0x008fea000383ffff */
[----:B------:R-:W-:Y:S05]  /*11b50*/  BRA `(.L_x_2073) ;  /* 0xffffff2800147947 */ /* 0x000fea000383ffff */
.L_x_2080:
[----:B-1----:R-:W-:-:S04]  /*11b60*/  IMAD.U32 R9, RZ, RZ, UR7 ;  /* 0x00000007ff097e24 */ /* 0x002fc8000f8e00ff */
[----:B------:R1:W2:Y:S03]  /*11b70*/  SYNCS.PHASECHK.TRANS64.TRYWAIT P1, [R9+URZ+0x2d850], R6 ;  /* 0x02d85006090075a7 */ /* 0x0002a6000802017f */
[----:B--2---:R-:W-:Y:S05]  /*11b80*/  @!P1 NANOSLEEP.SYNCS 0x989680 ;  /* 0x009896800000995d */ /* 0x004fea0003900000 */
[----:B------:R-:W2:Y:S02]  /*11b90*/  @!P1 SYNCS.PHASECHK.TRANS64 P1, [R9+URZ+0x2d850], R6 ;  /* 0x02d85006090095a7 */ /* 0x000ea4000802007f */
[----:B--2---:R-:W-:Y:S05]  /*11ba0*/  @!P1 BRA `(.L_x_2080) ;  /* 0xfffffffc00ec9947 */ /* 0x004fea000383ffff */
[----:B------:R-:W-:Y:S05]  /*11bb0*/  BRA `(.L_x_2077) ;  /* 0xffffff2800bc7947 */ /* 0x000fea000383ffff */
.L_x_2088:
[----:B--2---:R-:W-:-:S04]  /*11bc0*/  IMAD.U32 R9, RZ, RZ, UR7 ;  /* 0x00000007ff097e24 */ /* 0x004fc8000f8e00ff */
[----:B------:R2:W3:Y:S03]  /*11bd0*/  SYNCS.PHASECHK.TRANS64.TRYWAIT P1, [R9+URZ+0x2d830], R8 ;  /* 0x02d83008090075a7 */ /* 0x0004e6000802017f */
[----:B---3--:R-:W-:Y:S05]  /*11be0*/  @!P1 NANOSLEEP.SYNCS 0x989680 ;  /* 0x009896800000995d */ /* 0x008fea0003900000 */
[----:B------:R-:W3:Y:S02]  /*11bf0*/  @!P1 SYNCS.PHASECHK.TRANS64 P1, [R9+URZ+0x2d830], R8 ;  /* 0x02d83008090095a7 */ /* 0x000ee4000802007f */
[----:B---3--:R-:W-:Y:S05]  /*11c00*/  @!P1 BRA `(.L_x_2088) ;  /* 0xfffffffc00ec9947 */ /* 0x008fea000383ffff */
[----:B------:R-:W-:Y:S05]  /*11c10*/  BRA `(.L_x_2085) ;  /* 0xffffff5800747947 */ /* 0x000fea000383ffff */
.L_x_2092:
[----:B-1----:R-:W-:-:S04]  /*11c20*/  MOV R8, UR7 ;  /* 0x0000000700087c02 */ /* 0x002fc80008000f00 */
[----:B------:R1:W2:Y:S03]  /*11c30*/  SYNCS.PHASECHK.TRANS64.TRYWAIT P1, [R8+URZ+0x2d850], R7 ;  /* 0x02d85007080075a7 */ /* 0x0002a6000802017f */
[----:B--2---:R-:W-:Y:S05]  /*11c40*/  @!P1 NANOSLEEP.SYNCS 0x989680 ;  /* 0x009896800000995d */ /* 0x004fea0003900000 */
[----:B------:R-:W2:Y:S02]  /*11c50*/  @!P1 SYNCS.PHASECHK.TRANS64 P1, [R8+URZ+0x2d850], R7 ;  /* 0x02d85007080095a7 */ /* 0x000ea4000802007f */
[----:B--2---:R-:W-:Y:S05]  /*11c60*/  @!P1 BRA `(.L_x_2092) ;  /* 0xfffffffc00ec9947 */ /* 0x004fea000383ffff */
[----:B------:R-:W-:Y:S05]  /*11c70*/  BRA `(.L_x_2089) ;  /* 0xffffff5c001c7947 */ /* 0x000fea000383ffff */
.L_x_2099:
[----:B--2---:R-:W-:-:S04]  /*11c80*/  IMAD.U32 R5, RZ, RZ, UR4 ;  /* 0x00000004ff057e24 */ /* 0x004fc8000f8e00ff */
[----:B------:R2:W3:Y:S03]  /*11c90*/  SYNCS.PHASECHK.TRANS64.TRYWAIT P1, [R5+URZ+0x2d850], R4 ;  /* 0x02d85004050075a7 */ /* 0x0004e6000802017f */
[----:B---3--:R-:W-:Y:S05]  /*11ca0*/  @!P1 NANOSLEEP.SYNCS 0x989680 ;  /* 0x009896800000995d */ /* 0x008fea0003900000 */
[----:B------:R-:W3:Y:S02]  /*11cb0*/  @!P1 SYNCS.PHASECHK.TRANS64 P1, [R5+URZ+0x2d850], R4 ;  /* 0x02d85004050095a7 */ /* 0x000ee4000802007f */
[----:B---3--:R-:W-:Y:S05]  /*11cc0*/  @!P1 BRA `(.L_x_2099) ;  /* 0xfffffffc00ec9947 */ /* 0x008fea000383ffff */
[----:B------:R-:W-:Y:S05]  /*11cd0*/  BRA `(.L_x_2098) ;  /* 0xffffff80004c7947 */ /* 0x000fea000383ffff */
.L_x_2134:
        /* <DEDUP_REMOVED lines=11> */
.L_x_2199:
[----:B------:R-:W-:Y:S05]  /*11d90*/  BSYNC B0 ;  /* 0x0000000000007941 */ /* 0x000fea0003800000 */
.L_x_2198:
[----:B------:R-:W-:Y:S05]  /*11da0*/  BRA `(.L_x_2200) ;  /* 0xffffffbc00ec7947 */ /* 0x000fea000383ffff */
.L_x_2137:
[----:B0-----:R0:W1:Y:S02]  /*11db0*/  SYNCS.PHASECHK.TRANS64.TRYWAIT P0, [R2+URZ+0x2d840], R3 ;  /* 0x02d84003020075a7 */ /* 0x001064000800017f */
[----:B-1----:R-:W-:Y:S05]  /*11dc0*/  @!P0 NANOSLEEP.SYNCS 0x989680 ;  /* 0x009896800000895d */ /* 0x002fea0003900000 */
[----:B------:R-:W1:Y:S02]  /*11dd0*/  @!P0 SYNCS.PHASECHK.TRANS64 P0, [R2+URZ+0x2d840], R3 ;  /* 0x02d84003020085a7 */ /* 0x000e64000800007f */
[----:B-1----:R-:W-:Y:S05]  /*11de0*/  @!P0 BRA `(.L_x_2137) ;  /* 0xfffffffc00f08947 */ /* 0x002fea000383ffff */
[----:B------:R-:W-:Y:S05]  /*11df0*/  BRA `(.L_x_2201) ;  /* 0xffffffc0005c7947 */ /* 0x000fea000383ffff */
.L_x_2138:
[----:B------:R-:W-:Y:S01]  /*11e00*/  BSSY B0, `(.L_x_2202) ;  /* 0x0000008000007945 */ /* 0x000fe20003800000 */
[----:B------:R-:W-:Y:S01]  /*11e10*/  IMAD.MOV.U32 R13, RZ, RZ, R6 ;  /* 0x000000ffff0d7224 */ /* 0x000fe200078e0006 */
[----:B------:R-:W-:Y:S01]  /*11e20*/  MOV R12, RZ ;  /* 0x000000ff000c7202 */ /* 0x000fe20000000f00 */
[----:B------:R-:W-:Y:S02]  /*11e30*/  IMAD.MOV.U32 R11, RZ, RZ, 0x1c1f ;  /* 0x00001c1fff0b7424 */ /* 0x000fe400078e00ff */
[----:B------:R-:W-:-:S07]  /*11e40*/  IMAD.MOV.U32 R15, RZ, RZ, -0x1 ;  /* 0xffffffffff0f7424 */ /* 0x000fce00078e00ff */
[----:B------:R-:W-:Y:S05]  /*11e50*/  WARPSYNC.COLLECTIVE R15, `(.L_x_2203) ;  /* 0x000000000f087348 */ /* 0x000fea0003c00000 */
[----:B------:R0:W1:Y:S02]  /*11e60*/  SHFL.IDX P6, R14, R13, R12, R11 ;  /* 0x0000000c0d0e7389 */ /* 0x00006400000c000b */
[----:B01----:R-:W-:Y:S01]  /*11e70*/  ENDCOLLECTIVE ;  /* 0x000000000000791b */ /* 0x003fe20003800000 */
.L_x_2203:
[----:B------:R-:W-:Y:S05]  /*11e80*/  BSYNC B0 ;  /* 0x0000000000007941 */ /* 0x000fea0003800000 */
.L_x_2202:
        /* <DEDUP_REMOVED lines=9> */
.L_x_2204:
[----:B------:R-:W-:Y:S02]  /*11f20*/  IMAD.MOV.U32 R13, RZ, RZ, R6 ;  /* 0x000000ffff0d7224 */ /* 0x000fe400078e0006 */
[----:B------:R-:W-:Y:S02]  /*11f30*/  IMAD.MOV.U32 R12, RZ, RZ, 0x1 ;  /* 0x00000001ff0c7424 */ /* 0x000fe400078e00ff */
[----:B------:R-:W-:-:S07]  /*11f40*/  IMAD.MOV.U32 R5, RZ, RZ, R14 ;  /* 0x000000ffff057224 */ /* 0x000fce00078e000e */
[----:B------:R-:W-:Y:S05]  /*11f50*/  WARPSYNC.COLLECTIVE R15, `(.L_x_2205) ;  /* 0x000000000f087348 */ /* 0x000fea0003c00000 */
[----:B------:R0:W1:Y:S02]  /*11f60*/  SHFL.IDX P6, R14, R13, R12, R11 ;  /* 0x0000000c0d0e7389 */ /* 0x00006400000c000b */
[----:B01----:R-:W-:Y:S01]  /*11f70*/  ENDCOLLECTIVE ;  /* 0x000000000000791b */ /* 0x003fe20003800000 */
.L_x_2205:
[----:B------:R-:W-:-:S05]  /*11f80*/  @P0 LEA R5, P1, R9, R5, 0x1 ;  /* 0x0000000509050211 */ /* 0x000fca00078208ff */
[----:B------:R-:W-:Y:S01]  /*11f90*/  @P0 IMAD.X R4, RZ, RZ, R4, P1 ;  /* 0x000000ffff040224 */ /* 0x000fe200008e0604 */
[----:B------:R-:W-:-:S04]  /*11fa0*/  ISETP.GE.AND P1, PT, R3, 0x21, PT ;  /* 0x000000210300780c */ /* 0x000fc80003f26270 */
[----:B------:R-:W-:Y:S02]  /*11fb0*/  @P0 LOP3.LUT R5, R5, R4, RZ, 0x3c, !PT ;  /* 0x0000000405050212 */ /* 0x000fe400078e3cff */
        /* <DEDUP_REMOVED lines=13> */
.L_x_2206:
[----:B------:R-:W-:Y:S02]  /*12090*/  @P1 IMAD R8, R7, 0x2, R23 ;  /* 0x0000000207081824 */ /* 0x000fe400078e0217 */
[----:B------:R-:W-:Y:S02]  /*120a0*/  IMAD.MOV.U32 R13, RZ, RZ, R6 ;  /* 0x000000ffff0d7224 */ /* 0x000fe400078e0006 */
[----:B------:R-:W-:Y:S02]  /*120b0*/  IMAD.MOV.U32 R12, RZ, RZ, 0x2 ;  /* 0x00000002ff0c7424 */ /* 0x000fe400078e00ff */
[----:B------:R-:W-:-:S07]  /*120c0*/  IMAD.MOV.U32 R5, RZ, RZ, R14 ;  /* 0x000000ffff057224 */ /* 0x000fce00078e000e */
[----:B------:R-:W-:Y:S05]  /*120d0*/  WARPSYNC.COLLECTIVE R15, `(.L_x_2207) ;  /* 0x000000000f087348 */ /* 0x000fea0003c00000 */
[----:B------:R0:W1:Y:S02]  /*120e0*/  SHFL.IDX P6, R14, R13, R12, R11 ;  /* 0x0000000c0d0e7389 */ /* 0x00006400000c000b */
[----:B01----:R-:W-:Y:S01]  /*120f0*/  ENDCOLLECTIVE ;  /* 0x000000000000791b */ /* 0x003fe20003800000 */
.L_x_2207:
[----:B------:R-:W-:-:S05]  /*12100*/  @P1 LEA R5, P0, R9, R5, 0x1 ;  /* 0x0000000509051211 */ /* 0x000fca00078008ff */
[----:B------:R-:W-:-:S05]  /*12110*/  @P1 IMAD.X R4, RZ, RZ, R4, P0 ;  /* 0x000000ffff041224 */ /* 0x000fca00000e0604 */
        /* <DEDUP_REMOVED lines=15> */
.L_x_2208:
[----:B------:R-:W-:Y:S02]  /*12210*/  @P1 IMAD R8, R7, 0x2, R23 ;  /* 0x0000000207081824 */ /* 0x000fe400078e0217 */
[----:B------:R-:W-:Y:S02]  /*12220*/  IMAD.MOV.U32 R13, RZ, RZ, R6 ;  /* 0x000000ffff0d7224 */ /* 0x000fe400078e0006 */
[----:B------:R-:W-:Y:S02]  /*12230*/  IMAD.MOV.U32 R12, RZ, RZ, 0x3 ;  /* 0x00000003ff0c7424 */ /* 0x000fe400078e00ff */
[----:B------:R-:W-:-:S07]  /*12240*/  IMAD.MOV.U32 R5, RZ, RZ, R14 ;  /* 0x000000ffff057224 */ /* 0x000fce00078e000e */
[----:B------:R-:W-:Y:S05]  /*12250*/  WARPSYNC.COLLECTIVE R15, `(.L_x_2209) ;  /* 0x000000000f087348 */ /* 0x000fea0003c00000 */
[----:B------:R0:W1:Y:S02]  /*12260*/  SHFL.IDX P6, R14, R13, R12, R11 ;  /* 0x0000000c0d0e7389 */ /* 0x00006400000c000b */
[----:B01----:R-:W-:Y:S01]  /*12270*/  ENDCOLLECTIVE ;  /* 0x000000000000791b */ /* 0x003fe20003800000 */
.L_x_2209:
[----:B------:R-:W-:-:S05]  /*12280*/  @P1 LEA R5, P0, R9, R5, 0x1 ;  /* 0x0000000509051211 */ /* 0x000fca00078008ff */
[----:B------:R-:W-:-:S05]  /*12290*/  @P1 IMAD.X R4, RZ, RZ, R4, P0 ;  /* 0x000000ffff041224 */ /* 0x000fca00000e0604 */
[----:B------:R-:W-:Y:S02]  /*122a0*/  @P1 LOP3.LUT R5, R5, R4, RZ, 0x3c, !PT ;  /* 0x0000000405051212 */ /* 0x000fe400078e3cff */
[----:B------:R-:W-:Y:S02]  /*122b0*/  MOV R13, R0 ;  /* 0x00000000000d7202 */ /* 0x000fe40000000f00 */
[----:B------:R-:W-:-:S04]  /*122c0*/  @P1 LOP3.LUT R4, R5, R4, RZ, 0x3c, !PT ;  /* 0x0000000405041212 */ /* 0x000fc800078e3cff */
[----:B------:R-:W-:Y:S01]  /*122d0*/  @P1 LOP3.LUT R5, R5, R4, RZ, 0x3c, !PT ;  /* 0x0000000405051212 */ /* 0x000fe200078e3cff */
[----:B------:R-:W-:-:S07]  /*122e0*/  IMAD.MOV.U32 R6, RZ, RZ, R14 ;  /* 0x000000ffff067224 */ /* 0x000fce00078e000e */
[----:B------:R-:W-:Y:S05]  /*122f0*/  WARPSYNC.COLLECTIVE R15, `(.L_x_2210) ;  /* 0x000000000f087348 */ /* 0x000fea0003c00000 */
[----:B------:R0:W1:Y:S02]  /*12300*/  SHFL.IDX P6, R14, R13, R12, R11 ;  /* 0x0000000c0d0e7389 */ /* 0x00006400000c000b */
[----:B01----:R-:W-:Y:S01]  /*12310*/  ENDCOLLECTIVE ;  /* 0x000000000000791b */ /* 0x003fe20003800000 */
.L_x_2210:
        /* <DEDUP_REMOVED lines=8> */
.L_x_2143:
[----:B------:R-:W2:Y:S04]  /*123a0*/  LDL.LU R11, [R1+0x20] ;  /* 0x00002000010b7983 */ /* 0x000ea80000300800 */
[----:B------:R0:W5:Y:S01]  /*123b0*/  LDL R9, [R1+0x18] ;  /* 0x0000180001097983 */ /* 0x0001620000100800 */
[----:B------:R-:W-:Y:S02]  /*123c0*/  IMAD.MOV.U32 R13, RZ, RZ, R0 ;  /* 0x000000ffff0d7224 */ /* 0x000fe400078e0000 */
[----:B------:R-:W-:Y:S02]  /*123d0*/  IMAD.MOV.U32 R12, RZ, RZ, RZ ;  /* 0x000000ffff0c7224 */ /* 0x000fe400078e00ff */
[----:B------:R-:W-:Y:S02]  /*123e0*/  IMAD.MOV.U32 R15, RZ, RZ, -0x1 ;  /* 0xffffffffff0f7424 */ /* 0x000fe400078e00ff */
[----:B------:R-:W-:-:S04]  /*123f0*/  IMAD R17, R17, 0xc0, R21 ;  /* 0x000000c011117824 */ /* 0x000fc800078e0215 */
[----:B------:R-:W-:Y:S02]  /*12400*/  VIADD R5, R17, 0x20 ;  /* 0x0000002011057836 */ /* 0x000fe40000000000 */
[----:B--2---:R-:W-:Y:S02]  /*12410*/  IMAD R2, R11, R10, RZ ;  /* 0x0000000a0b027224 */ /* 0x004fe400078e02ff */
[----:B0-----:R-:W-:-:S07]  /*12420*/  IMAD.MOV.U32 R11, RZ, RZ, 0x1c1f ;  /* 0x00001c1fff0b7424 */ /* 0x001fce00078e00ff */
[----:B-----5:R-:W-:Y:S05]  /*12430*/  WARPSYNC.COLLECTIVE R15, `(.L_x_2212) ;  /* 0x000000000f087348 */ /* 0x020fea0003c00000 */
[----:B------:R0:W1:Y:S02]  /*12440*/  SHFL.IDX P6, R14, R13, R12, R11 ;  /* 0x0000000c0d0e7389 */ /* 0x00006400000c000b */
[----:B01---5:R-:W-:Y:S01]  /*12450*/  ENDCOLLECTIVE ;  /* 0x000000000000791b */ /* 0x023fe20003800000 */
.L_x_2212:
[----:B------:R-:W-:Y:S01]  /*12460*/  MOV R13, R4 ;  /* 0x00000004000d7202 */ /* 0x000fe20000000f00 */
[----:B------:R-:W-:-:S07]  /*12470*/  IMAD.MOV.U32 R6, RZ, RZ, R14 ;  /* 0x000000ffff067224 */ /* 0x000fce00078e000e */
[----:B------:R-:W-:Y:S05]  /*12480*/  WARPSYNC.COLLECTIVE R15, `(.L_x_2213) ;  /* 0x000000000f087348 */ /* 0x000fea0003c00000 */
[----:B------:R0:W1:Y:S02]  /*12490*/  SHFL.IDX P6, R14, R13, R12, R11 ;  /* 0x0000000c0d0e7389 */ /* 0x00006400000c000b */
[----:B01----:R-:W-:Y:S01]  /*124a0*/  ENDCOLLECTIVE ;  /* 0x000000000000791b */ /* 0x003fe20003800000 */
.L_x_2213:
[----:B------:R-:W-:Y:S01]  /*124b0*/  ISETP.GE.AND P2, PT, R17, R2, PT ;  /* 0x000000021100720c */ /* 0x000fe20003f46270 */
[----:B------:R-:W-:Y:S02]  /*124c0*/  IMAD.MOV.U32 R13, RZ, RZ, R0 ;  /* 0x000000ffff0d7224 */ /* 0x000fe400078e0000 */
[----:B------:R-:W-:Y:S02]  /*124d0*/  IMAD.MOV.U32 R12, RZ, RZ, 0x1 ;  /* 0x00000001ff0c7424 */ /* 0x000fe400078e00ff */
[----:B------:R-:W-:-:S08]  /*124e0*/  IMAD.MOV.U32 R7, RZ, RZ, R14 ;  /* 0x000000ffff077224 */ /* 0x000fd000078e000e */
[----:B------:R-:W-:Y:S05]  /*124f0*/  WARPSYNC.COLLECTIVE R15, `(.L_x_2214) ;  /* 0x000000000f087348 */ /* 0x000fea0003c00000 */
[----:B------:R0:W1:Y:S02]  /*12500*/  SHFL.IDX P6, R14, R13, R12, R11 ;  /* 0x0000000c0d0e7389 */ /* 0x00006400000c000b */
[----:B01----:R-:W-:Y:S01]  /*12510*/  ENDCOLLECTIVE ;  /* 0x000000000000791b */ /* 0x003fe20003800000 */
.L_x_2214:
[----:B------:R-:W-:-:S05]  /*12520*/  @!P2 LEA R7, P4, R20, R7, 0x1 ;  /* 0x000000071407a211 */ /* 0x000fca00078808ff */
[----:B------:R-:W-:-:S05]  /*12530*/  @!P2 IMAD.X R6, RZ, RZ, R6, P4 ;  /* 0x000000ffff06a224 */ /* 0x000fca00020e0606 */
[----:B------:R-:W-:-:S04]  /*12540*/  @!P2 LOP3.LUT R7, R7, R6, RZ, 0x3c, !PT ;  /* 0x000000060707a212 */ /* 0x000fc800078e3cff */
[----:B------:R-:W-:-:S04]  /*12550*/  @!P2 LOP3.LUT R6, R7, R6, RZ, 0x3c, !PT ;  /* 0x000000060706a212 */ /* 0x000fc800078e3cff */
[----:B------:R-:W-:Y:S02]  /*12560*/  @!P2 LOP3.LUT R7, R7, R6, RZ, 0x3c, !PT ;  /* 0x000000060707a212 */ /* 0x000fe400078e3cff */
[----:B------:R-:W-:-:S03]  /*12570*/  MOV R13, R4 ;  /* 0x00000004000d7202 */ /* 0x000fc60000000f00 */
        /* <DEDUP_REMOVED lines=10> */
.L_x_2215:
[----:B------:R-:W-:Y:S01]  /*12620*/  ISETP.GE.AND P2, PT, R5, R2, PT ;  /* 0x000000020500720c */ /* 0x000fe20003f46270 */
[----:B------:R-:W-:Y:S02]  /*12630*/  IMAD.MOV.U32 R13, RZ, RZ, R0 ;  /* 0x000000ffff0d7224 */ /* 0x000fe400078e0000 */
[----:B------:R-:W-:Y:S02]  /*12640*/  IMAD.MOV.U32 R12, RZ, RZ, 0x2 ;  /* 0x00000002ff0c7424 */ /* 0x000fe400078e00ff */
[----:B------:R-:W-:-:S08]  /*12650*/  IMAD.MOV.U32 R7, RZ, RZ, R14 ;  /* 0x000000ffff077224 */ /* 0x000fd000078e000e */
[----:B------:R-:W-:Y:S05]  /*12660*/  WARPSYNC.COLLECTIVE R15, `(.L_x_2216) ;  /* 0x000000000f087348 */ /* 0x000fea0003c00000 */
[----:B------:R0:W1:Y:S02]  /*12670*/  SHFL.IDX P6, R14, R13, R12, R11 ;  /* 0x0000000c0d0e7389 */ /* 0x00006400000c000b */
[----:B01----:R-:W-:Y:S01]  /*12680*/  ENDCOLLECTIVE ;  /* 0x000000000000791b */ /* 0x003fe20003800000 */
.L_x_2216:
        /* <DEDUP_REMOVED lines=16> */
.L_x_2217:
[----:B------:R-:W-:Y:S02]  /*12790*/  VIADD R5, R17, 0x40 ;  /* 0x0000004011057836 */ /* 0x000fe40000000000 */
[----:B------:R-:W-:Y:S02]  /*127a0*/  IMAD.MOV.U32 R13, RZ, RZ, R0 ;  /* 0x000000ffff0d7224 */ /* 0x000fe400078e0000 */
[----:B------:R-:W-:Y:S01]  /*127b0*/  IMAD.MOV.U32 R12, RZ, RZ, 0x3 ;  /* 0x00000003ff0c7424 */ /* 0x000fe200078e00ff */
[----:B------:R-:W-:Y:S01]  /*127c0*/  ISETP.GE.AND P2, PT, R5, R2, PT ;  /* 0x000000020500720c */ /* 0x000fe20003f46270 */
[----:B------:R-:W-:-:S12]  /*127d0*/  IMAD.MOV.U32 R7, RZ, RZ, R14 ;  /* 0x000000ffff077224 */ /* 0x000fd800078e000e */
[----:B------:R-:W-:Y:S05]  /*127e0*/  WARPSYNC.COLLECTIVE R15, `(.L_x_2218) ;  /* 0x000000000f087348 */ /* 0x000fea0003c00000 */
[----:B------:R0:W1:Y:S02]  /*127f0*/  SHFL.IDX P6, R14, R13, R12, R11 ;  /* 0x0000000c0d0e7389 */ /* 0x00006400000c000b */
[----:B01----:R-:W-:Y:S01]  /*12800*/  ENDCOLLECTIVE ;  /* 0x000000000000791b */ /* 0x003fe20003800000 */
.L_x_2218:
[----:B------:R-:W-:-:S05]  /*12810*/  @!P2 LEA R7, P4, R20, R7, 0x1 ;  /* 0x000000071407a211 */ /* 0x000fca00078808ff */
[----:B------:R-:W-:Y:S02]  /*12820*/  @!P2 IMAD.X R6, RZ, RZ, R6, P4 ;  /* 0x000000ffff06a224 */ /* 0x000fe400020e0606 */
[----:B------:R-:W-:-:S03]  /*12830*/  IMAD.MOV.U32 R13, RZ, RZ, R4 ;  /* 0x000000ffff0d7224 */ /* 0x000fc600078e0004 */
[----:B------:R-:W-:Y:S01]  /*12840*/  @!P2 LOP3.LUT R7, R7, R6, RZ, 0x3c, !PT ;  /* 0x000000060707a212 */ /* 0x000fe200078e3cff */
[----:B------:R-:W-:-:S07]  /*12850*/  IMAD.MOV.U32 R0, RZ, RZ, R14 ;  /* 0x000000ffff007224 */ /* 0x000fce00078e000e */
[----:B------:R-:W-:Y:S05]  /*12860*/  WARPSYNC.COLLECTIVE R15, `(.L_x_2219) ;  /* 0x000000000f087348 */ /* 0x000fea0003c00000 */
[----:B------:R0:W1:Y:S02]  /*12870*/  SHFL.IDX P6, R14, R13, R12, R11 ;  /* 0x0000000c0d0e7389 */ /* 0x00006400000c000b */
[----:B01----:R-:W-:Y:S01]  /*12880*/  ENDCOLLECTIVE ;  /* 0x000000000000791b */ /* 0x003fe20003800000 */
.L_x_2219:
[----:B------:R-:W-:Y:S01]  /*12890*/  @!P2 LOP3.LUT R6, R7, R6, RZ, 0x3c, !PT ;  /* 0x000000060706a212 */ /* 0x000fe200078e3cff */
[----:B------:R-:W-:-:S03]  /*128a0*/  VIADD R5, R17, 0x60 ;  /* 0x0000006011057836 */ /* 0x000fc60000000000 */
        /* <DEDUP_REMOVED lines=8> */
[----:B------:R-:W-:Y:S01]  /*12930*/  ISETP.GE.AND P2, PT, R5, R2, PT ;  /* 0x000000020500720c */ /* 0x000fe20003f46270 */
[----:B------:R-:W-:Y:S01]  /*12940*/  IMAD.MOV.U32 R12, RZ, RZ, RZ ;  /* 0x000000ffff0c7224 */ /* 0x000fe200078e00ff */
[----:B------:R-:W-:-:S11]  /*12950*/  MOV R4, R14 ;  /* 0x0000000e00047202 */ /* 0x000fd60000000f00 */
[----:B0-----:R-:W-:Y:S05]  /*12960*/  WARPSYNC.COLLECTIVE R15, `(.L_x_2220) ;  /* 0x000000000f087348 */ /* 0x001fea0003c00000 */
[----:B------:R1:W2:Y:S02]  /*12970*/  SHFL.IDX P6, R14, R13, R12, R11 ;  /* 0x0000000c0d0e7389 */ /* 0x0002a400000c000b */
[----:B012---:R-:W-:Y:S01]  /*12980*/  ENDCOLLECTIVE ;  /* 0x000000000000791b */ /* 0x007fe20003800000 */
.L_x_2220:
        /* <DEDUP_REMOVED lines=16> */
.L_x_2221:
[----:B------:R-:W-:Y:S02]  /*12a90*/  IMAD.MOV.U32 R13, RZ, RZ, R3 ;  /* 0x000000ffff0d7224 */ /* 0x000fe400078e0003 */
[----:B------:R-:W-:Y:S02]  /*12aa0*/  IMAD.MOV.U32 R12, RZ, RZ, 0x1 ;  /* 0x00000001ff0c7424 */ /* 0x000fe400078e00ff */
[----:B------:R-:W-:-:S07]  /*12ab0*/  IMAD.MOV.U32 R4, RZ, RZ, R14 ;  /* 0x000000ffff047224 */ /* 0x000fce00078e000e */
[----:B------:R-:W-:Y:S05]  /*12ac0*/  WARPSYNC.COLLECTIVE R15, `(.L_x_2222) ;  /* 0x000000000f087348 */ /* 0x000fea0003c00000 */
[----:B------:R0:W1:Y:S02]  /*12ad0*/  SHFL.IDX P6, R14, R13, R12, R11 ;  /* 0x0000000c0d0e7389 */ /* 0x00006400000c000b */
[----:B01----:R-:W-:Y:S01]  /*12ae0*/  ENDCOLLECTIVE ;  /* 0x000000000000791b */ /* 0x003fe20003800000 */
.L_x_2222:
        /* <DEDUP_REMOVED lines=9> */
[----:B------:R-:W-:-:S03]  /*12b80*/  MOV R3, R14 ;  /* 0x0000000e00037202 */ /* 0x000fc60000000f00 */
[----:B------:R0:W-:Y:S04]  /*12b90*/  @!P2 LDGSTS.E.BYPASS.LTC128B.128 [R9+0x14400], desc[UR36][R4.64+0x80], !P1 ;  /* 0x144000800409afae */ /* 0x0001e8000c901d64 */
[----:B0-----:R-:W-:Y:S05]  /*12ba0*/  WARPSYNC.COLLECTIVE R15, `(.L_x_2223) ;  /* 0x000000000f087348 */ /* 0x001fea0003c00000 */
[----:B------:R1:W2:Y:S02]  /*12bb0*/  SHFL.IDX P6, R14, R13, R12, R11 ;  /* 0x0000000c0d0e7389 */ /* 0x0002a400000c000b */
[----:B012---:R-:W-:Y:S01]  /*12bc0*/  ENDCOLLECTIVE ;  /* 0x000000000000791b */ /* 0x007fe20003800000 */
.L_x_2223:
[----:B------:R-:W-:Y:S01]  /*12bd0*/  IMAD.MOV.U32 R8, RZ, RZ, R14 ;  /* 0x000000ffff087224 */ /* 0x000fe200078e000e */
[----:B------:R-:W-:Y:S06]  /*12be0*/  BRA `(.L_x_2224) ;  /* 0xffffffc400507947 */ /* 0x000fec000383ffff */
.L_x_2146:
[----:B-1----:R1:W2:Y:S02]  /*12bf0*/  SYNCS.PHASECHK.TRANS64.TRYWAIT P0, [R23+URZ+0x2d820], R0 ;  /* 0x02d82000170075a7 */ /* 0x0022a4000800017f */
[----:B--2---:R-:W-:Y:S05]  /*12c00*/  @!P0 NANOSLEEP.SYNCS 0x989680 ;  /* 0x009896800000895d */ /* 0x004fea0003900000 */
[----:B------:R-:W2:Y:S02]  /*12c10*/  @!P0 SYNCS.PHASECHK.TRANS64 P0, [R23+URZ+0x2d820], R0 ;  /* 0x02d82000170085a7 */ /* 0x000ea4000800007f */
[----:B--2---:R-:W-:Y:S05]  /*12c20*/  @!P0 BRA `(.L_x_2146) ;  /* 0xfffffffc00f08947 */ /* 0x004fea000383ffff */
[----:B------:R-:W-:Y:S05]  /*12c30*/  BRA `(.L_x_2225) ;  /* 0xffffffc400b87947 */ /* 0x000fea000383ffff */
.L_x_2151:
[----:B0-----:R0:W1:Y:S02]  /*12c40*/  SYNCS.PHASECHK.TRANS64.TRYWAIT P0, [R5+URZ+0x2d840], R0 ;  /* 0x02d84000050075a7 */ /* 0x001064000800017f */
[----:B-1----:R-:W-:Y:S05]  /*12c50*/  @!P0 NANOSLEEP.SYNCS 0x989680 ;  /* 0x009896800000895d */ /* 0x002fea0003900000 */
[----:B------:R-:W1:Y:S02]  /*12c60*/  @!P0 SYNCS.PHASECHK.TRANS64 P0, [R5+URZ+0x2d840], R0 ;  /* 0x02d84000050085a7 */ /* 0x000e64000800007f */
[----:B-1----:R-:W-:Y:S05]  /*12c70*/  @!P0 BRA `(.L_x_2151) ;  /* 0xfffffffc00f08947 */ /* 0x002fea000383ffff */
[----:B------:R-:W-:Y:S05]  /*12c80*/  BRA `(.L_x_2226) ;  /* 0xffffffc800a87947 */ /* 0x000fea000383ffff */
.L_x_2152:
        /* <DEDUP_REMOVED lines=8> */
.L_x_2228:
[----:B------:R-:W-:Y:S05]  /*12d10*/  BSYNC B1 ;  /* 0x0000000000017941 */ /* 0x000fea0003800000 */
.L_x_2227:
        /* <DEDUP_REMOVED lines=12> */
.L_x_2229:
[----:B------:R-:W-:Y:S01]  /*12de0*/  LOP3.LUT P1, RZ, R22, 0x4, RZ, 0xc0, !PT ;  /* 0x0000000416ff7812 */ /* 0x000fe2000782c0ff */
        /* <DEDUP_REMOVED lines=8> */
.L_x_2230:
[----:B------:R-:W-:-:S04]  /*12e70*/  SHF.L.U32 R0, R21, 0x1, RZ ;  /* 0x0000000115007819 */ /* 0x000fc800000006ff */
        /* <DEDUP_REMOVED lines=13> */
.L_x_2231:
[----:B------:R-:W-:Y:S02]  /*12f50*/  IMAD.MOV.U32 R13, RZ, RZ, R7 ;  /* 0x000000ffff0d7224 */ /* 0x000fe400078e0007 */
[----:B------:R-:W-:Y:S01]  /*12f60*/  IMAD.MOV.U32 R12, RZ, RZ, 0x2 ;  /* 0x00000002ff0c7424 */ /* 0x000fe200078e00ff */
[----:B------:R-:W-:-:S07]  /*12f70*/  MOV R2, R14 ;  /* 0x0000000e00027202 */ /* 0x000fce0000000f00 */
[----:B------:R-:W-:Y:S05]  /*12f80*/  WARPSYNC.COLLECTIVE R15, `(.L_x_2232) ;  /* 0x000000000f087348 */ /* 0x000fea0003c00000 */
[----:B------:R0:W1:Y:S02]  /*12f90*/  SHFL.IDX P6, R14, R13, R12, R11 ;  /* 0x0000000c0d0e7389 */ /* 0x00006400000c000b */
[----:B01----:R-:W-:Y:S01]  /*12fa0*/  ENDCOLLECTIVE ;  /* 0x000000000000791b */ /* 0x003fe20003800000 */
.L_x_2232:
        /* <DEDUP_REMOVED lines=13> */
.L_x_2233:
[----:B------:R-:W-:Y:S02]  /*13080*/  IMAD.MOV.U32 R13, RZ, RZ, R7 ;  /* 0x000000ffff0d7224 */ /* 0x000fe400078e0007 */
[----:B------:R-:W-:Y:S02]  /*13090*/  IMAD.MOV.U32 R12, RZ, RZ, 0x3 ;  /* 0x00000003ff0c7424 */ /* 0x000fe400078e00ff */
[----:B------:R-:W-:-:S07]  /*130a0*/  IMAD.MOV.U32 R2, RZ, RZ, R14 ;  /* 0x000000ffff027224 */ /* 0x000fce00078e000e */
[----:B------:R-:W-:Y:S05]  /*130b0*/  WARPSYNC.COLLECTIVE R15, `(.L_x_2234) ;  /* 0x000000000f087348 */ /* 0x000fea0003c00000 */
[----:B------:R0:W1:Y:S02]  /*130c0*/  SHFL.IDX P6, R14, R13, R12, R11 ;  /* 0x0000000c0d0e7389 */ /* 0x00006400000c000b */
[----:B01----:R-:W-:Y:S01]  /*130d0*/  ENDCOLLECTIVE ;  /* 0x000000000000791b */ /* 0x003fe20003800000 */
.L_x_2234:
        /* <DEDUP_REMOVED lines=14> */
.L_x_2235:
[----:B------:R-:W-:Y:S01]  /*131c0*/  IMAD.MOV.U32 R2, RZ, RZ, R14 ;  /* 0x000000ffff027224 */ /* 0x000fe200078e000e */
[----:B------:R-:W-:Y:S06]  /*131d0*/  BRA `(.L_x_2236) ;  /* 0xffffffc800487947 */ /* 0x000fec000383ffff */
.L_x_2157:
[----:B-1----:R1:W2:Y:S02]  /*131e0*/  SYNCS.PHASECHK.TRANS64.TRYWAIT P0, [R5+URZ+0x2d860], R2 ;  /* 0x02d86002050075a7 */ /* 0x0022a4000800017f */
[----:B--2---:R-:W-:Y:S05]  /*131f0*/  @!P0 NANOSLEEP.SYNCS 0x989680 ;  /* 0x009896800000895d */ /* 0x004fea0003900000 */
[----:B------:R-:W2:Y:S02]  /*13200*/  @!P0 SYNCS.PHASECHK.TRANS64 P0, [R5+URZ+0x2d860], R2 ;  /* 0x02d86002050085a7 */ /* 0x000ea4000800007f */
[----:B--2---:R-:W-:Y:S05]  /*13210*/  @!P0 BRA `(.L_x_2157) ;  /* 0xfffffffc00f08947 */ /* 0x004fea000383ffff */
[----:B------:R-:W-:Y:S05]  /*13220*/  BRA `(.L_x_2237) ;  /* 0xffffffc800ac7947 */ /* 0x000fea000383ffff */
.L_x_2158:
        /* <DEDUP_REMOVED lines=8> */
.L_x_2239:
[----:B------:R-:W-:Y:S05]  /*132b0*/  BSYNC B1 ;  /* 0x0000000000017941 */ /* 0x000fea0003800000 */
.L_x_2238:
[----:B------:R-:W-:Y:S01]  /*132c0*/  IMAD.MOV.U32 R13, RZ, RZ, R24 ;  /* 0x000000ffff0d7224 */ /* 0x000fe200078e0018 */
[----:B------:R-:W-:Y:S01]  /*132d0*/  MOV R15, 0xffffffff ;  /* 0xffffffff000f7802 */ /* 0x000fe20000000f00 */
[----:B------:R-:W-:Y:S02]  /*132e0*/  IMAD.MOV.U32 R12, RZ, RZ, RZ ;  /* 0x000000ffff0c7224 */ /* 0x000fe400078e00ff */
[----:B------:R-:W-:Y:S02]  /*132f0*/  IMAD.MOV.U32 R11, RZ, RZ, 0x1c1f ;  /* 0x00001c1fff0b7424 */ /* 0x000fe400078e00ff */
[----:B------:R-:W-:Y:S02]  /*13300*/  IMAD.MOV.U32 R3, RZ, RZ, R14 ;  /* 0x000000ffff037224 */ /* 0x000fe400078e000e */
[----:B------:R-:W-:-:S07]  /*13310*/  IMAD R4, R4, 0x2, R23 ;  /* 0x0000000204047824 */ /* 0x000fce00078e0217 */
[----:B------:R-:W-:Y:S05]  /*13320*/  WARPSYNC.COLLECTIVE R15, `(.L_x_2240) ;  /* 0x000000000f087348 */ /* 0x000fea0003c00000 */
[----:B------:R0:W1:Y:S02]  /*13330*/  SHFL.IDX P6, R14, R13, R12, R11 ;  /* 0x0000000c0d0e7389 */ /* 0x00006400000c000b */
[----:B01----:R-:W-:Y:S01]  /*13340*/  ENDCOLLECTIVE ;  /* 0x000000000000791b */ /* 0x003fe20003800000 */
.L_x_2240:
[----:B------:R-:W-:Y:S02]  /*13350*/  IMAD.MOV.U32 R13, RZ, RZ, R25 ;  /* 0x000000ffff0d7224 */ /* 0x000fe400078e0019 */
[----:B------:R-:W-:Y:S02]  /*13360*/  IMAD.MOV.U32 R12, RZ, RZ, 0x1 ;  /* 0x00000001ff0c7424 */ /* 0x000fe400078e00ff */
[----:B------:R-:W-:-:S07]  /*13370*/  IMAD.MOV.U32 R2, RZ, RZ, R14 ;  /* 0x000000ffff027224 */ /* 0x000fce00078e000e */
[----:B------:R-:W-:Y:S05]  /*13380*/  WARPSYNC.COLLECTIVE R15, `(.L_x_2241) ;  /* 0x000000000f087348 */ /* 0x000fea0003c00000 */
[----:B------:R0:W1:Y:S02]  /*13390*/  SHFL.IDX P6, R14, R13, R12, R11 ;  /* 0x0000000c0d0e7389 */ /* 0x00006400000c000b */
[----:B01----:R-:W-:Y:S01]  /*133a0*/  ENDCOLLECTIVE ;  /* 0x000000000000791b */ /* 0x003fe20003800000 */
.L_x_2241:
[----:B------:R-:W-:-:S05]  /*133b0*/  IADD3 R2, P0, R2, R0, RZ ;  /* 0x0000000002027210 */ /* 0x000fca0007f1e0ff */
[----:B------:R-:W-:Y:S01]  /*133c0*/  IMAD.X R3, RZ, RZ, R3, P0 ;  /* 0x000000ffff037224 */ /* 0x000fe200000e0603 */
        /* <DEDUP_REMOVED lines=14> */
.L_x_2242:
[----:B------:R-:W-:Y:S02]  /*134b0*/  IMAD.MOV.U32 R13, RZ, RZ, R25 ;  /* 0x000000ffff0d7224 */ /* 0x000fe400078e0019 */
[----:B------:R-:W-:Y:S02]  /*134c0*/  IMAD.MOV.U32 R12, RZ, RZ, 0x2 ;  /* 0x00000002ff0c7424 */ /* 0x000fe400078e00ff */
[----:B------:R-:W-:-:S07]  /*134d0*/  IMAD.MOV.U32 R2, RZ, RZ, R14 ;  /* 0x000000ffff027224 */ /* 0x000fce00078e000e */
[----:B------:R-:W-:Y:S05]  /*134e0*/  WARPSYNC.COLLECTIVE R15, `(.L_x_2243) ;  /* 0x000000000f087348 */ /* 0x000fea0003c00000 */
[----:B------:R0:W1:Y:S02]  /*134f0*/  SHFL.IDX P6, R14, R13, R12, R11 ;  /* 0x0000000c0d0e7389 */ /* 0x00006400000c000b */
[----:B01----:R-:W-:Y:S01]  /*13500*/  ENDCOLLECTIVE ;  /* 0x000000000000791b */ /* 0x003fe20003800000 */
.L_x_2243:
        /* <DEDUP_REMOVED lines=16> */
.L_x_2244:
[----:B------:R-:W-:Y:S02]  /*13610*/  IMAD.MOV.U32 R13, RZ, RZ, R25 ;  /* 0x000000ffff0d7224 */ /* 0x000fe400078e0019 */
[----:B------:R-:W-:Y:S01]  /*13620*/  IMAD.MOV.U32 R12, RZ, RZ, 0x3 ;  /* 0x00000003ff0c7424 */ /* 0x000fe200078e00ff */
[----:B------:R-:W-:-:S07]  /*13630*/  MOV R2, R14 ;  /* 0x0000000e00027202 */ /* 0x000fce0000000f00 */
[----:B------:R-:W-:Y:S05]  /*13640*/  WARPSYNC.COLLECTIVE R15, `(.L_x_2245) ;  /* 0x000000000f087348 */ /* 0x000fea0003c00000 */
[----:B------:R0:W1:Y:S02]  /*13650*/  SHFL.IDX P6, R14, R13, R12, R11 ;  /* 0x0000000c0d0e7389 */ /* 0x00006400000c000b */
[----:B01----:R-:W-:Y:S01]  /*13660*/  ENDCOLLECTIVE ;  /* 0x000000000000791b */ /* 0x003fe20003800000 */
.L_x_2245:
        /* <DEDUP_REMOVED lines=13> */
.L_x_2246:
        /* <DEDUP_REMOVED lines=8> */
.L_x_2166:
[----:B-1----:R1:W2:Y:S02]  /*137c0*/  SYNCS.PHASECHK.TRANS64.TRYWAIT P0, [R0+URZ+0x2d860], R3 ;  /* 0x02d86003000075a7 */ /* 0x0022a4000800017f */
[----:B--2---:R-:W-:Y:S05]  /*137d0*/  @!P0 NANOSLEEP.SYNCS 0x989680 ;  /* 0x009896800000895d */ /* 0x004fea0003900000 */
[----:B------:R-:W2:Y:S02]  /*137e0*/  @!P0 SYNCS.PHASECHK.TRANS64 P0, [R0+URZ+0x2d860], R3 ;  /* 0x02d86003000085a7 */ /* 0x000ea4000800007f */
[----:B--2---:R-:W-:Y:S05]  /*137f0*/  @!P0 BRA `(.L_x_2166) ;  /* 0xfffffffc00f08947 */ /* 0x004fea000383ffff */
[----:B------:R-:W-:Y:S05]  /*13800*/  BRA `(.L_x_2248) ;  /* 0xffffffcc00407947 */ /* 0x000fea000383ffff */
.L_x_2167:
[----:B------:R-:W-:Y:S01]  /*13810*/  BSSY B0, `(.L_x_2249) ;  /* 0x0000008000007945 */ /* 0x000fe20003800000 */
[----:B------:R-:W-:Y:S01]  /*13820*/  MOV R13, R25 ;  /* 0x00000019000d7202 */ /* 0x000fe20000000f00 */
[----:B------:R-:W-:Y:S02]  /*13830*/  IMAD.MOV.U32 R12, RZ, RZ, RZ ;  /* 0x000000ffff0c7224 */ /* 0x000fe400078e00ff */
[----:B------:R-:W-:Y:S02]  /*13840*/  IMAD.MOV.U32 R11, RZ, RZ, 0x1c1f ;  /* 0x00001c1fff0b7424 */ /* 0x000fe400078e00ff */
[----:B------:R-:W-:-:S07]  /*13850*/  IMAD.MOV.U32 R15, RZ, RZ, -0x1 ;  /* 0xffffffffff0f7424 */ /* 0x000fce00078e00ff */
[----:B-1----:R-:W-:Y:S05]  /*13860*/  WARPSYNC.COLLECTIVE R15, `(.L_x_2250) ;  /* 0x000000000f087348 */ /* 0x002fea0003c00000 */
[----:B------:R0:W2:Y:S02]  /*13870*/  SHFL.IDX P6, R14, R13, R12, R11 ;  /* 0x0000000c0d0e7389 */ /* 0x0000a400000c000b */
[----:B012---:R-:W-:Y:S01]  /*13880*/  ENDCOLLECTIVE ;  /* 0x000000000000791b */ /* 0x007fe20003800000 */
.L_x_2250:
[----:B------:R-:W-:Y:S05]  /*13890*/  BSYNC B0 ;  /* 0x0000000000007941 */ /* 0x000fea0003800000 */
.L_x_2249:
        /* <DEDUP_REMOVED lines=10> */
.L_x_2251:
[----:B------:R-:W-:Y:S01]  /*13940*/  ULDC UR4, c[0x0][0x2f4] ;  /* 0x0000bd0000047ab9 */ /* 0x000fe20000000800 */
[----:B------:R-:W-:Y:S01]  /*13950*/  IMAD.MOV.U32 R13, RZ, RZ, R25 ;  /* 0x000000ffff0d7224 */ /* 0x000fe200078e0019 */
[----:B------:R-:W-:Y:S01]  /*13960*/  MOV R12, 0x1 ;  /* 0x00000001000c7802 */ /* 0x000fe20000000f00 */
        /* <DEDUP_REMOVED lines=14> */
.L_x_2252:
        /* <DEDUP_REMOVED lines=14> */
.L_x_2253:
[----:B------:R-:W-:Y:S02]  /*13b30*/  IMAD.MOV.U32 R13, RZ, RZ, R25 ;  /* 0x000000ffff0d7224 */ /* 0x000fe400078e0019 */
[----:B------:R-:W-:Y:S01]  /*13b40*/  IMAD.MOV.U32 R12, RZ, RZ, 0x2 ;  /* 0x00000002ff0c7424 */ /* 0x000fe200078e00ff */
[----:B------:R-:W-:-:S13]  /*13b50*/  IADD3 R2, P4, R14, R5, RZ ;  /* 0x000000050e027210 */ /* 0x000fda0007f9e0ff */
[----:B------:R-:W-:Y:S05]  /*13b60*/  WARPSYNC.COLLECTIVE R15, `(.L_x_2254) ;  /* 0x000000000f087348 */ /* 0x000fea0003c00000 */
[----:B------:R0:W1:Y:S02]  /*13b70*/  SHFL.IDX P6, R14, R13, R12, R11 ;  /* 0x0000000c0d0e7389 */ /* 0x00006400000c000b */
[----:B01----:R-:W-:Y:S01]  /*13b80*/  ENDCOLLECTIVE ;  /* 0x000000000000791b */ /* 0x003fe20003800000 */
.L_x_2254:
[----:B------:R-:W-:Y:S01]  /*13b90*/  IMAD.X R3, RZ, RZ, R3, P4 ;  /* 0x000000ffff037224 */ /* 0x000fe200020e0603 */
[----:B------:R-:W-:-:S04]  /*13ba0*/  ISETP.LT.OR P4, PT, R6, 0x21, P1 ;  /* 0x000000210600780c */ /* 0x000fc80000f81670 */
[----:B------:R-:W-:Y:S01]  /*13bb0*/  @!PT LDS RZ, [RZ] ;  /* 0x00000000fffff984 */ /* 0x000fe20000000800 */
[----:B------:R-:W-:Y:S01]  /*13bc0*/  @!PT LDS RZ, [RZ] ;  /* 0x00000000fffff984 */ /* 0x000fe20000000800 */
[----:B------:R-:W-:Y:S01]  /*13bd0*/  @!PT LDS RZ, [RZ] ;  /* 0x00000000fffff984 */ /* 0x000fe20000000800 */
[----:B------:R-:W-:Y:S01]  /*13be0*/  LDGSTS.E.BYPASS.LTC128B.128 [R4+0xc00], desc[UR36][R2.64], !P3 ;  /* 0x00c0000002047fae */ /* 0x000fe2000d901d64 */
[----:B------:R-:W-:Y:S02]  /*13bf0*/  ISETP.LT.OR P3, PT, R6, 0x21, P0 ;  /* 0x000000210600780c */ /* 0x000fe40000761670 */
[----:B------:R-:W-:-:S06]  /*13c00*/  MOV R13, R24 ;  /* 0x00000018000d7202 */ /* 0x000fcc0000000f00 */
[----:B------:R-:W-:Y:S05]  /*13c10*/  LDGSTS.E.BYPASS.LTC128B.128 [R4+0x2c00], desc[UR36][R2.64+0x40], !P4 ;  /* 0x02c0004002047fae */ /* 0x000fea000e101d64 */
[----:B------:R0:W-:Y:S01]  /*13c20*/  LDGSTS.E.BYPASS.LTC128B.128 [R4+0x4c00], desc[UR36][R2.64+0x80], !P3 ;  /* 0x04c0008002047fae */ /* 0x0001e2000d901d64 */
[----:B------:R-:W-:Y:S01]  /*13c30*/  ISETP.LT.OR P3, PT, R6, 0x41, P2 ;  /* 0x000000410600780c */ /* 0x000fe20001761670 */
[----:B0-----:R-:W-:-:S12]  /*13c40*/  IMAD.MOV.U32 R3, RZ, RZ, R14 ;  /* 0x000000ffff037224 */ /* 0x001fd800078e000e */
[----:B------:R-:W-:Y:S05]  /*13c50*/  WARPSYNC.COLLECTIVE R15, `(.L_x_2255) ;  /* 0x000000000f087348 */ /* 0x000fea0003c00000 */
[----:B------:R0:W1:Y:S02]  /*13c60*/  SHFL.IDX P6, R14, R13, R12, R11 ;  /* 0x0000000c0d0e7389 */ /* 0x00006400000c000b */
[----:B01----:R-:W-:Y:S01]  /*13c70*/  ENDCOLLECTIVE ;  /* 0x000000000000791b */ /* 0x003fe20003800000 */
.L_x_2255:
[----:B------:R-:W-:Y:S02]  /*13c80*/  IMAD.MOV.U32 R13, RZ, RZ, R25 ;  /* 0x000000ffff0d7224 */ /* 0x000fe400078e0019 */
[----:B------:R-:W-:Y:S01]  /*13c90*/  IMAD.MOV.U32 R12, RZ, RZ, 0x3 ;  /* 0x00000003ff0c7424 */ /* 0x000fe200078e00ff */
[----:B------:R-:W-:-:S13]  /*13ca0*/  IADD3 R2, P4, R14, R5, RZ ;  /* 0x000000050e027210 */ /* 0x000fda0007f9e0ff */
[----:B------:R-:W-:Y:S05]  /*13cb0*/  WARPSYNC.COLLECTIVE R15, `(.L_x_2256) ;  /* 0x000000000f087348 */ /* 0x000fea0003c00000 */
[----:B------:R0:W1:Y:S02]  /*13cc0*/  SHFL.IDX P6, R14, R13, R12, R11 ;  /* 0x0000000c0d0e7389 */ /* 0x00006400000c000b */
[----:B01----:R-:W-:Y:S01]  /*13cd0*/  ENDCOLLECTIVE ;  /* 0x000000000000791b */ /* 0x003fe20003800000 */
.L_x_2256:
        /* <DEDUP_REMOVED lines=14> */
.L_x_2257:
[----:B------:R-:W-:Y:S05]  /*13dc0*/  BRA `(.L_x_2258) ;  /* 0xffffffc800b47947 */ /* 0x000fea000383ffff */
.L_x_2172:
        /* <DEDUP_REMOVED lines=8> */
.L_x_2260:
[----:B------:R-:W-:Y:S05]  /*13e50*/  BSYNC B0 ;  /* 0x0000000000007941 */ /* 0x000fea0003800000 */
.L_x_2259:
[----:B------:R-:W-:Y:S01]  /*13e60*/  IMAD.MOV.U32 R13, RZ, RZ, R16 ;  /* 0x000000ffff0d7224 */ /* 0x000fe200078e0010 */
[----:B------:R-:W-:Y:S01]  /*13e70*/  MOV R15, 0xffffffff ;  /* 0xffffffff000f7802 */ /* 0x000fe20000000f00 */
[----:B------:R-:W-:Y:S02]  /*13e80*/  IMAD.MOV.U32 R12, RZ, RZ, 0x1 ;  /* 0x00000001ff0c7424 */ /* 0x000fe400078e00ff */
[----:B------:R-:W-:Y:S02]  /*13e90*/  IMAD.MOV.U32 R11, RZ, RZ, 0x1f ;  /* 0x0000001fff0b7424 */ /* 0x000fe400078e00ff */
[----:B------:R-:W-:Y:S02]  /*13ea0*/  IMAD.IADD R5, R19, 0x1, R7 ;  /* 0x0000000113057824 */ /* 0x000fe400078e0207 */
[----:B------:R-:W-:-:S07]  /*13eb0*/  IMAD.MOV.U32 R0, RZ, RZ, R14 ;  /* 0x000000ffff007224 */ /* 0x000fce00078e000e */
[----:B------:R-:W-:Y:S05]  /*13ec0*/  WARPSYNC.COLLECTIVE R15, `(.L_x_2261) ;  /* 0x000000000f087348 */ /* 0x000fea0003c00000 */
[----:B------:R0:W1:Y:S02]  /*13ed0*/  SHFL.IDX P6, R14, R13, R12, R11 ;  /* 0x0000000c0d0e7389 */ /* 0x00006400000c000b */
[----:B01----:R-:W-:Y:S01]  /*13ee0*/  ENDCOLLECTIVE ;  /* 0x000000000000791b */ /* 0x003fe20003800000 */
.L_x_2261:
        /* <DEDUP_REMOVED lines=18> */
.L_x_2262:
[----:B------:R-:W-:Y:S01]  /*14010*/  IMAD.MOV.U32 R12, RZ, RZ, 0x2 ;  /* 0x00000002ff0c7424 */ /* 0x000fe200078e00ff */
[----:B------:R-:W-:-:S04]  /*14020*/  SEL R5, R14, RZ, P1 ;  /* 0x000000ff0e057207 */ /* 0x000fc80000800000 */
[----:B------:R-:W-:-:S05]  /*14030*/  IADD3 R4, R2, R5, RZ ;  /* 0x0000000502047210 */ /* 0x000fca0007ffe0ff */
[----:B------:R-:W-:-:S07]  /*14040*/  IMAD.MOV.U32 R13, RZ, RZ, R4 ;  /* 0x000000ffff0d7224 */ /* 0x000fce00078e0004 */
[----:B------:R-:W-:Y:S05]  /*14050*/  WARPSYNC.COLLECTIVE R15, `(.L_x_2263) ;  /* 0x000000000f087348 */ /* 0x000fea0003c00000 */
[----:B------:R0:W1:Y:S02]  /*14060*/  SHFL.UP P6, R14, R13, R12, R11 ;  /* 0x0400000c0d0e7389 */ /* 0x00006400000c000b */
[----:B01----:R-:W-:Y:S01]  /*14070*/  ENDCOLLECTIVE ;  /* 0x000000000000791b */ /* 0x003fe20003800000 */
.L_x_2263:
[----:B------:R-:W-:Y:S01]  /*14080*/  IMAD.MOV.U32 R12, RZ, RZ, 0x4 ;  /* 0x00000004ff0c7424 */ /* 0x000fe200078e00ff */
[----:B------:R-:W-:-:S05]  /*14090*/  SEL R5, R14, RZ, P2 ;  /* 0x000000ff0e057207 */ /* 0x000fca0001000000 */
[----:B------:R-:W-:-:S04]  /*140a0*/  IMAD.IADD R5, R4, 0x1, R5 ;  /* 0x0000000104057824 */ /* 0x000fc800078e0205 */
[----:B------:R-:W-:-:S07]  /*140b0*/  IMAD.MOV.U32 R13, RZ, RZ, R5 ;  /* 0x000000ffff0d7224 */ /* 0x000fce00078e0005 */
[----:B------:R-:W-:Y:S05]  /*140c0*/  WARPSYNC.COLLECTIVE R15, `(.L_x_2264) ;  /* 0x000000000f087348 */ /* 0x000fea0003c00000 */
[----:B------:R0:W1:Y:S02]  /*140d0*/  SHFL.UP P6, R14, R13, R12, R11 ;  /* 0x0400000c0d0e7389 */ /* 0x00006400000c000b */
[----:B01----:R-:W-:Y:S01]  /*140e0*/  ENDCOLLECTIVE ;  /* 0x000000000000791b */ /* 0x003fe20003800000 */
.L_x_2264:
[----:B------:R-:W-:Y:S01]  /*140f0*/  IMAD.MOV.U32 R12, RZ, RZ, 0x8 ;  /* 0x00000008ff0c7424 */ /* 0x000fe200078e00ff */
[----:B------:R-:W-:-:S05]  /*14100*/  SEL R6, R14, RZ, P3 ;  /* 0x000000ff0e067207 */ /* 0x000fca0001800000 */
[----:B------:R-:W-:-:S05]  /*14110*/  IMAD.IADD R6, R5, 0x1, R6 ;  /* 0x0000000105067824 */ /* 0x000fca00078e0206 */
[----:B------:R-:W-:-:S07]  /*14120*/  MOV R13, R6 ;  /* 0x00000006000d7202 */ /* 0x000fce0000000f00 */
[----:B------:R-:W-:Y:S05]  /*14130*/  WARPSYNC.COLLECTIVE R15, `(.L_x_2265) ;  /* 0x000000000f087348 */ /* 0x000fea0003c00000 */
[----:B------:R0:W1:Y:S02]  /*14140*/  SHFL.UP P6, R14, R13, R12, R11 ;  /* 0x0400000c0d0e7389 */ /* 0x00006400000c000b */
[----:B01----:R-:W-:Y:S01]  /*14150*/  ENDCOLLECTIVE ;  /* 0x000000000000791b */ /* 0x003fe20003800000 */
.L_x_2265:
[----:B------:R-:W-:Y:S01]  /*14160*/  IMAD.MOV.U32 R12, RZ, RZ, 0x10 ;  /* 0x00000010ff0c7424 */ /* 0x000fe200078e00ff */
[----:B------:R-:W-:-:S05]  /*14170*/  SEL R3, R14, RZ, P4 ;  /* 0x000000ff0e037207 */ /* 0x000fca0002000000 */
[----:B------:R-:W-:-:S04]  /*14180*/  IMAD.IADD R4, R6, 0x1, R3 ;  /* 0x0000000106047824 */ /* 0x000fc800078e0203 */
[----:B------:R-:W-:-:S07]  /*14190*/  IMAD.MOV.U32 R13, RZ, RZ, R4 ;  /* 0x000000ffff0d7224 */ /* 0x000fce00078e0004 */
[----:B------:R-:W-:Y:S05]  /*141a0*/  WARPSYNC.COLLECTIVE R15, `(.L_x_2266) ;  /* 0x000000000f087348 */ /* 0x000fea0003c00000 */
[----:B------:R0:W1:Y:S02]  /*141b0*/  SHFL.UP P6, R14, R13, R12, R11 ;  /* 0x0400000c0d0e7389 */ /* 0x00006400000c000b */
[----:B01----:R-:W-:Y:S01]  /*141c0*/  ENDCOLLECTIVE ;  /* 0x000000000000791b */ /* 0x003fe20003800000 */
.L_x_2266:
        /* <DEDUP_REMOVED lines=8> */
.L_x_2267:
[----:B------:R-:W-:Y:S05]  /*14250*/  BRA `(.L_x_2268) ;  /* 0xffffffc800c87947 */ /* 0x000fea000383ffff */
.L_x_2177:
        /* <DEDUP_REMOVED lines=8> */
.L_x_2270:
[----:B------:R-:W-:Y:S05]  /*142e0*/  BSYNC B0 ;  /* 0x0000000000007941 */ /* 0x000fea0003800000 */
.L_x_2269:
        /* <DEDUP_REMOVED lines=8> */
.L_x_2271:
[----:B------:R-:W-:Y:S01]  /*14370*/  IMAD.MOV.U32 R12, RZ, RZ, 0x4 ;  /* 0x00000004ff0c7424 */ /* 0x000fe200078e00ff */
[----:B------:R-:W-:-:S05]  /*14380*/  SEL R14, R14, RZ, P2 ;  /* 0x000000ff0e0e7207 */ /* 0x000fca0001000000 */
[----:B------:R-:W-:-:S04]  /*14390*/  IMAD.IADD R3, R13, 0x1, R14 ;  /* 0x000000010d037824 */ /* 0x000fc800078e020e */
[----:B------:R-:W-:-:S07]  /*143a0*/  IMAD.MOV.U32 R13, RZ, RZ, R3 ;  /* 0x000000ffff0d7224 */ /* 0x000fce00078e0003 */
[----:B------:R-:W-:Y:S05]  /*143b0*/  WARPSYNC.COLLECTIVE R15, `(.L_x_2272) ;  /* 0x000000000f087348 */ /* 0x000fea0003c00000 */
[----:B------:R0:W1:Y:S02]  /*143c0*/  SHFL.UP P6, R14, R13, R12, R11 ;  /* 0x0400000c0d0e7389 */ /* 0x00006400000c000b */
[----:B01----:R-:W-:Y:S01]  /*143d0*/  ENDCOLLECTIVE ;  /* 0x000000000000791b */ /* 0x003fe20003800000 */
.L_x_2272:
[----:B------:R-:W-:Y:S01]  /*143e0*/  IMAD.MOV.U32 R12, RZ, RZ, 0x8 ;  /* 0x00000008ff0c7424 */ /* 0x000fe200078e00ff */
[----:B------:R-:W-:-:S05]  /*143f0*/  SEL R4, R14, RZ, P3 ;  /* 0x000000ff0e047207 */ /* 0x000fca0001800000 */
[----:B------:R-:W-:-:S05]  /*14400*/  IMAD.IADD R4, R3, 0x1, R4 ;  /* 0x0000000103047824 */ /* 0x000fca00078e0204 */
[----:B------:R-:W-:-:S07]  /*14410*/  MOV R13, R4 ;  /* 0x00000004000d7202 */ /* 0x000fce0000000f00 */
[----:B------:R-:W-:Y:S05]  /*14420*/  WARPSYNC.COLLECTIVE R15, `(.L_x_2273) ;  /* 0x000000000f087348 */ /* 0x000fea0003c00000 */
[----:B------:R0:W1:Y:S02]  /*14430*/  SHFL.UP P6, R14, R13, R12, R11 ;  /* 0x0400000c0d0e7389 */ /* 0x00006400000c000b */
[----:B01----:R-:W-:Y:S01]  /*14440*/  ENDCOLLECTIVE ;  /* 0x000000000000791b */ /* 0x003fe20003800000 */
.L_x_2273:
[----:B------:R-:W-:Y:S01]  /*14450*/  IMAD.MOV.U32 R12, RZ, RZ, 0x10 ;  /* 0x00000010ff0c7424 */ /* 0x000fe200078e00ff */
[----:B------:R-:W-:-:S05]  /*14460*/  SEL R5, R14, RZ, P4 ;  /* 0x000000ff0e057207 */ /* 0x000fca0002000000 */
[----:B------:R-:W-:-:S04]  /*14470*/  IMAD.IADD R5, R4, 0x1, R5 ;  /* 0x0000000104057824 */ /* 0x000fc800078e0205 */
[----:B------:R-:W-:-:S07]  /*14480*/  IMAD.MOV.U32 R13, RZ, RZ, R5 ;  /* 0x000000ffff0d7224 */ /* 0x000fce00078e0005 */
[----:B------:R-:W-:Y:S05]  /*14490*/  WARPSYNC.COLLECTIVE R15, `(.L_x_2274) ;  /* 0x000000000f087348 */ /* 0x000fea0003c00000 */
[----:B------:R0:W1:Y:S02]  /*144a0*/  SHFL.UP P6, R14, R13, R12, R11 ;  /* 0x0400000c0d0e7389 */ /* 0x00006400000c000b */
[----:B01----:R-:W-:Y:S01]  /*144b0*/  ENDCOLLECTIVE ;  /* 0x000000000000791b */ /* 0x003fe20003800000 */
.L_x_2274:
        /* <DEDUP_REMOVED lines=8> */
.L_x_2275:
[----:B------:R-:W-:Y:S05]  /*14540*/  BRA `(.L_x_2276) ;  /* 0xffffffc800a87947 */ /* 0x000fea000383ffff */
.L_x_2179:
[----:B------:R-:W-:Y:S01]  /*14550*/  BSSY B0, `(.L_x_2277) ;  /* 0x0000006000007945 */ /* 0x000fe20003800000 */
[----:B------:R-:W-:Y:S01]  /*14560*/  PLOP3.LUT P6, PT, P6, PT, PT, 0x8, 0x0 ;  /* 0x000000000000781c */ /* 0x000fe200037ce170 */
[----:B------:R-:W-:-:S12]  /*14570*/  IMAD.MOV.U32 R15, RZ, RZ, -0x1 ;  /* 0xffffffffff0f7424 */ /* 0x000fd800078e00ff */
[----:B0-----:R-:W-:Y:S05]  /*14580*/  WARPSYNC.COLLECTIVE R15, `(.L_x_2278) ;  /* 0x000000000f087348 */ /* 0x001fea0003c00000 */
[----:B------:R-:W-:Y:S01]  /*14590*/  VOTE.ANY R14, PT, P6 ;  /* 0x00000000000e7806 */ /* 0x000fe200030e0100 */
[----:B0-----:R-:W-:Y:S06]  /*145a0*/  ENDCOLLECTIVE ;  /* 0x000000000000791b */ /* 0x001fec0003800000 */
.L_x_2278:
[----:B------:R-:W-:Y:S05]  /*145b0*/  BSYNC B0 ;  /* 0x0000000000007941 */ /* 0x000fea0003800000 */
.L_x_2277:
[----:B------:R-:W-:Y:S01]  /*145c0*/  IMAD.MOV.U32 R5, RZ, RZ, R14 ;  /* 0x000000ffff057224 */ /* 0x000fe200078e000e */
[----:B------:R-:W-:Y:S01]  /*145d0*/  MOV R15, 0xffffffff ;  /* 0xffffffff000f7802 */ /* 0x000fe20000000f00 */
[----:B------:R-:W-:Y:S02]  /*145e0*/  IMAD.MOV.U32 R13, RZ, RZ, R2 ;  /* 0x000000ffff0d7224 */ /* 0x000fe400078e0002 */
[----:B------:R-:W0:Y:S01]  /*145f0*/  POPC R6, R5 ;  /* 0x0000000500067309 */ /* 0x000e220000000000 */
[----:B------:R-:W-:Y:S02]  /*14600*/  IMAD.MOV.U32 R11, RZ, RZ, 0x1f ;  /* 0x0000001fff0b7424 */ /* 0x000fe400078e00ff */
[----:B0-----:R-:W-:-:S07]  /*14610*/  IMAD.MOV.U32 R12, RZ, RZ, R6 ;  /* 0x000000ffff0c7224 */ /* 0x001fce00078e0006 */
[----:B------:R-:W-:Y:S05]  /*14620*/  WARPSYNC.COLLECTIVE R15, `(.L_x_2279) ;  /* 0x000000000f087348 */ /* 0x000fea0003c00000 */
[----:B------:R0:W1:Y:S02]  /*14630*/  SHFL.IDX P6, R14, R13, R12, R11 ;  /* 0x0000000c0d0e7389 */ /* 0x00006400000c000b */
[----:B01----:R-:W-:Y:S01]  /*14640*/  ENDCOLLECTIVE ;  /* 0x000000000000791b */ /* 0x003fe20003800000 */
.L_x_2279:
[----:B------:R-:W-:Y:S01]  /*14650*/  IMAD.MOV.U32 R17, RZ, RZ, R14 ;  /* 0x000000ffff117224 */ /* 0x000fe200078e000e */
[----:B------:R-:W-:Y:S06]  /*14660*/  BRA `(.L_x_2280) ;  /* 0xffffffc800987947 */ /* 0x000fec000383ffff */
.L_x_2181:
[----:B------:R-:W-:Y:S01]  /*14670*/  BSSY B0, `(.L_x_2281) ;  /* 0x0000007000007945 */ /* 0x000fe20003800000 */
[----:B------:R-:W-:Y:S02]  /*14680*/  IMAD.MOV.U32 R13, RZ, RZ, R3 ;  /* 0x000000ffff0d7224 */ /* 0x000fe400078e0003 */
[----:B------:R-:W-:Y:S02]  /*14690*/  IMAD.MOV.U32 R11, RZ, RZ, 0x1f ;  /* 0x0000001fff0b7424 */ /* 0x000fe400078e00ff */
[----:B------:R-:W-:-:S07]  /*146a0*/  IMAD.MOV.U32 R15, RZ, RZ, -0x1 ;  /* 0xffffffffff0f7424 */ /* 0x000fce00078e00ff */
[----:B012---:R-:W-:Y:S05]  /*146b0*/  WARPSYNC.COLLECTIVE R15, `(.L_x_2282) ;  /* 0x000000000f087348 */ /* 0x007fea0003c00000 */
[----:B------:R3:W4:Y:S02]  /*146c0*/  SHFL.IDX P6, R14, R13, R12, R11 ;  /* 0x0000000c0d0e7389 */ /* 0x00072400000c000b */
[----:B01234-:R-:W-:Y:S01]  /*146d0*/  ENDCOLLECTIVE ;  /* 0x000000000000791b */ /* 0x01ffe20003800000 */
.L_x_2282:
[----:B------:R-:W-:Y:S05]  /*146e0*/  BSYNC B0 ;  /* 0x0000000000007941 */ /* 0x000fea0003800000 */
.L_x_2281:
[----:B------:R-:W-:Y:S01]  /*146f0*/  IMAD.MOV.U32 R5, RZ, RZ, R14 ;  /* 0x000000ffff057224 */ /* 0x000fe200078e000e */
[----:B------:R-:W-:Y:S06]  /*14700*/  BRA `(.L_x_2180) ;  /* 0xffffffc8008c7947 */ /* 0x000fec000383ffff */
.L_x_2185:
[----:B-1----:R1:W2:Y:S02]  /*14710*/  SYNCS.PHASECHK.TRANS64.TRYWAIT P0, [R5+URZ+0x2d820], R0 ;  /* 0x02d82000050075a7 */ /* 0x0022a4000800017f */
[----:B--2---:R-:W-:Y:S05]  /*14720*/  @!P0 NANOSLEEP.SYNCS 0x989680 ;  /* 0x009896800000895d */ /* 0x004fea0003900000 */
[----:B------:R-:W2:Y:S02]  /*14730*/  @!P0 SYNCS.PHASECHK.TRANS64 P0, [R5+URZ+0x2d820], R0 ;  /* 0x02d82000050085a7 */ /* 0x000ea4000800007f */
[----:B--2---:R-:W-:Y:S05]  /*14740*/  @!P0 BRA `(.L_x_2185) ;  /* 0xfffffffc00f08947 */ /* 0x004fea000383ffff */
[----:B------:R-:W-:Y:S05]  /*14750*/  BRA `(.L_x_2283) ;  /* 0xffffffd000047947 */ /* 0x000fea000383ffff */
.L_x_2186:
[----:B------:R-:W2:Y:S01]  /*14760*/  S2R R2, SR_TID.X ;  /* 0x0000000000027919 */ /* 0x000ea20000002100 */
[----:B------:R-:W-:Y:S01]  /*14770*/  BSSY B0, `(.L_x_2284) ;  /* 0x000000a000007945 */ /* 0x000fe20003800000 */
[----:B------:R-:W-:Y:S02]  /*14780*/  IMAD.MOV.U32 R12, RZ, RZ, RZ ;  /* 0x000000ffff0c7224 */ /* 0x000fe400078e00ff */
[----:B------:R-:W-:Y:S02]  /*14790*/  IMAD.MOV.U32 R11, RZ, RZ, 0x1f ;  /* 0x0000001fff0b7424 */ /* 0x000fe400078e00ff */
[----:B------:R-:W-:Y:S01]  /*147a0*/  IMAD.MOV.U32 R15, RZ, RZ, -0x1 ;  /* 0xffffffffff0f7424 */ /* 0x000fe200078e00ff */
[----:B--2---:R-:W-:-:S04]  /*147b0*/  SHF.R.U32.HI R2, RZ, 0x5, R2 ;  /* 0x00000005ff027819 */ /* 0x004fc80000011602 */
[----:B------:R-:W-:-:S04]  /*147c0*/  LOP3.LUT R2, R2, 0x3, RZ, 0xc0, !PT ;  /* 0x0000000302027812 */ /* 0x000fc800078ec0ff */
[----:B------:R-:W-:-:S07]  /*147d0*/  MOV R13, R2 ;  /* 0x00000002000d7202 */ /* 0x000fce0000000f00 */
[----:B01----:R-:W-:Y:S05]  /*147e0*/  WARPSYNC.COLLECTIVE R15, `(.L_x_2285) ;  /* 0x000000000f087348 */ /* 0x003fea0003c00000 */
[----:B------:R2:W3:Y:S02]  /*147f0*/  SHFL.IDX P6, R14, R13, R12, R11 ;  /* 0x0000000c0d0e7389 */ /* 0x0004e400000c000b */
[----:B0123--:R-:W-:Y:S01]  /*14800*/  ENDCOLLECTIVE ;  /* 0x000000000000791b */ /* 0x00ffe20003800000 */
.L_x_2285:
[----:B------:R-:W-:Y:S05]  /*14810*/  BSYNC B0 ;  /* 0x0000000000007941 */ /* 0x000fea0003800000 */
.L_x_2284:
[----:B------:R-:W-:Y:S05]  /*14820*/  BRA `(.L_x_2286) ;  /* 0xffffffcc00ec7947 */ /* 0x000fea000383ffff */
.L_x_2189:
[----:B------:R-:W-:Y:S01]  /*14830*/  BSSY B1, `(.L_x_2287) ;  /* 0x0000006000017945 */ /* 0x000fe20003800000 */
[----:B------:R-:W-:-:S07]  /*14840*/  IMAD.MOV.U32 R15, RZ, RZ, -0x1 ;  /* 0xffffffffff0f7424 */ /* 0x000fce00078e00ff */
[----:B01----:R-:W-:Y:S05]  /*14850*/  WARPSYNC.COLLECTIVE R15, `(.L_x_2288) ;  /* 0x000000000f0c7348 */ /* 0x003fea0003c00000 */
[----:B------:R-:W-:Y:S02]  /*14860*/  ELECT P6, UR62, PT ;  /* 0x00000000003e782f */ /* 0x000fe400038c0000 */
[----:B------:R-:W-:Y:S01]  /*14870*/  MOV R14, UR62 ;  /* 0x0000003e000e7c02 */ /* 0x000fe20008000f00 */
[----:B01----:R-:W-:Y:S10]  /*14880*/  ENDCOLLECTIVE ;  /* 0x000000000000791b */ /* 0x003ff40003800000 */
.L_x_2288:
[----:B------:R-:W-:Y:S05]  /*14890*/  BSYNC B1 ;  /* 0x0000000000017941 */ /* 0x000fea0003800000 */
.L_x_2287:
[----:B------:R-:W-:Y:S05]  /*148a0*/  BRA `(.L_x_2289) ;  /* 0xffffffcc00e47947 */ /* 0x000fea000383ffff */
.L_x_2191:
[----:B-1----:R1:W2:Y:S02]  /*148b0*/  SYNCS.PHASECHK.TRANS64.TRYWAIT P1, [R3+URZ+0x2d840], R2 ;  /* 0x02d84002030075a7 */ /* 0x0022a4000802017f */
[----:B--2---:R-:W-:Y:S05]  /*148c0*/  @!P1 NANOSLEEP.SYNCS 0x989680 ;  /* 0x009896800000995d */ /* 0x004fea0003900000 */
[----:B------:R-:W2:Y:S02]  /*148d0*/  @!P1 SYNCS.PHASECHK.TRANS64 P1, [R3+URZ+0x2d840], R2 ;  /* 0x02d84002030095a7 */ /* 0x000ea4000802007f */
[----:B--2---:R-:W-:Y:S05]  /*148e0*/  @!P1 BRA `(.L_x_2191) ;  /* 0xfffffffc00f09947 */ /* 0x004fea000383ffff */
[----:B------:R-:W-:Y:S05]  /*148f0*/  BRA `(.L_x_2290) ;  /* 0xffffffd000047947 */ /* 0x000fea000383ffff */
.L_x_2193:
[----:B--2---:R2:W3:Y:S02]  /*14900*/  SYNCS.PHASECHK.TRANS64.TRYWAIT P1, [R5+URZ+0x2d840], R0 ;  /* 0x02d84000050075a7 */ /* 0x0044e4000802017f */
[----:B---3--:R-:W-:Y:S05]  /*14910*/  @!P1 NANOSLEEP.SYNCS 0x989680 ;  /* 0x009896800000995d */ /* 0x008fea0003900000 */
[----:B------:R-:W3:Y:S02]  /*14920*/  @!P1 SYNCS.PHASECHK.TRANS64 P1, [R5+URZ+0x2d840], R0 ;  /* 0x02d84000050095a7 */ /* 0x000ee4000802007f */
[----:B---3--:R-:W-:Y:S05]  /*14930*/  @!P1 BRA `(.L_x_2193) ;  /* 0xfffffffc00f09947 */ /* 0x008fea000383ffff */
[----:B------:R-:W-:Y:S05]  /*14940*/  BRA `(.L_x_2291) ;  /* 0xffffffd000107947 */ /* 0x000fea000383ffff */
.L_x_2195:
[----:B---3--:R3:W4:Y:S02]  /*14950*/  SYNCS.PHASECHK.TRANS64.TRYWAIT P1, [R3+URZ+0x2d860], R2 ;  /* 0x02d86002030075a7 */ /* 0x008724000802017f */
[----:B----4-:R-:W-:Y:S05]  /*14960*/  @!P1 NANOSLEEP.SYNCS 0x989680 ;  /* 0x009896800000995d */ /* 0x010fea0003900000 */
[----:B------:R-:W4:Y:S02]  /*14970*/  @!P1 SYNCS.PHASECHK.TRANS64 P1, [R3+URZ+0x2d860], R2 ;  /* 0x02d86002030095a7 */ /* 0x000f24000802007f */
[----:B----4-:R-:W-:Y:S05]  /*14980*/  @!P1 BRA `(.L_x_2195) ;  /* 0xfffffffc00f09947 */ /* 0x010fea000383ffff */
[----:B------:R-:W-:Y:S05]  /*14990*/  BRA `(.L_x_2292) ;  /* 0xffffffd0000c7947 */ /* 0x000fea000383ffff */
.L_x_2293:
        /* <DEDUP_REMOVED lines=14> */
.L_x_2735:


//--------------------- .text._ZN7cutlass13device_kernelIN5flash11enable_sm90INS1_16FlashAttnFwdSm90INS1_25CollectiveMainloopFwdSm90ILi2EN4cute5tupleIJNS5_1CILi1EEES8_S8_EEENS6_IJNS7_ILi192EEENS7_ILi128EEENS7_ILi96EEEEEELi96ENS_6half_tEfNS_4arch4Sm90ELb1ELb0ELb1ELb1ELb1ELb1ELb0ELb0ELb1ELb1ELb0ELb0EEENS1_21CollectiveEpilogueFwdINS6_IJSA_SC_SB_EEES9_SE_SG_Li384ELb1ELb1ELb0ELb0EEENS1_36VarlenDynamicPersistentTileSchedulerILi192ELi128ELi384ELi128ELb0ELb1ELb1ELb1ELb1ELb1EEEEEEEEEvNT_6ParamsE --------------------------
	.section	.text._ZN7cutlass13device_kernelIN5flash11enable_sm90INS1_16FlashAttnFwdSm90INS1_25CollectiveMainloopFwdSm90ILi2EN4cute5tupleIJNS5_1CILi1EEES8_S8_EEENS6_IJNS7_ILi192EEENS7_ILi128EEENS7_ILi96EEEEEELi96ENS_6half_tEfNS_4arch4Sm90ELb1ELb0ELb1ELb1ELb1ELb1ELb0ELb0ELb1ELb1ELb0ELb0EEENS1_21CollectiveEpilogueFwdINS6_IJSA_SC_SB_EEES9_SE_SG_Li384ELb1ELb1ELb0ELb0EEENS1_36VarlenDynamicPersistentTileSchedulerILi192ELi128ELi384ELi128ELb0ELb1ELb1ELb1ELb1ELb1EEEEEEEEEvNT_6ParamsE,"ax",@progbits
	.align	128
.text._ZN7cutlass13device_kernelIN5flash11enable_sm90INS1_16FlashAttnFwdSm90INS1_25CollectiveMainloopFwdSm90ILi2EN4cute5tupleIJNS5_1CILi1EEES8_S8_EEENS6_IJNS7_ILi192EEENS7_ILi128EEENS7_ILi96EEEEEELi96ENS_6half_tEfNS_4arch4Sm90ELb1ELb0ELb1ELb1ELb1ELb1ELb0ELb0ELb1ELb1ELb0ELb0EEENS1_21CollectiveEpilogueFwdINS6_IJSA_SC_SB_EEES9_SE_SG_Li384ELb1ELb1ELb0ELb0EEENS1_36VarlenDynamicPersistentTileSchedulerILi192ELi128ELi384ELi128ELb0ELb1ELb1ELb1ELb1ELb1EEEEEEEEEvNT_6ParamsE:
        .type           _ZN7cutlass13device_kernelIN5flash11enable_sm90INS1_16FlashAttnFwdSm90INS1_25CollectiveMainloopFwdSm90ILi2EN4cute5tupleIJNS5_1CILi1EEES8_S8_EEENS6_IJNS7_ILi192EEENS7_ILi128EEENS7_ILi96EEEEEELi96ENS_6half_tEfNS_4arch4Sm90ELb1ELb0ELb1ELb1ELb1ELb1ELb0ELb0ELb1ELb1ELb0ELb0EEENS1_21CollectiveEpilogueFwdINS6_IJSA_SC_SB_EEES9_SE_SG_Li384ELb1ELb1ELb0ELb0EEENS1_36VarlenDynamicPersistentTileSchedulerILi192ELi128ELi384ELi128ELb0ELb1ELb1ELb1ELb1ELb1EEEEEEEEEvNT_6ParamsE,@function
        .size           _ZN7cutlass13device_kernelIN5flash11enable_sm90INS1_16FlashAttnFwdSm90INS1_25CollectiveMainloopFwdSm90ILi2EN4cute5tupleIJNS5_1CILi1EEES8_S8_EEENS6_IJNS7_ILi192EEENS7_ILi128EEENS7_ILi96EEEEEELi96ENS_6half_tEfNS_4arch4Sm90ELb1ELb0ELb1ELb1ELb1ELb1ELb0ELb0ELb1ELb1ELb0ELb0EEENS1_21CollectiveEpilogueFwdINS6_IJSA_SC_SB_EEES9_SE_SG_Li384ELb1ELb1ELb0ELb0EEENS1_36VarlenDynamicPersistentTileSchedulerILi192ELi128ELi384ELi128ELb0ELb1ELb1ELb1ELb1ELb1EEEEEEEEEvNT_6ParamsE,(.L_x_2736 - _ZN7cutlass13device_kernelIN5flash11enable_sm90INS1_16FlashAttnFwdSm90INS1_25CollectiveMainloopFwdSm90ILi2EN4cute5tupleIJNS5_1CILi1EEES8_S8_EEENS6_IJNS7_ILi192EEENS7_ILi128EEENS7_ILi96EEEEEELi96ENS_6half_tEfNS_4arch4Sm90ELb1ELb0ELb1ELb1ELb1ELb1ELb0ELb0ELb1ELb1ELb0ELb0EEENS1_21CollectiveEpilogueFwdINS6_IJSA_SC_SB_EEES9_SE_SG_Li384ELb1ELb1ELb0ELb0EEENS1_36VarlenDynamicPersistentTileSchedulerILi192ELi128ELi384ELi128ELb0ELb1ELb1ELb1ELb1ELb1EEEEEEEEEvNT_6ParamsE)
        .other          _ZN7cutlass13device_kernelIN5flash11enable_sm90INS1_16FlashAttnFwdSm90INS1_25CollectiveMainloopFwdSm90ILi2EN4cute5tupleIJNS5_1CILi1EEES8_S8_EEENS6_IJNS7_ILi192EEENS7_ILi128EEENS7_ILi96EEEEEELi96ENS_6half_tEfNS_4arch4Sm90ELb1ELb0ELb1ELb1ELb1ELb1ELb0ELb0ELb1ELb1ELb0ELb0EEENS1_21CollectiveEpilogueFwdINS6_IJSA_SC_SB_EEES9_SE_SG_Li384ELb1ELb1ELb0ELb0EEENS1_36VarlenDynamicPersistentTileSchedulerILi192ELi128ELi384ELi128ELb0ELb1ELb1ELb1ELb1ELb1EEEEEEEEEvNT_6ParamsE,@"STO_CUDA_ENTRY STV_DEFAULT"
_ZN7cutlass13device_kernelIN5flash11enable_sm90INS1_16FlashAttnFwdSm90INS1_25CollectiveMainloopFwdSm90ILi2EN4cute5tupleIJNS5_1CILi1EEES8_S8_EEENS6_IJNS7_ILi192EEENS7_ILi128EEENS7_ILi96EEEEEELi96ENS_6half_tEfNS_4arch4Sm90ELb1ELb0ELb1ELb1ELb1ELb1ELb0ELb0ELb1ELb1ELb0ELb0EEENS1_21CollectiveEpilogueFwdINS6_IJSA_SC_SB_EEES9_SE_SG_Li384ELb1ELb1ELb0ELb0EEENS1_36VarlenDynamicPersistentTileSchedulerILi192ELi128ELi384ELi128ELb0ELb1ELb1ELb1ELb1ELb1EEEEEEEEEvNT_6ParamsE:
        /* <DEDUP_REMOVED lines=18> */
.L_x_2295:
[----:B------:R-:W-:Y:S05]  /*0120*/  BSYNC B0 ;  /* 0x0000000000007941 */ /* 0x000fea0003800000 */
.L_x_2294:
        /* <DEDUP_REMOVED lines=41> */
.L_x_2296:
        /* <DEDUP_REMOVED lines=22> */
.L_x_2297:
        /* <DEDUP_REMOVED lines=18> */
.L_x_2298:
        /* <DEDUP_REMOVED lines=22> */
.L_x_2299:
        /* <DEDUP_REMOVED lines=22> */
.L_x_2300:
        /* <DEDUP_REMOVED lines=8> */
.L_x_2303:
[----:B------:R-:W-:-:S08]  /*0980*/  NOP ;  /* 0x0000000000007918 */ /* 0x000fd00000000000 */
[----:B------:R-:W0:Y:S02]  /*0990*/  USETMAXREG.TRY_ALLOC.CTAPOOL UP0, 0xa0 ;  /* 0x000000a0000079c8 */ /* 0x000e240008000600 */
[----:B0-----:R-:W-:-:S13]  /*09a0*/  PLOP3.LUT P0, PT, PT, PT, UP0, 0x80, 0x0 ;  /* 0x000000000000781c */ /* 0x001fda0003f0f008 */
[----:B------:R-:W-:Y:S05]  /*09b0*/  @!P0 BRA `(.L_x_2303) ;  /* 0xfffffffc00f08947 */ /* 0x000fea000383ffff */
[----:B------:R-:W2:Y:S01]  /*09c0*/  LDL.LU R0, [R1] ;  /* 0x0000000001007983 */ /* 0x000ea20000300800 */
[----:B------:R-:W0:Y:S01]  /*09d0*/  S2R R2, SR_TID.X ;  /* 0x0000000000027919 */ /* 0x000e220000002100 */
[----:B------:R-:W1:Y:S01]  /*09e0*/  S2UR UR40, SR_CgaCtaId ;  /* 0x00000000002879c3 */ /* 0x000e620000008800 */
[----:B------:R-:W-:Y:S01]  /*09f0*/  UMOV UR4, 0x400 ;  /* 0x0000040000047882 */ /* 0x000fe20000000000 */
[----:B0-----:R-:W-:-:S06]  /*0a00*/  SHF.R.U32.HI R2, RZ, 0x7, R2 ;  /* 0x00000007ff027819 */ /* 0x001fcc0000011602 */
[----:B------:R-:W-:Y:S06]  /*0a10*/  BAR.ARV 0x8, 0x200 ;  /* 0x0208000000007b1d */ /* 0x000fec0000002000 */
[----:B------:R-:W-:-:S13]  /*0a20*/  ISETP.NE.AND P0, PT, R2, 0x1, PT ;  /* 0x000000010200780c */ /* 0x000fda0003f05270 */
[----:B------:R-:W-:Y:S08]  /*0a30*/  @!P0 BAR.ARV 0x9, 0x100 ;  /* 0x0244000000008b1d */ /* 0x000ff00000002000 */
[----:B------:R-:W-:Y:S01]  /*0a40*/  BAR.SYNC.DEFER_BLOCKING 0x5, 0x200 ;  /* 0x0148000000007b1d */ /* 0x000fe20000010000 */
[----:B-1----:R-:W-:-:S06]  /*0a50*/  ULEA UR4, UR40, UR4, 0x18 ;  /* 0x0000000428047291 */ /* 0x002fcc000f8ec03f */
[----:B------:R-:W-:Y:S01]  /*0a60*/  IMAD.U32 R2, RZ, RZ, UR4 ;  /* 0x00000004ff027e24 */ /* 0x000fe2000f8e00ff */
[----:B------:R-:W-:-:S04]  /*0a70*/  ULDC UR4, c[0x0][0xc3c] ;  /* 0x00030f0000047ab9 */ /* 0x000fc80000000800 */
[----:B------:R-:W0:Y:S01]  /*0a80*/  LDS.128 R32, [R2+0x2d8d0] ;  /* 0x02d8d00002207984 */ /* 0x000e220000000c00 */
[----:B------:R-:W-:Y:S06]  /*0a90*/  BAR.ARV 0x4, 0x200 ;  /* 0x0108000000007b1d */ /* 0x000fec0000002000 */
[----:B--2---:R-:W-:-:S04]  /*0aa0*/  LOP3.LUT R0, R0, 0xfffffff7, RZ, 0xc0, !PT ;  /* 0xfffffff700007812 */ /* 0x004fc800078ec0ff */
[----:B------:R-:W-:-:S05]  /*0ab0*/  @P0 LOP3.LUT R0, R0, 0x8, RZ, 0xfc, !PT ;  /* 0x0000000800000812 */ /* 0x000fca00078efcff */
[----:B------:R1:W-:Y:S01]  /*0ac0*/  STL [R1], R0 ;  /* 0x0000000001007387 */ /* 0x0003e20000100800 */
[----:B0-----:R-:W-:-:S13]  /*0ad0*/  ISETP.GE.AND P0, PT, R35, UR4, PT ;  /* 0x0000000423007c0c */ /* 0x001fda000bf06270 */
[----:B-1----:R-:W-:Y:S05]  /*0ae0*/  @P0 BRA `(.L_x_2304) ;  /* 0x000001d000fc0947 */ /* 0x002fea0003800000 */
[----:B------:R-:W0:Y:S01]  /*0af0*/  S2R R0, SR_TID.X ;  /* 0x0000000000007919 */ /* 0x000e220000002100 */
[----:B------:R-:W-:Y:S01]  /*0b00*/  R2UR UR42, R2 ;  /* 0x00000000022a72ca */ /* 0x000fe200000e0000 */
[----:B------:R-:W-:Y:S01]  /*0b10*/  IMAD.MOV.U32 R138, RZ, RZ, RZ ;  /* 0x000000ffff8a7224 */ /* 0x000fe200078e00ff */
[----:B------:R-:W-:Y:S01]  /*0b20*/  ULOP3.LUT UR41, UR36, 0x1, URZ, 0xfc, !UPT ;  /* 0x0000000124297892 */ /* 0x000fe2000f8efc3f */
[----:B------:R-:W-:Y:S01]  /*0b30*/  IMAD.MOV.U32 R137, RZ, RZ, RZ ;  /* 0x000000ffff897224 */ /* 0x000fe200078e00ff */
[----:B------:R-:W-:-:S09]  /*0b40*/  UMOV UR37, URZ ;  /* 0x0000003f00257c82 */ /* 0x000fd20008000000 */
[----:B------:R-:W-:Y:S01]  /*0b50*/  UIADD3 UR42, UR42, 0xc400, URZ ;  /* 0x0000c4002a2a7890 */ /* 0x000fe2000fffe03f */
[----:B0-----:R-:W-:-:S05]  /*0b60*/  VIADD R23, R0, 0xffffff80 ;  /* 0xffffff8000177836 */ /* 0x001fca0000000000 */
[-C--:B------:R-:W-:Y:S02]  /*0b70*/  LEA.HI R5, R23, R23.reuse, RZ, 0x1 ;  /* 0x0000001717057211 */ /* 0x080fe400078f08ff */
[----:B------:R-:W-:Y:S02]  /*0b80*/  SHF.R.S32.HI R0, RZ, 0x1f, R23 ;  /* 0x0000001fff007819 */ /* 0x000fe40000011417 */
[----:B------:R-:W-:Y:S02]  /*0b90*/  LOP3.LUT R3, R5, 0xfffffffe, RZ, 0xc0, !PT ;  /* 0xfffffffe05037812 */ /* 0x000fe400078ec0ff */
[----:B------:R-:W-:Y:S02]  /*0ba0*/  LEA.HI R4, R0, R23, RZ, 0x4 ;  /* 0x0000001700047211 */ /* 0x000fe400078f20ff */
[----:B------:R-:W-:Y:S01]  /*0bb0*/  SHF.R.S32.HI R154, RZ, 0x1, R5 ;  /* 0x00000001ff9a7819 */ /* 0x000fe20000011405 */
[----:B------:R-:W-:Y:S01]  /*0bc0*/  IMAD.IADD R22, R23, 0x1, -R3 ;  /* 0x0000000117167824 */ /* 0x000fe200078e0a03 */
[----:B------:R-:W-:-:S02]  /*0bd0*/  SHF.R.S32.HI R3, RZ, 0x4, R4 ;  /* 0x00000004ff037819 */ /* 0x000fc40000011404 */
[----:B------:R-:W-:Y:S02]  /*0be0*/  LEA.HI R6, R5, R154, RZ, 0x1 ;  /* 0x0000009a05067211 */ /* 0x000fe400078f08ff */
[----:B------:R-:W-:Y:S02]  /*0bf0*/  SHF.L.U32 R26, R22, 0x2, RZ ;  /* 0x00000002161a7819 */ /* 0x000fe400000006ff */
[----:B------:R-:W-:Y:S02]  /*0c00*/  LEA.HI R5, R4, R3, RZ, 0x1 ;  /* 0x0000000304057211 */ /* 0x000fe400078f08ff */
[----:B------:R-:W-:Y:S01]  /*0c10*/  LOP3.LUT R7, R6, 0x7fffffe, RZ, 0xc0, !PT ;  /* 0x07fffffe06077812 */ /* 0x000fe200078ec0ff */
[C---:B------:R-:W-:Y:S01]  /*0c20*/  VIADD R8, R26.reuse, 0x10 ;  /* 0x000000101a087836 */ /* 0x040fe20000000000 */
[----:B------:R-:W-:Y:S01]  /*0c30*/  STL [R1+0x38], R26 ;  /* 0x0000381a01007387 */ /* 0x000fe20000100800 */
[----:B------:R-:W-:Y:S01]  /*0c40*/  LOP3.LUT R6, R5, 0x1ffffffe, RZ, 0xc0, !PT ;  /* 0x1ffffffe05067812 */ /* 0x000fe200078ec0ff */
[----:B------:R-:W-:Y:S01]  /*0c50*/  VIADD R9, R26, 0x20 ;  /* 0x000000201a097836 */ /* 0x000fe20000000000 */
[----:B------:R-:W-:Y:S01]  /*0c60*/  LOP3.LUT R4, R4, 0xfffffff0, RZ, 0xc0, !PT ;  /* 0xfffffff004047812 */ /* 0x000fe200078ec0ff */
[----:B------:R0:W-:Y:S01]  /*0c70*/  STL [R1+0x6c], R8 ;  /* 0x00006c0801007387 */ /* 0x0001e20000100800 */
[----:B------:R-:W-:Y:S01]  /*0c80*/  IMAD.IADD R5, R26, 0x1, R8 ;  /* 0x000000011a057824 */ /* 0x000fe200078e0208 */
[----:B------:R-:W-:-:S02]  /*0c90*/  IADD3 R6, R3, -R6, RZ ;  /* 0x8000000603067210 */ /* 0x000fc40007ffe0ff */
[----:B------:R1:W-:Y:S01]  /*0ca0*/  STL [R1+0x68], R9 ;  /* 0x0000680901007387 */ /* 0x0003e20000100800 */
[----:B------:R-:W-:Y:S01]  /*0cb0*/  IMAD.IADD R4, R23, 0x1, -R4 ;  /* 0x0000000117047824 */ /* 0x000fe200078e0a04 */
[----:B------:R-:W-:Y:S01]  /*0cc0*/  SHF.R.S32.HI R10, RZ, 0x1f, R5 ;  /* 0x0000001fff0a7819 */ /* 0x000fe20000011405 */
[----:B------:R-:W-:Y:S02]  /*0cd0*/  IMAD.SHL.U32 R6, R6, 0x8, RZ ;  /* 0x0000000806067824 */ /* 0x000fe400078e00ff */
[----:B0-----:R-:W-:Y:S01]  /*0ce0*/  IMAD.IADD R8, R154, 0x1, -R7 ;  /* 0x000000019a087824 */ /* 0x001fe200078e0a07 */
[CC--:B------:R-:W-:Y:S02]  /*0cf0*/  LEA.HI R14, R10.reuse, R5.reuse, RZ, 0x3 ;  /* 0x000000050a0e7211 */ /* 0x0c0fe400078f18ff */
[----:B------:R-:W-:Y:S01]  /*0d00*/  LEA.HI R16, R10, R5, RZ, 0x5 ;  /* 0x000000050a107211 */ /* 0x000fe200078f28ff */
[----:B------:R-:W-:Y:S01]  /*0d10*/  IMAD R18, R3, 0x8, R8 ;  /* 0x0000000803127824 */ /* 0x000fe200078e0208 */
[-C--:B------:R-:W-:Y:S01]  /*0d20*/  LEA.HI R3, R0, R23.reuse, RZ, 0x7 ;  /* 0x0000001700037211 */ /* 0x080fe200078f38ff */
[----:B-1----:R-:W-:Y:S01]  /*0d30*/  IMAD.IADD R9, R26, 0x1, R9 ;  /* 0x000000011a097824 */ /* 0x002fe200078e0209 */
[----:B------:R-:W-:-:S02]  /*0d40*/  LEA.HI R5, R0, R23, RZ, 0x5 ;  /* 0x0000001700057211 */ /* 0x000fc400078f28ff */
[----:B------:R-:W-:Y:S02]  /*0d50*/  LOP3.LUT R7, R3, 0xffffff80, RZ, 0xc0, !PT ;  /* 0xffffff8003077812 */ /* 0x000fe400078ec0ff */
[----:B------:R-:W-:Y:S02]  /*0d60*/  SHF.R.S32.HI R8, RZ, 0x1f, R9 ;  /* 0x0000001fff087819 */ /* 0x000fe40000011409 */
[----:B------:R-:W-:Y:S01]  /*0d70*/  SHF.R.S32.HI R21, RZ, 0x7, R3 ;  /* 0x00000007ff157819 */ /* 0x000fe20000011403 */
[----:B------:R-:W-:Y:S01]  /*0d80*/  IMAD.IADD R24, R23, 0x1, -R7 ;  /* 0x0000000117187824 */ /* 0x000fe200078e0a07 */
[----:B------:R-:W-:Y:S02]  /*0d90*/  LEA.HI R7, R0, R23, RZ, 0x2 ;  /* 0x0000001700077211 */ /* 0x000fe400078f10ff */
[----:B------:R-:W-:Y:S02]  /*0da0*/  SHF.R.S32.HI R0, RZ, 0x5, R5 ;  /* 0x00000005ff007819 */ /* 0x000fe40000011405 */
[----:B------:R-:W-:-:S02]  /*0db0*/  SHF.R.S32.HI R5, RZ, 0x1f, R4 ;  /* 0x0000001fff057819 */ /* 0x000fc40000011404 */
[-C--:B------:R-:W-:Y:S01]  /*0dc0*/  LEA.HI R15, R8, R9.reuse, RZ, 0x3 ;  /* 0x00000009080f7211 */ /* 0x080fe200078f18ff */
[----:B------:R-:W-:Y:S01]  /*0dd0*/  IMAD R19, R0, 0x10, R4 ;  /* 0x0000001000137824 */ /* 0x000fe200078e0204 */
[----:B------:R-:W-:Y:S02]  /*0de0*/  LEA.HI R17, R8, R9, RZ, 0x5 ;  /* 0x0000000908117211 */ /* 0x000fe400078f28ff */
[--C-:B------:R-:W-:Y:S02]  /*0df0*/  SHF.R.S32.HI R20, RZ, 0x2, R7.reuse ;  /* 0x00000002ff147819 */ /* 0x100fe40000011407 */
[----:B------:R-:W-:Y:S02]  /*0e00*/  SHF.R.S32.HI R8, RZ, 0x1f, R7 ;  /* 0x0000001fff087819 */ /* 0x000fe40000011407 */
[----:B------:R-:W-:Y:S02]  /*0e10*/  LEA.HI R5, R5, R4, RZ, 0x3 ;  /* 0x0000000405057211 */ /* 0x000fe400078f18ff */
[----:B------:R-:W-:Y:S01]  /*0e20*/  LEA.HI R13, R8, R20, RZ, 0x2 ;  /* 0x00000014080d7211 */ /* 0x000fe200078f10ff */
[----:B------:R-:W-:Y:S01]  /*0e30*/  IMAD.HI R8, R21, 0x55555556, RZ ;  /* 0x5555555615087827 */ /* 0x000fe200078e02ff */
[----:B------:R-:W-:-:S02]  /*0e40*/  LOP3.LUT R3, R5, 0xfffffff8, RZ, 0xc0, !PT ;  /* 0xfffffff805037812 */ /* 0x000fc400078ec0ff */
[----:B------:R-:W-:Y:S02]  /*0e50*/  SHF.L.U32 R5, R5, 0x6, RZ ;  /* 0x0000000605057819 */ /* 0x000fe400000006ff */
[----:B------:R-:W-:Y:S01]  /*0e60*/  SHF.R.S32.HI R9, RZ, 0x1f, R24 ;  /* 0x0000001fff097819 */ /* 0x000fe20000011418 */
[----:B------:R-:W-:Y:S01]  /*0e70*/  IMAD.IADD R3, R4, 0x1, -R3 ;  /* 0x0000000104037824 */ /* 0x000fe200078e0a03 */
[----:B------:R-:W-:Y:S01]  /*0e80*/  LOP3.LUT R13, R13, 0xfffffffc, RZ, 0xc0, !PT ;  /* 0xfffffffc0d0d7812 */ /* 0x000fe200078ec0ff */
[----:B------:R-:W-:Y:S01]  /*0e90*/  IMAD.U32 R4, R19, 0x20, R6 ;  /* 0x0000002013047824 */ /* 0x000fe200078e0006 */
[----:B------:R-:W-:Y:S02]  /*0ea0*/  LOP3.LUT R5, R5, 0x7ffffe00, RZ, 0xc0, !PT ;  /* 0x7ffffe0005057812 */ /* 0x000fe400078ec0ff */
[----:B------:R-:W-:Y:S02]  /*0eb0*/  LEA.HI R10, R9, R24, RZ, 0x2 ;  /* 0x00000018090a7211 */ /* 0x000fe400078f10ff */
[----:B------:R-:W-:Y:S01]  /*0ec0*/  IADD3 R20, R20, -R13, RZ ;  /* 0x8000000d14147210 */ /* 0x000fe20007ffe0ff */
[----:B------:R-:W-:Y:S01]  /*0ed0*/  IMAD R5, R0, 0x400, R5 ;  /* 0x0000040000057824 */ /* 0x000fe200078e0205 */
[--C-:B------:R-:W-:Y:S01]  /*0ee0*/  SHF.R.S32.HI R11, RZ, 0x2, R10.reuse ;  /* 0x00000002ff0b7819 */ /* 0x100fe2000001140a */
[----:B------:R-:W-:Y:S01]  /*0ef0*/  IMAD.SHL.U32 R13, R18, 0x20, RZ ;  /* 0x00000020120d7824 */ /* 0x000fe200078e00ff */
[----:B------:R-:W-:Y:S01]  /*0f00*/  SHF.R.S32.HI R12, RZ, 0x1f, R10 ;  /* 0x0000001fff0c7819 */ /* 0x000fe2000001140a */
[----:B------:R-:W-:Y:S01]  /*0f10*/  IMAD.SHL.U32 R0, R20, 0x40, RZ ;  /* 0x0000004014007824 */ /* 0x000fe200078e00ff */
[----:B------:R-:W-:Y:S01]  /*0f20*/  LEA.HI R8, R8, R8, RZ, 0x1 ;  /* 0x0000000808087211 */ /* 0x000fe200078f08ff */
[----:B------:R0:W-:Y:S01]  /*0f30*/  STL [R1+0x8c], R20 ;  /* 0x00008c1401007387 */ /* 0x0001e20000100800 */
[----:B------:R-:W-:-:S02]  /*0f40*/  LEA.HI R12, R12, R11, RZ, 0x3 ;  /* 0x0000000b0c0c7211 */ /* 0x000fc400078f18ff */
[----:B------:R-:W-:Y:S02]  /*0f50*/  CS2R R18, SRZ ;  /* 0x0000000000127805 */ /* 0x000fe4000001ff00 */
[----:B------:R-:W-:Y:S01]  /*0f60*/  LEA.HI R9, R9, R24, RZ, 0x5 ;  /* 0x0000001809097211 */ /* 0x000fe200078f28ff */
[----:B------:R-:W-:Y:S01]  /*0f70*/  IMAD R8, R8, -0x3, R21 ;  /* 0xfffffffd08087824 */ /* 0x000fe200078e0215 */
[----:B------:R-:W-:Y:S01]  /*0f80*/  LOP3.LUT R21, R0, 0xc0, RZ, 0xc0, !PT ;  /* 0x000000c000157812 */ /* 0x000fe200078ec0ff */
[----:B------:R1:W-:Y:S01]  /*0f90*/  STL [R1+0xb0], R4 ;  /* 0x0000b00401007387 */ /* 0x0003e20000100800 */
[----:B------:R-:W-:Y:S02]  /*0fa0*/  LOP3.LUT R12, R12, 0xfffffff8, RZ, 0xc0, !PT ;  /* 0xfffffff80c0c7812 */ /* 0x000fe400078ec0ff */
[C---:B------:R-:W-:Y:S01]  /*0fb0*/  R2P PR, R3.reuse, 0x6 ;  /* 0x0000000603007804 */ /* 0x040fe20000000000 */
[----:B------:R-:W-:Y:S01]  /*0fc0*/  STL [R1+0x44], R13 ;  /* 0x0000440d01007387 */ /* 0x000fe20000100800 */
[----:B------:R-:W-:Y:S01]  /*0fd0*/  SHF.L.U32 R3, R3, 0x6, RZ ;  /* 0x0000000603037819 */ /* 0x000fe200000006ff */
[----:B------:R-:W-:Y:S01]  /*0fe0*/  IMAD.IADD R12, R11, 0x1, -R12 ;  /* 0x000000010b0c7824 */ /* 0x000fe200078e0a0c */
[----:B------:R-:W-:Y:S01]  /*0ff0*/  SHF.R.S32.HI R16, RZ, 0x5, R16 ;  /* 0x00000005ff107819 */ /* 0x000fe20000011410 */
[----:B------:R-:W-:Y:S01]  /*1000*/  STL [R1+0xc], R21 ;  /* 0x00000c1501007387 */ /* 0x000fe20000100800 */
[----:B------:R-:W-:-:S02]  /*1010*/  LOP3.LUT R0, R21, 0x18, R14, 0xf8, !PT ;  /* 0x0000001815007812 */ /* 0x000fc400078ef80e */
[----:B0-----:R-:W-:Y:S01]  /*1020*/  SHF.R.U32.HI R20, RZ, 0x3, R21 ;  /* 0x00000003ff147819 */ /* 0x001fe20000011615 */
[----:B------:R-:W-:Y:S01]  /*1030*/  IMAD R16, R16, 0x1800, R13 ;  /* 0x0000180010107824 */ /* 0x000fe200078e020d */
[----:B------:R-:W-:Y:S02]  /*1040*/  SHF.R.S32.HI R9, RZ, 0x5, R9 ;  /* 0x00000005ff097819 */ /* 0x000fe40000011409 */
[----:B------:R-:W-:Y:S01]  /*1050*/  LOP3.LUT R3, R3, 0x1c0, RZ, 0xc0, !PT ;  /* 0x000001c003037812 */ /* 0x000fe200078ec0ff */
[----:B------:R-:W-:Y:S01]  /*1060*/  STL [R1+0x40], R20 ;  /* 0x0000401401007387 */ /* 0x000fe20000100800 */
[----:B------:R-:W-:Y:S01]  /*1070*/  LOP3.LUT R11, R0, R20, RZ, 0x3c, !PT ;  /* 0x00000014000b7212 */ /* 0x000fe200078e3cff */
[----:B------:R-:W-:Y:S01]  /*1080*/  IMAD R9, R9, 0x10, R12 ;  /* 0x0000001009097824 */ /* 0x000fe200078e020c */
[----:B------:R-:W-:Y:S02]  /*1090*/  LOP3.LUT R7, R7, 0xfffffffc, RZ, 0xc0, !PT ;  /* 0xfffffffc07077812 */ /* 0x000fe400078ec0ff */
[----:B------:R-:W-:Y:S01]  /*10a0*/  LOP3.LUT R6, R3, 0x8, R6, 0xf8, !PT ;  /* 0x0000000803067812 */ /* 0x000fe200078ef806 */
[----:B------:R-:W-:Y:S01]  /*10b0*/  IMAD.IADD R11, R16, 0x1, R11 ;  /* 0x00000001100b7824 */ /* 0x000fe200078e020b */
[----:B------:R-:W-:Y:S01]  /*10c0*/  SHF.R.U32.HI R3, RZ, 0x3, R3 ;  /* 0x00000003ff037819 */ /* 0x000fe20000011603 */
[----:B------:R-:W-:Y:S01]  /*10d0*/  IMAD R8, R8, 0x40, R9 ;  /* 0x0000004008087824 */ /* 0x000fe200078e0209 */
[----:B------:R-:W-:Y:S01]  /*10e0*/  SHF.L.U32 R16, R22, 0x3, RZ ;  /* 0x0000000316107819 */ /* 0x000fe200000006ff */
[----:B------:R-:W-:Y:S01]  /*10f0*/  IMAD.IADD R25, R23, 0x1, -R7 ;  /* 0x0000000117197824 */ /* 0x000fe200078e0a07 */
[----:B------:R-:W-:Y:S01]  /*1100*/  LOP3.LUT R6, R6, R3, RZ, 0x3c, !PT ;  /* 0x0000000306067212 */ /* 0x000fe200078e3cff */
[C---:B------:R-:W-:Y:S01]  /*1110*/  VIADD R7, R26.reuse, 0x8 ;  /* 0x000000081a077836 */ /* 0x040fe20000000000 */
[----:B------:R-:W-:Y:S01]  /*1120*/  IADD3 R3, R26, 0x18, RZ ;  /* 0x000000181a037810 */ /* 0x000fe20007ffe0ff */
[----:B------:R-:W-:Y:S01]  /*1130*/  VIADD R23, R16, 0x30 ;  /* 0x0000003010177836 */ /* 0x000fe20000000000 */
[----:B------:R-:W-:Y:S01]  /*1140*/  STL [R1+0xac], R8 ;  /* 0x0000ac0801007387 */ /* 0x000fe20000100800 */
[----:B------:R-:W-:Y:S01]  /*1150*/  IADD3 R5, R5, R6, RZ ;  /* 0x0000000605057210 */ /* 0x000fe20007ffe0ff */
[----:B------:R-:W-:Y:S01]  /*1160*/  VIADD R6, R26, 0x28 ;  /* 0x000000281a067836 */ /* 0x000fe20000000000 */
[----:B------:R-:W-:Y:S01]  /*1170*/  LOP3.LUT R10, R10, 0x7ffffffc, RZ, 0xc0, !PT ;  /* 0x7ffffffc0a0a7812 */ /* 0x000fe200078ec0ff */
[----:B------:R0:W-:Y:S01]  /*1180*/  STL [R1+0x74], R7 ;  /* 0x0000740701007387 */ /* 0x0001e20000100800 */
[C---:B------:R-:W-:Y:S01]  /*1190*/  VIADD R22, R16.reuse, 0x40 ;  /* 0x0000004010167836 */ /* 0x040fe20000000000 */
[----:B------:R-:W-:Y:S01]  /*11a0*/  SHF.R.S32.HI R9, RZ, 0x3, R14 ;  /* 0x00000003ff097819 */ /* 0x000fe2000001140e */
[----:B------:R-:W-:Y:S01]  /*11b0*/  VIADD R136, R16, 0x50 ;  /* 0x0000005010887836 */ /* 0x000fe20000000000 */
[----:B------:R2:W-:Y:S01]  /*11c0*/  STL [R1+0x70], R3 ;  /* 0x0000700301007387 */ /* 0x0005e20000100800 */
[----:B------:R-:W-:Y:S01]  /*11d0*/  SHF.R.S32.HI R17, RZ, 0x5, R17 ;  /* 0x00000005ff117819 */ /* 0x000fe20000011411 */
[----:B------:R-:W-:Y:S01]  /*11e0*/  IMAD R155, R5, 0x2, R2 ;  /* 0x00000002059b7824 */ /* 0x000fe200078e0202 */
[----:B-1----:R-:W-:Y:S01]  /*11f0*/  LOP3.LUT R4, R21, 0x18, R15, 0xf8, !PT ;  /* 0x0000001815047812 */ /* 0x002fe200078ef80f */
[----:B------:R1:W-:Y:S01]  /*1200*/  STL [R1+0x78], R6 ;  /* 0x0000780601007387 */ /* 0x0003e20000100800 */
[----:B------:R-:W-:Y:S01]  /*1210*/  LEA.HI R0, R25, R25, RZ, 0x1 ;  /* 0x0000001919007211 */ /* 0x000fe200078f08ff */
[----:B------:R-:W-:Y:S01]  /*1220*/  IMAD R17, R17, 0x1800, R13 ;  /* 0x0000180011117824 */ /* 0x000fe200078e020d */
[----:B0-----:R-:W-:Y:S01]  /*1230*/  SHF.R.S32.HI R7, RZ, 0x3, R15 ;  /* 0x00000003ff077819 */ /* 0x001fe2000001140f */
[----:B------:R-:W-:Y:S01]  /*1240*/  VIADD R5, R155, 0x21820 ;  /* 0x000218209b057836 */ /* 0x000fe20000000000 */
[----:B------:R-:W-:-:S02]  /*1250*/  LOP3.LUT R4, R4, R20, RZ, 0x3c, !PT ;  /* 0x0000001404047212 */ /* 0x000fc400078e3cff */
[----:B--2---:R-:W-:Y:S02]  /*1260*/  SHF.R.S32.HI R3, RZ, 0x1f, R23 ;  /* 0x0000001fff037819 */ /* 0x004fe40000011417 */
[----:B------:R-:W-:Y:S01]  /*1270*/  LOP3.LUT R0, R0, 0x1ffffffe, RZ, 0xc0, !PT ;  /* 0x1ffffffe00007812 */ /* 0x000fe200078ec0ff */
[----:B------:R-:W-:Y:S01]  /*1280*/  IMAD.IADD R12, R17, 0x1, R4 ;  /* 0x00000001110c7824 */ /* 0x000fe200078e0204 */
[----:B-1----:R-:W-:Y:S01]  /*1290*/  SHF.R.S32.HI R6, RZ, 0x1f, R22 ;  /* 0x0000001fff067819 */ /* 0x002fe20000011416 */
[----:B------:R0:W-:Y:S01]  /*12a0*/  STL [R1+0x58], R3 ;  /* 0x0000580301007387 */ /* 0x0001e20000100800 */
[----:B------:R-:W-:Y:S01]  /*12b0*/  IMAD.MOV.U32 R4, RZ, RZ, 0x40 ;  /* 0x00000040ff047424 */ /* 0x000fe200078e00ff */
[----:B------:R-:W-:Y:S01]  /*12c0*/  SHF.R.S32.HI R17, RZ, 0x1f, R16 ;  /* 0x0000001fff117819 */ /* 0x000fe20000011410 */
[----:B------:R-:W-:Y:S01]  /*12d0*/  IMAD.IADD R0, R25, 0x1, -R0 ;  /* 0x0000000119007824 */ /* 0x000fe200078e0a00 */
[----:B------:R1:W-:Y:S02]  /*12e0*/  STL [R1+0x54], R6 ;  /* 0x0000540601007387 */ /* 0x0003e40000100800 */
[----:B------:R-:W-:-:S02]  /*12f0*/  SEL R4, R4, 0xffffffc0, !P2 ;  /* 0xffffffc004047807 */ /* 0x000fc40005000000 */
[----:B0-----:R-:W-:Y:S01]  /*1300*/  SHF.R.S32.HI R3, RZ, 0x1f, R136 ;  /* 0x0000001fff037819 */ /* 0x001fe20000011488 */
[----:B-1----:R-:W-:-:S04]  /*1310*/  IMAD.IADD R6, R24, 0x1, -R10 ;  /* 0x0000000118067824 */ /* 0x002fc800078e0a0a */
[----:B------:R0:W-:Y:S04]  /*1320*/  STL [R1+0x50], R3 ;  /* 0x0000500301007387 */ /* 0x0001e80000100800 */
[----:B------:R1:W-:Y:S04]  /*1330*/  STL [R1+0x90], R6 ;  /* 0x0000900601007387 */ /* 0x0003e80000100800 */
[----:B------:R2:W-:Y:S01]  /*1340*/  STL [R1+0x48], R9 ;  /* 0x0000480901007387 */ /* 0x0005e20000100800 */
[----:B0-----:R-:W-:-:S03]  /*1350*/  LOP3.LUT R3, R21, 0x8, R16, 0xf8, !PT ;  /* 0x0000000815037812 */ /* 0x001fc600078ef810 */
[----:B------:R0:W-:Y:S01]  /*1360*/  STL [R1+0x4c], R7 ;  /* 0x00004c0701007387 */ /* 0x0001e20000100800 */
[-C--:B------:R-:W-:Y:S02]  /*1370*/  LOP3.LUT R3, R3, R20.reuse, RZ, 0x3c, !PT ;  /* 0x0000001403037212 */ /* 0x080fe400078e3cff */
[----:B-1----:R-:W-:Y:S02]  /*1380*/  LOP3.LUT R6, R21, 0x18, R16, 0xf8, !PT ;  /* 0x0000001815067812 */ /* 0x002fe400078ef810 */
[----:B--2---:R-:W-:Y:S02]  /*1390*/  LEA R9, R12, UR42, 0x1 ;  /* 0x0000002a0c097c11 */ /* 0x004fe4000f8e08ff */
[----:B------:R-:W-:Y:S02]  /*13a0*/  LOP3.LUT R6, R6, R20, RZ, 0x3c, !PT ;  /* 0x0000001406067212 */ /* 0x000fe400078e3cff */
[----:B0-----:R-:W-:Y:S01]  /*13b0*/  IADD3 R7, R13, R3, RZ ;  /* 0x000000030d077210 */ /* 0x001fe20007ffe0ff */
[----:B------:R-:W-:-:S02]  /*13c0*/  VIADD R3, R155, 0x21800 ;  /* 0x000218009b037836 */ /* 0x000fc40000000000 */
[----:B------:R-:W-:Y:S02]  /*13d0*/  IMAD.IADD R6, R13, 0x1, R6 ;  /* 0x000000010d067824 */ /* 0x000fe400078e0206 */
[----:B------:R0:W-:Y:S01]  /*13e0*/  STL [R1+0x88], R7 ;  /* 0x0000880701007387 */ /* 0x0001e20000100800 */
[----:B------:R-:W-:Y:S01]  /*13f0*/  @P1 VIADD R5, R3, 0xffffffe0 ;  /* 0xffffffe003051836 */ /* 0x000fe20000000000 */
[----:B0-----:R-:W-:-:S05]  /*1400*/  LEA R7, R11, UR42, 0x1 ;  /* 0x0000002a0b077c11 */ /* 0x001fca000f8e08ff */
[----:B------:R0:W-:Y:S04]  /*1410*/  STL [R1+0xa4], R7 ;  /* 0x0000a40701007387 */ /* 0x0001e80000100800 */
[----:B------:R-:W-:Y:S01]  /*1420*/  STL [R1+0xa0], R9 ;  /* 0x0000a00901007387 */ /* 0x000fe20000100800 */
[----:B0-----:R-:W-:Y:S02]  /*1430*/  LEA R7, R6, UR42, 0x1 ;  /* 0x0000002a06077c11 */ /* 0x001fe4000f8e08ff */
[----:B------:R-:W-:Y:S01]  /*1440*/  LEA R6, R0, R8, 0x3 ;  /* 0x0000000800067211 */ /* 0x000fe200078e18ff */
[----:B------:R-:W-:Y:S02]  /*1450*/  IMAD.IADD R0, R3, 0x1, R4 ;  /* 0x0000000103007824 */ /* 0x000fe400078e0204 */
[----:B------:R-:W-:Y:S01]  /*1460*/  STL [R1+0xa8], R7 ;  /* 0x0000a80701007387 */ /* 0x000fe20000100800 */
[----:B------:R-:W-:-:S03]  /*1470*/  IMAD.IADD R3, R4, 0x1, R5 ;  /* 0x0000000104037824 */ /* 0x000fc600078e0205 */
[----:B------:R-:W-:Y:S04]  /*1480*/  STL [R1+0x7c], R5 ;  /* 0x00007c0501007387 */ /* 0x000fe80000100800 */
[----:B------:R-:W-:Y:S04]  /*1490*/  STL [R1+0x94], R6 ;  /* 0x0000940601007387 */ /* 0x000fe80000100800 */
[----:B------:R0:W-:Y:S04]  /*14a0*/  STL [R1+0x8], R0 ;  /* 0x0000080001007387 */ /* 0x0001e80000100800 */
[----:B------:R1:W-:Y:S01]  /*14b0*/  STL [R1+0x4], R3 ;  /* 0x0000040301007387 */ /* 0x0003e20000100800 */
[----:B0-----:R-:W-:-:S05]  /*14c0*/  VIADD R0, R5, 0x6000 ;  /* 0x0000600005007836 */ /* 0x001fca0000000000 */
[----:B------:R1:W-:Y:S02]  /*14d0*/  STL [R1+0x80], R0 ;  /* 0x0000800001007387 */ /* 0x0003e40000100800 */
.L_x_2459:
[----:B0-----:R-:W0:Y:S02]  /*14e0*/  LDC.64 R4, c[0x0][0xc88] ;  /* 0x00032200ff047b82 */ /* 0x001e240000000a00 */
[----:B0-----:R-:W-:-:S05]  /*14f0*/  IMAD.WIDE R4, R35, 0x4, R4 ;  /* 0x0000000423047825 */ /* 0x001fca00078e0204 */
[----:B--2---:R-:W2:Y:S01]  /*1500*/  LDG.E R10, desc[UR38][R4.64] ;  /* 0x00000026040a7981 */ /* 0x004ea2000c1e1900 */
[----:B------:R-:W-:Y:S05]  /*1510*/  YIELD ;  /* 0x0000000000007946 */ /* 0x000fea0003800000 */
[----:B------:R-:W-:Y:S01]  /*1520*/  ULDC.64 UR4, c[0x0][0xa28] ;  /* 0x00028a0000047ab9 */ /* 0x000fe20000000a00 */
[----:B------:R-:W-:Y:S01]  /*1530*/  ULDC.64 UR8, c[0x0][0xa18] ;  /* 0x0002860000087ab9 */ /* 0x000fe20000000a00 */
[----:B------:R-:W-:Y:S01]  /*1540*/  ISETP.NE.U32.AND P1, PT, RZ, UR4, PT ;  /* 0x00000004ff007c0c */ /* 0x000fe2000bf25070 */
[----:B------:R-:W-:Y:S01]  /*1550*/  ULDC.64 UR6, c[0x0][0xa08] ;  /* 0x0002820000067ab9 */ /* 0x000fe20000000a00 */
[----:B-1----:R-:W-:Y:S01]  /*1560*/  MOV R3, RZ ;  /* 0x000000ff00037202 */ /* 0x002fe20000000f00 */
[----:B------:R-:W-:Y:S01]  /*1570*/  IMAD.MOV.U32 R79, RZ, RZ, RZ ;  /* 0x000000ffff4f7224 */ /* 0x000fe200078e00ff */
[----:B------:R-:W-:-:S02]  /*1580*/  ISETP.NE.AND.EX P1, PT, RZ, UR5, PT, P1 ;  /* 0x00000005ff007c0c */ /* 0x000fc4000bf25310 */
[----:B------:R-:W-:-:S04]  /*1590*/  ISETP.NE.U32.AND P0, PT, RZ, UR6, PT ;  /* 0x00000006ff007c0c */ /* 0x000fc8000bf05070 */
[----:B------:R-:W-:Y:S02]  /*15a0*/  ISETP.NE.AND.EX P0, PT, RZ, UR7, PT, P0 ;  /* 0x00000007ff007c0c */ /* 0x000fe4000bf05300 */
[----:B--2---:R-:W-:Y:S01]  /*15b0*/  SHF.R.S32.HI R0, RZ, 0x1f, R10 ;  /* 0x0000001fff007819 */ /* 0x004fe2000001140a */
[----:B------:R-:W-:-:S04]  /*15c0*/  IMAD.SHL.U32 R30, R10, 0x4, RZ ;  /* 0x000000040a1e7824 */ /* 0x000fc800078e00ff */
[C---:B----4-:R-:W-:Y:S01]  /*15d0*/  @P1 LEA R6, P2, R10.reuse, UR4, 0x2 ;  /* 0x000000040a061c11 */ /* 0x050fe2000f8410ff */
[----:B------:R0:W-:Y:S01]  /*15e0*/  STL [R1+0x98], R10 ;  /* 0x0000980a01007387 */ /* 0x0001e20000100800 */
[C-C-:B------:R-:W-:Y:S02]  /*15f0*/  SHF.L.U64.HI R31, R10.reuse, 0x2, R0.reuse ;  /* 0x000000020a1f7819 */ /* 0x140fe40000010200 */
[----:B------:R-:W-:Y:S02]  /*1600*/  @P1 LEA.HI.X R7, R10, UR5, R0, 0x2, P2 ;  /* 0x000000050a071c11 */ /* 0x000fe400090f1400 */
[----:B------:R-:W-:Y:S01]  /*1610*/  ISETP.NE.U32.AND P2, PT, RZ, UR8, PT ;  /* 0x00000008ff007c0c */ /* 0x000fe2000bf45070 */
[----:B------:R-:W-:Y:S01]  /*1620*/  ULDC UR4, c[0x0][0x288] ;  /* 0x0000a20000047ab9 */ /* 0x000fe20000000800 */
[----:B------:R-:W-:Y:S01]  /*1630*/  IADD3 R8, P3, R30, UR6, RZ ;  /* 0x000000061e087c10 */ /* 0x000fe2000ff7e0ff */
[----:B------:R0:W5:Y:S01]  /*1640*/  @P1 LDG.E R3, desc[UR38][R6.64] ;  /* 0x0000002606031981 */ /* 0x000162000c1e1900 */
[----:B------:R-:W-:Y:S01]  /*1650*/  ISETP.NE.AND.EX P2, PT, RZ, UR9, PT, P2 ;  /* 0x00000009ff007c0c */ /* 0x000fe2000bf45320 */
[----:B------:R-:W-:Y:S01]  /*1660*/  IMAD.U32 R146, RZ, RZ, UR4 ;  /* 0x00000004ff927e24 */ /* 0x000fe2000f8e00ff */
[----:B------:R-:W-:Y:S01]  /*1670*/  IADD3.X R9, R31, UR7, RZ, P3, !PT ;  /* 0x000000071f097c10 */ /* 0x000fe20009ffe4ff */
[----:B------:R-:W-:-:S04]  /*1680*/  ULDC.64 UR4, c[0x0][0x418] ;  /* 0x0001060000047ab9 */ /* 0x000fc80000000a00 */
[----:B------:R0:W5:Y:S06]  /*1690*/  @P0 LDG.E R79, desc[UR38][R8.64] ;  /* 0x00000026084f0981 */ /* 0x00016c000c1e1900 */
[----:B------:R-:W-:-:S04]  /*16a0*/  @P2 IADD3 R4, P1, R30, UR8, RZ ;  /* 0x000000081e042c10 */ /* 0x000fc8000ff3e0ff */
[----:B------:R-:W-:-:S05]  /*16b0*/  @P2 IADD3.X R5, R31, UR9, RZ, P1, !PT ;  /* 0x000000091f052c10 */ /* 0x000fca0008ffe4ff */
        /* <DEDUP_REMOVED lines=8> */
[----:B------:R-:W-:Y:S01]  /*1740*/  IMAD.U32 R24, RZ, RZ, UR5 ;  /* 0x00000005ff187e24 */ /* 0x000fe2000f8e00ff */
[----:B------:R-:W-:Y:S01]  /*1750*/  MOV R28, UR4 ;  /* 0x00000004001c7c02 */ /* 0x000fe20008000f00 */
[----:B------:R-:W-:Y:S01]  /*1760*/  IMAD.MOV.U32 R25, RZ, RZ, R10 ;  /* 0x000000ffff197224 */ /* 0x000fe200078e000a */
[----:B0--3--:R-:W-:Y:S06]  /*1770*/  @P2 BRA `(.L_x_2305) ;  /* 0x0000000000242947 */ /* 0x009fec0003800000 */
        /* <DEDUP_REMOVED lines=9> */
.L_x_2305:
[----:B------:R-:W-:Y:S01]  /*1810*/  ULDC.64 UR4, c[0x0][0xa20] ;  /* 0x0002880000047ab9 */ /* 0x000fe20000000a00 */
[----:B------:R0:W-:Y:S01]  /*1820*/  STL [R1+0x9c], R34 ;  /* 0x00009c2201007387 */ /* 0x0001e20000100800 */
[----:B------:R-:W-:-:S04]  /*1830*/  ISETP.NE.U32.AND P1, PT, RZ, UR4, PT ;  /* 0x00000004ff007c0c */ /* 0x000fc8000bf25070 */
[----:B------:R-:W-:-:S13]  /*1840*/  ISETP.NE.AND.EX P1, PT, RZ, UR5, PT, P1 ;  /* 0x00000005ff007c0c */ /* 0x000fda000bf25310 */
[----:B0-----:R-:W-:Y:S05]  /*1850*/  @!P1 BRA `(.L_x_2306) ;  /* 0x0000000000109947 */ /* 0x001fea0003800000 */
[----:B------:R-:W-:-:S04]  /*1860*/  IADD3 R28, P0, R30, UR4, RZ ;  /* 0x000000041e1c7c10 */ /* 0x000fc8000ff1e0ff */
[----:B------:R-:W-:-:S05]  /*1870*/  IADD3.X R29, R31, UR5, RZ, P0, !PT ;  /* 0x000000051f1d7c10 */ /* 0x000fca00087fe4ff */
[----:B------:R0:W5:Y:S01]  /*1880*/  LDG.E R28, desc[UR38][R28.64] ;  /* 0x000000261c1c7981 */ /* 0x000162000c1e1900 */
[----:B------:R-:W-:Y:S05]  /*1890*/  BRA `(.L_x_2307) ;  /* 0x0000000000107947 */ /* 0x000fea0003800000 */
.L_x_2306:
[----:B------:R-:W-:Y:S05]  /*18a0*/  @!P0 BRA `(.L_x_2307) ;  /* 0x00000000000c8947 */ /* 0x000fea0003800000 */
[----:B------:R-:W2:Y:S04]  /*18b0*/  LDG.E R5, desc[UR38][R8.64] ;  /* 0x0000002608057981 */ /* 0x000ea8000c1e1900 */
[----:B------:R-:W2:Y:S02]  /*18c0*/  LDG.E R28, desc[UR38][R8.64+0x4] ;  /* 0x00000426081c7981 */ /* 0x000ea4000c1e1900 */
[----:B--2---:R-:W-:-:S07]  /*18d0*/  IMAD.IADD R28, R28, 0x1, -R5 ;  /* 0x000000011c1c7824 */ /* 0x004fce00078e0a05 */
.L_x_2307:
[----:B------:R-:W-:Y:S01]  /*18e0*/  ULDC.64 UR4, c[0x0][0xa10] ;  /* 0x0002840000047ab9 */ /* 0x000fe20000000a00 */
[----:B------:R-:W1:Y:S01]  /*18f0*/  LDC R8, c[0x0][0x448] ;  /* 0x00011200ff087b82 */ /* 0x000e620000000800 */
[----:B------:R-:W-:-:S04]  /*1900*/  ISETP.NE.U32.AND P0, PT, RZ, UR4, PT ;  /* 0x00000004ff007c0c */ /* 0x000fc8000bf05070 */
[----:B------:R-:W-:Y:S01]  /*1910*/  ISETP.NE.AND.EX P0, PT, RZ, UR5, PT, P0 ;  /* 0x00000005ff007c0c */ /* 0x000fe2000bf05300 */
[----:B------:R-:W-:-:S12]  /*1920*/  ULDC.64 UR4, c[0x0][0xa30] ;  /* 0x00028c0000047ab9 */ /* 0x000fd80000000a00 */
[----:B------:R-:W2:Y:S02]  /*1930*/  @P0 LDC.64 R4, c[0x0][0xa10] ;  /* 0x00028400ff040b82 */ /* 0x000ea40000000a00 */
[----:B--2---:R-:W-:-:S05]  /*1940*/  @P0 IMAD.WIDE R4, R25, 0x4, R4 ;  /* 0x0000000419040825 */ /* 0x004fca00078e0204 */
[----:B------:R-:W2:Y:S04]  /*1950*/  @P0 LDG.E R0, desc[UR38][R4.64] ;  /* 0x0000002604000981 */ /* 0x000ea8000c1e1900 */
[----:B------:R3:W2:Y:S01]  /*1960*/  @P0 LDG.E R9, desc[UR38][R4.64+0x4] ;  /* 0x0000042604090981 */ /* 0x0006a2000c1e1900 */
[----:B------:R-:W-:Y:S01]  /*1970*/  ISETP.NE.U32.AND P1, PT, RZ, UR4, PT ;  /* 0x00000004ff007c0c */ /* 0x000fe2000bf25070 */
[----:B-----5:R-:W-:-:S03]  /*1980*/  IMAD.MOV.U32 R97, RZ, RZ, R28 ;  /* 0x000000ffff617224 */ /* 0x020fc600078e001c */
[----:B------:R-:W-:-:S13]  /*1990*/  ISETP.NE.AND.EX P1, PT, RZ, UR5, PT, P1 ;  /* 0x00000005ff007c0c */ /* 0x000fda000bf25310 */
[----:B------:R-:W-:-:S04]  /*19a0*/  @P1 IADD3 R6, P2, R30, UR4, RZ ;  /* 0x000000041e061c10 */ /* 0x000fc8000ff5e0ff */
[----:B------:R-:W-:-:S05]  /*19b0*/  @P1 IADD3.X R7, R31, UR5, RZ, P2, !PT ;  /* 0x000000051f071c10 */ /* 0x000fca00097fe4ff */
[----:B------:R4:W5:Y:S01]  /*19c0*/  @P1 LDG.E R97, desc[UR38][R6.64] ;  /* 0x0000002606611981 */ /* 0x000962000c1e1900 */
[----:B-1----:R-:W-:Y:S01]  /*19d0*/  ISETP.NE.AND P1, PT, R8, 0x1, PT ;  /* 0x000000010800780c */ /* 0x002fe20003f25270 */
[----:B------:R-:W-:Y:S02]  /*19e0*/  IMAD R10, R33, 0xc0, RZ ;  /* 0x000000c0210a7824 */ /* 0x000fe400078e02ff */
[----:B------:R-:W-:Y:S02]  /*19f0*/  IMAD.IADD R8, R28, 0x1, -R3 ;  /* 0x000000011c087824 */ /* 0x000fe400078e0a03 */
[----:B---3--:R-:W-:Y:S01]  /*1a00*/  VIADD R4, R10, 0xbf ;  /* 0x000000bf0a047836 */ /* 0x008fe20000000000 */
[----:B------:R4:W-:Y:S02]  /*1a10*/  STL [R1+0x84], R10 ;  /* 0x0000840a01007387 */ /* 0x0009e40000100800 */
[----:B------:R-:W-:-:S04]  /*1a20*/  IADD3 R74, -R8, RZ, RZ ;  /* 0x000000ff084a7210 */ /* 0x000fc80007ffe1ff */
[----:B------:R-:W-:Y:S01]  /*1a30*/  VIMNMX R74, RZ, R74, !PT ;  /* 0x0000004aff4a7248 */ /* 0x000fe20007fe0100 */
[----:B------:R-:W1:Y:S08]  /*1a40*/  @P1 LDC R11, c[0x0][0x44c] ;  /* 0x00011300ff0b1b82 */ /* 0x000e700000000800 */
[----:B------:R-:W3:Y:S01]  /*1a50*/  @P1 LDC R5, c[0x0][0x450] ;  /* 0x00011400ff051b82 */ /* 0x000ee20000000800 */
[----:B--2---:R-:W-:Y:S01]  /*1a60*/  @P0 IADD3 R24, -R0, R9, RZ ;  /* 0x0000000900180210 */ /* 0x004fe20007ffe1ff */
[----:B-1----:R-:W-:-:S04]  /*1a70*/  @P1 IMAD.HI.U32 R0, R4, R11, RZ ;  /* 0x0000000b04001227 */ /* 0x002fc800078e00ff */
[----:B------:R-:W-:Y:S01]  /*1a80*/  IMAD.IADD R147, R8, 0x1, R24 ;  /* 0x0000000108937824 */ /* 0x000fe200078e0218 */
[----:B---3--:R-:W-:-:S03]  /*1a90*/  @P1 SHF.R.U32.HI R4, RZ, R5, R0 ;  /* 0x00000005ff041219 */ /* 0x008fc60000011600 */
[C---:B------:R-:W-:Y:S01]  /*1aa0*/  VIADD R0, R147.reuse, 0x7f ;  /* 0x0000007f93007836 */ /* 0x040fe20000000000 */
[----:B------:R-:W-:-:S04]  /*1ab0*/  IADD3 R101, R147, 0x80, -R146 ;  /* 0x0000008093657810 */ /* 0x000fc80007ffe892 */
[----:B------:R-:W-:Y:S01]  /*1ac0*/  SHF.R.S32.HI R3, RZ, 0x1f, R0 ;  /* 0x0000001fff037819 */ /* 0x000fe20000011400 */
[----:B------:R-:W-:-:S03]  /*1ad0*/  IMAD.IADD R4, R101, 0x1, R4 ;  /* 0x0000000165047824 */ /* 0x000fc600078e0204 */
[----:B------:R-:W-:Y:S02]  /*1ae0*/  LEA.HI R3, R3, R0, RZ, 0x7 ;  /* 0x0000000003037211 */ /* 0x000fe400078f38ff */
[----:B------:R-:W-:Y:S02]  /*1af0*/  SHF.R.S32.HI R5, RZ, 0x1f, R4 ;  /* 0x0000001fff057819 */ /* 0x000fe40000011404 */
[----:B------:R-:W-:Y:S02]  /*1b00*/  SHF.R.S32.HI R102, RZ, 0x7, R3 ;  /* 0x00000007ff667819 */ /* 0x000fe40000011403 */
[----:B------:R-:W-:-:S04]  /*1b10*/  LEA.HI R5, R5, R4, RZ, 0x7 ;  /* 0x0000000405057211 */ /* 0x000fc800078f38ff */
[----:B------:R-:W-:-:S04]  /*1b20*/  SHF.R.S32.HI R5, RZ, 0x7, R5 ;  /* 0x00000007ff057819 */ /* 0x000fc80000011405 */
[----:B------:R-:W-:-:S05]  /*1b30*/  VIMNMX R5, R102, R5, PT ;  /* 0x0000000566057248 */ /* 0x000fca0003fe0100 */
[----:B------:R-:W-:-:S05]  /*1b40*/  IMAD R5, R5, 0x80, -R8 ;  /* 0x0000008005057824 */ /* 0x000fca00078e0a08 */
[----:B------:R-:W-:-:S04]  /*1b50*/  VIMNMX R5, R5, R24, PT ;  /* 0x0000001805057248 */ /* 0x000fc80003fe0100 */
[----:B------:R-:W-:Y:S02]  /*1b60*/  ISETP.GT.AND P0, PT, R5, R74, PT ;  /* 0x0000004a0500720c */ /* 0x000fe40003f04270 */
[----:B------:R-:W-:-:S05]  /*1b70*/  SHF.R.U32.HI R74, RZ, 0x7, R74 ;  /* 0x00000007ff4a7819 */ /* 0x000fca000001164a */
[----:B------:R-:W-:-:S06]  /*1b80*/  IMAD.MOV.U32 R26, RZ, RZ, R74 ;  /* 0x000000ffff1a7224 */ /* 0x000fcc00078e004a */
[----:B------:R-:W-:-:S05]  /*1b90*/  @P0 VIADD R0, R5, 0x7f ;  /* 0x0000007f05000836 */ /* 0x000fca0000000000 */
[----:B------:R-:W-:-:S04]  /*1ba0*/  @P0 SHF.R.S32.HI R3, RZ, 0x1f, R0 ;  /* 0x0000001fff030819 */ /* 0x000fc80000011400 */
[----:B------:R-:W-:-:S04]  /*1bb0*/  @P0 LEA.HI R3, R3, R0, RZ, 0x7 ;  /* 0x0000000003030211 */ /* 0x000fc800078f38ff */
[----:B------:R-:W-:Y:S02]  /*1bc0*/  @P0 SHF.R.S32.HI R26, RZ, 0x7, R3 ;  /* 0x00000007ff1a0819 */ /* 0x000fe40000011403 */
[----:B------:R-:W-:Y:S02]  /*1bd0*/  PLOP3.LUT P0, PT, PT, PT, PT, 0x80, 0x0 ;  /* 0x000000000000781c */ /* 0x000fe40003f0f070 */
[----:B------:R-:W-:-:S13]  /*1be0*/  ISETP.GT.AND P1, PT, R26, R74, PT ;  /* 0x0000004a1a00720c */ /* 0x000fda0003f24270 */
[----:B----4-:R-:W-:Y:S05]  /*1bf0*/  @!P1 BRA `(.L_x_2308) ;  /* 0x00000054007c9947 */ /* 0x010fea0003800000 */
[----:B------:R-:W-:Y:S01]  /*1c00*/  VIADD R0, R2, 0x15400 ;  /* 0x0001540002007836 */ /* 0x000fe20000000000 */
[----:B------:R-:W-:Y:S04]  /*1c10*/  BSSY B6, `(.L_x_2309) ;  /* 0x0000013000067945 */ /* 0x000fe80003800000 */
[----:B------:R-:W-:-:S13]  /*1c20*/  LOP3.LUT P0, RZ, R0, 0x1bf, RZ, 0xc0, !PT ;  /* 0x000001bf00ff7812 */ /* 0x000fda000780c0ff */
[----:B------:R-:W-:Y:S05]  /*1c30*/  @!P0 BRA `(.L_x_2310) ;  /* 0x0000000000408947 */ /* 0x000fea0003800000 */
[----:B------:R-:W-:Y:S01]  /*1c40*/  MOV R0, 0x0 ;  /* 0x0000000000007802 */ /* 0x000fe20000000f00 */
[----:B------:R-:W-:Y:S01]  /*1c50*/  ULDC.64 UR4, c[0x4][0x88] ;  /* 0x0100220000047ab9 */ /* 0x000fe20000000a00 */
[----:B------:R-:W-:Y:S01]  /*1c60*/  ULDC.64 UR6, c[0x4][0x18] ;  /* 0x0100060000067ab9 */ /* 0x000fe20000000a00 */
[----:B------:R-:W-:Y:S01]  /*1c70*/  MOV R4, UR4 ;  /* 0x0000000400047c02 */ /* 0x000fe20008000f00 */
[----:B------:R1:W2:Y:S01]  /*1c80*/  LDC.64 R14, c[0x4][R0] ;  /* 0x01000000000e7b82 */ /* 0x0002a20000000a00 */
        /* <DEDUP_REMOVED lines=8> */
[----:B-1----:R-:W-:-:S07]  /*1d10*/  IMAD.MOV.U32 R13, RZ, RZ, RZ ;  /* 0x000000ffff0d7224 */ /* 0x002fce00078e00ff */
[----:B------:R-:W-:-:S07]  /*1d20*/  LEPC R20, `(.L_x_2310) ;  /* 0x000000001014794e */ /* 0x000fce0000000000 */
[----:B0-2--5:R-:W-:Y:S05]  /*1d30*/  CALL.ABS.NOINC R14 ;  /* 0x000000000e007343 */ /* 0x025fea0003c00000 */
.L_x_2310:
[----:B------:R-:W-:Y:S05]  /*1d40*/  BSYNC B6 ;  /* 0x0000000000067941 */ /* 0x000fea0003800000 */
.L_x_2309:
        /* <DEDUP_REMOVED lines=8> */
[----:B------:R-:W-:Y:S01]  /*1dd0*/  IMAD.U32 R5, RZ, RZ, UR5 ;  /* 0x00000005ff057e24 */ /* 0x000fe2000f8e00ff */
[----:B------:R-:W-:Y:S01]  /*1de0*/  ULDC.64 UR4, c[0x4][0x90] ;  /* 0x0100240000047ab9 */ /* 0x000fe20000000a00 */
[----:B------:R-:W1:Y:S01]  /*1df0*/  LDC.64 R14, c[0x4][R14] ;  /* 0x010000000e0e7b82 */ /* 0x000e620000000a00 */
        /* <DEDUP_REMOVED lines=8> */
[----:B01---5:R-:W-:Y:S05]  /*1e80*/  CALL.ABS.NOINC R14 ;  /* 0x000000000e007343 */ /* 0x023fea0003c00000 */
.L_x_2312:
[----:B------:R-:W-:Y:S05]  /*1e90*/  BSYNC B6 ;  /* 0x0000000000067941 */ /* 0x000fea0003800000 */
.L_x_2311:
[----:B------:R-:W2:Y:S01]  /*1ea0*/  LDL.64 R36, [R1+0x38] ;  /* 0x0000380001247983 */ /* 0x000ea20000100a00 */
[----:B------:R-:W-:-:S03]  /*1eb0*/  ULDC.64 UR4, c[0x0][0x9f8] ;  /* 0x00027e0000047ab9 */ /* 0x000fc60000000a00 */
[----:B------:R-:W2:Y:S01]  /*1ec0*/  LDL.64 R20, [R1+0x38] ;  /* 0x0000380001147983 */ /* 0x000ea20000100a00 */
[----:B0-----:R-:W0:Y:S01]  /*1ed0*/  S2R R29, SR_TID.X ;  /* 0x00000000001d7919 */ /* 0x001e220000002100 */
[----:B------:R-:W-:Y:S01]  /*1ee0*/  ISETP.NE.U32.AND P0, PT, RZ, UR4, PT ;  /* 0x00000004ff007c0c */ /* 0x000fe2000bf05070 */
[----:B------:R-:W-:Y:S01]  /*1ef0*/  VIADD R0, R16, 0x10 ;  /* 0x0000001010007836 */ /* 0x000fe20000000000 */
[----:B------:R-:W1:Y:S01]  /*1f00*/  LDC.64 R6, c[0x0][0x408] ;  /* 0x00010200ff067b82 */ /* 0x000e620000000a00 */
[----:B------:R-:W3:Y:S01]  /*1f10*/  LDL.LU R35, [R1] ;  /* 0x0000000001237983 */ /* 0x000ee20000300800 */
[----:B------:R-:W-:-:S06]  /*1f20*/  ISETP.NE.AND.EX P0, PT, RZ, UR5, PT, P0 ;  /* 0x00000005ff007c0c */ /* 0x000fcc000bf05300 */
[----:B------:R-:W4:Y:S07]  /*1f30*/  LDC R99, c[0x0][0x3f4] ;  /* 0x0000fd00ff637b82 */ /* 0x000f2e0000000800 */
[----:B------:R-:W-:Y:S02]  /*1f40*/  @P0 IADD3 R4, P1, R30, UR4, RZ ;  /* 0x000000041e040c10 */ /* 0x000fe4000ff3e0ff */
[----:B0-----:R-:W-:-:S04]  /*1f50*/  SHF.R.U32.HI R32, RZ, 0x7, R29 ;  /* 0x00000007ff207819 */ /* 0x001fc8000001161d */
[----:B------:R-:W-:Y:S02]  /*1f60*/  ISETP.NE.AND P6, PT, R32, 0x1, PT ;  /* 0x000000012000780c */ /* 0x000fe40003fc5270 */
[----:B------:R-:W-:-:S05]  /*1f70*/  @P0 IADD3.X R5, R31, UR5, RZ, P1, !PT ;  /* 0x000000051f050c10 */ /* 0x000fca0008ffe4ff */
[----:B------:R0:W3:Y:S06]  /*1f80*/  @P0 LDG.E R25, desc[UR38][R4.64] ;  /* 0x0000002604190981 */ /* 0x0000ec000c1e1900 */
[----:B------:R-:W-:Y:S05]  /*1f90*/  @!P6 WARPSYNC.ALL ;  /* 0x000000000000e948 */ /* 0x000fea0003800000 */
[----:B------:R-:W-:-:S02]  /*1fa0*/  ULDC UR4, c[0x0][0x2f4] ;  /* 0x0000bd0000047ab9 */ /* 0x000fc40000000800 */
[----:B------:R-:W-:Y:S02]  /*1fb0*/  ISETP.GE.AND P1, PT, R0, UR4, PT ;  /* 0x0000000400007c0c */ /* 0x000fe4000bf26270 */
[----:B------:R-:W-:Y:S02]  /*1fc0*/  ISETP.GE.AND P0, PT, R16, UR4, PT ;  /* 0x0000000410007c0c */ /* 0x000fe4000bf06270 */
[----:B------:R-:W-:Y:S02]  /*1fd0*/  SEL R8, RZ, 0xffffffff, P1 ;  /* 0xffffffffff087807 */ /* 0x000fe40000800000 */
[----:B------:R-:W-:Y:S02]  /*1fe0*/  SEL R3, RZ, 0x1, P0 ;  /* 0x00000001ff037807 */ /* 0x000fe40000000000 */
[----:B------:R-:W-:-:S04]  /*1ff0*/  SHF.L.U32 R8, R8, 0x1, RZ ;  /* 0x0000000108087819 */ /* 0x000fc800000006ff */
[----:B------:R-:W-:Y:S02]  /*2000*/  LOP3.LUT R10, R8, 0x2, R3, 0xe2, !PT ;  /* 0x00000002080a7812 */ /* 0x000fe400078ee203 */
[----:B------:R-:W0:Y:S01]  /*2010*/  LDC.64 R8, c[0x0][0x3f8] ;  /* 0x0000fe00ff087b82 */ /* 0x000e220000000a00 */
[----:B------:R-:W-:Y:S01]  /*2020*/  IADD3 R79, R79, R28, RZ ;  /* 0x0000001c4f4f7210 */ /* 0x000fe20007ffe0ff */
[----:B--2---:R-:W-:-:S05]  /*2030*/  IMAD.MOV.U32 R20, RZ, RZ, R36 ;  /* 0x000000ffff147224 */ /* 0x004fca00078e0024 */
[----:B------:R-:W-:-:S05]  /*2040*/  SHF.R.S32.HI R21, RZ, 0x1f, R20 ;  /* 0x0000001fff157819 */ /* 0x000fca0000011414 */
[----:B------:R2:W-:Y:S01]  /*2050*/  STL [R1+0x3c], R21 ;  /* 0x00003c1501007387 */ /* 0x0005e20000100800 */
[----:B-1----:R-:W-:-:S03]  /*2060*/  IMAD.WIDE.U32 R70, R154, R6, R20 ;  /* 0x000000069a467225 */ /* 0x002fc600078e0014 */
[----:B------:R-:W2:Y:S01]  /*2070*/  LDL R31, [R1+0xc] ;  /* 0x00000c00011f7983 */ /* 0x000ea20000100800 */
[----:B0-----:R-:W-:-:S03]  /*2080*/  IMAD.WIDE.U32 R66, R154, R8, R20 ;  /* 0x000000089a427225 */ /* 0x001fc600078e0014 */
[----:B------:R-:W2:Y:S04]  /*2090*/  LDL R20, [R1+0x40] ;  /* 0x0000400001147983 */ /* 0x000ea80000100800 */
[----:B------:R-:W2:Y:S04]  /*20a0*/  LDL R28, [R1+0x44] ;  /* 0x00004400011c7983 */ /* 0x000ea80000100800 */
[----:B------:R-:W2:Y:S01]  /*20b0*/  LDL R30, [R1+0x8c] ;  /* 0x00008c00011e7983 */ /* 0x000ea20000100800 */
[----:B------:R-:W-:Y:S01]  /*20c0*/  SHF.R.S32.HI R11, RZ, 0x1f, R154 ;  /* 0x0000001fff0b7819 */ /* 0x000fe2000001149a */
[----:B------:R-:W-:Y:S01]  /*20d0*/  VIADD R3, R16, 0x20 ;  /* 0x0000002010037836 */ /* 0x000fe20000000000 */
[----:B------:R-:W-:-:S03]  /*20e0*/  ISETP.GE.AND P1, PT, R23, UR4, PT ;  /* 0x0000000417007c0c */ /* 0x000fc6000bf26270 */
[----:B------:R-:W-:Y:S01]  /*20f0*/  IMAD R4, R11, R6, RZ ;  /* 0x000000060b047224 */ /* 0x000fe200078e02ff */
[----:B------:R-:W-:-:S03]  /*2100*/  ISETP.GE.AND P0, PT, R3, UR4, PT ;  /* 0x0000000403007c0c */ /* 0x000fc6000bf06270 */
[----:B------:R-:W-:Y:S01]  /*2110*/  IMAD R13, R154, R7, R4 ;  /* 0x000000079a0d7224 */ /* 0x000fe200078e0204 */
[----:B------:R-:W-:Y:S02]  /*2120*/  SEL R4, RZ, 0x8, P1 ;  /* 0x00000008ff047807 */ /* 0x000fe40000800000 */
[----:B------:R-:W-:Y:S02]  /*2130*/  SEL R5, RZ, 0x4, P0 ;  /* 0x00000004ff057807 */ /* 0x000fe40000000000 */
[----:B------:R-:W-:Y:S01]  /*2140*/  ISETP.GE.AND P0, PT, R22, UR4, PT ;  /* 0x0000000416007c0c */ /* 0x000fe2000bf06270 */
[----:B------:R-:W-:Y:S01]  /*2150*/  IMAD.WIDE.U32 R72, R154, R6, R16 ;  /* 0x000000069a487225 */ /* 0x000fe200078e0010 */
[----:B------:R-:W-:Y:S02]  /*2160*/  LOP3.LUT R4, R4, R10, R5, 0xfe, !PT ;  /* 0x0000000a04047212 */ /* 0x000fe400078efe05 */
[----:B------:R-:W-:Y:S01]  /*2170*/  SEL R5, RZ, 0x10, P0 ;  /* 0x00000010ff057807 */ /* 0x000fe20000000000 */
[----:B------:R-:W-:Y:S01]  /*2180*/  IMAD R11, R11, R8, RZ ;  /* 0x000000080b0b7224 */ /* 0x000fe200078e02ff */
[----:B----4-:R-:W-:-:S02]  /*2190*/  ISETP.GE.AND P0, PT, R16, R99, PT ;  /* 0x000000631000720c */ /* 0x010fc40003f06270 */
[----:B------:R-:W-:Y:S01]  /*21a0*/  ISETP.GE.AND P3, PT, R0, R99, PT ;  /* 0x000000630000720c */ /* 0x000fe20003f66270 */
[----:B------:R-:W-:Y:S01]  /*21b0*/  IMAD.IADD R73, R73, 0x1, R13 ;  /* 0x0000000149497824 */ /* 0x000fe200078e020d */
[----:B------:R-:W-:Y:S01]  /*21c0*/  LOP3.LUT R29, R4, R5, RZ, 0xfc, !PT ;  /* 0x00000005041d7212 */ /* 0x000fe200078efcff */
[----:B------:R-:W-:Y:S01]  /*21d0*/  IMAD.IADD R71, R13, 0x1, R71 ;  /* 0x000000010d477824 */ /* 0x000fe200078e0247 */
[----:B------:R-:W-:Y:S01]  /*21e0*/  ISETP.GE.AND P2, PT, R3, R99, PT ;  /* 0x000000630300720c */ /* 0x000fe20003f46270 */
[C---:B------:R-:W-:Y:S01]  /*21f0*/  IMAD R13, R154.reuse, R9, R11 ;  /* 0x000000099a0d7224 */ /* 0x040fe200078e020b */
[C---:B------:R-:W-:Y:S01]  /*2200*/  SEL R5, R99.reuse, RZ, P0 ;  /* 0x000000ff63057207 */ /* 0x040fe20000000000 */
[----:B------:R-:W-:Y:S01]  /*2210*/  IMAD.WIDE.U32 R68, R154, R8, R16 ;  /* 0x000000089a447225 */ /* 0x000fe200078e0010 */
[C---:B------:R-:W-:Y:S02]  /*2220*/  SEL R11, R99.reuse, RZ, P3 ;  /* 0x000000ff630b7207 */ /* 0x040fe40001800000 */
[----:B------:R-:W-:Y:S01]  /*2230*/  SEL R4, R99, RZ, P2 ;  /* 0x000000ff63047207 */ /* 0x000fe20001000000 */
[----:B------:R-:W-:-:S02]  /*2240*/  IMAD.IADD R5, R16, 0x1, R5 ;  /* 0x0000000110057824 */ /* 0x000fc400078e0205 */
[----:B------:R-:W-:Y:S02]  /*2250*/  IMAD.IADD R69, R69, 0x1, R13 ;  /* 0x0000000145457824 */ /* 0x000fe400078e020d */
[----:B------:R-:W-:Y:S01]  /*2260*/  IMAD.IADD R67, R13, 0x1, R67 ;  /* 0x000000010d437824 */ /* 0x000fe200078e0243 */
[----:B------:R-:W-:Y:S01]  /*2270*/  IADD3 R13, R3, R4, RZ ;  /* 0x00000004030d7210 */ /* 0x000fe20007ffe0ff */
[----:B------:R-:W-:Y:S01]  /*2280*/  IMAD.IADD R11, R0, 0x1, R11 ;  /* 0x00000001000b7824 */ /* 0x000fe200078e020b */
[----:B------:R-:W-:Y:S02]  /*2290*/  SHF.R.S32.HI R4, RZ, 0x1f, R5 ;  /* 0x0000001fff047819 */ /* 0x000fe40000011405 */
[----:B------:R-:W-:Y:S02]  /*22a0*/  SHF.R.S32.HI R14, RZ, 0x1f, R13 ;  /* 0x0000001fff0e7819 */ /* 0x000fe4000001140d */
[----:B------:R-:W-:Y:S02]  /*22b0*/  SHF.R.S32.HI R12, RZ, 0x1f, R11 ;  /* 0x0000001fff0c7819 */ /* 0x000fe4000001140b */
[----:B------:R-:W-:-:S02]  /*22c0*/  LEA.HI R65, R4, R5, RZ, 0x3 ;  /* 0x0000000504417211 */ /* 0x000fc400078f18ff */
[----:B------:R-:W-:Y:S02]  /*22d0*/  LEA.HI R10, R4, R5, RZ, 0x5 ;  /* 0x00000005040a7211 */ /* 0x000fe400078f28ff */
[----:B------:R-:W-:Y:S02]  /*22e0*/  LEA.HI R4, R12, R11, RZ, 0x3 ;  /* 0x0000000b0c047211 */ /* 0x000fe400078f18ff */
[----:B------:R-:W-:Y:S02]  /*22f0*/  LEA.HI R5, R14, R13, RZ, 0x3 ;  /* 0x0000000d0e057211 */ /* 0x000fe400078f18ff */
[----:B------:R-:W-:Y:S02]  /*2300*/  LEA.HI R12, R12, R11, RZ, 0x5 ;  /* 0x0000000b0c0c7211 */ /* 0x000fe400078f28ff */
[----:B------:R-:W-:Y:S01]  /*2310*/  LEA.HI R14, R14, R13, RZ, 0x5 ;  /* 0x0000000d0e0e7211 */ /* 0x000fe200078f28ff */
[----:B------:R-:W-:Y:S02]  /*2320*/  IMAD.SHL.U32 R11, R10, 0x80, RZ ;  /* 0x000000800a0b7824 */ /* 0x000fe400078e00ff */
[----:B------:R-:W-:-:S02]  /*2330*/  IMAD.SHL.U32 R13, R12, 0x80, RZ ;  /* 0x000000800c0d7824 */ /* 0x000fc400078e00ff */
[----:B------:R-:W-:Y:S01]  /*2340*/  IMAD.SHL.U32 R15, R14, 0x80, RZ ;  /* 0x000000800e0f7824 */ /* 0x000fe200078e00ff */
[----:B------:R-:W-:Y:S02]  /*2350*/  LOP3.LUT R11, R11, 0xfffff000, RZ, 0xc0, !PT ;  /* 0xfffff0000b0b7812 */ /* 0x000fe400078ec0ff */
[----:B------:R-:W-:Y:S02]  /*2360*/  LOP3.LUT R13, R13, 0xfffff000, RZ, 0xc0, !PT ;  /* 0xfffff0000d0d7812 */ /* 0x000fe400078ec0ff */
[----:B------:R-:W-:Y:S02]  /*2370*/  LOP3.LUT R15, R15, 0xfffff000, RZ, 0xc0, !PT ;  /* 0xfffff0000f0f7812 */ /* 0x000fe400078ec0ff */
[----:B---3--:R-:W-:-:S04]  /*2380*/  LOP3.LUT R35, R35, 0xfffffffe, RZ, 0xc0, !PT ;  /* 0xfffffffe23237812 */ /* 0x008fc800078ec0ff */
[----:B------:R-:W-:-:S04]  /*2390*/  @P3 LOP3.LUT R35, R35, 0x1, RZ, 0xfc, !PT ;  /* 0x0000000123233812 */ /* 0x000fc800078efcff */
[----:B------:R-:W-:-:S04]  /*23a0*/  LOP3.LUT R35, R35, 0xfffffffd, RZ, 0xc0, !PT ;  /* 0xfffffffd23237812 */ /* 0x000fc800078ec0ff */
[----:B------:R-:W-:-:S04]  /*23b0*/  @P2 LOP3.LUT R35, R35, 0x2, RZ, 0xfc, !PT ;  /* 0x0000000223232812 */ /* 0x000fc800078efcff */
[----:B------:R-:W-:Y:S02]  /*23c0*/  LOP3.LUT R35, R35, 0xfffffffb, RZ, 0xc0, !PT ;  /* 0xfffffffb23237812 */ /* 0x000fe400078ec0ff */
[----:B--2--5:R-:W-:Y:S02]  /*23d0*/  SHF.R.S32.HI R21, RZ, 0x1f, R97 ;  /* 0x0000001fff157819 */ /* 0x024fe40000011461 */
[----:B------:R-:W-:Y:S01]  /*23e0*/  SHF.L.U64.HI R90, R8, 0x7, R9 ;  /* 0x00000007085a7819 */ /* 0x000fe20000010209 */
[----:B------:R-:W-:Y:S01]  /*23f0*/  IMAD.WIDE.U32 R72, R97, R6, R72 ;  /* 0x0000000661487225 */ /* 0x000fe200078e0048 */
[----:B------:R-:W-:-:S03]  /*2400*/  SHF.L.U64.HI R87, R6, 0x7, R7 ;  /* 0x0000000706577819 */ /* 0x000fc60000010207 */
[----:B------:R-:W-:-:S04]  /*2410*/  IMAD.WIDE.U32 R68, R97, R8, R68 ;  /* 0x0000000861447225 */ /* 0x000fc800078e0044 */
[----:B------:R-:W-:-:S04]  /*2420*/  IMAD.WIDE.U32 R70, R97, R6, R70 ;  /* 0x0000000661467225 */ /* 0x000fc800078e0046 */
[----:B------:R-:W-:Y:S01]  /*2430*/  IMAD.WIDE.U32 R66, R97, R8, R66 ;  /* 0x0000000861427225 */ /* 0x000fe200078e0042 */
[----:B------:R-:W-:-:S03]  /*2440*/  SHF.R.S32.HI R86, RZ, 0x1f, R25 ;  /* 0x0000001fff567819 */ /* 0x000fc60000011419 */
[----:B------:R-:W-:Y:S02]  /*2450*/  VIADD R100, R32, 0x8 ;  /* 0x0000000820647836 */ /* 0x000fe40000000000 */
[----:B------:R-:W-:Y:S01]  /*2460*/  IMAD.SHL.U32 R99, R99, 0x2, RZ ;  /* 0x0000000263637824 */ /* 0x000fe200078e00ff */
[C---:B------:R-:W-:Y:S02]  /*2470*/  LOP3.LUT R10, R31.reuse, 0x18, R65, 0xf8, !PT ;  /* 0x000000181f0a7812 */ /* 0x040fe400078ef841 */
[C---:B------:R-:W-:Y:S02]  /*2480*/  LOP3.LUT R12, R31.reuse, 0x18, R4, 0xf8, !PT ;  /* 0x000000181f0c7812 */ /* 0x040fe400078ef804 */
[----:B------:R-:W-:Y:S02]  /*2490*/  LOP3.LUT R14, R31, 0x18, R5, 0xf8, !PT ;  /* 0x000000181f0e7812 */ /* 0x000fe400078ef805 */
[-C--:B------:R-:W-:Y:S02]  /*24a0*/  LOP3.LUT R10, R10, R20.reuse, RZ, 0x3c, !PT ;  /* 0x000000140a0a7212 */ /* 0x080fe400078e3cff */
[----:B------:R-:W-:-:S02]  /*24b0*/  LOP3.LUT R12, R12, R20, RZ, 0x3c, !PT ;  /* 0x000000140c0c7212 */ /* 0x000fc400078e3cff */
[----:B------:R-:W-:Y:S02]  /*24c0*/  LOP3.LUT R14, R14, R20, RZ, 0x3c, !PT ;  /* 0x000000140e0e7212 */ /* 0x000fe400078e3cff */
[--C-:B------:R-:W-:Y:S02]  /*24d0*/  IADD3 R96, R10, R11, R28.reuse ;  /* 0x0000000b0a607210 */ /* 0x100fe40007ffe01c */
[--C-:B------:R-:W-:Y:S02]  /*24e0*/  IADD3 R95, R12, R13, R28.reuse ;  /* 0x0000000d0c5f7210 */ /* 0x100fe40007ffe01c */
[----:B------:R-:W-:Y:S02]  /*24f0*/  IADD3 R94, R14, R15, R28 ;  /* 0x0000000f0e5e7210 */ /* 0x000fe40007ffe01c */
[----:B------:R-:W0:Y:S01]  /*2500*/  S2R R28, SR_TID.X ;  /* 0x00000000001c7919 */ /* 0x000e220000002100 */
[----:B------:R-:W-:Y:S01]  /*2510*/  @!P6 BAR.SYNC.DEFER_BLOCKING 0x9, 0x100 ;  /* 0x024400000000eb1d */ /* 0x000fe20000010000 */
[----:B------:R-:W-:Y:S01]  /*2520*/  LOP3.LUT P1, RZ, R30, 0x2, RZ, 0xc0, !PT ;  /* 0x000000021eff7812 */ /* 0x000fe2000782c0ff */
[----:B------:R-:W-:-:S12]  /*2530*/  IMAD R10, R21, R8, RZ ;  /* 0x00000008150a7224 */ /* 0x000fd800078e02ff */
[----:B------:R-:W-:-:S05]  /*2540*/  @P1 LOP3.LUT R35, R35, 0x4, RZ, 0xfc, !PT ;  /* 0x0000000423231812 */ /* 0x000fca00078efcff */
[----:B------:R1:W-:Y:S01]  /*2550*/  STL [R1], R35 ;  /* 0x0000002301007387 */ /* 0x0003e20000100800 */
[----:B0-----:R-:W-:-:S04]  /*2560*/  IADD3 R36, R28, -0x80, RZ ;  /* 0xffffff801c247810 */ /* 0x001fc80007ffe0ff */
[----:B------:R-:W-:-:S04]  /*2570*/  LEA.HI R28, R36, R36, RZ, 0x1 ;  /* 0x00000024241c7211 */ /* 0x000fc800078f08ff */
[----:B------:R-:W-:Y:S02]  /*2580*/  LOP3.LUT R28, R28, 0xfffffffe, RZ, 0xc0, !PT ;  /* 0xfffffffe1c1c7812 */ /* 0x000fe400078ec0ff */
[----:B------:R-:W-:-:S03]  /*2590*/  ISETP.GE.AND P1, PT, R136, UR4, PT ;  /* 0x0000000488007c0c */ /* 0x000fc6000bf26270 */
[----:B------:R-:W-:Y:S02]  /*25a0*/  IMAD.IADD R28, R36, 0x1, -R28 ;  /* 0x00000001241c7824 */ /* 0x000fe400078e0a1c */
[----:B------:R-:W-:Y:S02]  /*25b0*/  IMAD R75, R97, R9, R10 ;  /* 0x00000009614b7224 */ /* 0x000fe400078e020a */
[----:B------:R-:W-:Y:S02]  /*25c0*/  IMAD R20, R21, R6, RZ ;  /* 0x0000000615147224 */ /* 0x000fe400078e02ff */
[----:B------:R-:W-:Y:S01]  /*25d0*/  IMAD R9, R28, 0xc0, R154 ;  /* 0x000000c01c097824 */ /* 0x000fe200078e029a */
[----:B------:R-:W-:Y:S01]  /*25e0*/  SEL R28, RZ, 0x20, P1 ;  /* 0x00000020ff1c7807 */ /* 0x000fe20000800000 */
[----:B------:R-:W-:Y:S01]  /*25f0*/  IMAD R11, R97, R7, R20 ;  /* 0x00000007610b7224 */ /* 0x000fe200078e0214 */
[----:B------:R-:W-:Y:S02]  /*2600*/  LOP3.LUT R10, R65, 0xfffffff8, RZ, 0xc0, !PT ;  /* 0xfffffff8410a7812 */ /* 0x000fe400078ec0ff */
[----:B------:R-:W-:-:S02]  /*2610*/  LOP3.LUT R20, R4, 0xfffffff8, RZ, 0xc0, !PT ;  /* 0xfffffff804147812 */ /* 0x000fc400078ec0ff */
[----:B------:R-:W-:Y:S02]  /*2620*/  LOP3.LUT R21, R5, 0xfffffff8, RZ, 0xc0, !PT ;  /* 0xfffffff805157812 */ /* 0x000fe400078ec0ff */
[----:B------:R-:W-:Y:S01]  /*2630*/  LOP3.LUT R28, R29, R28, RZ, 0xfc, !PT ;  /* 0x0000001c1d1c7212 */ /* 0x000fe200078efcff */
[----:B------:R-:W-:Y:S01]  /*2640*/  IMAD.SHL.U32 R7, R8, 0x80, RZ ;  /* 0x0000008008077824 */ /* 0x000fe200078e00ff */
[----:B------:R-:W-:Y:S01]  /*2650*/  SHF.R.S32.HI R8, RZ, 0x1f, R34 ;  /* 0x0000001fff087819 */ /* 0x000fe20000011422 */
[----:B------:R-:W-:Y:S01]  /*2660*/  IMAD.IADD R77, R69, 0x1, R75 ;  /* 0x00000001454d7824 */ /* 0x000fe200078e024b */
[----:B------:R-:W-:Y:S01]  /*2670*/  IADD3 R78, R73, R11, RZ ;  /* 0x0000000b494e7210 */ /* 0x000fe20007ffe0ff */
[----:B------:R-:W-:Y:S01]  /*2680*/  IMAD.SHL.U32 R6, R6, 0x80, RZ ;  /* 0x0000008006067824 */ /* 0x000fe200078e00ff */
[----:B------:R-:W-:Y:S01]  /*2690*/  SHF.R.S32.HI R93, RZ, 0x1f, R10 ;  /* 0x0000001fff5d7819 */ /* 0x000fe2000001140a */
[----:B------:R-:W-:Y:S01]  /*26a0*/  IMAD.IADD R76, R11, 0x1, R71 ;  /* 0x000000010b4c7824 */ /* 0x000fe200078e0247 */
[----:B------:R-:W-:Y:S01]  /*26b0*/  SHF.R.S32.HI R92, RZ, 0x1f, R20 ;  /* 0x0000001fff5c7819 */ /* 0x000fe20000011414 */
[----:B------:R-:W-:Y:S01]  /*26c0*/  IMAD.IADD R75, R75, 0x1, R67 ;  /* 0x000000014b4b7824 */ /* 0x000fe200078e0243 */
[----:B------:R-:W-:-:S02]  /*26d0*/  SHF.R.S32.HI R91, RZ, 0x1f, R21 ;  /* 0x0000001fff5b7819 */ /* 0x000fc40000011415 */
[----:B------:R-:W-:Y:S02]  /*26e0*/  LOP3.LUT R29, R29, 0x1, RZ, 0xc0, !PT ;  /* 0x000000011d1d7812 */ /* 0x000fe400078ec0ff */
[C---:B------:R-:W-:Y:S02]  /*26f0*/  LOP3.LUT R30, R28.reuse, 0x2, RZ, 0xc0, !PT ;  /* 0x000000021c1e7812 */ /* 0x040fe400078ec0ff */
[----:B-1----:R-:W-:-:S07]  /*2700*/  LOP3.LUT R31, R28, 0x4, RZ, 0xc0, !PT ;  /* 0x000000041c1f7812 */ /* 0x002fce00078ec0ff */
.L_x_2371:
[----:B--2---:R-:W2:Y:S01]  /*2710*/  LDL R35, [R1+0x8c] ;  /* 0x00008c0001237983 */ /* 0x004ea20000100800 */
[----:B0-----:R-:W0:Y:S03]  /*2720*/  LDC R81, c[0x0][0x430] ;  /* 0x00010c00ff517b82 */ /* 0x001e260000000800 */
[----:B---3--:R-:W3:Y:S01]  /*2730*/  LDL R39, [R1+0x88] ;  /* 0x0000880001277983 */ /* 0x008ee20000100800 */
[----:B------:R-:W-:-:S04]  /*2740*/  VIADD R26, R26, 0xffffffff ;  /* 0xffffffff1a1a7836 */ /* 0x000fc80000000000 */
[----:B-1----:R-:W1:Y:S01]  /*2750*/  LDC R98, c[0x0][0x3f4] ;  /* 0x0000fd00ff627b82 */ /* 0x002e620000000800 */
[----:B------:R-:W-:-:S04]  /*2760*/  LEA R12, R26, R9, 0x7 ;  /* 0x000000091a0c7211 */ /* 0x000fc800078e38ff */
[----:B------:R-:W-:Y:S02]  /*2770*/  ISETP.GE.AND P1, PT, R12, R24, PT ;  /* 0x000000180c00720c */ /* 0x000fe40003f26270 */
[----:B0-----:R-:W-:Y:S02]  /*2780*/  ISETP.NE.AND P2, PT, R81, 0x1, PT ;  /* 0x000000015100780c */ /* 0x001fe40003f45270 */
[----:B------:R-:W-:-:S11]  /*2790*/  ISETP.GT.OR P1, PT, R9, 0x7f, P1 ;  /* 0x0000007f0900780c */ /* 0x000fd60000f24670 */
[----:B------:R-:W0:Y:S08]  /*27a0*/  @P2 LDC R11, c[0x0][0x434] ;  /* 0x00010d00ff0b2b82 */ /* 0x000e300000000800 */
[----:B------:R-:W4:Y:S08]  /*27b0*/  @P2 LDC R32, c[0x0][0x438] ;  /* 0x00010e00ff202b82 */ /* 0x000f300000000800 */
[----:B------:R-:W1:Y:S01]  /*27c0*/  @!P1 LDC.64 R14, c[0x0][0x428] ;  /* 0x00010a00ff0e9b82 */ /* 0x000e620000000a00 */
[----:B------:R-:W-:-:S07]  /*27d0*/  IMAD.IADD R38, R79, 0x1, R12 ;  /* 0x000000014f267824 */ /* 0x000fce00078e020c */
        /* <DEDUP_REMOVED lines=36> */
[----:B------:R-:W-:Y:S01]  /*2a20*/  IMAD R15, R83, UR4, RZ ;  /* 0x00000004530f7c24 */ /* 0x000fe2000f8e02ff */
[----:B------:R-:W-:-:S03]  /*2a30*/  IADD3 R13, R13, R11, RZ ;  /* 0x0000000b0d0d7210 */ /* 0x000fc60007ffe0ff */
        /* <DEDUP_REMOVED lines=18> */
[----:B------:R-:W-:-:S04]  /*2b60*/  IMAD.WIDE.U32 R12, R6, R26, RZ ;  /* 0x0000001a060c7225 */ /* 0x000fc800078e00ff */
[----:B------:R-:W-:Y:S02]  /*2b70*/  IMAD.IADD R11, R15, 0x1, R37 ;  /* 0x000000010f0b7824 */ /* 0x000fe400078e0225 */
[----:B------:R-:W-:Y:S01]  /*2b80*/  IMAD.IADD R32, R13, 0x1, R39 ;  /* 0x000000010d207824 */ /* 0x000fe200078e0227 */
[----:B------:R-:W-:Y:S06]  /*2b90*/  @!P2 BRA `(.L_x_2315) ;  /* 0x0000001c0024a947 */ /* 0x000fec0003800000 */
        /* <DEDUP_REMOVED lines=24> */
[----:B------:R-:W-:Y:S02]  /*2d20*/  CS2R R58, SRZ ;  /* 0x00000000003a7805 */ /* 0x000fe4000001ff00 */
[----:B------:R-:W-:Y:S02]  /*2d30*/  IADD3.X R13, R11, R75, RZ, P2, !PT ;  /* 0x0000004b0b0d7210 */ /* 0x000fe400017fe4ff */
        /* <DEDUP_REMOVED lines=35> */
.L_x_2317:
[----:B------:R-:W-:Y:S05]  /*2f70*/  BSYNC B1 ;  /* 0x0000000000017941 */ /* 0x000fea0003800000 */
.L_x_2316:
[----:B-----5:R-:W-:Y:S01]  /*2f80*/  IMAD.MOV.U32 R11, RZ, RZ, R36 ;  /* 0x000000ffff0b7224 */ /* 0x020fe200078e0024 */
[----:B------:R-:W-:Y:S01]  /*2f90*/  UISETP.NE.AND UP0, UPT, UR41, 0x3, UPT ;  /* 0x000000032900788c */ /* 0x000fe2000bf05270 */
[----:B0-----:R-:W-:Y:S02]  /*2fa0*/  IMAD.MOV.U32 R12, RZ, RZ, R37 ;  /* 0x000000ffff0c7224 */ /* 0x001fe400078e0025 */
[----:B------:R-:W-:Y:S02]  /*2fb0*/  IMAD.MOV.U32 R13, RZ, RZ, R40 ;  /* 0x000000ffff0d7224 */ /* 0x000fe400078e0028 */
[----:B------:R-:W-:Y:S01]  /*2fc0*/  IMAD.MOV.U32 R14, RZ, RZ, R45 ;  /* 0x000000ffff0e7224 */ /* 0x000fe200078e002d */
[----:B------:R-:W-:Y:S01]  /*2fd0*/  PRMT R63, R12, 0x5410, R11 ;  /* 0x000054100c3f7816 */ /* 0x000fe2000000000b */
[----:B------:R-:W-:Y:S01]  /*2fe0*/  IMAD.MOV.U32 R12, RZ, RZ, R44 ;  /* 0x000000ffff0c7224 */ /* 0x000fe200078e002c */
[----:B------:R-:W-:Y:S02]  /*2ff0*/  MOV R11, R41 ;  /* 0x00000029000b7202 */ /* 0x000fe40000000f00 */
[----:B------:R-:W-:-:S02]  /*3000*/  PLOP3.LUT P2, PT, PT, PT, UP0, 0x80, 0x0 ;  /* 0x000000000000781c */ /* 0x000fc40003f4f008 */
        /* <DEDUP_REMOVED lines=17> */
[----:B------:R-:W-:-:S04]  /*3120*/  PRMT R62, R14, 0x5410, R13 ;  /* 0x000054100e3e7816 */ /* 0x000fc8000000000d */
[----:B------:R-:W-:Y:S01]  /*3130*/  PRMT R89, R11, 0x5410, R12 ;  /* 0x000054100b597816 */ /* 0x000fe2000000000c */
[----:B------:R-:W-:Y:S02]  /*3140*/  IMAD.MOV.U32 R11, RZ, RZ, R46 ;  /* 0x000000ffff0b7224 */ /* 0x000fe400078e002e */
        /* <DEDUP_REMOVED lines=12> */
[----:B------:R-:W-:Y:S06]  /*3210*/  @!P2 BRA `(.L_x_2318) ;  /* 0x000000000004a947 */ /* 0x000fec0003800000 */
[----:B------:R-:W-:Y:S01]  /*3220*/  BPT.TRAP 0x1 ;  /* 0x000000040000795c */ /* 0x000fe20000300000 */
.L_x_2318:
[----:B------:R-:W-:Y:S01]  /*3230*/  IMAD R32, R18, 0x8, R2 ;  /* 0x0000000812207824 */ /* 0x000fe200078e0202 */
[----:B------:R-:W-:Y:S01]  /*3240*/  SHF.L.U32 R85, R138, 0x1f, RZ ;  /* 0x0000001f8a557819 */ /* 0x000fe200000006ff */
[----:B------:R-:W-:Y:S03]  /*3250*/  BSSY B1, `(.L_x_2319) ;  /* 0x0000003000017945 */ /* 0x000fe60003800000 */
[----:B------:R-:W0:Y:S02]  /*3260*/  SYNCS.PHASECHK.TRANS64.TRYWAIT P4, [R32+URZ+0x2d890], R85 ;  /* 0x02d89055200075a7 */ /* 0x000e24000808017f */
[----:B0-----:R-:W-:Y:S05]  /*3270*/  @!P4 BRA `(.L_x_2320) ;  /* 0x000001ac0020c947 */ /* 0x001fea0003800000 */
.L_x_2582:
[----:B------:R-:W-:Y:S05]  /*3280*/  BSYNC B1 ;  /* 0x0000000000017941 */ /* 0x000fea0003800000 */
.L_x_2319:
[----:B------:R-:W-:-:S03]  /*3290*/  UMOV UR4, 0xffffffff ;  /* 0xffffffff00047882 */ /* 0x000fc60000000000 */
[----:B------:R-:W-:Y:S05]  /*32a0*/  BRA.DIV UR4, `(.L_x_2321) ;  /* 0x000001ae04287947 */ /* 0x000fea000b800000 */
[----:B------:R-:W1:Y:S04]  /*32b0*/  SHFL.IDX PT, R61, R61, RZ, 0x1e1f ;  /* 0x001e1fff3d3d7589 */ /* 0x000e6800000e0000 */
[----:B------:R-:W2:Y:S02]  /*32c0*/  SHFL.IDX PT, R60, R60, RZ, 0x1e1f ;  /* 0x001e1fff3c3c7589 */ /* 0x000ea400000e0000 */
.L_x_2586:
[----:B------:R-:W-:Y:S05]  /*32d0*/  @P3 BRA `(.L_x_2322) ;  /* 0x0000003800203947 */ /* 0x000fea0003800000 */
[----:B------:R-:W-:Y:S01]  /*32e0*/  ISETP.NE.AND P3, PT, R29, RZ, PT ;  /* 0x000000ff1d00720c */ /* 0x000fe20003f65270 */
[----:B------:R-:W-:-:S12]  /*32f0*/  BSSY B1, `(.L_x_2323) ;  /* 0x0000037000017945 */ /* 0x000fd80003800000 */
[----:B------:R-:W-:Y:S05]  /*3300*/  @!P3 BRA `(.L_x_2324) ;  /* 0x0000000000d4b947 */ /* 0x000fea0003800000 */
[----:B------:R-:W3:Y:S01]  /*3310*/  LDL.64 R114, [R1+0x38] ;  /* 0x0000380001727983 */ /* 0x000ee20000100a00 */
[----:B------:R-:W-:Y:S03]  /*3320*/  BSSY B2, `(.L_x_2325) ;  /* 0x0000030000027945 */ /* 0x000fe60003800000 */
[----:B------:R4:W0:Y:S01]  /*3330*/  LDS.128 R12, [R64+0x15000] ;  /* 0x01500000400c7984 */ /* 0x0008220000000c00 */
[----:B---3--:R-:W-:-:S13]  /*3340*/  ISETP.GE.AND P3, PT, R114, R98, PT ;  /* 0x000000627200720c */ /* 0x008fda0003f66270 */
[----:B0---4-:R-:W-:Y:S05]  /*3350*/  @P3 BRA `(.L_x_2326) ;  /* 0x0000000000b03947 */ /* 0x011fea0003800000 */
[--C-:B------:R-:W-:Y:S02]  /*3360*/  SHF.R.U64 R11, R56, 0x10, R57.reuse ;  /* 0x00000010380b7819 */ /* 0x100fe40000001239 */
[----:B------:R-:W-:Y:S01]  /*3370*/  SHF.R.U32.HI R56, RZ, 0x10, R57 ;  /* 0x00000010ff387819 */ /* 0x000fe20000011639 */
[----:B------:R-:W-:Y:S01]  /*3380*/  IMAD.MOV.U32 R57, RZ, RZ, R13 ;  /* 0x000000ffff397224 */ /* 0x000fe200078e000d */
        /* <DEDUP_REMOVED lines=41> */
.L_x_2326:
[----:B------:R-:W-:Y:S05]  /*3620*/  BSYNC B2 ;  /* 0x0000000000027941 */ /* 0x000fea0003800000 */
.L_x_2325:
[----:B--2---:R-:W-:-:S04]  /*3630*/  LEA R56, P3, R16, R60, 0x1 ;  /* 0x0000003c10387211 */ /* 0x004fc800078608ff */
[----:B-1----:R-:W-:-:S05]  /*3640*/  LEA.HI.X R57, R16, R61, R17, 0x1, P3 ;  /* 0x0000003d10397211 */ /* 0x002fca00018f0c11 */
[----:B------:R3:W-:Y:S04]  /*3650*/  ST.E.128 desc[UR38][R56.64], R12 ;  /* 0x0000000c38007985 */ /* 0x0007e8000c101d26 */
.L_x_2324:
[----:B------:R-:W-:Y:S05]  /*3660*/  BSYNC B1 ;  /* 0x0000000000017941 */ /* 0x000fea0003800000 */
.L_x_2323:
        /* <DEDUP_REMOVED lines=8> */
[----:B------:R-:W-:Y:S01]  /*36f0*/  SHF.R.U64 R56, R54, 0x10, R55 ;  /* 0x0000001036387819 */ /* 0x000fe20000001237 */
[--C-:B------:R-:W-:Y:S01]  /*3700*/  HADD2.F32 R11, -RZ, R13.reuse.H1_H1 ;  /* 0x3000000dff0b7230 */ /* 0x100fe20000004100 */
[----:B------:R-:W-:Y:S01]  /*3710*/  SHF.R.U64 R52, R52, 0x10, R53 ;  /* 0x0000001034347819 */ /* 0x000fe20000001235 */
[----:B------:R-:W-:Y:S01]  /*3720*/  HADD2.F32 R13, -RZ, R13.H0_H0 ;  /* 0x2000000dff0d7230 */ /* 0x000fe20000004100 */
[----:B------:R-:W-:Y:S01]  /*3730*/  SHF.R.U32.HI R55, RZ, 0x10, R55 ;  /* 0x00000010ff377819 */ /* 0x000fe20000011637 */
        /* <DEDUP_REMOVED lines=8> */
[----:B------:R-:W-:Y:S02]  /*37c0*/  IMAD.MOV.U32 R53, RZ, RZ, R12 ;  /* 0x000000ffff357224 */ /* 0x000fe400078e000c */
[----:B------:R-:W-:Y:S01]  /*37d0*/  HADD2.F32 R13, -RZ, R15.H1_H1 ;  /* 0x3000000fff0d7230 */ /* 0x000fe20000004100 */
[----:B------:R-:W-:Y:S01]  /*37e0*/  F2FP.F16.F32.PACK_AB R54, R11, R54 ;  /* 0x000000360b36723e */ /* 0x000fe200000000ff */
[----:B------:R-:W-:Y:S02]  /*37f0*/  HADD2.F32 R12, -RZ, R55.H0_H0 ;  /* 0x20000037ff0c7230 */ /* 0x000fe40000004100 */
[----:B------:R-:W-:Y:S02]  /*3800*/  HADD2.F32 R15, -RZ, R15.H0_H0 ;  /* 0x2000000fff0f7230 */ /* 0x000fe40000004100 */
[----:B------:R-:W-:-:S02]  /*3810*/  HADD2.F32 R52, -RZ, R52.H0_H0 ;  /* 0x20000034ff347230 */ /* 0x000fc40000004100 */
[-C--:B------:R-:W-:Y:S01]  /*3820*/  FMUL.FTZ R56, R13, R12.reuse ;  /* 0x0000000c0d387220 */ /* 0x080fe20000410000 */
[----:B------:R-:W-:Y:S02]  /*3830*/  HADD2.F32 R55, -RZ, R111.H0_H0 ;  /* 0x2000006fff377230 */ /* 0x000fe40000004100 */
[C---:B------:R-:W-:Y:S01]  /*3840*/  FMUL.FTZ R58, R15.reuse, R12 ;  /* 0x0000000c0f3a7220 */ /* 0x040fe20000410000 */
[-C--:B------:R-:W-:Y:S01]  /*3850*/  FFMA.FTZ R12, R15, R52.reuse, -R56 ;  /* 0x000000340f0c7223 */ /* 0x080fe20000010838 */
[--C-:B------:R-:W-:Y:S02]  /*3860*/  HADD2.F32 R56, -RZ, R53.reuse.H0_H0 ;  /* 0x20000035ff387230 */ /* 0x100fe40000004100 */
[----:B------:R-:W-:Y:S01]  /*3870*/  FFMA.FTZ R13, R13, R52, R58 ;  /* 0x000000340d0d7223 */ /* 0x000fe2000001003a */
[----:B------:R-:W-:Y:S02]  /*3880*/  IMAD.MOV.U32 R52, RZ, RZ, R14 ;  /* 0x000000ffff347224 */ /* 0x000fe400078e000e */
[----:B------:R-:W-:-:S02]  /*3890*/  HADD2.F32 R14, -RZ, R53.H1_H1 ;  /* 0x30000035ff0e7230 */ /* 0x000fc40000004100 */
[----:B------:R-:W-:Y:S01]  /*38a0*/  HADD2.F32 R53, -RZ, R108.H1_H1 ;  /* 0x3000006cff357230 */ /* 0x000fe20000004100 */
[----:B------:R-:W-:Y:S01]  /*38b0*/  F2FP.F16.F32.PACK_AB R11, R13, R12 ;  /* 0x0000000c0d0b723e */ /* 0x000fe200000000ff */
[----:B------:R-:W-:Y:S02]  /*38c0*/  IMAD.MOV.U32 R13, RZ, RZ, R54 ;  /* 0x000000ffff0d7224 */ /* 0x000fe400078e0036 */
        /* <DEDUP_REMOVED lines=14> */
.L_x_2330:
[----:B------:R-:W-:Y:S05]  /*39b0*/  BSYNC B2 ;  /* 0x0000000000027941 */ /* 0x000fea0003800000 */
.L_x_2329:
[----:B------:R-:W3:Y:S01]  /*39c0*/  LDL R11, [R1+0x48] ;  /* 0x00004800010b7983 */ /* 0x000ee20000100800 */
[----:B--2---:R-:W-:Y:S02]  /*39d0*/  IMAD.MOV.U32 R52, RZ, RZ, R60 ;  /* 0x000000ffff347224 */ /* 0x004fe400078e003c */
[----:B-1----:R-:W-:Y:S01]  /*39e0*/  IMAD.MOV.U32 R53, RZ, RZ, R61 ;  /* 0x000000ffff357224 */ /* 0x002fe200078e003d */
[----:B---3--:R-:W-:-:S05]  /*39f0*/  SHF.L.U32 R11, R11, 0x3, RZ ;  /* 0x000000030b0b7819 */ /* 0x008fca00000006ff */
[----:B------:R-:W-:-:S05]  /*3a00*/  IMAD.WIDE R52, R11, 0x2, R52 ;  /* 0x000000020b347825 */ /* 0x000fca00078e0234 */
[----:B------:R4:W-:Y:S02]  /*3a10*/  ST.E.128 desc[UR38][R52.64], R12 ;  /* 0x0000000c34007985 */ /* 0x0009e4000c101d26 */
.L_x_2328:
[----:B------:R-:W-:Y:S05]  /*3a20*/  BSYNC B1 ;  /* 0x0000000000017941 */ /* 0x000fea0003800000 */
.L_x_2327:
[----:B------:R-:W-:Y:S01]  /*3a30*/  ISETP.NE.AND P3, PT, R31, RZ, PT ;  /* 0x000000ff1f00720c */ /* 0x000fe20003f65270 */
[----:B------:R-:W-:-:S12]  /*3a40*/  BSSY B1, `(.L_x_2331) ;  /* 0x000003a000017945 */ /* 0x000fd80003800000 */
[----:B------:R-:W-:Y:S05]  /*3a50*/  @!P3 BRA `(.L_x_2332) ;  /* 0x0000000000e0b947 */ /* 0x000fea0003800000 */
[----:B---34-:R-:W3:Y:S04]  /*3a60*/  LDL R12, [R1+0x4c] ;  /* 0x00004c00010c7983 */ /* 0x018ee80000100800 */
[----:B------:R-:W4:Y:S01]  /*3a70*/  LDL R11, [R1+0x6c] ;  /* 0x00006c00010b7983 */ /* 0x000f220000100800 */
[----:B-1----:R-:W-:Y:S01]  /*3a80*/  MOV R13, R61 ;  /* 0x0000003d000d7202 */ /* 0x002fe20000000f00 */
[----:B------:R-:W-:Y:S01]  /*3a90*/  BSSY B2, `(.L_x_2333) ;  /* 0x0000033000027945 */ /* 0x000fe20003800000 */
[----:B---3--:R-:W-:Y:S02]  /*3aa0*/  IMAD.SHL.U32 R53, R12, 0x8, RZ ;  /* 0x000000080c357824 */ /* 0x008fe400078e00ff */
[----:B--2---:R-:W-:Y:S01]  /*3ab0*/  IMAD.MOV.U32 R12, RZ, RZ, R60 ;  /* 0x000000ffff0c7224 */ /* 0x004fe200078e003c */
[----:B----4-:R-:W-:-:S03]  /*3ac0*/  ISETP.GE.AND P3, PT, R11, R98, PT ;  /* 0x000000620b00720c */ /* 0x010fc60003f66270 */
[----:B------:R-:W-:Y:S02]  /*3ad0*/  IMAD.WIDE R52, R53, 0x2, R12 ;  /* 0x0000000235347825 */ /* 0x000fe400078e020c */
[----:B------:R1:W2:Y:S08]  /*3ae0*/  LDS.128 R12, [R64+0x17000] ;  /* 0x01700000400c7984 */ /* 0x0002b00000000c00 */
[----:B-1----:R-:W-:Y:S05]  /*3af0*/  @P3 BRA `(.L_x_2334) ;  /* 0x0000000000b03947 */ /* 0x002fea0003800000 */
[----:B------:R-:W-:Y:S01]  /*3b00*/  SHF.R.U64 R54, R50, 0x10, R51 ;  /* 0x0000001032367819 */ /* 0x000fe20000001233 */
[--C-:B--2---:R-:W-:Y:S01]  /*3b10*/  HADD2.F32 R11, -RZ, R13.reuse.H1_H1 ;  /* 0x3000000dff0b7230 */ /* 0x104fe20000004100 */
[----:B------:R-:W-:Y:S01]  /*3b20*/  SHF.R.U64 R48, R48, 0x10, R49 ;  /* 0x0000001030307819 */ /* 0x000fe20000001231 */
[----:B------:R-:W-:Y:S01]  /*3b30*/  HADD2.F32 R13, -RZ, R13.H0_H0 ;  /* 0x2000000dff0d7230 */ /* 0x000fe20000004100 */
[----:B------:R-:W-:Y:S01]  /*3b40*/  SHF.R.U32.HI R51, RZ, 0x10, R51 ;  /* 0x00000010ff337819 */ /* 0x000fe20000011633 */
[----:B------:R-:W-:Y:S02]  /*3b50*/  HADD2.F32 R54, -RZ, R54.H0_H0 ;  /* 0x20000036ff367230 */ /* 0x000fe40000004100 */
[----:B------:R-:W-:-:S03]  /*3b60*/  HADD2.F32 R48, -RZ, R48.H0_H0 ;  /* 0x20000030ff307230 */ /* 0x000fc60000004100 */
[-C--:B------:R-:W-:Y:S01]  /*3b70*/  FMUL.FTZ R50, R11, R54.reuse ;  /* 0x000000360b327220 */ /* 0x080fe20000410000 */
[----:B------:R-:W-:-:S03]  /*3b80*/  FMUL.FTZ R54, R13, R54 ;  /* 0x000000360d367220 */ /* 0x000fc60000410000 */
[-C--:B------:R-:W-:Y:S01]  /*3b90*/  FFMA.FTZ R50, R13, R48.reuse, -R50 ;  /* 0x000000300d327223 */ /* 0x080fe20000010832 */
[----:B------:R-:W-:Y:S01]  /*3ba0*/  FFMA.FTZ R11, R11, R48, R54 ;  /* 0x000000300b0b7223 */ /* 0x000fe20000010036 */
[----:B------:R-:W-:Y:S01]  /*3bb0*/  SHF.R.U32.HI R48, RZ, 0x10, R49 ;  /* 0x00000010ff307819 */ /* 0x000fe20000011631 */
[----:B------:R-:W-:Y:S02]  /*3bc0*/  IMAD.MOV.U32 R49, RZ, RZ, R15 ;  /* 0x000000ffff317224 */ /* 0x000fe400078e000f */
[----:B------:R-:W-:Y:S01]  /*3bd0*/  IMAD.MOV.U32 R15, RZ, RZ, R12 ;  /* 0x000000ffff0f7224 */ /* 0x000fe200078e000c */
[----:B------:R-:W-:Y:S01]  /*3be0*/  F2FP.F16.F32.PACK_AB R11, R11, R50 ;  /* 0x000000320b0b723e */ /* 0x000fe200000000ff */
[----:B------:R-:W-:Y:S02]  /*3bf0*/  HADD2.F32 R12, -RZ, R51.H0_H0 ;  /* 0x20000033ff0c7230 */ /* 0x000fe40000004100 */
[--C-:B------:R-:W-:Y:S02]  /*3c00*/  HADD2.F32 R13, -RZ, R49.reuse.H1_H1 ;  /* 0x30000031ff0d7230 */ /* 0x100fe40000004100 */
[----:B------:R-:W-:-:S02]  /*3c10*/  HADD2.F32 R49, -RZ, R49.H0_H0 ;  /* 0x20000031ff317230 */ /* 0x000fc40000004100 */
[----:B------:R-:W-:Y:S02]  /*3c20*/  HADD2.F32 R48, -RZ, R48.H0_H0 ;  /* 0x20000030ff307230 */ /* 0x000fe40000004100 */
[-C--:B------:R-:W-:Y:S01]  /*3c30*/  FMUL.FTZ R54, R13, R12.reuse ;  /* 0x0000000c0d367220 */ /* 0x080fe20000410000 */
[----:B------:R-:W-:-:S03]  /*3c40*/  FMUL.FTZ R56, R49, R12 ;  /* 0x0000000c31387220 */ /* 0x000fc60000410000 */
[-C--:B------:R-:W-:Y:S01]  /*3c50*/  FFMA.FTZ R12, R49, R48.reuse, -R54 ;  /* 0x00000030310c7223 */ /* 0x080fe20000010836 */
[----:B------:R-:W-:Y:S02]  /*3c60*/  HADD2.F32 R49, -RZ, R110.H1_H1 ;  /* 0x3000006eff317230 */ /* 0x000fe40000004100 */
[----:B------:R-:W-:Y:S01]  /*3c70*/  FFMA.FTZ R13, R13, R48, R56 ;  /* 0x000000300d0d7223 */ /* 0x000fe20000010038 */
[--C-:B------:R-:W-:Y:S02]  /*3c80*/  HADD2.F32 R48, -RZ, R15.reuse.H1_H1 ;  /* 0x3000000fff307230 */ /* 0x100fe40000004100 */
[----:B------:R-:W-:Y:S02]  /*3c90*/  HADD2.F32 R54, -RZ, R15.H0_H0 ;  /* 0x2000000fff367230 */ /* 0x000fe40000004100 */
[----:B------:R-:W-:Y:S02]  /*3ca0*/  HADD2.F32 R15, -RZ, R108.H0_H0 ;  /* 0x2000006cff0f7230 */ /* 0x000fe40000004100 */
[-C--:B------:R-:W-:Y:S01]  /*3cb0*/  FMUL.FTZ R51, R48, R49.reuse ;  /* 0x0000003130337220 */ /* 0x080fe20000410000 */
[----:B------:R-:W-:-:S03]  /*3cc0*/  FMUL.FTZ R49, R54, R49 ;  /* 0x0000003136317220 */ /* 0x000fc60000410000 */
[-C--:B------:R-:W-:Y:S01]  /*3cd0*/  FFMA.FTZ R54, R54, R15.reuse, -R51 ;  /* 0x0000000f36367223 */ /* 0x080fe20000010833 */
[----:B------:R-:W-:Y:S01]  /*3ce0*/  FFMA.FTZ R15, R48, R15, R49 ;  /* 0x0000000f300f7223 */ /* 0x000fe20000010031 */
[--C-:B------:R-:W-:Y:S02]  /*3cf0*/  HADD2.F32 R49, -RZ, R107.reuse.H1_H1 ;  /* 0x3000006bff317230 */ /* 0x100fe40000004100 */
[--C-:B------:R-:W-:Y:S02]  /*3d00*/  HADD2.F32 R48, -RZ, R14.reuse.H1_H1 ;  /* 0x3000000eff307230 */ /* 0x100fe40000004100 */
[----:B------:R-:W-:Y:S02]  /*3d10*/  HADD2.F32 R14, -RZ, R14.H0_H0 ;  /* 0x2000000eff0e7230 */ /* 0x000fe40000004100 */
[----:B------:R-:W-:Y:S02]  /*3d20*/  HADD2.F32 R107, -RZ, R107.H0_H0 ;  /* 0x2000006bff6b7230 */ /* 0x000fe40000004100 */
[-C--:B------:R-:W-:Y:S01]  /*3d30*/  FMUL.FTZ R51, R48, R49.reuse ;  /* 0x0000003130337220 */ /* 0x080fe20000410000 */
[----:B------:R-:W-:-:S03]  /*3d40*/  FMUL.FTZ R49, R14, R49 ;  /* 0x000000310e317220 */ /* 0x000fc60000410000 */
[-C--:B------:R-:W-:Y:S01]  /*3d50*/  FFMA.FTZ R51, R14, R107.reuse, -R51 ;  /* 0x0000006b0e337223 */ /* 0x080fe20000010833 */
[----:B------:R-:W-:Y:S01]  /*3d60*/  FFMA.FTZ R48, R48, R107, R49 ;  /* 0x0000006b30307223 */ /* 0x000fe20000010031 */
[----:B------:R-:W-:Y:S01]  /*3d70*/  F2FP.F16.F32.PACK_AB R49, R13, R12 ;  /* 0x0000000c0d31723e */ /* 0x000fe200000000ff */
[----:B------:R-:W-:Y:S01]  /*3d80*/  IMAD.MOV.U32 R13, RZ, RZ, R11 ;  /* 0x000000ffff0d7224 */ /* 0x000fe200078e000b */
[----:B------:R-:W-:Y:S02]  /*3d90*/  F2FP.F16.F32.PACK_AB R12, R15, R54 ;  /* 0x000000360f0c723e */ /* 0x000fe400000000ff */
[----:B------:R-:W-:Y:S01]  /*3da0*/  F2FP.F16.F32.PACK_AB R14, R48, R51 ;  /* 0x00000033300e723e */ /* 0x000fe200000000ff */
[----:B------:R-:W-:-:S07]  /*3db0*/  IMAD.MOV.U32 R15, RZ, RZ, R49 ;  /* 0x000000ffff0f7224 */ /* 0x000fce00078e0031 */
.L_x_2334:
[----:B------:R-:W-:Y:S05]  /*3dc0*/  BSYNC B2 ;  /* 0x0000000000027941 */ /* 0x000fea0003800000 */
.L_x_2333:
[----:B--2---:R1:W-:Y:S02]  /*3dd0*/  ST.E.128 desc[UR38][R52.64], R12 ;  /* 0x0000000c34007985 */ /* 0x0043e4000c101d26 */
.L_x_2332:
[----:B------:R-:W-:Y:S05]  /*3de0*/  BSYNC B1 ;  /* 0x0000000000017941 */ /* 0x000fea0003800000 */
.L_x_2331:
        /* <DEDUP_REMOVED lines=13> */
[--C-:B------:R-:W-:Y:S02]  /*3ec0*/  SHF.R.U64 R45, R46, 0x10, R47.reuse ;  /* 0x000000102e2d7819 */ /* 0x100fe4000000122f */
[----:B--2---:R-:W-:Y:S01]  /*3ed0*/  MOV R11, R13 ;  /* 0x0000000d000b7202 */ /* 0x004fe20000000f00 */
[----:B------:R-:W-:Y:S01]  /*3ee0*/  HADD2.F32 R13, -RZ, R50.H0_H0 ;  /* 0x20000032ff0d7230 */ /* 0x000fe20000004100 */
[----:B------:R-:W-:Y:S01]  /*3ef0*/  SHF.R.U32.HI R54, RZ, 0x10, R47 ;  /* 0x00000010ff367819 */ /* 0x000fe2000001162f */
[----:B------:R-:W-:Y:S02]  /*3f00*/  HADD2.F32 R47, -RZ, R45.H0_H0 ;  /* 0x2000002dff2f7230 */ /* 0x000fe40000004100 */
[----:B------:R-:W-:-:S02]  /*3f10*/  HADD2.F32 R50, -RZ, R11.H1_H1 ;  /* 0x3000000bff327230 */ /* 0x000fc40000004100 */
[----:B------:R-:W-:Y:S02]  /*3f20*/  HADD2.F32 R54, -RZ, R54.H0_H0 ;  /* 0x20000036ff367230 */ /* 0x000fe40000004100 */
[----:B------:R-:W-:Y:S02]  /*3f30*/  HADD2.F32 R46, -RZ, R11.H0_H0 ;  /* 0x2000000bff2e7230 */ /* 0x000fe40000004100 */
[-C--:B------:R-:W-:Y:S01]  /*3f40*/  FMUL.FTZ R11, R50, R47.reuse ;  /* 0x0000002f320b7220 */ /* 0x080fe20000410000 */
[--C-:B------:R-:W-:Y:S02]  /*3f50*/  HADD2.F32 R45, -RZ, R15.reuse.H1_H1 ;  /* 0x3000000fff2d7230 */ /* 0x100fe40000004100 */
[----:B------:R-:W-:Y:S02]  /*3f60*/  HADD2.F32 R15, -RZ, R15.H0_H0 ;  /* 0x2000000fff0f7230 */ /* 0x000fe40000004100 */
[----:B------:R-:W-:Y:S01]  /*3f70*/  FMUL.FTZ R47, R46, R47 ;  /* 0x0000002f2e2f7220 */ /* 0x000fe20000410000 */
[----:B------:R-:W-:-:S02]  /*3f80*/  HADD2.F32 R52, -RZ, R44.H0_H0 ;  /* 0x2000002cff347230 */ /* 0x000fc40000004100 */
[-C--:B------:R-:W-:Y:S01]  /*3f90*/  FMUL.FTZ R56, R45, R54.reuse ;  /* 0x000000362d387220 */ /* 0x080fe20000410000 */
[-C--:B------:R-:W-:Y:S01]  /*3fa0*/  FFMA.FTZ R11, R46, R13.reuse, -R11 ;  /* 0x0000000d2e0b7223 */ /* 0x080fe2000001080b */
[C---:B------:R-:W-:Y:S01]  /*3fb0*/  FMUL.FTZ R54, R15.reuse, R54 ;  /* 0x000000360f367220 */ /* 0x040fe20000410000 */
[----:B------:R-:W-:Y:S01]  /*3fc0*/  FFMA.FTZ R44, R50, R13, R47 ;  /* 0x0000000d322c7223 */ /* 0x000fe2000001002f */
[-C--:B------:R-:W-:Y:S01]  /*3fd0*/  FFMA.FTZ R13, R15, R52.reuse, -R56 ;  /* 0x000000340f0d7223 */ /* 0x080fe20000010838 */
[----:B------:R-:W-:Y:S02]  /*3fe0*/  HADD2.F32 R50, -RZ, R105.H1_H1 ;  /* 0x30000069ff327230 */ /* 0x000fe40000004100 */
[----:B------:R-:W-:Y:S01]  /*3ff0*/  FFMA.FTZ R46, R45, R52, R54 ;  /* 0x000000342d2e7223 */ /* 0x000fe20000010036 */
[----:B------:R-:W-:Y:S01]  /*4000*/  HADD2.F32 R15, -RZ, R12.H1_H1 ;  /* 0x3000000cff0f7230 */ /* 0x000fe20000004100 */
[----:B------:R-:W-:Y:S01]  /*4010*/  F2FP.F16.F32.PACK_AB R11, R44, R11 ;  /* 0x0000000b2c0b723e */ /* 0x000fe200000000ff */
[----:B------:R-:W-:-:S02]  /*4020*/  HADD2.F32 R45, -RZ, R14.H1_H1 ;  /* 0x3000000eff2d7230 */ /* 0x000fc40000004100 */
[----:B------:R-:W-:Y:S02]  /*4030*/  HADD2.F32 R105, -RZ, R105.H0_H0 ;  /* 0x20000069ff697230 */ /* 0x000fe40000004100 */
[-C--:B------:R-:W-:Y:S01]  /*4040*/  FMUL.FTZ R51, R15, R50.reuse ;  /* 0x000000320f337220 */ /* 0x080fe20000410000 */
[----:B------:R-:W-:Y:S02]  /*4050*/  HADD2.F32 R12, -RZ, R12.H0_H0 ;  /* 0x2000000cff0c7230 */ /* 0x000fe40000004100 */
[----:B------:R-:W-:Y:S02]  /*4060*/  HADD2.F32 R14, -RZ, R14.H0_H0 ;  /* 0x2000000eff0e7230 */ /* 0x000fe40000004100 */
[----:B------:R-:W-:Y:S01]  /*4070*/  FMUL.FTZ R53, R45, R105 ;  /* 0x000000692d357220 */ /* 0x000fe20000410000 */
[--C-:B------:R-:W-:Y:S02]  /*4080*/  HADD2.F32 R47, -RZ, R103.reuse.H0_H0 ;  /* 0x20000067ff2f7230 */ /* 0x100fe40000004100 */
[----:B------:R-:W-:Y:S01]  /*4090*/  FMUL.FTZ R50, R12, R50 ;  /* 0x000000320c327220 */ /* 0x000fe20000410000 */
[----:B------:R-:W-:-:S02]  /*40a0*/  HADD2.F32 R103, -RZ, R103.H1_H1 ;  /* 0x30000067ff677230 */ /* 0x000fc40000004100 */
[----:B------:R-:W-:Y:S01]  /*40b0*/  FMUL.FTZ R52, R14, R105 ;  /* 0x000000690e347220 */ /* 0x000fe20000410000 */
[-C--:B------:R-:W-:Y:S01]  /*40c0*/  FFMA.FTZ R51, R12, R47.reuse, -R51 ;  /* 0x0000002f0c337223 */ /* 0x080fe20000010833 */
[----:B------:R-:W-:Y:S01]  /*40d0*/  FFMA.FTZ R50, R15, R47, R50 ;  /* 0x0000002f0f327223 */ /* 0x000fe20000010032 */
[-C--:B------:R-:W-:Y:S01]  /*40e0*/  FFMA.FTZ R53, R14, R103.reuse, -R53 ;  /* 0x000000670e357223 */ /* 0x080fe20000010835 */
[----:B------:R-:W-:Y:S01]  /*40f0*/  FFMA.FTZ R52, R45, R103, R52 ;  /* 0x000000672d347223 */ /* 0x000fe20000010034 */
[----:B------:R-:W-:Y:S01]  /*4100*/  F2FP.F16.F32.PACK_AB R15, R46, R13 ;  /* 0x0000000d2e0f723e */ /* 0x000fe200000000ff */
[----:B------:R-:W-:Y:S01]  /*4110*/  IMAD.MOV.U32 R13, RZ, RZ, R11 ;  /* 0x000000ffff0d7224 */ /* 0x000fe200078e000b */
[----:B------:R-:W-:Y:S02]  /*4120*/  F2FP.F16.F32.PACK_AB R12, R50, R51 ;  /* 0x00000033320c723e */ /* 0x000fe400000000ff */
[----:B------:R-:W-:-:S07]  /*4130*/  F2FP.F16.F32.PACK_AB R14, R52, R53 ;  /* 0x00000035340e723e */ /* 0x000fce00000000ff */
.L_x_2338:
[----:B------:R-:W-:Y:S05]  /*4140*/  BSYNC B2 ;  /* 0x0000000000027941 */ /* 0x000fea0003800000 */
.L_x_2337:
[----:B--2---:R1:W-:Y:S02]  /*4150*/  ST.E.128 desc[UR38][R48.64], R12 ;  /* 0x0000000c30007985 */ /* 0x0043e4000c101d26 */
.L_x_2336:
[----:B------:R-:W-:Y:S05]  /*4160*/  BSYNC B1 ;  /* 0x0000000000017941 */ /* 0x000fea0003800000 */
.L_x_2335:
        /* <DEDUP_REMOVED lines=12> */
[----:B--2---:R-:W-:Y:S01]  /*4230*/  IMAD.MOV.U32 R40, RZ, RZ, R15 ;  /* 0x000000ffff287224 */ /* 0x004fe200078e000f */
[--C-:B------:R-:W-:Y:S01]  /*4240*/  SHF.R.U64 R46, R42, 0x10, R43.reuse ;  /* 0x000000102a2e7819 */ /* 0x100fe2000000122b */
[----:B------:R-:W-:Y:S01]  /*4250*/  HADD2.F32 R15, -RZ, R13.H1_H1 ;  /* 0x3000000dff0f7230 */ /* 0x000fe20000004100 */
[----:B------:R-:W-:Y:S01]  /*4260*/  SHF.R.U32.HI R43, RZ, 0x10, R43 ;  /* 0x00000010ff2b7819 */ /* 0x000fe2000001162b */
[----:B------:R-:W-:Y:S01]  /*4270*/  HADD2.F32 R42, -RZ, R11.H0_H0 ;  /* 0x2000000bff2a7230 */ /* 0x000fe20000004100 */
[----:B------:R-:W-:Y:S01]  /*4280*/  SHF.R.U32.HI R41, RZ, 0x10, R41 ;  /* 0x00000010ff297819 */ /* 0x000fe20000011629 */
[----:B------:R-:W-:Y:S02]  /*4290*/  HADD2.F32 R11, -RZ, R13.H0_H0 ;  /* 0x2000000dff0b7230 */ /* 0x000fe40000004100 */
[----:B------:R-:W-:Y:S02]  /*42a0*/  HADD2.F32 R13, -RZ, R40.H1_H1 ;  /* 0x30000028ff0d7230 */ /* 0x000fe40000004100 */
[----:B------:R-:W-:-:S02]  /*42b0*/  HADD2.F32 R46, -RZ, R46.H0_H0 ;  /* 0x2000002eff2e7230 */ /* 0x000fc40000004100 */
[----:B------:R-:W-:Y:S02]  /*42c0*/  HADD2.F32 R43, -RZ, R43.H0_H0 ;  /* 0x2000002bff2b7230 */ /* 0x000fe40000004100 */
[----:B------:R-:W-:Y:S02]  /*42d0*/  HADD2.F32 R40, -RZ, R40.H0_H0 ;  /* 0x20000028ff287230 */ /* 0x000fe40000004100 */
[-C--:B------:R-:W-:Y:S01]  /*42e0*/  FMUL.FTZ R48, R15, R46.reuse ;  /* 0x0000002e0f307220 */ /* 0x080fe20000410000 */
[----:B------:R-:W-:Y:S02]  /*42f0*/  HADD2.F32 R41, -RZ, R41.H0_H0 ;  /* 0x20000029ff297230 */ /* 0x000fe40000004100 */
[----:B------:R-:W-:Y:S01]  /*4300*/  FMUL.FTZ R46, R11, R46 ;  /* 0x0000002e0b2e7220 */ /* 0x000fe20000410000 */
[-C--:B------:R-:W-:Y:S01]  /*4310*/  FMUL.FTZ R47, R13, R43.reuse ;  /* 0x0000002b0d2f7220 */ /* 0x080fe20000410000 */
[C---:B------:R-:W-:Y:S01]  /*4320*/  FMUL.FTZ R50, R40.reuse, R43 ;  /* 0x0000002b28327220 */ /* 0x040fe20000410000 */
[-C--:B------:R-:W-:Y:S01]  /*4330*/  FFMA.FTZ R11, R11, R42.reuse, -R48 ;  /* 0x0000002a0b0b7223 */ /* 0x080fe20000010830 */
[----:B------:R-:W-:Y:S01]  /*4340*/  FFMA.FTZ R46, R15, R42, R46 ;  /* 0x0000002a0f2e7223 */ /* 0x000fe2000001002e */
[-C--:B------:R-:W-:Y:S01]  /*4350*/  FFMA.FTZ R47, R40, R41.reuse, -R47 ;  /* 0x00000029282f7223 */ /* 0x080fe2000001082f */
[----:B------:R-:W-:Y:S01]  /*4360*/  FFMA.FTZ R50, R13, R41, R50 ;  /* 0x000000290d327223 */ /* 0x000fe20000010032 */
[----:B------:R-:W-:-:S02]  /*4370*/  HADD2.F32 R13, -RZ, R12.H1_H1 ;  /* 0x3000000cff0d7230 */ /* 0x000fc40000004100 */
[--C-:B------:R-:W-:Y:S02]  /*4380*/  HADD2.F32 R41, -RZ, R89.reuse.H0_H0 ;  /* 0x20000059ff297230 */ /* 0x100fe40000004100 */
[----:B------:R-:W-:Y:S02]  /*4390*/  HADD2.F32 R12, -RZ, R12.H0_H0 ;  /* 0x2000000cff0c7230 */ /* 0x000fe40000004100 */
[--C-:B------:R-:W-:Y:S02]  /*43a0*/  HADD2.F32 R15, -RZ, R14.reuse.H1_H1 ;  /* 0x3000000eff0f7230 */ /* 0x100fe40000004100 */
[-C--:B------:R-:W-:Y:S01]  /*43b0*/  FMUL.FTZ R43, R13, R41.reuse ;  /* 0x000000290d2b7220 */ /* 0x080fe20000410000 */
[----:B------:R-:W-:Y:S02]  /*43c0*/  HADD2.F32 R89, -RZ, R89.H1_H1 ;  /* 0x30000059ff597230 */ /* 0x000fe40000004100 */
[----:B------:R-:W-:Y:S01]  /*43d0*/  FMUL.FTZ R42, R12, R41 ;  /* 0x000000290c2a7220 */ /* 0x000fe20000410000 */
[----:B------:R-:W-:-:S02]  /*43e0*/  HADD2.F32 R14, -RZ, R14.H0_H0 ;  /* 0x2000000eff0e7230 */ /* 0x000fc40000004100 */
        /* <DEDUP_REMOVED lines=12> */
.L_x_2342:
[----:B------:R-:W-:Y:S05]  /*44b0*/  BSYNC B2 ;  /* 0x0000000000027941 */ /* 0x000fea0003800000 */
.L_x_2341:
[----:B--2---:R1:W-:Y:S02]  /*44c0*/  ST.E.128 desc[UR38][R44.64], R12 ;  /* 0x0000000c2c007985 */ /* 0x0043e4000c101d26 */
.L_x_2340:
[----:B------:R-:W-:Y:S05]  /*44d0*/  BSYNC B1 ;  /* 0x0000000000017941 */ /* 0x000fea0003800000 */
.L_x_2339:
        /* <DEDUP_REMOVED lines=29> */
[----:B------:R-:W-:-:S02]  /*46b0*/  HADD2.F32 R36, -RZ, R62.H1_H1 ;  /* 0x3000003eff247230 */ /* 0x000fc40000004100 */
[----:B------:R-:W-:Y:S01]  /*46c0*/  FFMA.FTZ R46, R15, R37, -R46 ;  /* 0x000000250f2e7223 */ /* 0x000fe2000001082e */
[----:B------:R-:W-:Y:S02]  /*46d0*/  HADD2.F32 R62, -RZ, R62.H0_H0 ;  /* 0x2000003eff3e7230 */ /* 0x000fe40000004100 */
[----:B------:R-:W-:Y:S02]  /*46e0*/  HADD2.F32 R11, -RZ, R12.H1_H1 ;  /* 0x3000000cff0b7230 */ /* 0x000fe40000004100 */
[----:B------:R-:W-:Y:S02]  /*46f0*/  HADD2.F32 R13, -RZ, R14.H1_H1 ;  /* 0x3000000eff0d7230 */ /* 0x000fe40000004100 */
[----:B------:R-:W-:Y:S02]  /*4700*/  HADD2.F32 R12, -RZ, R12.H0_H0 ;  /* 0x2000000cff0c7230 */ /* 0x000fe40000004100 */
[----:B------:R-:W-:Y:S01]  /*4710*/  FMUL.FTZ R37, R11, R36 ;  /* 0x000000240b257220 */ /* 0x000fe20000410000 */
[----:B------:R-:W-:-:S02]  /*4720*/  HADD2.F32 R14, -RZ, R14.H0_H0 ;  /* 0x2000000eff0e7230 */ /* 0x000fc40000004100 */
[----:B------:R-:W-:Y:S01]  /*4730*/  FMUL.FTZ R43, R13, R62 ;  /* 0x0000003e0d2b7220 */ /* 0x000fe20000410000 */
        /* <DEDUP_REMOVED lines=12> */
.L_x_2344:
[----:B------:R-:W-:Y:S05]  /*4800*/  BSYNC B1 ;  /* 0x0000000000017941 */ /* 0x000fea0003800000 */
.L_x_2343:
[----:B--2---:R1:W-:Y:S01]  /*4810*/  ST.E.128 desc[UR38][R40.64], R12 ;  /* 0x0000000c28007985 */ /* 0x0043e2000c101d26 */
[----:B------:R-:W-:Y:S05]  /*4820*/  BRA `(.L_x_2322) ;  /* 0x0000002000cc7947 */ /* 0x000fea0003800000 */
.L_x_2315:
        /* <DEDUP_REMOVED lines=46> */
.L_x_2346:
[----:B------:R-:W-:Y:S05]  /*4b10*/  BSYNC B1 ;  /* 0x0000000000017941 */ /* 0x000fea0003800000 */
.L_x_2345:
[----:B0----5:R-:W-:Y:S01]  /*4b20*/  IMAD.MOV.U32 R12, RZ, RZ, R39 ;  /* 0x000000ffff0c7224 */ /* 0x021fe200078e0027 */
[----:B------:R-:W-:Y:S01]  /*4b30*/  MOV R11, R38 ;  /* 0x00000026000b7202 */ /* 0x000fe20000000f00 */
[----:B------:R-:W-:Y:S01]  /*4b40*/  IMAD.MOV.U32 R13, RZ, RZ, R36 ;  /* 0x000000ffff0d7224 */ /* 0x000fe200078e0024 */
[----:B------:R-:W-:Y:S01]  /*4b50*/  MOV R14, R43 ;  /* 0x0000002b000e7202 */ /* 0x000fe20000000f00 */
[----:B------:R-:W-:Y:S01]  /*4b60*/  UISETP.NE.AND UP0, UPT, UR41, 0x3, UPT ;  /* 0x000000032900788c */ /* 0x000fe2000bf05270 */
[----:B------:R-:W-:Y:S01]  /*4b70*/  PRMT R110, R11, 0x5410, R12 ;  /* 0x000054100b6e7816 */ /* 0x000fe2000000000c */
[----:B------:R-:W-:Y:S01]  /*4b80*/  IMAD.MOV.U32 R11, RZ, RZ, R37 ;  /* 0x000000ffff0b7224 */ /* 0x000fe200078e0025 */
[----:B------:R-:W-:Y:S01]  /*4b90*/  PRMT R116, R14, 0x7610, R116 ;  /* 0x000076100e747816 */ /* 0x000fe20000000074 */
[----:B------:R-:W-:Y:S02]  /*4ba0*/  IMAD.MOV.U32 R12, RZ, RZ, R42 ;  /* 0x000000ffff0c7224 */ /* 0x000fe400078e002a */
[----:B------:R-:W-:Y:S01]  /*4bb0*/  PLOP3.LUT P2, PT, PT, PT, UP0, 0x80, 0x0 ;  /* 0x000000000000781c */ /* 0x000fe20003f4f008 */
[----:B------:R-:W-:Y:S01]  /*4bc0*/  IMAD.MOV.U32 R14, RZ, RZ, R47 ;  /* 0x000000ffff0e7224 */ /* 0x000fe200078e002f */
[----:B------:R-:W-:Y:S01]  /*4bd0*/  PRMT R111, R13, 0x5410, R11 ;  /* 0x000054100d6f7816 */ /* 0x000fe2000000000b */
[----:B------:R-:W-:Y:S01]  /*4be0*/  IMAD.MOV.U32 R11, RZ, RZ, R40 ;  /* 0x000000ffff0b7224 */ /* 0x000fe200078e0028 */
[----:B------:R-:W-:Y:S01]  /*4bf0*/  PRMT R114, R114, 0x5410, R12 ;  /* 0x0000541072727816 */ /* 0x000fe2000000000c */
[----:B------:R-:W-:-:S02]  /*4c00*/  IMAD.MOV.U32 R12, RZ, RZ, R41 ;  /* 0x000000ffff0c7224 */ /* 0x000fc400078e0029 */
[----:B------:R-:W-:Y:S01]  /*4c10*/  IMAD.MOV.U32 R13, RZ, RZ, R46 ;  /* 0x000000ffff0d7224 */ /* 0x000fe200078e002e */
[----:B------:R-:W-:Y:S02]  /*4c20*/  PRMT R115, R11, 0x7610, R115 ;  /* 0x000076100b737816 */ /* 0x000fe40000000073 */
        /* <DEDUP_REMOVED lines=25> */
[----:B------:R-:W-:-:S03]  /*4dc0*/  IMAD.MOV.U32 R11, RZ, RZ, R56 ;  /* 0x000000ffff0b7224 */ /* 0x000fc600078e0038 */
[----:B------:R-:W-:Y:S02]  /*4dd0*/  PRMT R107, R12, 0x7610, R107 ;  /* 0x000076100c6b7816 */ /* 0x000fe4000000006b */
[----:B------:R-:W-:Y:S01]  /*4de0*/  PRMT R120, R120, 0x5410, R11 ;  /* 0x0000541078787816 */ /* 0x000fe2000000000b */
[----:B------:R-:W-:Y:S06]  /*4df0*/  @!P2 BRA `(.L_x_2347) ;  /* 0x000000000004a947 */ /* 0x000fec0003800000 */
[----:B------:R-:W-:Y:S01]  /*4e00*/  BPT.TRAP 0x1 ;  /* 0x000000040000795c */ /* 0x000fe20000300000 */
.L_x_2347:
[----:B------:R-:W-:Y:S01]  /*4e10*/  IMAD R32, R18, 0x8, R2 ;  /* 0x0000000812207824 */ /* 0x000fe200078e0202 */
[----:B------:R-:W-:Y:S01]  /*4e20*/  SHF.L.U32 R85, R138, 0x1f, RZ ;  /* 0x0000001f8a557819 */ /* 0x000fe200000006ff */
[----:B------:R-:W-:Y:S03]  /*4e30*/  BSSY B1, `(.L_x_2348) ;  /* 0x0000003000017945 */ /* 0x000fe60003800000 */
[----:B------:R-:W0:Y:S02]  /*4e40*/  SYNCS.PHASECHK.TRANS64.TRYWAIT P4, [R32+URZ+0x2d890], R85 ;  /* 0x02d89055200075a7 */ /* 0x000e24000808017f */
[----:B0-----:R-:W-:Y:S05]  /*4e50*/  @!P4 BRA `(.L_x_2349) ;  /* 0x000001900088c947 */ /* 0x001fea0003800000 */
.L_x_2587:
[----:B------:R-:W-:Y:S05]  /*4e60*/  BSYNC B1 ;  /* 0x0000000000017941 */ /* 0x000fea0003800000 */
.L_x_2348:
[----:B------:R-:W-:-:S03]  /*4e70*/  UMOV UR4, 0xffffffff ;  /* 0xffffffff00047882 */ /* 0x000fc60000000000 */
[----:B------:R-:W-:Y:S05]  /*4e80*/  BRA.DIV UR4, `(.L_x_2350) ;  /* 0x0000019204907947 */ /* 0x000fea000b800000 */
[----:B------:R1:W2:Y:S04]  /*4e90*/  SHFL.IDX PT, R89, R61, RZ, 0x1e1f ;  /* 0x001e1fff3d597589 */ /* 0x0002a800000e0000 */
[----:B------:R1:W3:Y:S02]  /*4ea0*/  SHFL.IDX PT, R88, R60, RZ, 0x1e1f ;  /* 0x001e1fff3c587589 */ /* 0x0002e400000e0000 */
.L_x_2591:
[----:B------:R-:W-:Y:S05]  /*4eb0*/  @P3 BRA `(.L_x_2322) ;  /* 0x0000001c00283947 */ /* 0x000fea0003800000 */
[----:B------:R-:W4:Y:S01]  /*4ec0*/  LDC R11, c[0x0][0x2f4] ;  /* 0x0000bd00ff0b7b82 */ /* 0x000f220000000800 */
[----:B------:R-:W-:Y:S01]  /*4ed0*/  ISETP.NE.AND P3, PT, R29, RZ, PT ;  /* 0x000000ff1d00720c */ /* 0x000fe20003f65270 */
[----:B------:R-:W-:Y:S01]  /*4ee0*/  BSSY B1, `(.L_x_2351) ;  /* 0x000007c000017945 */ /* 0x000fe20003800000 */
[----:B----4-:R-:W-:-:S11]  /*4ef0*/  IADD3 R103, -R99, R11, RZ ;  /* 0x0000000b63677210 */ /* 0x010fd60007ffe1ff */
        /* <DEDUP_REMOVED lines=17> */
[----:B-----5:R-:W-:-:S04]  /*5010*/  LOP3.LUT R13, R13, R15, RZ, 0x3c, !PT ;  /* 0x0000000f0d0d7212 */ /* 0x020fc800078e3cff */
[----:B--2---:R-:W-:-:S05]  /*5020*/  IADD3 R12, R13, R12, R14 ;  /* 0x0000000c0d0c7210 */ /* 0x004fca0007ffe00e */
[C---:B------:R-:W-:Y:S02]  /*5030*/  IMAD R60, R18.reuse, 0x3000, R12 ;  /* 0x00003000123c7824 */ /* 0x040fe400078e020c */
[----:B------:R-:W-:Y:S02]  /*5040*/  IMAD R12, R18, 0x3000, R96 ;  /* 0x00003000120c7824 */ /* 0x000fe400078e0260 */
[--C-:B------:R-:W-:Y:S02]  /*5050*/  IMAD R60, R60, 0x2, R2.reuse ;  /* 0x000000023c3c7824 */ /* 0x100fe400078e0202 */
[----:B------:R-:W-:-:S04]  /*5060*/  IMAD R12, R12, 0x2, R2 ;  /* 0x000000020c0c7824 */ /* 0x000fc800078e0202 */
[----:B------:R-:W1:Y:S04]  /*5070*/  LDS.128 R60, [R60+0x15400] ;  /* 0x015400003c3c7984 */ /* 0x000e680000000c00 */
[----:B------:R-:W2:Y:S01]  /*5080*/  LDS.128 R12, [R12+0x15400] ;  /* 0x015400000c0c7984 */ /* 0x000ea20000000c00 */
[----:B------:R-:W-:Y:S05]  /*5090*/  @P3 BRA `(.L_x_2354) ;  /* 0x0000000400643947 */ /* 0x000fea0003800000 */
[----:B-1----:R-:W-:Y:S01]  /*50a0*/  MOV R106, R61 ;  /* 0x0000003d006a7202 */ /* 0x002fe20000000f00 */
[----:B--2---:R-:W-:Y:S01]  /*50b0*/  IMAD.MOV.U32 R105, RZ, RZ, R13 ;  /* 0x000000ffff697224 */ /* 0x004fe200078e000d */
        /* <DEDUP_REMOVED lines=43> */
[----:B------:R-:W-:Y:S02]  /*5370*/  HADD2.F32 R59, -RZ, R59.H0_H0 ;  /* 0x2000003bff3b7230 */ /* 0x000fe40000004100 */
[----:B------:R-:W-:-:S03]  /*5380*/  IMAD.MOV.U32 R61, RZ, RZ, R45 ;  /* 0x000000ffff3d7224 */ /* 0x000fc600078e002d */
        /* <DEDUP_REMOVED lines=39> */
[----:B------:R-:W-:Y:S02]  /*5600*/  F2FP.F16.F32.PACK_AB R47, R47, R105 ;  /* 0x000000692f2f723e */ /* 0x000fe400000000ff */
[----:B------:R-:W-:-:S03]  /*5610*/  MOV R14, R57 ;  /* 0x00000039000e7202 */ /* 0x000fc60000000f00 */
[----:B------:R-:W-:-:S07]  /*5620*/  IMAD.MOV.U32 R62, RZ, RZ, R47 ;  /* 0x000000ffff3e7224 */ /* 0x000fce00078e002f */
.L_x_2354:
[----:B------:R-:W-:Y:S05]  /*5630*/  BSYNC B2 ;  /* 0x0000000000027941 */ /* 0x000fea0003800000 */
.L_x_2353:
[----:B---3--:R-:W-:-:S04]  /*5640*/  LEA R44, P3, R10, R88, 0x1 ;  /* 0x000000580a2c7211 */ /* 0x008fc800078608ff */
[----:B------:R-:W-:Y:S02]  /*5650*/  LEA.HI.X R45, R10, R89, R93, 0x1, P3 ;  /* 0x000000590a2d7211 */ /* 0x000fe400018f0c5d */
[----:B------:R-:W-:-:S03]  /*5660*/  ISETP.GE.AND P3, PT, R104, R11, PT ;  /* 0x0000000b6800720c */ /* 0x000fc60003f66270 */
[----:B--2---:R2:W-:Y:S10]  /*5670*/  ST.E.128 desc[UR38][R44.64], R12 ;  /* 0x0000000c2c007985 */ /* 0x0045f4000c101d26 */
[----:B--2---:R-:W-:-:S05]  /*5680*/  @!P3 IMAD.WIDE R12, R104, 0x2, R88 ;  /* 0x00000002680cb825 */ /* 0x004fca00078e0258 */
[----:B-1----:R4:W-:Y:S02]  /*5690*/  @!P3 ST.E.128 desc[UR38][R12.64], R60 ;  /* 0x0000003c0c00b985 */ /* 0x0029e4000c101d26 */
.L_x_2352:
[----:B------:R-:W-:Y:S05]  /*56a0*/  BSYNC B1 ;  /* 0x0000000000017941 */ /* 0x000fea0003800000 */
.L_x_2351:
[----:B------:R-:W-:Y:S01]  /*56b0*/  ISETP.NE.AND P3, PT, R30, RZ, PT ;  /* 0x000000ff1e00720c */ /* 0x000fe20003f65270 */
[----:B------:R-:W-:-:S12]  /*56c0*/  BSSY B1, `(.L_x_2355) ;  /* 0x000007e000017945 */ /* 0x000fd80003800000 */
[----:B------:R-:W-:Y:S05]  /*56d0*/  @!P3 BRA `(.L_x_2356) ;  /* 0x0000000400f0b947 */ /* 0x000fea0003800000 */
[----:B----4-:R-:W4:Y:S04]  /*56e0*/  LDL R12, [R1] ;  /* 0x00000000010c7983 */ /* 0x010f280000100800 */
[----:B------:R-:W5:Y:S04]  /*56f0*/  LDL R15, [R1+0xc] ;  /* 0x00000c00010f7983 */ /* 0x000f680000100800 */
[----:B------:R-:W2:Y:S04]  /*5700*/  LDL R14, [R1+0x40] ;  /* 0x00004000010e7983 */ /* 0x000ea80000100800 */
[----:B------:R-:W3:Y:S01]  /*5710*/  LDL R13, [R1+0x44] ;  /* 0x00004400010d7983 */ /* 0x000ee20000100800 */
[----:B------:R-:W-:Y:S01]  /*5720*/  ISETP.GE.AND P3, PT, R0, R98, PT ;  /* 0x000000620000720c */ /* 0x000fe20003f66270 */
[----:B------:R-:W-:Y:S01]  /*5730*/  BSSY B2, `(.L_x_2357) ;  /* 0x0000070000027945 */ /* 0x000fe20003800000 */
[----:B----4-:R-:W-:-:S04]  /*5740*/  LOP3.LUT P4, RZ, R12, 0x1, RZ, 0xc0, !PT ;  /* 0x000000010cff7812 */ /* 0x010fc8000788c0ff */
[----:B------:R-:W-:Y:S01]  /*5750*/  SEL R12, R99, R103, !P4 ;  /* 0x00000067630c7207 */ /* 0x000fe20006000000 */
[----:B-----5:R-:W-:Y:S01]  /*5760*/  IMAD.MOV.U32 R44, RZ, RZ, R15 ;  /* 0x000000ffff2c7224 */ /* 0x020fe200078e000f */
[----:B--2---:R-:W-:Y:S01]  /*5770*/  MOV R15, R14 ;  /* 0x0000000e000f7202 */ /* 0x004fe20000000f00 */
[----:B---3--:R-:W-:Y:S01]  /*5780*/  IMAD.MOV.U32 R14, RZ, RZ, R13 ;  /* 0x000000ffff0e7224 */ /* 0x008fe200078e000d */
[----:B------:R-:W-:-:S04]  /*5790*/  SHF.R.S32.HI R13, RZ, 0x1f, R12 ;  /* 0x0000001fff0d7819 */ /* 0x000fc8000001140c */
        /* <DEDUP_REMOVED lines=9> */
[----:B------:R-:W-:-:S04]  /*5830*/  LOP3.LUT R13, R13, 0x7ffff000, RZ, 0xc0, !PT ;  /* 0x7ffff0000d0d7812 */ /* 0x000fc800078ec0ff */
[----:B------:R-:W-:Y:S01]  /*5840*/  IADD3 R15, R12, R13, R14 ;  /* 0x0000000d0c0f7210 */ /* 0x000fe20007ffe00e */
[----:B------:R-:W-:-:S04]  /*5850*/  IMAD R13, R18, 0x3000, R95 ;  /* 0x00003000120d7824 */ /* 0x000fc800078e025f */
[----:B------:R-:W-:Y:S02]  /*5860*/  IMAD R15, R18, 0x3000, R15 ;  /* 0x00003000120f7824 */ /* 0x000fe400078e020f */
[----:B------:R-:W-:-:S03]  /*5870*/  IMAD R13, R13, 0x2, R2 ;  /* 0x000000020d0d7824 */ /* 0x000fc600078e0202 */
[----:B------:R-:W-:-:S03]  /*5880*/  LEA R44, R15, R2, 0x1 ;  /* 0x000000020f2c7211 */ /* 0x000fc600078e08ff */
[----:B------:R-:W2:Y:S04]  /*5890*/  LDS.128 R12, [R13+0x15400] ;  /* 0x015400000d0c7984 */ /* 0x000ea80000000c00 */
[----:B------:R-:W3:Y:S01]  /*58a0*/  LDS.128 R44, [R44+0x15400] ;  /* 0x015400002c2c7984 */ /* 0x000ee20000000c00 */
[----:B------:R-:W-:Y:S05]  /*58b0*/  @P3 BRA `(.L_x_2358) ;  /* 0x00000004005c3947 */ /* 0x000fea0003800000 */
[----:B---3--:R-:W-:Y:S01]  /*58c0*/  IMAD.MOV.U32 R58, RZ, RZ, R45 ;  /* 0x000000ffff3a7224 */ /* 0x008fe200078e002d */
[----:B------:R-:W-:Y:S01]  /*58d0*/  SHF.R.U64 R40, R40, 0x10, R41 ;  /* 0x0000001028287819 */ /* 0x000fe20000001229 */
[----:B--2---:R-:W-:Y:S01]  /*58e0*/  IMAD.MOV.U32 R57, RZ, RZ, R13 ;  /* 0x000000ffff397224 */ /* 0x004fe200078e000d */
        /* <DEDUP_REMOVED lines=65> */
[----:B------:R-:W-:Y:S02]  /*5d00*/  HADD2.F32 R44, -RZ, R114.H0_H0 ;  /* 0x20000072ff2c7230 */ /* 0x000fe40000004100 */
[----:B------:R-:W-:Y:S02]  /*5d10*/  HADD2.F32 R40, -RZ, R14.H0_H0 ;  /* 0x2000000eff287230 */ /* 0x000fe40000004100 */
[----:B------:R-:W-:Y:S02]  /*5d20*/  HADD2.F32 R46, -RZ, R46.H1_H1 ;  /* 0x3000002eff2e7230 */ /* 0x000fe40000004100 */
[----:B------:R-:W-:Y:S01]  /*5d30*/  FMUL.FTZ R54, R12, R44 ;  /* 0x0000002c0c367220 */ /* 0x000fe20000410000 */
[----:B------:R-:W-:-:S02]  /*5d40*/  HADD2.F32 R14, -RZ, R14.H1_H1 ;  /* 0x3000000eff0e7230 */ /* 0x000fc40000004100 */
[----:B------:R-:W-:Y:S01]  /*5d50*/  FMUL.FTZ R44, R40, R44 ;  /* 0x0000002c282c7220 */ /* 0x000fe20000410000 */
[----:B------:R-:W-:Y:S02]  /*5d60*/  HADD2.F32 R114, -RZ, R114.H1_H1 ;  /* 0x30000072ff727230 */ /* 0x000fe40000004100 */
[-C--:B------:R-:W-:Y:S01]  /*5d70*/  FMUL.FTZ R105, R46, R43.reuse ;  /* 0x0000002b2e697220 */ /* 0x080fe20000410000 */
[----:B------:R-:W-:-:S03]  /*5d80*/  FMUL.FTZ R107, R14, R43 ;  /* 0x0000002b0e6b7220 */ /* 0x000fc60000410000 */
[-C--:B------:R-:W-:Y:S01]  /*5d90*/  FFMA.FTZ R43, R14, R63.reuse, -R105 ;  /* 0x0000003f0e2b7223 */ /* 0x080fe20000010869 */
[-C--:B------:R-:W-:Y:S01]  /*5da0*/  FFMA.FTZ R54, R40, R114.reuse, -R54 ;  /* 0x0000007228367223 */ /* 0x080fe20000010836 */
[----:B------:R-:W-:Y:S01]  /*5db0*/  FFMA.FTZ R44, R12, R114, R44 ;  /* 0x000000720c2c7223 */ /* 0x000fe2000001002c */
[----:B------:R-:W-:Y:S01]  /*5dc0*/  FFMA.FTZ R63, R46, R63, R107 ;  /* 0x0000003f2e3f7223 */ /* 0x000fe2000001006b */
[----:B------:R-:W-:Y:S02]  /*5dd0*/  F2FP.F16.F32.PACK_AB R40, R53, R57 ;  /* 0x000000393528723e */ /* 0x000fe400000000ff */
[----:B------:R-:W-:Y:S01]  /*5de0*/  F2FP.F16.F32.PACK_AB R12, R47, R58 ;  /* 0x0000003a2f0c723e */ /* 0x000fe200000000ff */
[----:B------:R-:W-:Y:S01]  /*5df0*/  IMAD.MOV.U32 R47, RZ, RZ, R59 ;  /* 0x000000ffff2f7224 */ /* 0x000fe200078e003b */
[----:B------:R-:W-:Y:S01]  /*5e00*/  F2FP.F16.F32.PACK_AB R46, R63, R44 ;  /* 0x0000002c3f2e723e */ /* 0x000fe200000000ff */
[----:B------:R-:W-:Y:S01]  /*5e10*/  IMAD.MOV.U32 R44, RZ, RZ, R40 ;  /* 0x000000ffff2c7224 */ /* 0x000fe200078e0028 */
[----:B------:R-:W-:-:S07]  /*5e20*/  F2FP.F16.F32.PACK_AB R14, R43, R54 ;  /* 0x000000362b0e723e */ /* 0x000fce00000000ff */
.L_x_2358:
[----:B------:R-:W-:Y:S05]  /*5e30*/  BSYNC B2 ;  /* 0x0000000000027941 */ /* 0x000fea0003800000 */
.L_x_2357:
[----:B------:R-:W-:-:S04]  /*5e40*/  LEA R40, P3, R20, R88, 0x1 ;  /* 0x0000005814287211 */ /* 0x000fc800078608ff */
[----:B------:R-:W-:Y:S02]  /*5e50*/  LEA.HI.X R41, R20, R89, R92, 0x1, P3 ;  /* 0x0000005914297211 */ /* 0x000fe400018f0c5c */
[----:B------:R-:W-:-:S03]  /*5e60*/  ISETP.GE.AND P3, PT, R56, R11, PT ;  /* 0x0000000b3800720c */ /* 0x000fc60003f66270 */
[----:B--2---:R2:W-:Y:S10]  /*5e70*/  ST.E.128 desc[UR38][R40.64], R12 ;  /* 0x0000000c28007985 */ /* 0x0045f4000c101d26 */
[----:B------:R-:W-:-:S05]  /*5e80*/  @!P3 IMAD.WIDE R42, R56, 0x2, R88 ;  /* 0x00000002382ab825 */ /* 0x000fca00078e0258 */
[----:B---3--:R2:W-:Y:S02]  /*5e90*/  @!P3 ST.E.128 desc[UR38][R42.64], R44 ;  /* 0x0000002c2a00b985 */ /* 0x0085e4000c101d26 */
.L_x_2356:
[----:B------:R-:W-:Y:S05]  /*5ea0*/  BSYNC B1 ;  /* 0x0000000000017941 */ /* 0x000fea0003800000 */
.L_x_2355:
[----:B------:R-:W-:-:S13]  /*5eb0*/  ISETP.NE.AND P3, PT, R31, RZ, PT ;  /* 0x000000ff1f00720c */ /* 0x000fda0003f65270 */
[----:B------:R-:W-:Y:S05]  /*5ec0*/  @!P3 BRA `(.L_x_2322) ;  /* 0x0000000c0024b947 */ /* 0x000fea0003800000 */
[----:B--2-4-:R-:W2:Y:S04]  /*5ed0*/  LDL R12, [R1] ;  /* 0x00000000010c7983 */ /* 0x014ea80000100800 */
[----:B------:R-:W4:Y:S04]  /*5ee0*/  LDL R15, [R1+0xc] ;  /* 0x00000c00010f7983 */ /* 0x000f280000100800 */
[----:B------:R-:W5:Y:S04]  /*5ef0*/  LDL R14, [R1+0x40] ;  /* 0x00004000010e7983 */ /* 0x000f680000100800 */
[----:B------:R-:W5:Y:S01]  /*5f00*/  LDL R13, [R1+0x44] ;  /* 0x00004400010d7983 */ /* 0x000f620000100800 */
[----:B---3--:R-:W-:-:S04]  /*5f10*/  LEA R44, P3, R21, R88, 0x1 ;  /* 0x00000058152c7211 */ /* 0x008fc800078608ff */
[----:B------:R-:W-:Y:S02]  /*5f20*/  LEA.HI.X R45, R21, R89, R91, 0x1, P3 ;  /* 0x00000059152d7211 */ /* 0x000fe400018f0c5b */
[----:B------:R-:W-:Y:S01]  /*5f30*/  ISETP.GE.AND P3, PT, R3, R98, PT ;  /* 0x000000620300720c */ /* 0x000fe20003f66270 */
[----:B------:R-:W-:Y:S01]  /*5f40*/  BSSY B1, `(.L_x_2359) ;  /* 0x000006d000017945 */ /* 0x000fe20003800000 */
[----:B--2---:R-:W-:-:S04]  /*5f50*/  LOP3.LUT P4, RZ, R12, 0x2, RZ, 0xc0, !PT ;  /* 0x000000020cff7812 */ /* 0x004fc8000788c0ff */
[----:B------:R-:W-:-:S04]  /*5f60*/  SEL R103, R99, R103, !P4 ;  /* 0x0000006763677207 */ /* 0x000fc80006000000 */
[----:B------:R-:W-:-:S04]  /*5f70*/  SHF.R.S32.HI R12, RZ, 0x1f, R103 ;  /* 0x0000001fff0c7819 */ /* 0x000fc80000011467 */
[----:B------:R-:W-:-:S04]  /*5f80*/  LEA.HI R12, R12, R103, RZ, 0x4 ;  /* 0x000000670c0c7211 */ /* 0x000fc800078f20ff */
[----:B------:R-:W-:Y:S01]  /*5f90*/  SHF.R.S32.HI R12, RZ, 0x4, R12 ;  /* 0x00000004ff0c7819 */ /* 0x000fe2000001140c */
[----:B----4-:R-:W-:-:S03]  /*5fa0*/  IMAD.MOV.U32 R40, RZ, RZ, R15 ;  /* 0x000000ffff287224 */ /* 0x010fc600078e000f */
[----:B------:R-:W-:Y:S01]  /*5fb0*/  LEA.HI.SX32 R12, R5, R12, 0x1d ;  /* 0x0000000c050c7211 */ /* 0x000fe200078feaff */
[----:B-----5:R-:W-:Y:S01]  /*5fc0*/  IMAD.MOV.U32 R15, RZ, RZ, R14 ;  /* 0x000000ffff0f7224 */ /* 0x020fe200078e000e */
[----:B------:R-:W-:Y:S02]  /*5fd0*/  MOV R14, R13 ;  /* 0x0000000d000e7202 */ /* 0x000fe40000000f00 */
        /* <DEDUP_REMOVED lines=15> */
[--C-:B------:R-:W-:Y:S01]  /*60d0*/  SHF.R.U64 R36, R36, 0x10, R37.reuse ;  /* 0x0000001024247819 */ /* 0x100fe20000001225 */
[----:B------:R-:W-:Y:S01]  /*60e0*/  HADD2.F32 R56, -RZ, R113.H1_H1 ;  /* 0x30000071ff387230 */ /* 0x000fe20000004100 */
[----:B------:R-:W-:Y:S01]  /*60f0*/  SHF.R.U32.HI R52, RZ, 0x10, R37 ;  /* 0x00000010ff347819 */ /* 0x000fe20000011625 */
[----:B------:R-:W-:Y:S01]  /*6100*/  HADD2.F32 R54, -RZ, R111.H1_H1 ;  /* 0x3000006fff367230 */ /* 0x000fe20000004100 */
[--C-:B------:R-:W-:Y:S02]  /*6110*/  SHF.R.U64 R37, R48, 0x10, R49.reuse ;  /* 0x0000001030257819 */ /* 0x100fe40000001231 */
[----:B------:R-:W-:Y:S01]  /*6120*/  SHF.R.U32.HI R48, RZ, 0x10, R49 ;  /* 0x00000010ff307819 */ /* 0x000fe20000011631 */
[----:B------:R-:W-:Y:S01]  /*6130*/  HADD2.F32 R52, -RZ, R52.H0_H0 ;  /* 0x20000034ff347230 */ /* 0x000fe20000004100 */
[----:B---3--:R-:W-:Y:S01]  /*6140*/  MOV R49, R41 ;  /* 0x0000002900317202 */ /* 0x008fe20000000f00 */
[----:B--2---:R-:W-:Y:S01]  /*6150*/  IMAD.MOV.U32 R41, RZ, RZ, R15 ;  /* 0x000000ffff297224 */ /* 0x004fe200078e000f */
[--C-:B------:R-:W-:Y:S01]  /*6160*/  SHF.R.U64 R38, R38, 0x10, R39.reuse ;  /* 0x0000001026267819 */ /* 0x100fe20000001227 */
[----:B------:R-:W-:Y:S01]  /*6170*/  HADD2.F32 R53, -RZ, R48.H0_H0 ;  /* 0x20000030ff357230 */ /* 0x000fe20000004100 */
[----:B------:R-:W-:Y:S01]  /*6180*/  SHF.R.U32.HI R47, RZ, 0x10, R39 ;  /* 0x00000010ff2f7819 */ /* 0x000fe20000011627 */
[--C-:B------:R-:W-:Y:S01]  /*6190*/  HADD2.F32 R15, -RZ, R13.reuse.H0_H0 ;  /* 0x2000000dff0f7230 */ /* 0x100fe20000004100 */
[--C-:B------:R-:W-:Y:S01]  /*61a0*/  SHF.R.U64 R39, R50, 0x10, R51.reuse ;  /* 0x0000001032277819 */ /* 0x100fe20000001233 */
[----:B------:R-:W-:Y:S01]  /*61b0*/  HADD2.F32 R48, -RZ, R13.H1_H1 ;  /* 0x3000000dff307230 */ /* 0x000fe20000004100 */
[----:B------:R-:W-:Y:S01]  /*61c0*/  SHF.R.U32.HI R50, RZ, 0x10, R51 ;  /* 0x00000010ff327819 */ /* 0x000fe20000011633 */
[----:B------:R-:W-:-:S02]  /*61d0*/  HADD2.F32 R51, -RZ, R49.H0_H0 ;  /* 0x20000031ff337230 */ /* 0x000fc40000004100 */
[----:B------:R-:W-:Y:S02]  /*61e0*/  HADD2.F32 R49, -RZ, R49.H1_H1 ;  /* 0x30000031ff317230 */ /* 0x000fe40000004100 */
[CC--:B-1----:R-:W-:Y:S01]  /*61f0*/  FMUL.FTZ R60, R48.reuse, R53.reuse ;  /* 0x00000035303c7220 */ /* 0x0c2fe20000410000 */
[----:B------:R-:W-:Y:S02]  /*6200*/  HADD2.F32 R47, -RZ, R47.H0_H0 ;  /* 0x2000002fff2f7230 */ /* 0x000fe40000004100 */
[-C--:B------:R-:W-:Y:S01]  /*6210*/  FMUL.FTZ R58, R51, R56.reuse ;  /* 0x00000038333a7220 */ /* 0x080fe20000410000 */
[----:B------:R-:W-:Y:S01]  /*6220*/  FMUL.FTZ R56, R15, R56 ;  /* 0x000000380f387220 */ /* 0x000fe20000410000 */
[----:B------:R-:W-:Y:S02]  /*6230*/  FMUL.FTZ R55, R49, R53 ;  /* 0x0000003531377220 */ /* 0x000fe40000410000 */
[-C--:B------:R-:W-:Y:S01]  /*6240*/  FFMA.FTZ R15, R15, R54.reuse, -R58 ;  /* 0x000000360f0f7223 */ /* 0x080fe2000001083a */
[----:B------:R-:W-:Y:S01]  /*6250*/  FFMA.FTZ R13, R51, R54, R56 ;  /* 0x00000036330d7223 */ /* 0x000fe20000010038 */
[-C--:B------:R-:W-:Y:S01]  /*6260*/  FFMA.FTZ R48, R48, R52.reuse, -R55 ;  /* 0x0000003430307223 */ /* 0x080fe20000010837 */
[----:B------:R-:W-:Y:S01]  /*6270*/  FFMA.FTZ R52, R49, R52, R60 ;  /* 0x0000003431347223 */ /* 0x000fe2000001003c */
[----:B------:R-:W-:-:S02]  /*6280*/  HADD2.F32 R58, -RZ, R112.H1_H1 ;  /* 0x30000070ff3a7230 */ /* 0x000fc40000004100 */
[--C-:B------:R-:W-:Y:S01]  /*6290*/  HADD2.F32 R49, -RZ, R43.reuse.H0_H0 ;  /* 0x2000002bff317230 */ /* 0x100fe20000004100 */
[----:B------:R-:W-:Y:S01]  /*62a0*/  F2FP.F16.F32.PACK_AB R15, R48, R15 ;  /* 0x0000000f300f723e */ /* 0x000fe200000000ff */
[----:B------:R-:W-:Y:S02]  /*62b0*/  HADD2.F32 R54, -RZ, R43.H1_H1 ;  /* 0x3000002bff367230 */ /* 0x000fe40000004100 */
[----:B------:R-:W-:Y:S02]  /*62c0*/  HADD2.F32 R51, -RZ, R50.H0_H0 ;  /* 0x20000032ff337230 */ /* 0x000fe40000004100 */
[----:B------:R-:W-:Y:S01]  /*62d0*/  FMUL.FTZ R60, R49, R58 ;  /* 0x0000003a313c7220 */ /* 0x000fe20000410000 */
[--C-:B------:R-:W-:Y:S02]  /*62e0*/  HADD2.F32 R43, -RZ, R41.reuse.H0_H0 ;  /* 0x20000029ff2b7230 */ /* 0x100fe40000004100 */
[----:B------:R-:W-:Y:S02]  /*62f0*/  HADD2.F32 R50, -RZ, R41.H1_H1 ;  /* 0x30000029ff327230 */ /* 0x000fe40000004100 */
[----:B------:R-:W-:Y:S01]  /*6300*/  FMUL.FTZ R53, R54, R51 ;  /* 0x0000003336357220 */ /* 0x000fe20000410000 */
[----:B------:R-:W-:-:S02]  /*6310*/  HADD2.F32 R56, -RZ, R110.H1_H1 ;  /* 0x3000006eff387230 */ /* 0x000fc40000004100 */
[C---:B------:R-:W-:Y:S01]  /*6320*/  FMUL.FTZ R58, R43.reuse, R58 ;  /* 0x0000003a2b3a7220 */ /* 0x040fe20000410000 */
[----:B------:R-:W-:Y:S02]  /*6330*/  HADD2.F32 R112, -RZ, R112.H0_H0 ;  /* 0x20000070ff707230 */ /* 0x000fe40000004100 */
[C---:B------:R-:W-:Y:S01]  /*6340*/  FMUL.FTZ R51, R50.reuse, R51 ;  /* 0x0000003332337220 */ /* 0x040fe20000410000 */
[-C--:B------:R-:W-:Y:S01]  /*6350*/  FFMA.FTZ R50, R50, R47.reuse, -R53 ;  /* 0x0000002f32327223 */ /* 0x080fe20000010835 */
[-C--:B------:R-:W-:Y:S01]  /*6360*/  FFMA.FTZ R41, R43, R56.reuse, -R60 ;  /* 0x000000382b297223 */ /* 0x080fe2000001083c */
[----:B------:R-:W-:Y:S01]  /*6370*/  FFMA.FTZ R43, R49, R56, R58 ;  /* 0x00000038312b7223 */ /* 0x000fe2000001003a */
[----:B------:R-:W-:Y:S01]  /*6380*/  FFMA.FTZ R54, R54, R47, R51 ;  /* 0x0000002f36367223 */ /* 0x000fe20000010033 */
[----:B------:R-:W-:Y:S02]  /*6390*/  HADD2.F32 R53, -RZ, R37.H0_H0 ;  /* 0x20000025ff357230 */ /* 0x000fe40000004100 */
[----:B------:R-:W-:Y:S01]  /*63a0*/  HADD2.F32 R58, -RZ, R113.H0_H0 ;  /* 0x20000071ff3a7230 */ /* 0x000fe20000004100 */
[----:B------:R-:W-:Y:S01]  /*63b0*/  F2FP.F16.F32.PACK_AB R50, R50, R41 ;  /* 0x000000293232723e */ /* 0x000fe200000000ff */
[----:B------:R-:W-:Y:S01]  /*63c0*/  HADD2.F32 R47, -RZ, R40.H0_H0 ;  /* 0x20000028ff2f7230 */ /* 0x000fe20000004100 */
[----:B------:R-:W-:Y:S01]  /*63d0*/  F2FP.F16.F32.PACK_AB R41, R52, R13 ;  /* 0x0000000d3429723e */ /* 0x000fe200000000ff */
[----:B------:R-:W-:Y:S01]  /*63e0*/  HADD2.F32 R37, -RZ, R12.H0_H0 ;  /* 0x2000000cff257230 */ /* 0x000fe20000004100 */
[----:B------:R-:W-:Y:S01]  /*63f0*/  F2FP.F16.F32.PACK_AB R43, R54, R43 ;  /* 0x0000002b362b723e */ /* 0x000fe200000000ff */
[----:B------:R-:W-:-:S02]  /*6400*/  HADD2.F32 R49, -RZ, R40.H1_H1 ;  /* 0x30000028ff317230 */ /* 0x000fc40000004100 */
[----:B------:R-:W-:Y:S02]  /*6410*/  HADD2.F32 R40, -RZ, R12.H1_H1 ;  /* 0x3000000cff287230 */ /* 0x000fe40000004100 */
[-C--:B------:R-:W-:Y:S01]  /*6420*/  FMUL.FTZ R12, R47, R58.reuse ;  /* 0x0000003a2f0c7220 */ /* 0x080fe20000410000 */
[----:B------:R-:W-:Y:S02]  /*6430*/  HADD2.F32 R56, -RZ, R111.H0_H0 ;  /* 0x2000006fff387230 */ /* 0x000fe40000004100 */
[-C--:B------:R-:W-:Y:S01]  /*6440*/  FMUL.FTZ R55, R49, R53.reuse ;  /* 0x0000003531377220 */ /* 0x080fe20000410000 */
[----:B------:R-:W-:Y:S02]  /*6450*/  HADD2.F32 R51, -RZ, R36.H0_H0 ;  /* 0x20000024ff337230 */ /* 0x000fe40000004100 */
[C---:B------:R-:W-:Y:S01]  /*6460*/  FMUL.FTZ R36, R37.reuse, R58 ;  /* 0x0000003a25247220 */ /* 0x040fe20000410000 */
[----:B------:R-:W-:Y:S01]  /*6470*/  FMUL.FTZ R58, R40, R53 ;  /* 0x00000035283a7220 */ /* 0x000fe20000410000 */
[----:B------:R-:W-:Y:S01]  /*6480*/  FFMA.FTZ R12, R37, R56, -R12 ;  /* 0x00000038250c7223 */ /* 0x000fe2000001080c */
[----:B------:R-:W-:-:S02]  /*6490*/  HADD2.F32 R110, -RZ, R110.H0_H0 ;  /* 0x2000006eff6e7230 */ /* 0x000fc40000004100 */
[----:B------:R-:W-:Y:S01]  /*64a0*/  FFMA.FTZ R36, R47, R56, R36 ;  /* 0x000000382f247223 */ /* 0x000fe20000010024 */
[-C--:B------:R-:W-:Y:S01]  /*64b0*/  FFMA.FTZ R37, R40, R51.reuse, -R55 ;  /* 0x0000003328257223 */ /* 0x080fe20000010837 */
[----:B------:R-:W-:Y:S01]  /*64c0*/  FFMA.FTZ R47, R49, R51, R58 ;  /* 0x00000033312f7223 */ /* 0x000fe2000001003a */
[----:B------:R-:W-:Y:S02]  /*64d0*/  HADD2.F32 R51, -RZ, R39.H0_H0 ;  /* 0x20000027ff337230 */ /* 0x000fe40000004100 */
[----:B------:R-:W-:Y:S01]  /*64e0*/  HADD2.F32 R40, -RZ, R42.H0_H0 ;  /* 0x2000002aff287230 */ /* 0x000fe20000004100 */
[----:B------:R-:W-:Y:S01]  /*64f0*/  F2FP.F16.F32.PACK_AB R12, R37, R12 ;  /* 0x0000000c250c723e */ /* 0x000fe200000000ff */
[----:B------:R-:W-:Y:S02]  /*6500*/  HADD2.F32 R39, -RZ, R14.H0_H0 ;  /* 0x2000000eff277230 */ /* 0x000fe40000004100 */
[----:B------:R-:W-:Y:S02]  /*6510*/  HADD2.F32 R42, -RZ, R42.H1_H1 ;  /* 0x3000002aff2a7230 */ /* 0x000fe40000004100 */
[----:B------:R-:W-:-:S02]  /*6520*/  HADD2.F32 R14, -RZ, R14.H1_H1 ;  /* 0x3000000eff0e7230 */ /* 0x000fc40000004100 */
[CC--:B------:R-:W-:Y:S01]  /*6530*/  FMUL.FTZ R53, R39.reuse, R112.reuse ;  /* 0x0000007027357220 */ /* 0x0c0fe20000410000 */
[----:B------:R-:W-:Y:S02]  /*6540*/  HADD2.F32 R49, -RZ, R38.H0_H0 ;  /* 0x20000026ff317230 */ /* 0x000fe40000004100 */
[-C--:B------:R-:W-:Y:S01]  /*6550*/  FMUL.FTZ R55, R42, R51.reuse ;  /* 0x000000332a377220 */ /* 0x080fe20000410000 */
[----:B------:R-:W-:Y:S01]  /*6560*/  FMUL.FTZ R38, R40, R112 ;  /* 0x0000007028267220 */ /* 0x000fe20000410000 */
[----:B------:R-:W-:Y:S01]  /*6570*/  FMUL.FTZ R51, R14, R51 ;  /* 0x000000330e337220 */ /* 0x000fe20000410000 */
[-C--:B------:R-:W-:Y:S01]  /*6580*/  FFMA.FTZ R53, R40, R110.reuse, R53 ;  /* 0x0000006e28357223 */ /* 0x080fe20000010035 */
[-C--:B------:R-:W-:Y:S01]  /*6590*/  FFMA.FTZ R55, R14, R49.reuse, -R55 ;  /* 0x000000310e377223 */ /* 0x080fe20000010837 */
[----:B------:R-:W-:Y:S01]  /*65a0*/  FFMA.FTZ R38, R39, R110, -R38 ;  /* 0x0000006e27267223 */ /* 0x000fe20000010826 */
[----:B------:R-:W-:Y:S01]  /*65b0*/  FFMA.FTZ R42, R42, R49, R51 ;  /* 0x000000312a2a7223 */ /* 0x000fe20000010033 */
[----:B------:R-:W-:Y:S01]  /*65c0*/  IMAD.MOV.U32 R13, RZ, RZ, R15 ;  /* 0x000000ffff0d7224 */ /* 0x000fe200078e000f */
[----:B------:R-:W-:Y:S01]  /*65d0*/  F2FP.F16.F32.PACK_AB R40, R47, R36 ;  /* 0x000000242f28723e */ /* 0x000fe200000000ff */
[----:B------:R-:W-:Y:S01]  /*65e0*/  IMAD.MOV.U32 R15, RZ, RZ, R50 ;  /* 0x000000ffff0f7224 */ /* 0x000fe200078e0032 */
[----:B------:R-:W-:-:S02]  /*65f0*/  F2FP.F16.F32.PACK_AB R14, R55, R38 ;  /* 0x00000026370e723e */ /* 0x000fc400000000ff */
[----:B------:R-:W-:-:S07]  /*6600*/  F2FP.F16.F32.PACK_AB R42, R42, R53 ;  /* 0x000000352a2a723e */ /* 0x000fce00000000ff */
.L_x_2360:
[----:B------:R-:W-:Y:S05]  /*6610*/  BSYNC B1 ;  /* 0x0000000000017941 */ /* 0x000fea0003800000 */
.L_x_2359:
[----:B--2---:R2:W-:Y:S01]  /*6620*/  ST.E.128 desc[UR38][R44.64], R12 ;  /* 0x0000000c2c007985 */ /* 0x0045e2000c101d26 */
[----:B------:R-:W-:-:S13]  /*6630*/  ISETP.GE.AND P3, PT, R46, R11, PT ;  /* 0x0000000b2e00720c */ /* 0x000fda0003f66270 */
[----:B------:R-:W-:Y:S05]  /*6640*/  @P3 BRA `(.L_x_2322) ;  /* 0x0000000400443947 */ /* 0x000fea0003800000 */
[----:B------:R-:W-:-:S05]  /*6650*/  IMAD.WIDE R88, R46, 0x2, R88 ;  /* 0x000000022e587825 */ /* 0x000fca00078e0258 */
[----:B---3--:R3:W-:Y:S01]  /*6660*/  ST.E.128 desc[UR38][R88.64], R40 ;  /* 0x0000002858007985 */ /* 0x0087e2000c101d26 */
[----:B------:R-:W-:Y:S05]  /*6670*/  BRA `(.L_x_2322) ;  /* 0x0000000400387947 */ /* 0x000fea0003800000 */
.L_x_2314:
[----:B------:R-:W-:-:S06]  /*6680*/  UISETP.NE.AND UP0, UPT, UR41, 0x3, UPT ;  /* 0x000000032900788c */ /* 0x000fcc000bf05270 */
[----:B------:R-:W-:-:S13]  /*6690*/  PLOP3.LUT P2, PT, PT, PT, UP0, 0x80, 0x0 ;  /* 0x000000000000781c */ /* 0x000fda0003f4f008 */
[----:B------:R-:W-:Y:S05]  /*66a0*/  @!P2 BRA `(.L_x_2361) ;  /* 0x000000000004a947 */ /* 0x000fea0003800000 */
[----:B------:R-:W-:Y:S01]  /*66b0*/  BPT.TRAP 0x1 ;  /* 0x000000040000795c */ /* 0x000fe20000300000 */
.L_x_2361:
[----:B------:R-:W-:Y:S01]  /*66c0*/  IMAD R32, R18, 0x8, R2 ;  /* 0x0000000812207824 */ /* 0x000fe200078e0202 */
[----:B------:R-:W-:Y:S01]  /*66d0*/  SHF.L.U32 R85, R138, 0x1f, RZ ;  /* 0x0000001f8a557819 */ /* 0x000fe200000006ff */
[----:B------:R-:W-:Y:S01]  /*66e0*/  BSSY B1, `(.L_x_2362) ;  /* 0x0000004000017945 */ /* 0x000fe20003800000 */
[----:B------:R-:W-:Y:S02]  /*66f0*/  SHF.R.S32.HI R82, RZ, 0x1f, R81 ;  /* 0x0000001fff527819 */ /* 0x000fe40000011451 */
[----:B------:R-:W0:Y:S02]  /*6700*/  SYNCS.PHASECHK.TRANS64.TRYWAIT P3, [R32+URZ+0x2d890], R85 ;  /* 0x02d89055200075a7 */ /* 0x000e24000806017f */
[----:B0-----:R-:W-:Y:S05]  /*6710*/  @!P3 BRA `(.L_x_2363) ;  /* 0x0000017800b8b947 */ /* 0x001fea0003800000 */
.L_x_2592:
[----:B------:R-:W-:Y:S05]  /*6720*/  BSYNC B1 ;  /* 0x0000000000017941 */ /* 0x000fea0003800000 */
.L_x_2362:
[----:B------:R-:W-:Y:S01]  /*6730*/  ULDC.64 UR4, c[0x0][0x300] ;  /* 0x0000c00000047ab9 */ /* 0x000fe20000000a00 */
[----:B-----5:R-:W-:Y:S01]  /*6740*/  SHF.R.S32.HI R83, RZ, 0x1f, R80 ;  /* 0x0000001fff537819 */ /* 0x020fe20000011450 */
[----:B------:R-:W-:Y:S02]  /*6750*/  IMAD R14, R82, UR4, RZ ;  /* 0x00000004520e7c24 */ /* 0x000fe4000f8e02ff */
[----:B------:R-:W-:-:S04]  /*6760*/  IMAD.WIDE.U32 R12, R81, UR4, RZ ;  /* 0x00000004510c7c25 */ /* 0x000fc8000f8e00ff */
[----:B------:R-:W-:Y:S01]  /*6770*/  IMAD R11, R81, UR5, R14 ;  /* 0x00000005510b7c24 */ /* 0x000fe2000f8e020e */
[----:B------:R-:W-:Y:S01]  /*6780*/  ULDC.64 UR4, c[0x0][0x310] ;  /* 0x0000c40000047ab9 */ /* 0x000fe20000000a00 */
[----:B------:R-:W-:Y:S02]  /*6790*/  IMAD R84, R26, -0x80, R24 ;  /* 0xffffff801a547824 */ /* 0x000fe400078e0218 */
[----:B------:R-:W-:Y:S01]  /*67a0*/  IMAD R15, R83, UR4, RZ ;  /* 0x00000004530f7c24 */ /* 0x000fe2000f8e02ff */
[----:B------:R-:W-:Y:S02]  /*67b0*/  IADD3 R13, R13, R11, RZ ;  /* 0x0000000b0d0d7210 */ /* 0x000fe40007ffe0ff */
        /* <DEDUP_REMOVED lines=17> */
.L_x_2596:
        /* <DEDUP_REMOVED lines=41> */
.L_x_2322:
[----:B------:R-:W-:Y:S05]  /*6b60*/  BSYNC B0 ;  /* 0x0000000000007941 */ /* 0x000fea0003800000 */
.L_x_2313:
        /* <DEDUP_REMOVED lines=11> */
[----:B------:R-:W-:-:S05]  /*6c20*/  @!P3 VIADD R11, R32, 0x2d8a0 ;  /* 0x0002d8a0200bb836 */ /* 0x000fca0000000000 */
[----:B------:R-:W-:-:S04]  /*6c30*/  @!P3 PRMT R11, RZ, 0x654, R11 ;  /* 0x00000654ff0bb816 */ /* 0x000fc8000000000b */
[----:B------:R0:W-:Y:S01]  /*6c40*/  @!P3 SYNCS.ARRIVE.TRANS64.RED.A1T0 RZ, [R11+URZ], RZ ;  /* 0x000000ff0bffb9a7 */ /* 0x0001e2000810043f */
[----:B------:R-:W-:Y:S05]  /*6c50*/  @!P2 BRA `(.L_x_2366) ;  /* 0x000000000004a947 */ /* 0x000fea0003800000 */
[----:B------:R-:W-:Y:S01]  /*6c60*/  BPT.TRAP 0x1 ;  /* 0x000000040000795c */ /* 0x000fe20000300000 */
.L_x_2366:
[----:B------:R-:W-:Y:S05]  /*6c70*/  BSYNC B0 ;  /* 0x0000000000007941 */ /* 0x000fea0003800000 */
.L_x_2365:
[----:B------:R-:W5:Y:S01]  /*6c80*/  SYNCS.PHASECHK.TRANS64.TRYWAIT P2, [R32+URZ+0x2d8b0], R85 ;  /* 0x02d8b055200075a7 */ /* 0x000f62000804017f */
[----:B------:R-:W-:Y:S04]  /*6c90*/  BSSY B0, `(.L_x_2367) ;  /* 0x0000002000007945 */ /* 0x000fe80003800000 */
[----:B-----5:R-:W-:Y:S05]  /*6ca0*/  @!P2 BRA `(.L_x_2368) ;  /* 0x0000017400b0a947 */ /* 0x020fea0003800000 */
.L_x_2597:
[----:B------:R-:W-:Y:S05]  /*6cb0*/  BSYNC B0 ;  /* 0x0000000000007941 */ /* 0x000fea0003800000 */
.L_x_2367:
[----:B------:R-:W-:Y:S01]  /*6cc0*/  ULDC.64 UR4, c[0x0][0x328] ;  /* 0x0000ca0000047ab9 */ /* 0x000fe20000000a00 */
[----:B------:R-:W-:Y:S01]  /*6cd0*/  BSSY B0, `(.L_x_2369) ;  /* 0x000003c000007945 */ /* 0x000fe20003800000 */
[----:B------:R-:W-:Y:S02]  /*6ce0*/  IMAD R82, R82, UR4, RZ ;  /* 0x0000000452527c24 */ /* 0x000fe4000f8e02ff */
[----:B-1234-:R-:W-:-:S04]  /*6cf0*/  IMAD.WIDE.U32 R12, R81, UR4, RZ ;  /* 0x00000004510c7c25 */ /* 0x01efc8000f8e00ff */
[----:B------:R-:W-:Y:S01]  /*6d00*/  IMAD R81, R81, UR5, R82 ;  /* 0x0000000551517c24 */ /* 0x000fe2000f8e0252 */
[----:B------:R-:W-:Y:S02]  /*6d10*/  ULDC.64 UR4, c[0x0][0x338] ;  /* 0x0000ce0000047ab9 */ /* 0x000fe40000000a00 */
[----:B------:R-:W-:Y:S02]  /*6d20*/  IMAD R83, R83, UR4, RZ ;  /* 0x0000000453537c24 */ /* 0x000fe4000f8e02ff */
[----:B------:R-:W-:Y:S02]  /*6d30*/  IADD3 R13, R13, R81, RZ ;  /* 0x000000510d0d7210 */ /* 0x000fe40007ffe0ff */
        /* <DEDUP_REMOVED lines=11> */
[----:B------:R0:W1:Y:S01]  /*6df0*/  SHFL.IDX PT, R40, R11, RZ, 0x1e1f ;  /* 0x001e1fff0b287589 */ /* 0x00006200000e0000 */
[----:B------:R-:W-:-:S03]  /*6e00*/  ISETP.GT.AND P2, PT, R84, R154, PT ;  /* 0x0000009a5400720c */ /* 0x000fc60003f44270 */
[----:B------:R0:W2:Y:S10]  /*6e10*/  SHFL.IDX PT, R41, R12, RZ, 0x1e1f ;  /* 0x001e1fff0c297589 */ /* 0x0000b400000e0000 */
[----:B0-----:R-:W-:Y:S05]  /*6e20*/  @!P2 BRA `(.L_x_2370) ;  /* 0x000000000098a947 */ /* 0x001fea0003800000 */
[----:B------:R-:W3:Y:S01]  /*6e30*/  LDL R15, [R1+0x58] ;  /* 0x00005800010f7983 */ /* 0x000ee20000100800 */
[----:B------:R-:W-:-:S03]  /*6e40*/  ULDC UR4, c[0x0][0x2f4] ;  /* 0x0000bd0000047ab9 */ /* 0x000fc60000000800 */
[----:B------:R-:W4:Y:S04]  /*6e50*/  LDL R14, [R1+0x54] ;  /* 0x00005400010e7983 */ /* 0x000f280000100800 */
[----:B------:R-:W5:Y:S04]  /*6e60*/  LDL R46, [R1+0x48] ;  /* 0x00004800012e7983 */ /* 0x000f680000100800 */
[----:B------:R-:W5:Y:S01]  /*6e70*/  LDL R45, [R1+0x4c] ;  /* 0x00004c00012d7983 */ /* 0x000f620000100800 */
[C---:B------:R-:W-:Y:S02]  /*6e80*/  ISETP.GE.AND P5, PT, R16.reuse, UR4, PT ;  /* 0x0000000410007c0c */ /* 0x040fe4000bfa6270 */
        /* <DEDUP_REMOVED lines=13> */
[----:B-----5:R-:W-:-:S04]  /*6f60*/  @!P5 IMAD.SHL.U32 R11, R46, 0x8, RZ ;  /* 0x000000082e0bd824 */ /* 0x020fc800078e00ff */
[----:B0-----:R-:W-:-:S05]  /*6f70*/  @!P5 IMAD.WIDE R42, R11, 0x2, R40 ;  /* 0x000000020b2ad825 */ /* 0x001fca00078e0228 */
[----:B-1----:R0:W-:Y:S01]  /*6f80*/  @!P5 ST.E.128 desc[UR38][R42.64], R12 ;  /* 0x0000000c2a00d985 */ /* 0x0021e2000c101d26 */
[----:B------:R-:W-:-:S13]  /*6f90*/  ISETP.GE.AND P5, PT, R3, UR4, PT ;  /* 0x0000000403007c0c */ /* 0x000fda000bfa6270 */
[----:B------:R-:W1:Y:S01]  /*6fa0*/  @!P5 LDS.128 R12, [R64+0x2000] ;  /* 0x00200000400cd984 */ /* 0x000e620000000c00 */
[----:B------:R-:W-:Y:S01]  /*6fb0*/  @!P5 IMAD.SHL.U32 R11, R45, 0x8, RZ ;  /* 0x000000082d0bd824 */ /* 0x000fe200078e00ff */
[----:B0-----:R-:W-:Y:S01]  /*6fc0*/  @!P5 MOV R42, R40 ;  /* 0x00000028002ad202 */ /* 0x001fe20000000f00 */
[----:B------:R-:W-:-:S04]  /*6fd0*/  @!P5 IMAD.MOV.U32 R43, RZ, RZ, R41 ;  /* 0x000000ffff2bd224 */ /* 0x000fc800078e0029 */
        /* <DEDUP_REMOVED lines=11> */
.L_x_2370:
[----:B------:R-:W-:Y:S05]  /*7090*/  BSYNC B0 ;  /* 0x0000000000007941 */ /* 0x000fea0003800000 */
.L_x_2369:
[----:B------:R-:W-:Y:S01]  /*70a0*/  @!PT LDS RZ, [RZ] ;  /* 0x00000000fffff984 */ /* 0x000fe20000000800 */
[----:B------:R-:W-:Y:S01]  /*70b0*/  @!PT LDS RZ, [RZ] ;  /* 0x00000000fffff984 */ /* 0x000fe20000000800 */
[----:B------:R-:W-:Y:S01]  /*70c0*/  @!PT LDS RZ, [RZ] ;  /* 0x00000000fffff984 */ /* 0x000fe20000000800 */
[----:B------:R-:W-:Y:S01]  /*70d0*/  @!PT LDS RZ, [RZ] ;  /* 0x00000000fffff984 */ /* 0x000fe20000000800 */
[----:B------:R3:W-:Y:S06]  /*70e0*/  MEMBAR.ALL.CTA ;  /* 0x0000000000007992 */ /* 0x0007ec0000008000 */
[----:B---3--:R-:W3:Y:S01]  /*70f0*/  FENCE.VIEW.ASYNC.S ;  /* 0x00000000000073c6 */ /* 0x008ee20000000000 */
[----:B------:R-:W-:Y:S02]  /*7100*/  VIADD R18, R18, 0x1 ;  /* 0x0000000112127836 */ /* 0x000fe40000000000 */
[----:B------:R-:W-:Y:S01]  /*7110*/  @!P3 VIADD R32, R32, 0x2d8c0 ;  /* 0x0002d8c02020b836 */ /* 0x000fe20000000000 */
[----:B---3--:R3:W-:Y:S02]  /*7120*/  BAR.SYNC.DEFER_BLOCKING R100, 0x80 ;  /* 0x000200640000751d */ /* 0x0087e40000010000 */
[----:B------:R-:W-:-:S02]  /*7130*/  ISETP.NE.AND P2, PT, R18, 0x2, PT ;  /* 0x000000021200780c */ /* 0x000fc40003f45270 */
[----:B------:R-:W-:Y:S02]  /*7140*/  @!P3 PRMT R32, RZ, 0x654, R32 ;  /* 0x00000654ff20b816 */ /* 0x000fe40000000020 */
[----:B------:R-:W-:Y:S02]  /*7150*/  SEL R11, RZ, 0x1, P2 ;  /* 0x00000001ff0b7807 */ /* 0x000fe40001000000 */
[----:B------:R-:W-:Y:S02]  /*7160*/  SEL R18, R18, RZ, P2 ;  /* 0x000000ff12127207 */ /* 0x000fe40001000000 */
[----:B------:R-:W-:Y:S01]  /*7170*/  LOP3.LUT R138, R138, R11, RZ, 0x3c, !PT ;  /* 0x0000000b8a8a7212 */ /* 0x000fe200078e3cff */
[----:B------:R3:W-:Y:S01]  /*7180*/  @!P3 SYNCS.ARRIVE.TRANS64.RED.A1T0 RZ, [R32+URZ], RZ ;  /* 0x000000ff20ffb9a7 */ /* 0x0007e2000810043f */
[----:B------:R-:W-:Y:S05]  /*7190*/  @P1 BRA `(.L_x_2371) ;  /* 0xffffffb4005c1947 */ /* 0x000fea000383ffff */
[----:B0-----:R-:W0:Y:S01]  /*71a0*/  S2R R12, SR_TID.X ;  /* 0x00000000000c7919 */ /* 0x001e220000002100 */
[----:B------:R-:W-:Y:S02]  /*71b0*/  PLOP3.LUT P0, PT, PT, PT, PT, 0x8, 0x0 ;  /* 0x000000000000781c */ /* 0x000fe40003f0e170 */
[----:B0-----:R-:W-:-:S04]  /*71c0*/  SHF.R.U32.HI R12, RZ, 0x7, R12 ;  /* 0x00000007ff0c7819 */ /* 0x001fc8000001160c */
[----:B------:R-:W-:-:S13]  /*71d0*/  ISETP.NE.AND P4, PT, R12, 0x1, PT ;  /* 0x000000010c00780c */ /* 0x000fda0003f85270 */
[----:B------:R-:W-:Y:S06]  /*71e0*/  @!P4 BAR.ARV 0x9, 0x100 ;  /* 0x024400000000cb1d */ /* 0x000fec0000002000 */
.L_x_2308:
[----:B------:R-:W4:Y:S01]  /*71f0*/  LDL R5, [R1+0x84] ;  /* 0x0000840001057983 */ /* 0x000f220000100800 */
[----:B------:R-:W0:Y:S01]  /*7200*/  LDC R0, c[0x0][0x448] ;  /* 0x00011200ff007b82 */ /* 0x000e220000000800 */
        /* <DEDUP_REMOVED lines=15> */
[----:B------:R-:W-:Y:S02]  /*7300*/  CS2R R106, SRZ ;  /* 0x00000000006a7805 */ /* 0x000fe4000001ff00 */
[----:B------:R-:W-:Y:S02]  /*7310*/  CS2R R104, SRZ ;  /* 0x0000000000687805 */ /* 0x000fe4000001ff00 */
[----:B------:R-:W-:Y:S01]  /*7320*/  CS2R R98, SRZ ;  /* 0x0000000000627805 */ /* 0x000fe2000001ff00 */
[----:B------:R-:W-:Y:S01]  /*7330*/  IMAD.MOV.U32 R96, RZ, RZ, RZ ;  /* 0x000000ffff607224 */ /* 0x000fe200078e00ff */
[----:B------:R-:W-:-:S02]  /*7340*/  CS2R R94, SRZ ;  /* 0x00000000005e7805 */ /* 0x000fc4000001ff00 */
[----:B------:R-:W-:Y:S01]  /*7350*/  MOV R93, RZ ;  /* 0x000000ff005d7202 */ /* 0x000fe20000000f00 */
[----:B------:R-:W-:Y:S01]  /*7360*/  IMAD.MOV.U32 R6, RZ, RZ, RZ ;  /* 0x000000ffff067224 */ /* 0x000fe200078e00ff */
[----:B------:R-:W-:Y:S02]  /*7370*/  CS2R R90, SRZ ;  /* 0x00000000005a7805 */ /* 0x000fe4000001ff00 */
[----:B0-----:R-:W-:-:S13]  /*7380*/  ISETP.NE.AND P1, PT, R0, 0x1, PT ;  /* 0x000000010000780c */ /* 0x001fda0003f25270 */
[----:B------:R-:W0:Y:S08]  /*7390*/  @P1 LDC R3, c[0x0][0x44c] ;  /* 0x00011300ff031b82 */ /* 0x000e300000000800 */
[----:B------:R-:W1:Y:S01]  /*73a0*/  @P1 LDC R4, c[0x0][0x450] ;  /* 0x00011400ff041b82 */ /* 0x000e620000000800 */
[----:B----4-:R-:W-:-:S04]  /*73b0*/  VIADD R0, R5, 0xbf ;  /* 0x000000bf05007836 */ /* 0x010fc80000000000 */
[----:B0-----:R-:W-:-:S05]  /*73c0*/  @P1 IMAD.HI.U32 R3, R0, R3, RZ ;  /* 0x0000000300031227 */ /* 0x001fca00078e00ff */
[----:B-1----:R-:W-:Y:S02]  /*73d0*/  @P1 SHF.R.U32.HI R0, RZ, R4, R3 ;  /* 0x00000004ff001219 */ /* 0x002fe40000011603 */
[----:B------:R-:W-:Y:S02]  /*73e0*/  PLOP3.LUT P1, PT, PT, PT, PT, 0x80, 0x0 ;  /* 0x000000000000781c */ /* 0x000fe40003f2f070 */
[----:B------:R-:W-:Y:S02]  /*73f0*/  IADD3 R0, R101, R0, RZ ;  /* 0x0000000065007210 */ /* 0x000fe40007ffe0ff */
[----:B---3--:R-:W-:Y:S02]  /*7400*/  CS2R R100, SRZ ;  /* 0x0000000000647805 */ /* 0x008fe4000001ff00 */
[----:B------:R-:W-:-:S04]  /*7410*/  SHF.R.S32.HI R3, RZ, 0x1f, R0 ;  /* 0x0000001fff037819 */ /* 0x000fc80000011400 */
[----:B------:R-:W-:Y:S01]  /*7420*/  LEA.HI R3, R3, R0, RZ, 0x7 ;  /* 0x0000000003037211 */ /* 0x000fe200078f38ff */
[----:B------:R-:W-:-:S03]  /*7430*/  IMAD.MOV.U32 R0, RZ, RZ, RZ ;  /* 0x000000ffff007224 */ /* 0x000fc600078e00ff */
[----:B------:R-:W-:-:S04]  /*7440*/  SHF.R.S32.HI R3, RZ, 0x7, R3 ;  /* 0x00000007ff037819 */ /* 0x000fc80000011403 */
[----:B------:R-:W-:Y:S01]  /*7450*/  VIMNMX R88, R102, R3, PT ;  /* 0x0000000366587248 */ /* 0x000fe20003fe0100 */
[----:B------:R-:W-:Y:S01]  /*7460*/  IMAD.MOV.U32 R3, RZ, RZ, RZ ;  /* 0x000000ffff037224 */ /* 0x000fe200078e00ff */
[----:B------:R-:W-:Y:S02]  /*7470*/  CS2R R102, SRZ ;  /* 0x0000000000667805 */ /* 0x000fe4000001ff00 */
[----:B------:R-:W-:Y:S01]  /*7480*/  ISETP.GE.AND P2, PT, R88, 0x1, PT ;  /* 0x000000015800780c */ /* 0x000fe20003f46270 */
[----:B------:R-:W-:-:S12]  /*7490*/  @P0 BRA `(.L_x_2372) ;  /* 0x00000000000c0947 */ /* 0x000fd80003800000 */
[----:B------:R-:W0:Y:S01]  /*74a0*/  FENCE.VIEW.ASYNC.G ;  /* 0x00000000000073c6 */ /* 0x000e220000000100 */
[----:B------:R-:W-:Y:S05]  /*74b0*/  WARPSYNC.ALL ;  /* 0x0000000000007948 */ /* 0x000fea0003800000 */
[----:B0-----:R-:W-:Y:S06]  /*74c0*/  BAR.ARV 0xc, 0x200 ;  /* 0x0308000000007b1d */ /* 0x001fec0000002000 */
.L_x_2372:
[----:B------:R-:W-:Y:S02]  /*74d0*/  IMAD.MOV.U32 R28, RZ, RZ, RZ ;  /* 0x000000ffff1c7224 */ /* 0x000fe400078e00ff */
        /* <DEDUP_REMOVED lines=11> */
.L_x_2600:
[----:B------:R-:W1:Y:S01]  /*7590*/  LDL R3, [R1+0x5c] ;  /* 0x00005c0001037983 */ /* 0x000e620000100800 */
[----:B------:R-:W-:Y:S01]  /*75a0*/  BSSY B6, `(.L_x_2375) ;  /* 0x000001b000067945 */ /* 0x000fe20003800000 */
[----:B-1----:R-:W-:-:S05]  /*75b0*/  IMAD.HI R0, R3, 0x55555556, RZ ;  /* 0x5555555603007827 */ /* 0x002fca00078e02ff */
[----:B------:R-:W-:-:S05]  /*75c0*/  LEA.HI R44, R0, R0, RZ, 0x1 ;  /* 0x00000000002c7211 */ /* 0x000fca00078f08ff */
[----:B------:R-:W-:Y:S01]  /*75d0*/  IMAD R44, R44, -0x3, R3 ;  /* 0xfffffffd2c2c7824 */ /* 0x000fe200078e0203 */
[----:B------:R-:W-:-:S04]  /*75e0*/  IADD3 R3, R2, 0x21800, RZ ;  /* 0x0002180002037810 */ /* 0x000fc80007ffe0ff */
[----:B------:R-:W-:Y:S01]  /*75f0*/  LOP3.LUT P0, RZ, R3, 0x3ff, RZ, 0xc0, !PT ;  /* 0x000003ff03ff7812 */ /* 0x000fe2000780c0ff */
[----:B------:R-:W-:-:S05]  /*7600*/  IMAD R0, R44, 0x2000, R3 ;  /* 0x000020002c007824 */ /* 0x000fca00078e0203 */
[----:B------:R-:W-:-:S04]  /*7610*/  SHF.R.U32.HI R0, RZ, 0x4, R0 ;  /* 0x00000004ff007819 */ /* 0x000fc80000011600 */
[----:B------:R-:W-:-:S05]  /*7620*/  LOP3.LUT R0, R0, 0x3fff, RZ, 0xc0, !PT ;  /* 0x00003fff00007812 */ /* 0x000fca00078ec0ff */
[----:B------:R1:W-:Y:S01]  /*7630*/  STL [R1+0x64], R0 ;  /* 0x0000640001007387 */ /* 0x0003e20000100800 */
        /* <DEDUP_REMOVED lines=16> */
[----:B-12--5:R-:W-:Y:S05]  /*7740*/  CALL.ABS.NOINC R14 ;  /* 0x000000000e007343 */ /* 0x026fea0003c00000 */
.L_x_2376:
[----:B------:R-:W-:Y:S05]  /*7750*/  BSYNC B6 ;  /* 0x0000000000067941 */ /* 0x000fea0003800000 */
.L_x_2375:
        /* <DEDUP_REMOVED lines=8> */
[----:B------:R3:W4:Y:S03]  /*77e0*/  SYNCS.PHASECHK.TRANS64.TRYWAIT P0, [R2+URZ+0x2d800], R3 ;  /* 0x02d80003020075a7 */ /* 0x000726000800017f */
[----:B----4-:R-:W-:Y:S05]  /*77f0*/  @!P0 NANOSLEEP.SYNCS 0x989680 ;  /* 0x009896800000895d */ /* 0x010fea0003900000 */
[----:B------:R-:W4:Y:S01]  /*7800*/  @!P0 SYNCS.PHASECHK.TRANS64 P0, [R2+URZ+0x2d800], R3 ;  /* 0x02d80003020085a7 */ /* 0x000f22000800007f */
[----:B------:R-:W-:Y:S04]  /*7810*/  BSSY B0, `(.L_x_2378) ;  /* 0x0000006000007945 */ /* 0x000fe80003800000 */
[----:B----4-:R-:W-:Y:S05]  /*7820*/  @P0 BRA `(.L_x_2379) ;  /* 0x0000000000100947 */ /* 0x010fea0003800000 */
.L_x_2380:
[----:B----4-:R4:W0:Y:S02]  /*7830*/  SYNCS.PHASECHK.TRANS64.TRYWAIT P0, [R2+URZ+0x2d800], R3 ;  /* 0x02d80003020075a7 */ /* 0x010824000800017f */
[----:B0-----:R-:W-:Y:S05]  /*7840*/  @!P0 NANOSLEEP.SYNCS 0x989680 ;  /* 0x009896800000895d */ /* 0x001fea0003900000 */
[----:B------:R-:W0:Y:S02]  /*7850*/  @!P0 SYNCS.PHASECHK.TRANS64 P0, [R2+URZ+0x2d800], R3 ;  /* 0x02d80003020085a7 */ /* 0x000e24000800007f */
[----:B0-----:R-:W-:Y:S05]  /*7860*/  @!P0 BRA `(.L_x_2380) ;  /* 0xfffffffc00f08947 */ /* 0x001fea000383ffff */
.L_x_2379:
[----:B------:R-:W-:Y:S05]  /*7870*/  BSYNC B0 ;  /* 0x0000000000007941 */ /* 0x000fea0003800000 */
.L_x_2378:
[----:B------:R-:W-:Y:S05]  /*7880*/  BRA `(.L_x_2381) ;  /* 0x0000003c00147947 */ /* 0x000fea0003800000 */
.L_x_2377:
[----:B------:R-:W-:Y:S01]  /*7890*/  ULOP3.LUT UP0, URZ, UR42, 0x1bf, URZ, 0xc0, !UPT ;  /* 0x000001bf2a3f7892 */ /* 0x000fe2000f80c03f */
[----:B-1---5:R-:W-:Y:S01]  /*78a0*/  SHF.R.S32.HI R0, RZ, 0x1f, R97 ;  /* 0x0000001fff007819 */ /* 0x022fe20000011461 */
[----:B------:R-:W-:Y:S01]  /*78b0*/  ULDC.64 UR4, c[0x0][0x3f8] ;  /* 0x0000fe0000047ab9 */ /* 0x000fe20000000a00 */
[----:B------:R-:W-:Y:S01]  /*78c0*/  ULDC.64 UR6, c[0x0][0x408] ;  /* 0x0001020000067ab9 */ /* 0x000fe20000000a00 */
[----:B------:R-:W-:Y:S02]  /*78d0*/  IMAD.WIDE.U32 R24, R97, UR4, RZ ;  /* 0x0000000461187c25 */ /* 0x000fe4000f8e00ff */
[----:B------:R-:W-:Y:S02]  /*78e0*/  PLOP3.LUT P0, PT, PT, PT, UP0, 0x80, 0x0 ;  /* 0x000000000000781c */ /* 0x000fe40003f0f008 */
[C---:B------:R-:W-:Y:S02]  /*78f0*/  IMAD R4, R0.reuse, UR4, RZ ;  /* 0x0000000400047c24 */ /* 0x040fe4000f8e02ff */
        /* <DEDUP_REMOVED lines=11> */
[----:B0-----:R0:W1:Y:S01]  /*79b0*/  LDC.64 R14, c[0x4][R0] ;  /* 0x01000000000e7b82 */ /* 0x0010620000000a00 */
[----:B------:R-:W-:Y:S01]  /*79c0*/  MOV R5, UR5 ;  /* 0x0000000500057c02 */ /* 0x000fe20008000f00 */
        /* <DEDUP_REMOVED lines=9> */
[----:B-12---:R-:W-:Y:S05]  /*7a60*/  CALL.ABS.NOINC R14 ;  /* 0x000000000e007343 */ /* 0x006fea0003c00000 */
.L_x_2382:
[----:B------:R-:W3:Y:S01]  /*7a70*/  LDL R20, [R1+0x84] ;  /* 0x0000840001147983 */ /* 0x000ee20000100800 */
[----:B------:R-:W-:Y:S01]  /*7a80*/  ULDC.U8 UR4, c[0x0][0x410] ;  /* 0x0001040000047ab9 */ /* 0x000fe20000000000 */
[----:B------:R-:W-:Y:S01]  /*7a90*/  BSSY B0, `(.L_x_2383) ;  /* 0x000039c000007945 */ /* 0x000fe20003800000 */
[----:B------:R-:W-:Y:S01]  /*7aa0*/  ISETP.NE.AND P0, PT, RZ, UR4, PT ;  /* 0x00000004ff007c0c */ /* 0x000fe2000bf05270 */
[----:B---3--:R-:W-:-:S12]  /*7ab0*/  IMAD.IADD R10, R154, 0x1, R20 ;  /* 0x000000019a0a7824 */ /* 0x008fd800078e0214 */
[----:B------:R-:W-:Y:S05]  /*7ac0*/  @!P0 BRA `(.L_x_2384) ;  /* 0x0000001c00548947 */ /* 0x000fea0003800000 */
[----:B------:R-:W1:Y:S01]  /*7ad0*/  LDC R45, c[0x0][0x448] ;  /* 0x00011200ff2d7b82 */ /* 0x000e620000000800 */
[----:B------:R-:W-:Y:S01]  /*7ae0*/  ULDC.64 UR4, c[0x0][0x3f8] ;  /* 0x0000fe0000047ab9 */ /* 0x000fe20000000a00 */
[----:B------:R-:W-:Y:S01]  /*7af0*/  ULDC.64 UR6, c[0x0][0x408] ;  /* 0x0001020000067ab9 */ /* 0x000fe20000000a00 */
[----:B------:R-:W-:Y:S01]  /*7b00*/  MOV R6, R24 ;  /* 0x0000001800067202 */ /* 0x000fe20000000f00 */
[----:B------:R-:W-:Y:S02]  /*7b10*/  IMAD.MOV.U32 R7, RZ, RZ, R29 ;  /* 0x000000ffff077224 */ /* 0x000fe400078e001d */
[----:B------:R-:W-:Y:S02]  /*7b20*/  IMAD.MOV.U32 R8, RZ, RZ, R26 ;  /* 0x000000ffff087224 */ /* 0x000fe400078e001a */
[----:B------:R-:W-:Y:S01]  /*7b30*/  IMAD.MOV.U32 R9, RZ, RZ, R31 ;  /* 0x000000ffff097224 */ /* 0x000fe200078e001f */
[----:B-1----:R-:W-:-:S13]  /*7b40*/  ISETP.NE.AND P0, PT, R45, 0x1, PT ;  /* 0x000000012d00780c */ /* 0x002fda0003f05270 */
[----:B------:R-:W1:Y:S08]  /*7b50*/  @P0 LDC R3, c[0x0][0x44c] ;  /* 0x00011300ff030b82 */ /* 0x000e700000000800 */
[----:B------:R-:W3:Y:S01]  /*7b60*/  @P0 LDC R5, c[0x0][0x450] ;  /* 0x00011400ff050b82 */ /* 0x000ee20000000800 */
[----:B-1----:R-:W-:-:S04]  /*7b70*/  @P0 IMAD.HI.U32 R0, R10, R3, RZ ;  /* 0x000000030a000227 */ /* 0x002fc800078e00ff */
[----:B------:R-:W-:Y:S01]  /*7b80*/  IMAD.MOV.U32 R3, RZ, RZ, R10 ;  /* 0x000000ffff037224 */ /* 0x000fe200078e000a */
[----:B---3--:R-:W-:-:S04]  /*7b90*/  @P0 SHF.R.U32.HI R3, RZ, R5, R0 ;  /* 0x00000005ff030219 */ /* 0x008fc80000011600 */
        /* <DEDUP_REMOVED lines=11> */
[----:B------:R-:W-:Y:S01]  /*7c50*/  UMOV UR4, 0xffffffff ;  /* 0xffffffff00047882 */ /* 0x000fe20000000000 */
[----:B------:R-:W-:Y:S02]  /*7c60*/  LEA R4, P1, R8, UR6, 0x1 ;  /* 0x0000000608047c11 */ /* 0x000fe4000f8208ff */
[----:B------:R-:W-:Y:S02]  /*7c70*/  IADD3 R5, R9, R5, RZ ;  /* 0x0000000509057210 */ /* 0x000fe40007ffe0ff */
[----:B------:R-:W-:Y:S02]  /*7c80*/  LEA.HI.X R13, R6, UR5, R13, 0x1, P0 ;  /* 0x00000005060d7c11 */ /* 0x000fe400080f0c0d */
[----:B------:R-:W-:Y:S01]  /*7c90*/  LEA.HI.X R5, R8, UR7, R5, 0x1, P1 ;  /* 0x0000000708057c11 */ /* 0x000fe200088f0c05 */
[----:B------:R-:W-:Y:S06]  /*7ca0*/  BRA.DIV UR4, `(.L_x_2385) ;  /* 0x0000016a04047947 */ /* 0x000fec000b800000 */
[----:B------:R1:W3:Y:S04]  /*7cb0*/  SHFL.IDX PT, R3, R13, RZ, 0x1e1f ;  /* 0x001e1fff0d037589 */ /* 0x0002e800000e0000 */
[----:B------:R-:W4:Y:S04]  /*7cc0*/  SHFL.IDX PT, R0, R0, RZ, 0x1e1f ;  /* 0x001e1fff00007589 */ /* 0x000f2800000e0000 */
[----:B------:R-:W0:Y:S04]  /*7cd0*/  SHFL.IDX PT, R5, R5, RZ, 0x1e1f ;  /* 0x001e1fff05057589 */ /* 0x000e2800000e0000 */
[----:B-1----:R-:W0:Y:S02]  /*7ce0*/  SHFL.IDX PT, R4, R4, RZ, 0x1e1f ;  /* 0x001e1fff04047589 */ /* 0x002e2400000e0000 */
.L_x_2606:
        /* <DEDUP_REMOVED lines=13> */
[----:B------:R-:W-:-:S02]  /*7dc0*/  CS2R R24, SRZ ;  /* 0x0000000000187805 */ /* 0x000fc4000001ff00 */
[----:B0-----:R-:W-:Y:S02]  /*7dd0*/  CS2R R14, SRZ ;  /* 0x00000000000e7805 */ /* 0x001fe4000001ff00 */
[----:B------:R-:W-:Y:S01]  /*7de0*/  CS2R R10, SRZ ;  /* 0x00000000000a7805 */ /* 0x000fe2000001ff00 */
[----:B------:R-:W-:Y:S06]  /*7df0*/  @P0 BRA `(.L_x_2387) ;  /* 0x0000000400300947 */ /* 0x000fec0003800000 */
[----:B------:R-:W3:Y:S01]  /*7e00*/  LDL R42, [R1+0x74] ;  /* 0x00007400012a7983 */ /* 0x000ee20000100800 */
[----:B------:R-:W-:-:S03]  /*7e10*/  ULDC UR4, c[0x0][0x3f4] ;  /* 0x0000fd0000047ab9 */ /* 0x000fc60000000800 */
[----:B--2---:R-:W2:Y:S04]  /*7e20*/  LDL R41, [R1+0x6c] ;  /* 0x00006c0001297983 */ /* 0x004ea80000100800 */
[----:B------:R-:W4:Y:S04]  /*7e30*/  LDL R40, [R1+0x70] ;  /* 0x0000700001287983 */ /* 0x000f280000100800 */
        /* <DEDUP_REMOVED lines=10> */
[C---:B---3--:R-:W-:Y:S01]  /*7ee0*/  ISETP.GE.AND P3, PT, R42.reuse, UR4, PT ;  /* 0x000000042a007c0c */ /* 0x048fe2000bf66270 */
[C---:B------:R-:W-:Y:S01]  /*7ef0*/  IMAD.SHL.U32 R9, R42.reuse, 0x2, RZ ;  /* 0x000000022a097824 */ /* 0x040fe200078e00ff */
[----:B------:R-:W-:Y:S02]  /*7f00*/  SHF.R.S32.HI R8, RZ, 0x1f, R42 ;  /* 0x0000001fff087819 */ /* 0x000fe4000001142a */
[C---:B--2---:R-:W-:Y:S01]  /*7f10*/  ISETP.GE.AND P2, PT, R41.reuse, UR4, PT ;  /* 0x0000000429007c0c */ /* 0x044fe2000bf46270 */
[----:B------:R-:W-:Y:S01]  /*7f20*/  IMAD.SHL.U32 R49, R41, 0x2, RZ ;  /* 0x0000000229317824 */ /* 0x000fe200078e00ff */
[----:B------:R-:W-:Y:S02]  /*7f30*/  SHF.L.U64.HI R14, R42, 0x1, R8 ;  /* 0x000000012a0e7819 */ /* 0x000fe40000010208 */
[C---:B----4-:R-:W-:Y:S01]  /*7f40*/  ISETP.GE.AND P1, PT, R40.reuse, UR4, PT ;  /* 0x0000000428007c0c */ /* 0x050fe2000bf26270 */
[----:B------:R-:W-:Y:S01]  /*7f50*/  IMAD.SHL.U32 R43, R40, 0x2, RZ ;  /* 0x00000002282b7824 */ /* 0x000fe200078e00ff */
[----:B------:R-:W-:-:S02]  /*7f60*/  SHF.R.S32.HI R6, RZ, 0x1f, R41 ;  /* 0x0000001fff067819 */ /* 0x000fc40000011429 */
[C---:B------:R-:W-:Y:S01]  /*7f70*/  ISETP.GE.AND P0, PT, R39.reuse, UR4, PT ;  /* 0x0000000427007c0c */ /* 0x040fe2000bf06270 */
[----:B------:R-:W-:Y:S01]  /*7f80*/  IMAD.SHL.U32 R7, R39, 0x2, RZ ;  /* 0x0000000227077824 */ /* 0x000fe200078e00ff */
[-C--:B------:R-:W-:Y:S02]  /*7f90*/  @!P3 IADD3 R8, P5, R4, R9.reuse, RZ ;  /* 0x000000090408b210 */ /* 0x080fe40007fbe0ff */
[----:B------:R-:W-:Y:S02]  /*7fa0*/  @!P3 IADD3 R10, P4, R0, R9, RZ ;  /* 0x00000009000ab210 */ /* 0x000fe40007f9e0ff */
[----:B------:R-:W-:Y:S01]  /*7fb0*/  SHF.L.U64.HI R6, R41, 0x1, R6 ;  /* 0x0000000129067819 */ /* 0x000fe20000010206 */
[----:B------:R-:W-:Y:S01]  /*7fc0*/  @!P3 IMAD.X R9, R5, 0x1, R14, P5 ;  /* 0x000000010509b824 */ /* 0x000fe200028e060e */
[----:B------:R-:W-:Y:S02]  /*7fd0*/  @!P3 IADD3.X R11, R3, R14, RZ, P4, !PT ;  /* 0x0000000e030bb210 */ /* 0x000fe400027fe4ff */
[----:B------:R-:W-:-:S02]  /*7fe0*/  @!P2 IADD3 R48, P5, R4, R49, RZ ;  /* 0x000000310430a210 */ /* 0x000fc40007fbe0ff */
[----:B------:R-:W-:Y:S01]  /*7ff0*/  @!P2 IADD3 R50, P4, R0, R49, RZ ;  /* 0x000000310032a210 */ /* 0x000fe20007f9e0ff */
[----:B------:R0:W5:Y:S01]  /*8000*/  @!P3 LD.E.64 R32, desc[UR38][R10.64] ;  /* 0x000000260a20b980 */ /* 0x000162000c101b00 */
[----:B------:R-:W-:Y:S01]  /*8010*/  SHF.R.S32.HI R12, RZ, 0x1f, R40 ;  /* 0x0000001fff0c7819 */ /* 0x000fe20000011428 */
[--C-:B------:R-:W-:Y:S01]  /*8020*/  @!P2 IMAD.X R49, R5, 0x1, R6.reuse, P5 ;  /* 0x000000010531a824 */ /* 0x100fe200028e0606 */
[-C--:B------:R-:W-:Y:S01]  /*8030*/  @!P1 IADD3 R42, P5, R4, R43.reuse, RZ ;  /* 0x0000002b042a9210 */ /* 0x080fe20007fbe0ff */
[----:B------:R-:W-:Y:S01]  /*8040*/  @!P2 IMAD.X R51, R3, 0x1, R6, P4 ;  /* 0x000000010333a824 */ /* 0x000fe200020e0606 */
[----:B------:R-:W-:Y:S01]  /*8050*/  SHF.L.U64.HI R12, R40, 0x1, R12 ;  /* 0x00000001280c7819 */ /* 0x000fe2000001020c */
[----:B------:R1:W5:Y:S01]  /*8060*/  @!P3 LD.E.64 R30, desc[UR38][R8.64] ;  /* 0x00000026081eb980 */ /* 0x000362000c101b00 */
[----:B------:R-:W-:Y:S02]  /*8070*/  SHF.R.S32.HI R13, RZ, 0x1f, R39 ;  /* 0x0000001fff0d7819 */ /* 0x000fe40000011427 */
[----:B------:R-:W-:-:S02]  /*8080*/  @!P1 IADD3 R46, P4, R0, R43, RZ ;  /* 0x0000002b002e9210 */ /* 0x000fc40007f9e0ff */
[----:B------:R-:W-:Y:S02]  /*8090*/  SHF.R.S32.HI R20, RZ, 0x1f, R38 ;  /* 0x0000001fff147819 */ /* 0x000fe40000011426 */
[----:B------:R-:W-:Y:S01]  /*80a0*/  SHF.L.U32 R21, R38, 0x1, RZ ;  /* 0x0000000126157819 */ /* 0x000fe200000006ff */
[----:B------:R-:W-:Y:S01]  /*80b0*/  @!P1 IMAD.X R47, R3, 0x1, R12, P4 ;  /* 0x00000001032f9824 */ /* 0x000fe200020e060c */
[----:B------:R-:W-:Y:S02]  /*80c0*/  @!P1 IADD3.X R43, R5, R12, RZ, P5, !PT ;  /* 0x0000000c052b9210 */ /* 0x000fe40002ffe4ff */
[----:B0-----:R-:W-:Y:S02]  /*80d0*/  CS2R R10, SRZ ;  /* 0x00000000000a7805 */ /* 0x001fe4000001ff00 */
[----:B------:R-:W-:Y:S01]  /*80e0*/  SHF.L.U64.HI R14, R39, 0x1, R13 ;  /* 0x00000001270e7819 */ /* 0x000fe2000001020d */
[----:B------:R-:W5:Y:S01]  /*80f0*/  @!P2 LD.E.64 R28, desc[UR38][R50.64] ;  /* 0x00000026321ca980 */ /* 0x000f62000c101b00 */
[----:B------:R-:W-:-:S02]  /*8100*/  @!P0 IADD3 R40, P5, R0, R7, RZ ;  /* 0x0000000700288210 */ /* 0x000fc40007fbe0ff */
[----:B------:R-:W-:Y:S02]  /*8110*/  ISETP.GE.AND P4, PT, R52, UR4, PT ;  /* 0x0000000434007c0c */ /* 0x000fe4000bf86270 */
[----:B-1----:R-:W-:Y:S02]  /*8120*/  CS2R R8, SRZ ;  /* 0x0000000000087805 */ /* 0x002fe4000001ff00 */
[----:B------:R-:W-:Y:S01]  /*8130*/  SHF.L.U64.HI R20, R38, 0x1, R20 ;  /* 0x0000000126147819 */ /* 0x000fe20000010214 */
[--C-:B------:R-:W-:Y:S01]  /*8140*/  @!P0 IMAD.X R41, R3, 0x1, R14.reuse, P5 ;  /* 0x0000000103298824 */ /* 0x100fe200028e060e */
[----:B------:R-:W-:Y:S01]  /*8150*/  @!P0 IADD3 R6, P5, R4, R7, RZ ;  /* 0x0000000704068210 */ /* 0x000fe20007fbe0ff */
[----:B------:R-:W5:Y:S04]  /*8160*/  @!P2 LD.E.64 R26, desc[UR38][R48.64] ;  /* 0x00000026301aa980 */ /* 0x000f68000c101b00 */
[----:B------:R-:W-:Y:S01]  /*8170*/  @!P0 IMAD.X R7, R5, 0x1, R14, P5 ;  /* 0x0000000105078824 */ /* 0x000fe200028e060e */
[----:B------:R-:W-:Y:S01]  /*8180*/  ISETP.GE.AND P5, PT, R38, UR4, PT ;  /* 0x0000000426007c0c */ /* 0x000fe2000bfa6270 */
[----:B------:R-:W5:Y:S01]  /*8190*/  @!P1 LD.E.64 R24, desc[UR38][R46.64] ;  /* 0x000000262e189980 */ /* 0x000f62000c101b00 */
[----:B------:R-:W-:-:S02]  /*81a0*/  @!P4 IMAD.MOV.U32 R12, RZ, RZ, R0 ;  /* 0x000000ffff0cc224 */ /* 0x000fc400078e0000 */
[----:B------:R-:W-:Y:S02]  /*81b0*/  @!P4 IMAD.MOV.U32 R13, RZ, RZ, R3 ;  /* 0x000000ffff0dc224 */ /* 0x000fe400078e0003 */
[----:B------:R-:W-:-:S04]  /*81c0*/  @!P4 IMAD.WIDE R14, R52, 0x2, R4 ;  /* 0x00000002340ec825 */ /* 0x000fc800078e0204 */
[----:B------:R-:W-:Y:S01]  /*81d0*/  @!P4 IMAD.WIDE R12, R52, 0x2, R12 ;  /* 0x00000002340cc825 */ /* 0x000fe200078e020c */
[----:B------:R0:W5:Y:S04]  /*81e0*/  @!P4 LD.E.64 R34, desc[UR38][R14.64] ;  /* 0x000000260e22c980 */ /* 0x000168000c101b00 */
[----:B------:R1:W5:Y:S01]  /*81f0*/  @!P4 LD.E.64 R36, desc[UR38][R12.64] ;  /* 0x000000260c24c980 */ /* 0x000362000c101b00 */
[----:B------:R-:W-:-:S05]  /*8200*/  @!P5 IADD3 R38, P4, R0, R21, RZ ;  /* 0x000000150026d210 */ /* 0x000fca0007f9e0ff */
[--C-:B------:R-:W-:Y:S01]  /*8210*/  @!P5 IMAD.X R39, R3, 0x1, R20.reuse, P4 ;  /* 0x000000010327d824 */ /* 0x100fe200020e0614 */
[----:B------:R-:W-:Y:S02]  /*8220*/  @!P5 IADD3 R4, P4, R4, R21, RZ ;  /* 0x000000150404d210 */ /* 0x000fe40007f9e0ff */
[----:B0-----:R-:W-:Y:S02]  /*8230*/  CS2R R14, SRZ ;  /* 0x00000000000e7805 */ /* 0x001fe4000001ff00 */
[----:B-1----:R-:W-:Y:S01]  /*8240*/  CS2R R12, SRZ ;  /* 0x00000000000c7805 */ /* 0x002fe2000001ff00 */
[----:B------:R0:W5:Y:S01]  /*8250*/  @!P5 LD.E.64 R10, desc[UR38][R38.64] ;  /* 0x00000026260ad980 */ /* 0x000162000c101b00 */
[----:B------:R-:W-:Y:S01]  /*8260*/  @!P5 IMAD.X R5, R5, 0x1, R20, P4 ;  /* 0x000000010505d824 */ /* 0x000fe200020e0614 */
[----:B------:R-:W-:Y:S02]  /*8270*/  CS2R R20, SRZ ;  /* 0x0000000000147805 */ /* 0x000fe4000001ff00 */
[----:B------:R0:W5:Y:S04]  /*8280*/  @!P0 LD.E.64 R14, desc[UR38][R40.64] ;  /* 0x00000026280e8980 */ /* 0x000168000c101b00 */
[----:B------:R0:W5:Y:S04]  /*8290*/  @!P1 LD.E.64 R20, desc[UR38][R42.64] ;  /* 0x000000262a149980 */ /* 0x000168000c101b00 */
[----:B------:R0:W5:Y:S04]  /*82a0*/  @!P0 LD.E.64 R12, desc[UR38][R6.64] ;  /* 0x00000026060c8980 */ /* 0x000168000c101b00 */
[----:B------:R0:W5:Y:S02]  /*82b0*/  @!P5 LD.E.64 R8, desc[UR38][R4.64] ;  /* 0x000000260408d980 */ /* 0x000164000c101b00 */
.L_x_2387:
[----:B------:R-:W-:Y:S05]  /*82c0*/  BSYNC B1 ;  /* 0x0000000000017941 */ /* 0x000fea0003800000 */
.L_x_2386:
[----:B------:R-:W-:Y:S01]  /*82d0*/  ULEA.HI UR4, UR37, UR37, URZ, 0x1 ;  /* 0x0000002525047291 */ /* 0x000fe2000f8f083f */
[----:B---3-5:R-:W-:Y:S01]  /*82e0*/  IMAD.MOV.U32 R3, RZ, RZ, R35 ;  /* 0x000000ffff037224 */ /* 0x028fe200078e0023 */
[----:B0-----:R-:W-:Y:S01]  /*82f0*/  MOV R4, R30 ;  /* 0x0000001e00047202 */ /* 0x001fe20000000f00 */
[----:B----4-:R-:W-:Y:S01]  /*8300*/  IMAD.MOV.U32 R0, RZ, RZ, R34 ;  /* 0x000000ffff007224 */ /* 0x010fe200078e0022 */
[----:B------:R-:W-:Y:S01]  /*8310*/  ULOP3.LUT UR4, UR4, 0xfffffffe, URZ, 0xc0, !UPT ;  /* 0xfffffffe04047892 */ /* 0x000fe2000f8ec03f */
[----:B------:R-:W-:Y:S01]  /*8320*/  VIMNMX R45, R45, 0xc0, PT ;  /* 0x000000c02d2d7848 */ /* 0x000fe20003fe0100 */
[----:B------:R-:W-:Y:S01]  /*8330*/  IMAD.MOV.U32 R5, RZ, RZ, R27 ;  /* 0x000000ffff057224 */ /* 0x000fe200078e001b */
[----:B------:R-:W-:Y:S01]  /*8340*/  PRMT R47, R47, 0x5410, R3 ;  /* 0x000054102f2f7816 */ /* 0x000fe20000000003 */
[----:B------:R-:W-:Y:S01]  /*8350*/  UIADD3 UR4, UR37, -UR4, URZ ;  /* 0x8000000425047290 */ /* 0x000fe2000fffe03f */
[----:B------:R-:W-:Y:S01]  /*8360*/  PRMT R58, R4, 0x7610, R58 ;  /* 0x00007610043a7816 */ /* 0x000fe2000000003a */
[----:B------:R-:W-:Y:S01]  /*8370*/  IMAD.MOV.U32 R4, RZ, RZ, R26 ;  /* 0x000000ffff047224 */ /* 0x000fe200078e001a */
[----:B------:R-:W-:Y:S01]  /*8380*/  PRMT R50, R0, 0x7610, R50 ;  /* 0x0000761000327816 */ /* 0x000fe20000000032 */
[----:B------:R-:W-:Y:S01]  /*8390*/  IMAD.MOV.U32 R0, RZ, RZ, R31 ;  /* 0x000000ffff007224 */ /* 0x000fe200078e001f */
[----:B------:R-:W-:Y:S01]  /*83a0*/  ISETP.GE.AND P1, PT, R154, R45, PT ;  /* 0x0000002d9a00720c */ /* 0x000fe20003f26270 */
[----:B------:R-:W-:Y:S01]  /*83b0*/  IMAD.U32 R3, RZ, RZ, UR4 ;  /* 0x00000004ff037e24 */ /* 0x000fe2000f8e00ff */
[----:B------:R-:W-:Y:S01]  /*83c0*/  PRMT R46, R4, 0x7610, R46 ;  /* 0x00007610042e7816 */ /* 0x000fe2000000002e */
[----:B------:R-:W-:Y:S01]  /*83d0*/  IMAD.MOV.U32 R4, RZ, RZ, R21 ;  /* 0x000000ffff047224 */ /* 0x000fe200078e0015 */
[----:B------:R-:W-:Y:S01]  /*83e0*/  PRMT R47, R0, 0x7610, R47 ;  /* 0x00007610002f7816 */ /* 0x000fe2000000002f */
[----:B------:R-:W-:Y:S01]  /*83f0*/  IMAD.MOV.U32 R6, RZ, RZ, R13 ;  /* 0x000000ffff067224 */ /* 0x000fe200078e000d */
[----:B------:R-:W-:Y:S01]  /*8400*/  SHF.L.U32 R3, R3, 0x1f, RZ ;  /* 0x0000001f03037819 */ /* 0x000fe200000006ff */
[----:B------:R-:W-:Y:S01]  /*8410*/  BSSY B1, `(.L_x_2388) ;  /* 0x000001e000017945 */ /* 0x000fe20003800000 */
[----:B------:R-:W-:Y:S01]  /*8420*/  PRMT R45, R45, 0x5410, R5 ;  /* 0x000054102d2d7816 */ /* 0x000fe20000000005 */
[----:B------:R-:W-:Y:S01]  /*8430*/  IMAD.MOV.U32 R5, RZ, RZ, R12 ;  /* 0x000000ffff057224 */ /* 0x000fe200078e000c */
[----:B------:R-:W0:Y:S01]  /*8440*/  SYNCS.PHASECHK.TRANS64.TRYWAIT P0, [R2+URZ+0x2d800], R3 ;  /* 0x02d80003020075a7 */ /* 0x000e22000800017f */
[----:B------:R-:W-:-:S03]  /*8450*/  MOV R0, R20 ;  /* 0x0000001400007202 */ /* 0x000fc60000000f00 */
[----:B------:R-:W-:Y:S01]  /*8460*/  PRMT R40, R5, 0x5410, R6 ;  /* 0x0000541005287816 */ /* 0x000fe20000000006 */
[----:B------:R-:W-:Y:S01]  /*8470*/  IMAD.MOV.U32 R5, RZ, RZ, R36 ;  /* 0x000000ffff057224 */ /* 0x000fe200078e0024 */
[----:B------:R-:W-:Y:S01]  /*8480*/  PRMT R42, R0, 0x5410, R4 ;  /* 0x00005410002a7816 */ /* 0x000fe20000000004 */
[----:B------:R-:W-:Y:S01]  /*8490*/  IMAD.MOV.U32 R0, RZ, RZ, R8 ;  /* 0x000000ffff007224 */ /* 0x000fe200078e0008 */
[----:B------:R-:W-:Y:S01]  /*84a0*/  MOV R4, R9 ;  /* 0x0000000900047202 */ /* 0x000fe20000000f00 */
[----:B------:R-:W-:Y:S01]  /*84b0*/  IMAD.MOV.U32 R6, RZ, RZ, R37 ;  /* 0x000000ffff067224 */ /* 0x000fe200078e0025 */
[----:B------:R-:W-:Y:S02]  /*84c0*/  PRMT R48, R5, 0x7610, R48 ;  /* 0x0000761005307816 */ /* 0x000fe40000000030 */
        /* <DEDUP_REMOVED lines=15> */
[----:B--2---:R-:W-:Y:S01]  /*85c0*/  PRMT R41, R5, 0x5410, R6 ;  /* 0x0000541005297816 */ /* 0x004fe20000000006 */
[----:B------:R-:W-:Y:S01]  /*85d0*/  IMAD.MOV.U32 R4, RZ, RZ, R11 ;  /* 0x000000ffff047224 */ /* 0x000fe200078e000b */
[----:B0-----:R-:W-:Y:S06]  /*85e0*/  @!P0 BRA `(.L_x_2389) ;  /* 0x0000016000248947 */ /* 0x001fec0003800000 */
.L_x_2607:
[----:B------:R-:W-:Y:S05]  /*85f0*/  BSYNC B1 ;  /* 0x0000000000017941 */ /* 0x000fea0003800000 */
.L_x_2388:
        /* <DEDUP_REMOVED lines=9> */
[----:B------:R-:W5:Y:S04]  /*8690*/  LDL R6, [R1+0x78] ;  /* 0x0000780001067983 */ /* 0x000f680000100800 */
[----:B------:R-:W5:Y:S01]  /*86a0*/  LDL R5, [R1+0x8c] ;  /* 0x00008c0001057983 */ /* 0x000f620000100800 */
[----:B------:R-:W-:Y:S01]  /*86b0*/  BSSY B1, `(.L_x_2391) ;  /* 0x0000035000017945 */ /* 0x000fe20003800000 */
[-C--:B--2---:R-:W-:Y:S01]  /*86c0*/  ISETP.GE.AND P6, PT, R54, R0.reuse, PT ;  /* 0x000000003600720c */ /* 0x084fe20003fc6270 */
[----:B0-----:R-:W-:Y:S01]  /*86d0*/  IMAD R3, R53, 0x2, R2 ;  /* 0x0000000235037824 */ /* 0x001fe200078e0202 */
[----:B---3--:R-:W-:-:S02]  /*86e0*/  ISETP.GE.AND P0, PT, R52, R0, PT ;  /* 0x000000003400720c */ /* 0x008fc40003f06270 */
[-C--:B----4-:R-:W-:Y:S02]  /*86f0*/  ISETP.GE.AND P1, PT, R51, R0.reuse, PT ;  /* 0x000000003300720c */ /* 0x090fe40003f26270 */
[-C--:B-----5:R-:W-:Y:S02]  /*8700*/  ISETP.GE.AND P2, PT, R49, R0.reuse, PT ;  /* 0x000000003100720c */ /* 0x0a0fe40003f46270 */
[-C--:B------:R-:W-:Y:S02]  /*8710*/  ISETP.GE.AND P3, PT, R7, R0.reuse, PT ;  /* 0x000000000700720c */ /* 0x080fe40003f66270 */
[----:B------:R-:W-:Y:S01]  /*8720*/  ISETP.GE.AND P4, PT, R6, R0, PT ;  /* 0x000000000600720c */ /* 0x000fe20003f86270 */
[----:B------:R-:W-:Y:S01]  /*8730*/  VIADD R0, R3, 0x20 ;  /* 0x0000002003007836 */ /* 0x000fe20000000000 */
        /* <DEDUP_REMOVED lines=44> */
.L_x_2392:
[----:B------:R-:W-:Y:S05]  /*8a00*/  BSYNC B1 ;  /* 0x0000000000017941 */ /* 0x000fea0003800000 */
.L_x_2391:
[----:B------:R-:W-:Y:S01]  /*8a10*/  BSSY B1, `(.L_x_2393) ;  /* 0x000002d000017945 */ /* 0x000fe20003800000 */
[----:B------:R-:W-:-:S03]  /*8a20*/  @P5 IADD3 R0, R3, -0x20, RZ ;  /* 0xffffffe003005810 */ /* 0x000fc60007ffe0ff */
        /* <DEDUP_REMOVED lines=43> */
.L_x_2394:
[----:B------:R-:W-:Y:S05]  /*8ce0*/  BSYNC B1 ;  /* 0x0000000000017941 */ /* 0x000fea0003800000 */
.L_x_2393:
        /* <DEDUP_REMOVED lines=44> */
.L_x_2396:
[----:B------:R-:W-:Y:S05]  /*8fb0*/  BSYNC B1 ;  /* 0x0000000000017941 */ /* 0x000fea0003800000 */
.L_x_2395:
        /* <DEDUP_REMOVED lines=44> */
.L_x_2398:
[----:B------:R-:W-:Y:S05]  /*9280*/  BSYNC B1 ;  /* 0x0000000000017941 */ /* 0x000fea0003800000 */
.L_x_2397:
        /* <DEDUP_REMOVED lines=44> */
.L_x_2400:
[----:B------:R-:W-:Y:S05]  /*9550*/  BSYNC B1 ;  /* 0x0000000000017941 */ /* 0x000fea0003800000 */
.L_x_2399:
        /* <DEDUP_REMOVED lines=44> */
.L_x_2384:
[----:B------:R-:W1:Y:S01]  /*9820*/  LDC R9, c[0x0][0x448] ;  /* 0x00011200ff097b82 */ /* 0x000e620000000800 */
[----:B------:R-:W-:Y:S01]  /*9830*/  ULDC.64 UR4, c[0x0][0x3f8] ;  /* 0x0000fe0000047ab9 */ /* 0x000fe20000000a00 */
[----:B------:R-:W-:Y:S01]  /*9840*/  ULDC.64 UR6, c[0x0][0x408] ;  /* 0x0001020000067ab9 */ /* 0x000fe20000000a00 */
[----:B------:R-:W-:Y:S01]  /*9850*/  MOV R7, R31 ;  /* 0x0000001f00077202 */ /* 0x000fe20000000f00 */
[----:B------:R-:W-:Y:S02]  /*9860*/  IMAD.MOV.U32 R4, RZ, RZ, R24 ;  /* 0x000000ffff047224 */ /* 0x000fe400078e0018 */
[----:B------:R-:W-:Y:S01]  /*9870*/  IMAD.MOV.U32 R6, RZ, RZ, R26 ;  /* 0x000000ffff067224 */ /* 0x000fe200078e001a */
[----:B-1----:R-:W-:-:S13]  /*9880*/  ISETP.NE.AND P0, PT, R9, 0x1, PT ;  /* 0x000000010900780c */ /* 0x002fda0003f05270 */
[----:B------:R-:W1:Y:S08]  /*9890*/  @P0 LDC R3, c[0x0][0x44c] ;  /* 0x00011300ff030b82 */ /* 0x000e700000000800 */
[----:B------:R-:W3:Y:S01]  /*98a0*/  @P0 LDC R5, c[0x0][0x450] ;  /* 0x00011400ff050b82 */ /* 0x000ee20000000800 */
[----:B-1----:R-:W-:-:S04]  /*98b0*/  @P0 IMAD.HI.U32 R0, R10, R3, RZ ;  /* 0x000000030a000227 */ /* 0x002fc800078e00ff */
[----:B------:R-:W-:Y:S01]  /*98c0*/  IMAD.MOV.U32 R3, RZ, RZ, R10 ;  /* 0x000000ffff037224 */ /* 0x000fe200078e000a */
[----:B---3--:R-:W-:Y:S01]  /*98d0*/  @P0 SHF.R.U32.HI R3, RZ, R5, R0 ;  /* 0x00000005ff030219 */ /* 0x008fe20000011600 */
[----:B------:R-:W-:-:S03]  /*98e0*/  IMAD.MOV.U32 R5, RZ, RZ, R29 ;  /* 0x000000ffff057224 */ /* 0x000fc600078e001d */
        /* <DEDUP_REMOVED lines=17> */
[----:B------:R1:W3:Y:S04]  /*9a00*/  SHFL.IDX PT, R3, R13, RZ, 0x1e1f ;  /* 0x001e1fff0d037589 */ /* 0x0002e800000e0000 */
[----:B------:R-:W4:Y:S04]  /*9a10*/  SHFL.IDX PT, R0, R0, RZ, 0x1e1f ;  /* 0x001e1fff00007589 */ /* 0x000f2800000e0000 */
[----:B------:R-:W0:Y:S04]  /*9a20*/  SHFL.IDX PT, R21, R21, RZ, 0x1e1f ;  /* 0x001e1fff15157589 */ /* 0x000e2800000e0000 */
[----:B-1----:R-:W0:Y:S02]  /*9a30*/  SHFL.IDX PT, R20, R20, RZ, 0x1e1f ;  /* 0x001e1fff14147589 */ /* 0x002e2400000e0000 */
.L_x_2613:
        /* <DEDUP_REMOVED lines=17> */
[----:B------:R-:W2:Y:S01]  /*9b50*/  LDL R36, [R1+0x4c] ;  /* 0x00004c0001247983 */ /* 0x000ea20000100800 */
[----:B------:R-:W-:-:S03]  /*9b60*/  ULDC UR4, c[0x0][0x3f4] ;  /* 0x0000fd0000047ab9 */ /* 0x000fc60000000800 */
[----:B------:R-:W2:Y:S01]  /*9b70*/  LDL R37, [R1+0x48] ;  /* 0x0000480001257983 */ /* 0x000ea20000100800 */
[C---:B------:R-:W-:Y:S01]  /*9b80*/  VIADD R5, R16.reuse, 0x20 ;  /* 0x0000002010057836 */ /* 0x040fe20000000000 */
[C---:B------:R-:W-:Y:S01]  /*9b90*/  ISETP.GE.AND P2, PT, R16.reuse, UR4, PT ;  /* 0x0000000410007c0c */ /* 0x040fe2000bf46270 */
[----:B------:R-:W-:-:S03]  /*9ba0*/  VIADD R4, R16, 0x10 ;  /* 0x0000001010047836 */ /* 0x000fc60000000000 */
[----:B------:R-:W-:Y:S02]  /*9bb0*/  ISETP.GE.AND P4, PT, R5, UR4, PT ;  /* 0x0000000405007c0c */ /* 0x000fe4000bf86270 */
[----:B------:R-:W-:Y:S01]  /*9bc0*/  ISETP.GE.AND P3, PT, R4, UR4, PT ;  /* 0x0000000404007c0c */ /* 0x000fe2000bf66270 */
[----:B----4-:R-:W-:Y:S02]  /*9bd0*/  IMAD.MOV.U32 R4, RZ, RZ, R0 ;  /* 0x000000ffff047224 */ /* 0x010fe400078e0000 */
[----:B---3--:R-:W-:-:S04]  /*9be0*/  IMAD.MOV.U32 R5, RZ, RZ, R3 ;  /* 0x000000ffff057224 */ /* 0x008fc800078e0003 */
[----:B------:R-:W-:-:S04]  /*9bf0*/  @!P2 SHF.L.U32 R39, R16, 0x1, RZ ;  /* 0x000000011027a819 */ /* 0x000fc800000006ff */
        /* <DEDUP_REMOVED lines=12> */
[----:B--2---:R-:W-:Y:S01]  /*9cc0*/  @!P4 IMAD.SHL.U32 R49, R36, 0x8, RZ ;  /* 0x000000082431c824 */ /* 0x004fe200078e00ff */
[----:B------:R-:W-:-:S02]  /*9cd0*/  @!P2 IADD3 R36, P0, R0, R39, RZ ;  /* 0x000000270024a210 */ /* 0x000fc40007f1e0ff */
[----:B------:R-:W-:Y:S01]  /*9ce0*/  @!P2 SHF.L.U64.HI R0, R16, 0x1, R17 ;  /* 0x000000011000a819 */ /* 0x000fe20000010211 */
[----:B------:R-:W-:Y:S02]  /*9cf0*/  @!P3 IMAD.SHL.U32 R43, R37, 0x8, RZ ;  /* 0x00000008252bb824 */ /* 0x000fe400078e00ff */
[----:B------:R-:W-:Y:S01]  /*9d00*/  @!P4 IMAD.WIDE R46, R49, 0x2, R4 ;  /* 0x00000002312ec825 */ /* 0x000fe200078e0204 */
[----:B------:R-:W-:-:S03]  /*9d10*/  @!P2 IADD3.X R37, R3, R0, RZ, P0, !PT ;  /* 0x000000000325a210 */ /* 0x000fc600007fe4ff */
[C---:B------:R-:W-:Y:S01]  /*9d20*/  @!P3 IMAD.WIDE R40, R43.reuse, 0x2, R4 ;  /* 0x000000022b28b825 */ /* 0x040fe200078e0204 */
[----:B------:R-:W-:Y:S01]  /*9d30*/  CS2R R4, SRZ ;  /* 0x0000000000047805 */ /* 0x000fe2000001ff00 */
[----:B------:R0:W5:Y:S02]  /*9d40*/  @!P4 LD.E.128 R32, desc[UR38][R46.64] ;  /* 0x000000262e20c980 */ /* 0x000164000c101d00 */
[--C-:B------:R-:W-:Y:S02]  /*9d50*/  @!P3 IMAD.WIDE R42, R43, 0x2, R20.reuse ;  /* 0x000000022b2ab825 */ /* 0x100fe400078e0214 */
[----:B------:R0:W5:Y:S02]  /*9d60*/  @!P3 LD.E.128 R28, desc[UR38][R40.64] ;  /* 0x00000026281cb980 */ /* 0x000164000c101d00 */
[----:B------:R-:W-:Y:S02]  /*9d70*/  @!P4 IMAD.WIDE R48, R49, 0x2, R20 ;  /* 0x000000023130c825 */ /* 0x000fe400078e0214 */
[----:B------:R0:W5:Y:S02]  /*9d80*/  @!P3 LD.E.128 R8, desc[UR38][R42.64] ;  /* 0x000000262a08b980 */ /* 0x000164000c101d00 */
[----:B------:R-:W-:-:S02]  /*9d90*/  @!P2 IMAD.X R39, R21, 0x1, R0, P1 ;  /* 0x000000011527a824 */ /* 0x000fc400008e0600 */
[----:B------:R0:W5:Y:S04]  /*9da0*/  @!P4 LD.E.128 R12, desc[UR38][R48.64] ;  /* 0x00000026300cc980 */ /* 0x000168000c101d00 */
[----:B------:R0:W5:Y:S04]  /*9db0*/  @!P2 LD.E.128 R24, desc[UR38][R36.64] ;  /* 0x000000262418a980 */ /* 0x000168000c101d00 */
[----:B------:R0:W5:Y:S02]  /*9dc0*/  @!P2 LD.E.128 R4, desc[UR38][R38.64] ;  /* 0x000000262604a980 */ /* 0x000164000c101d00 */
.L_x_2403:
[----:B------:R-:W-:Y:S05]  /*9dd0*/  BSYNC B1 ;  /* 0x0000000000017941 */ /* 0x000fea0003800000 */
.L_x_2402:
[----:B------:R-:W-:Y:S01]  /*9de0*/  ULEA.HI UR4, UR37, UR37, URZ, 0x1 ;  /* 0x0000002525047291 */ /* 0x000fe2000f8f083f */
[----:B---3-5:R-:W-:Y:S01]  /*9df0*/  IMAD.MOV.U32 R3, RZ, RZ, R5 ;  /* 0x000000ffff037224 */ /* 0x028fe200078e0005 */
[----:B0-----:R-:W-:Y:S01]  /*9e00*/  MOV R38, R29 ;  /* 0x0000001d00267202 */ /* 0x001fe20000000f00 */
[----:B----4-:R-:W-:Y:S01]  /*9e10*/  IMAD.MOV.U32 R0, RZ, RZ, R4 ;  /* 0x000000ffff007224 */ /* 0x010fe200078e0004 */
        /* <DEDUP_REMOVED lines=9> */
[----:B------:R-:W-:Y:S01]  /*9eb0*/  VIMNMX R45, R45, 0xc0, PT ;  /* 0x000000c02d2d7848 */ /* 0x000fe20003fe0100 */
[----:B------:R-:W-:Y:S01]  /*9ec0*/  IMAD.MOV.U32 R36, RZ, RZ, R13 ;  /* 0x000000ffff247224 */ /* 0x000fe200078e000d */
[----:B------:R-:W-:Y:S01]  /*9ed0*/  MOV R3, UR4 ;  /* 0x0000000400037c02 */ /* 0x000fe20008000f00 */
        /* <DEDUP_REMOVED lines=8> */
[----:B------:R-:W-:-:S02]  /*9f60*/  MOV R20, R11 ;  /* 0x0000000b00147202 */ /* 0x000fc40000000f00 */
        /* <DEDUP_REMOVED lines=13> */
[----:B------:R-:W-:Y:S01]  /*a040*/  ISETP.GE.AND P1, PT, R154, R45, PT ;  /* 0x0000002d9a00720c */ /* 0x000fe20003f26270 */
[----:B------:R-:W-:-:S03]  /*a050*/  IMAD.MOV.U32 R38, RZ, RZ, R33 ;  /* 0x000000ffff267224 */ /* 0x000fc600078e0021 */
[----:B------:R-:W-:Y:S01]  /*a060*/  PRMT R66, R21, 0x5410, R36 ;  /* 0x0000541015427816 */ /* 0x000fe20000000024 */
[----:B------:R-:W-:Y:S02]  /*a070*/  IMAD.MOV.U32 R21, RZ, RZ, R30 ;  /* 0x000000ffff157224 */ /* 0x000fe400078e001e */
[----:B------:R-:W-:-:S05]  /*a080*/  IMAD.MOV.U32 R36, RZ, RZ, R31 ;  /* 0x000000ffff247224 */ /* 0x000fca00078e001f */
[----:B------:R-:W-:Y:S02]  /*a090*/  PRMT R50, R21, 0x5410, R36 ;  /* 0x0000541015327816 */ /* 0x000fe40000000024 */
[----:B------:R-:W-:Y:S01]  /*a0a0*/  PRMT R21, R37, 0x5410, R38 ;  /* 0x0000541025157816 */ /* 0x000fe20000000026 */
[----:B------:R-:W-:Y:S01]  /*a0b0*/  IMAD.MOV.U32 R37, RZ, RZ, R35 ;  /* 0x000000ffff257224 */ /* 0x000fe200078e0023 */
[----:B------:R-:W-:Y:S01]  /*a0c0*/  MOV R36, R34 ;  /* 0x0000002200247202 */ /* 0x000fe20000000f00 */
[----:B0-----:R-:W-:Y:S06]  /*a0d0*/  @!P0 BRA `(.L_x_2405) ;  /* 0x0000014400ec8947 */ /* 0x001fec0003800000 */
.L_x_2614:
[----:B------:R-:W-:Y:S05]  /*a0e0*/  BSYNC B1 ;  /* 0x0000000000017941 */ /* 0x000fea0003800000 */
.L_x_2404:
        /* <DEDUP_REMOVED lines=12> */
[----:B-1----:R-:W-:Y:S05]  /*a1b0*/  @P0 BRA `(.L_x_2407) ;  /* 0x0000000400900947 */ /* 0x002fea0003800000 */
[----:B------:R-:W3:Y:S01]  /*a1c0*/  LDL R71, [R1+0xa8] ;  /* 0x0000a80001477983 */ /* 0x000ee20000100800 */
        /* <DEDUP_REMOVED lines=10> */
[----:B-----5:R-:W-:-:S03]  /*a270*/  LOP3.LUT R36, R70, 0x18, R36, 0xf8, !PT ;  /* 0x0000001846247812 */ /* 0x020fc600078ef824 */
[----:B------:R-:W-:Y:S01]  /*a280*/  IMAD R40, R37, 0x1800, R69 ;  /* 0x0000180025287824 */ /* 0x000fe200078e0245 */
[----:B--2---:R-:W-:-:S05]  /*a290*/  LOP3.LUT R41, R36, R67, RZ, 0x3c, !PT ;  /* 0x0000004324297212 */ /* 0x004fca00078e3cff */
[----:B------:R-:W-:-:S04]  /*a2a0*/  IMAD.IADD R41, R40, 0x1, R41 ;  /* 0x0000000128297824 */ /* 0x000fc800078e0229 */
[----:B------:R-:W-:-:S05]  /*a2b0*/  IMAD R46, R41, 0x2, R2 ;  /* 0x00000002292e7824 */ /* 0x000fca00078e0202 */
[----:B------:R-:W0:Y:S01]  /*a2c0*/  LDS.128 R40, [R46+0xc400] ;  /* 0x00c400002e287984 */ /* 0x000e220000000c00 */
[--C-:B------:R-:W-:Y:S02]  /*a2d0*/  SHF.R.U64 R24, R24, 0x10, R25.reuse ;  /* 0x0000001018187819 */ /* 0x100fe40000001219 */
[----:B------:R-:W-:Y:S02]  /*a2e0*/  SHF.R.U32.HI R56, RZ, 0x10, R25 ;  /* 0x00000010ff387819 */ /* 0x000fe40000011619 */
[--C-:B------:R-:W-:Y:S02]  /*a2f0*/  SHF.R.U64 R25, R4, 0x10, R5.reuse ;  /* 0x0000001004197819 */ /* 0x100fe40000001205 */
[----:B------:R-:W-:Y:S01]  /*a300*/  SHF.R.U32.HI R60, RZ, 0x10, R5 ;  /* 0x00000010ff3c7819 */ /* 0x000fe20000011605 */
[----:B------:R-:W-:Y:S01]  /*a310*/  HADD2.F32 R59, -RZ, R59.H0_H0 ;  /* 0x2000003bff3b7230 */ /* 0x000fe20000004100 */
[----:B------:R-:W-:Y:S01]  /*a320*/  SHF.R.U64 R5, R6, 0x10, R7 ;  /* 0x0000001006057819 */ /* 0x000fe20000001207 */
[----:B------:R-:W-:Y:S01]  /*a330*/  HADD2.F32 R57, -RZ, R57.H0_H0 ;  /* 0x20000039ff397230 */ /* 0x000fe20000004100 */
[----:B------:R-:W-:Y:S01]  /*a340*/  SHF.R.U64 R4, R26, 0x10, R27 ;  /* 0x000000101a047819 */ /* 0x000fe2000000121b */
[----:B------:R-:W-:-:S02]  /*a350*/  HADD2.F32 R60, -RZ, R60.H0_H0 ;  /* 0x2000003cff3c7230 */ /* 0x000fc40000004100 */
[----:B------:R-:W-:Y:S01]  /*a360*/  HADD2.F32 R58, -RZ, R58.H0_H0 ;  /* 0x2000003aff3a7230 */ /* 0x000fe20000004100 */
[----:B------:R-:W-:Y:S02]  /*a370*/  SHF.R.U32.HI R27, RZ, 0x10, R27 ;  /* 0x00000010ff1b7819 */ /* 0x000fe4000001161b */
[----:B------:R-:W-:Y:S01]  /*a380*/  SHF.R.U32.HI R65, RZ, 0x10, R7 ;  /* 0x00000010ff417819 */ /* 0x000fe20000011607 */
[--C-:B0-----:R-:W-:Y:S02]  /*a390*/  HADD2.F32 R6, -RZ, R41.reuse.H0_H0 ;  /* 0x20000029ff067230 */ /* 0x101fe40000004100 */
[----:B------:R-:W-:-:S03]  /*a3a0*/  HADD2.F32 R41, -RZ, R41.H1_H1 ;  /* 0x30000029ff297230 */ /* 0x000fc60000004100 */
[C---:B------:R-:W-:Y:S01]  /*a3b0*/  FMUL.FTZ R61, R6.reuse, R59 ;  /* 0x0000003b063d7220 */ /* 0x040fe20000410000 */
[----:B------:R-:W-:Y:S01]  /*a3c0*/  FMUL.FTZ R63, R6, R57 ;  /* 0x00000039063f7220 */ /* 0x000fe20000410000 */
[----:B------:R-:W-:Y:S02]  /*a3d0*/  HADD2.F32 R53, -RZ, R40.H0_H0 ;  /* 0x20000028ff357230 */ /* 0x000fe40000004100 */
[----:B------:R-:W-:Y:S02]  /*a3e0*/  HADD2.F32 R54, -RZ, R42.H0_H0 ;  /* 0x2000002aff367230 */ /* 0x000fe40000004100 */
[--C-:B------:R-:W-:Y:S02]  /*a3f0*/  HADD2.F32 R55, -RZ, R43.reuse.H0_H0 ;  /* 0x2000002bff377230 */ /* 0x100fe40000004100 */
[----:B------:R-:W-:Y:S02]  /*a400*/  HADD2.F32 R43, -RZ, R43.H1_H1 ;  /* 0x3000002bff2b7230 */ /* 0x000fe40000004100 */
[----:B------:R-:W-:-:S02]  /*a410*/  HADD2.F32 R40, -RZ, R40.H1_H1 ;  /* 0x30000028ff287230 */ /* 0x000fc40000004100 */
[----:B------:R-:W-:Y:S02]  /*a420*/  HADD2.F32 R42, -RZ, R42.H1_H1 ;  /* 0x3000002aff2a7230 */ /* 0x000fe40000004100 */
[----:B------:R-:W-:Y:S01]  /*a430*/  HADD2.F32 R25, -RZ, R25.H0_H0 ;  /* 0x20000019ff197230 */ /* 0x000fe20000004100 */
[----:B---3--:R-:W0:Y:S02]  /*a440*/  LDS.128 R36, [R71] ;  /* 0x0000000047247984 */ /* 0x008e240000000c00 */
[--C-:B0-----:R-:W-:Y:S02]  /*a450*/  HADD2.F32 R26, -RZ, R37.reuse.H0_H0 ;  /* 0x20000025ff1a7230 */ /* 0x101fe40000004100 */
[----:B------:R-:W-:-:S03]  /*a460*/  HADD2.F32 R52, -RZ, R37.H1_H1 ;  /* 0x30000025ff347230 */ /* 0x000fc60000004100 */
[C---:B------:R-:W-:Y:S01]  /*a470*/  FFMA.FTZ R6, R26.reuse, R57, -R61 ;  /* 0x000000391a067223 */ /* 0x040fe2000001083d */
[----:B------:R-:W-:Y:S02]  /*a480*/  HADD2.F32 R57, -RZ, R56.H0_H0 ;  /* 0x20000038ff397230 */ /* 0x000fe40000004100 */
[C---:B------:R-:W-:Y:S01]  /*a490*/  FMUL.FTZ R61, R41.reuse, R60 ;  /* 0x0000003c293d7220 */ /* 0x040fe20000410000 */
[----:B------:R-:W-:Y:S02]  /*a4a0*/  HADD2.F32 R56, -RZ, R62.H0_H0 ;  /* 0x2000003eff387230 */ /* 0x000fe40000004100 */
[----:B------:R-:W-:Y:S01]  /*a4b0*/  FFMA.FTZ R26, R26, R59, R63 ;  /* 0x0000003b1a1a7223 */ /* 0x000fe2000001003f */
[----:B------:R-:W-:Y:S02]  /*a4c0*/  HADD2.F32 R51, -RZ, R36.H0_H0 ;  /* 0x20000024ff337230 */ /* 0x000fe40000004100 */
[-C--:B------:R-:W-:Y:S01]  /*a4d0*/  FMUL.FTZ R59, R41, R57.reuse ;  /* 0x00000039293b7220 */ /* 0x080fe20000410000 */
[----:B------:R-:W-:Y:S01]  /*a4e0*/  FFMA.FTZ R41, R52, R57, -R61 ;  /* 0x0000003934297223 */ /* 0x000fe2000001083d */
[----:B------:R-:W-:Y:S01]  /*a4f0*/  FMUL.FTZ R62, R53, R58 ;  /* 0x0000003a353e7220 */ /* 0x000fe20000410000 */
[----:B------:R-:W-:-:S02]  /*a500*/  HADD2.F32 R57, -RZ, R64.H0_H0 ;  /* 0x20000040ff397230 */ /* 0x000fc40000004100 */
[----:B------:R-:W-:Y:S01]  /*a510*/  FMUL.FTZ R53, R53, R56 ;  /* 0x0000003835357220 */ /* 0x000fe20000410000 */
[----:B------:R-:W-:Y:S01]  /*a520*/  FFMA.FTZ R59, R52, R60, R59 ;  /* 0x0000003c343b7223 */ /* 0x000fe2000001003b */
[----:B------:R-:W-:Y:S02]  /*a530*/  HADD2.F32 R37, -RZ, R38.H0_H0 ;  /* 0x20000026ff257230 */ /* 0x000fe40000004100 */
[C---:B------:R-:W-:Y:S01]  /*a540*/  FFMA.FTZ R62, R51.reuse, R56, -R62 ;  /* 0x00000038333e7223 */ /* 0x040fe2000001083e */
[----:B------:R-:W-:Y:S02]  /*a550*/  HADD2.F32 R52, -RZ, R66.H0_H0 ;  /* 0x20000042ff347230 */ /* 0x000fe40000004100 */
[----:B------:R-:W-:Y:S01]  /*a560*/  FFMA.FTZ R53, R51, R58, R53 ;  /* 0x0000003a33357223 */ /* 0x000fe20000010035 */
[----:B------:R-:W-:Y:S01]  /*a570*/  FMUL.FTZ R60, R54, R57 ;  /* 0x00000039363c7220 */ /* 0x000fe20000410000 */
[----:B------:R-:W-:Y:S02]  /*a580*/  HADD2.F32 R58, -RZ, R64.H1_H1 ;  /* 0x30000040ff3a7230 */ /* 0x000fe40000004100 */
[----:B------:R-:W-:-:S02]  /*a590*/  HADD2.F32 R56, -RZ, R66.H1_H1 ;  /* 0x30000042ff387230 */ /* 0x000fc40000004100 */
[-C--:B------:R-:W-:Y:S01]  /*a5a0*/  FMUL.FTZ R64, R54, R52.reuse ;  /* 0x0000003436407220 */ /* 0x080fe20000410000 */
[----:B------:R-:W-:Y:S02]  /*a5b0*/  HADD2.F32 R7, -RZ, R39.H0_H0 ;  /* 0x20000027ff077230 */ /* 0x000fe40000004100 */
[----:B------:R-:W-:Y:S01]  /*a5c0*/  FFMA.FTZ R60, R37, R52, -R60 ;  /* 0x00000034253c7223 */ /* 0x000fe2000001083c */
[----:B------:R-:W-:Y:S02]  /*a5d0*/  HADD2.F32 R54, -RZ, R65.H0_H0 ;  /* 0x20000041ff367230 */ /* 0x000fe40000004100 */
[C---:B------:R-:W-:Y:S01]  /*a5e0*/  FMUL.FTZ R66, R55.reuse, R58 ;  /* 0x0000003a37427220 */ /* 0x040fe20000410000 */
[----:B------:R-:W-:Y:S02]  /*a5f0*/  HADD2.F32 R52, -RZ, R27.H0_H0 ;  /* 0x2000001bff347230 */ /* 0x000fe40000004100 */
[----:B------:R-:W-:Y:S01]  /*a600*/  FMUL.FTZ R55, R55, R56 ;  /* 0x0000003837377220 */ /* 0x000fe20000410000 */
[----:B------:R-:W-:-:S02]  /*a610*/  HADD2.F32 R39, -RZ, R39.H1_H1 ;  /* 0x30000027ff277230 */ /* 0x000fc40000004100 */
[----:B------:R-:W-:Y:S01]  /*a620*/  FFMA.FTZ R66, R7, R56, -R66 ;  /* 0x0000003807427223 */ /* 0x000fe20000010842 */
[----:B------:R-:W-:Y:S01]  /*a630*/  FMUL.FTZ R68, R43, R54 ;  /* 0x000000362b447220 */ /* 0x000fe20000410000 */
[----:B------:R-:W-:Y:S01]  /*a640*/  FFMA.FTZ R55, R7, R58, R55 ;  /* 0x0000003a07377223 */ /* 0x000fe20000010037 */
[----:B------:R-:W-:Y:S01]  /*a650*/  FMUL.FTZ R56, R43, R52 ;  /* 0x000000342b387220 */ /* 0x000fe20000410000 */
[----:B------:R-:W-:Y:S02]  /*a660*/  HADD2.F32 R27, -RZ, R5.H0_H0 ;  /* 0x20000005ff1b7230 */ /* 0x000fe40000004100 */
[----:B------:R-:W-:Y:S02]  /*a670*/  HADD2.F32 R7, -RZ, R24.H0_H0 ;  /* 0x20000018ff077230 */ /* 0x000fe40000004100 */
[----:B------:R-:W-:Y:S02]  /*a680*/  HADD2.F32 R5, -RZ, R4.H0_H0 ;  /* 0x20000004ff057230 */ /* 0x000fe40000004100 */
[----:B------:R-:W-:Y:S01]  /*a690*/  FFMA.FTZ R64, R37, R57, R64 ;  /* 0x0000003925407223 */ /* 0x000fe20000010040 */
[----:B------:R-:W-:-:S02]  /*a6a0*/  HADD2.F32 R36, -RZ, R36.H1_H1 ;  /* 0x30000024ff247230 */ /* 0x000fc40000004100 */
[C---:B------:R-:W-:Y:S01]  /*a6b0*/  FFMA.FTZ R51, R39.reuse, R52, -R68 ;  /* 0x0000003427337223 */ /* 0x040fe20000010844 */
[----:B------:R-:W-:Y:S02]  /*a6c0*/  HADD2.F32 R38, -RZ, R38.H1_H1 ;  /* 0x30000026ff267230 */ /* 0x000fe40000004100 */
[----:B------:R-:W-:Y:S01]  /*a6d0*/  FFMA.FTZ R56, R39, R54, R56 ;  /* 0x0000003627387223 */ /* 0x000fe20000010038 */
        /* <DEDUP_REMOVED lines=18> */
.L_x_2407:
[----:B------:R-:W-:Y:S05]  /*a800*/  BSYNC B1 ;  /* 0x0000000000017941 */ /* 0x000fea0003800000 */
.L_x_2406:
[----:B------:R-:W-:Y:S04]  /*a810*/  BSSY B1, `(.L_x_2408) ;  /* 0x0000062000017945 */ /* 0x000fe80003800000 */
[----:B------:R-:W-:Y:S05]  /*a820*/  @P1 BRA `(.L_x_2409) ;  /* 0x0000000400801947 */ /* 0x000fea0003800000 */
[----:B0-----:R-:W3:Y:S04]  /*a830*/  LDL R4, [R1+0x48] ;  /* 0x0000480001047983 */ /* 0x001ee80000100800 */
[----:B------:R-:W4:Y:S01]  /*a840*/  LDL R59, [R1+0xa4] ;  /* 0x0000a400013b7983 */ /* 0x000f220000100800 */
[----:B------:R-:W-:Y:S01]  /*a850*/  SHF.R.U64 R55, R8, 0x10, R9 ;  /* 0x0000001008377819 */ /* 0x000fe20000001209 */
[----:B--2---:R-:W-:Y:S01]  /*a860*/  HADD2.F32 R41, -RZ, R47.H1_H1 ;  /* 0x3000002fff297230 */ /* 0x004fe20000004100 */
[----:B------:R-:W-:Y:S01]  /*a870*/  SHF.R.U64 R8, R30, 0x10, R31 ;  /* 0x000000101e087819 */ /* 0x000fe2000000121f */
[----:B------:R-:W-:Y:S01]  /*a880*/  HADD2.F32 R39, -RZ, R49.H1_H1 ;  /* 0x30000031ff277230 */ /* 0x000fe20000004100 */
[----:B------:R-:W-:Y:S02]  /*a890*/  SHF.R.U32.HI R42, RZ, 0x10, R9 ;  /* 0x00000010ff2a7819 */ /* 0x000fe40000011609 */
[----:B------:R-:W-:-:S02]  /*a8a0*/  SHF.R.U32.HI R46, RZ, 0x10, R29 ;  /* 0x00000010ff2e7819 */ /* 0x000fc4000001161d */
[----:B------:R-:W-:Y:S01]  /*a8b0*/  SHF.R.U32.HI R57, RZ, 0x10, R31 ;  /* 0x00000010ff397819 */ /* 0x000fe2000001161f */
[----:B------:R-:W-:Y:S01]  /*a8c0*/  HADD2.F32 R42, -RZ, R42.H0_H0 ;  /* 0x2000002aff2a7230 */ /* 0x000fe20000004100 */
[--C-:B------:R-:W-:Y:S02]  /*a8d0*/  SHF.R.U64 R53, R10, 0x10, R11.reuse ;  /* 0x000000100a357819 */ /* 0x100fe4000000120b */
[----:B------:R-:W-:Y:S02]  /*a8e0*/  SHF.R.U32.HI R51, RZ, 0x10, R11 ;  /* 0x00000010ff337819 */ /* 0x000fe4000001160b */
[----:B------:R-:W-:Y:S02]  /*a8f0*/  SHF.R.U64 R28, R28, 0x10, R29 ;  /* 0x000000101c1c7819 */ /* 0x000fe4000000121d */
[----:B---3--:R-:W-:-:S04]  /*a900*/  LEA.HI R4, R3, R4, RZ, 0x1d ;  /* 0x0000000403047211 */ /* 0x008fc800078fe8ff */
[----:B------:R-:W-:-:S04]  /*a910*/  SHF.R.S32.HI R5, RZ, 0x1f, R4 ;  /* 0x0000001fff057819 */ /* 0x000fc80000011404 */
[----:B------:R-:W-:Y:S01]  /*a920*/  LEA.HI R5, R5, R4, RZ, 0x2 ;  /* 0x0000000405057211 */ /* 0x000fe200078f10ff */
[----:B------:R-:W-:-:S03]  /*a930*/  IMAD.SHL.U32 R4, R4, 0x8, RZ ;  /* 0x0000000804047824 */ /* 0x000fc600078e00ff */
[----:B------:R-:W-:Y:S02]  /*a940*/  SHF.R.S32.HI R5, RZ, 0x2, R5 ;  /* 0x00000002ff057819 */ /* 0x000fe40000011405 */
[----:B-----5:R-:W-:-:S03]  /*a950*/  LOP3.LUT R4, R70, 0x18, R4, 0xf8, !PT ;  /* 0x0000001846047812 */ /* 0x020fc600078ef804 */
[----:B------:R-:W-:Y:S01]  /*a960*/  IMAD R24, R5, 0x1800, R69 ;  /* 0x0000180005187824 */ /* 0x000fe200078e0245 */
[----:B------:R-:W-:Y:S02]  /*a970*/  LOP3.LUT R25, R4, R67, RZ, 0x3c, !PT ;  /* 0x0000004304197212 */ /* 0x000fe400078e3cff */
[----:B----4-:R-:W0:Y:S02]  /*a980*/  LDS.128 R4, [R59] ;  /* 0x000000003b047984 */ /* 0x010e240000000c00 */
[----:B------:R-:W-:-:S05]  /*a990*/  IADD3 R25, R24, R25, RZ ;  /* 0x0000001918197210 */ /* 0x000fca0007ffe0ff */
        /* <DEDUP_REMOVED lines=13> */
[----:B------:R-:W-:Y:S02]  /*aa70*/  HADD2.F32 R37, -RZ, R26.H0_H0 ;  /* 0x2000001aff257230 */ /* 0x000fe40000004100 */
[----:B------:R-:W-:Y:S01]  /*aa80*/  FFMA.FTZ R43, R9, R39, -R40 ;  /* 0x00000027092b7223 */ /* 0x000fe20000010828 */
[----:B------:R-:W-:-:S02]  /*aa90*/  HADD2.F32 R39, -RZ, R46.H0_H0 ;  /* 0x2000002eff277230 */ /* 0x000fc40000004100 */
[----:B------:R-:W-:Y:S01]  /*aaa0*/  FFMA.FTZ R41, R9, R41, R30 ;  /* 0x0000002909297223 */ /* 0x000fe2000001001e */
[----:B------:R-:W-:Y:S02]  /*aab0*/  HADD2.F32 R40, -RZ, R47.H0_H0 ;  /* 0x2000002fff287230 */ /* 0x000fe40000004100 */
[C---:B------:R-:W-:Y:S01]  /*aac0*/  FMUL.FTZ R47, R31.reuse, R42 ;  /* 0x0000002a1f2f7220 */ /* 0x040fe20000410000 */
[----:B------:R-:W-:Y:S02]  /*aad0*/  HADD2.F32 R30, -RZ, R49.H0_H0 ;  /* 0x20000031ff1e7230 */ /* 0x000fe40000004100 */
[-C--:B------:R-:W-:Y:S01]  /*aae0*/  FMUL.FTZ R31, R31, R39.reuse ;  /* 0x000000271f1f7220 */ /* 0x080fe20000410000 */
[----:B------:R-:W-:Y:S02]  /*aaf0*/  HADD2.F32 R46, -RZ, R48.H0_H0 ;  /* 0x20000030ff2e7230 */ /* 0x000fe40000004100 */
[C---:B------:R-:W-:Y:S01]  /*ab00*/  FMUL.FTZ R52, R25.reuse, R40 ;  /* 0x0000002819347220 */ /* 0x040fe20000410000 */
[C---:B------:R-:W-:Y:S01]  /*ab10*/  FFMA.FTZ R54, R10.reuse, R39, -R47 ;  /* 0x000000270a367223 */ /* 0x040fe2000001082f */
[----:B------:R-:W-:Y:S01]  /*ab20*/  FFMA.FTZ R42, R10, R42, R31 ;  /* 0x0000002a0a2a7223 */ /* 0x000fe2000001001f */
[-C--:B------:R-:W-:Y:S01]  /*ab30*/  FMUL.FTZ R25, R25, R30.reuse ;  /* 0x0000001e19197220 */ /* 0x080fe20000410000 */
[----:B------:R-:W-:Y:S01]  /*ab40*/  FFMA.FTZ R52, R5, R30, -R52 ;  /* 0x0000001e05347223 */ /* 0x000fe20000010834 */
[----:B------:R-:W-:-:S02]  /*ab50*/  HADD2.F32 R10, -RZ, R50.H0_H0 ;  /* 0x20000032ff0a7230 */ /* 0x000fc40000004100 */
[----:B------:R-:W-:Y:S01]  /*ab60*/  FMUL.FTZ R30, R37, R46 ;  /* 0x0000002e251e7220 */ /* 0x000fe20000410000 */
[--C-:B------:R-:W-:Y:S02]  /*ab70*/  HADD2.F32 R38, -RZ, R27.reuse.H0_H0 ;  /* 0x2000001bff267230 */ /* 0x100fe40000004100 */
[----:B------:R-:W-:Y:S01]  /*ab80*/  FFMA.FTZ R40, R5, R40, R25 ;  /* 0x0000002805287223 */ /* 0x000fe20000010019 */
[----:B------:R-:W-:Y:S02]  /*ab90*/  HADD2.F32 R50, -RZ, R50.H1_H1 ;  /* 0x30000032ff327230 */ /* 0x000fe40000004100 */
[-C--:B------:R-:W-:Y:S01]  /*aba0*/  FMUL.FTZ R56, R37, R10.reuse ;  /* 0x0000000a25387220 */ /* 0x080fe20000410000 */
[----:B------:R-:W-:Y:S02]  /*abb0*/  HADD2.F32 R48, -RZ, R48.H1_H1 ;  /* 0x30000030ff307230 */ /* 0x000fe40000004100 */
[----:B------:R-:W-:Y:S01]  /*abc0*/  FFMA.FTZ R31, R11, R10, -R30 ;  /* 0x0000000a0b1f7223 */ /* 0x000fe2000001081e */
[----:B------:R-:W-:-:S02]  /*abd0*/  HADD2.F32 R27, -RZ, R27.H1_H1 ;  /* 0x3000001bff1b7230 */ /* 0x000fc40000004100 */
[C---:B------:R-:W-:Y:S01]  /*abe0*/  FMUL.FTZ R5, R38.reuse, R50 ;  /* 0x0000003226057220 */ /* 0x040fe20000410000 */
[----:B------:R-:W-:Y:S02]  /*abf0*/  HADD2.F32 R30, -RZ, R51.H0_H0 ;  /* 0x20000033ff1e7230 */ /* 0x000fe40000004100 */
[----:B------:R-:W-:Y:S01]  /*ac00*/  FMUL.FTZ R58, R38, R48 ;  /* 0x00000030263a7220 */ /* 0x000fe20000410000 */
[----:B------:R-:W-:Y:S02]  /*ac10*/  HADD2.F32 R10, -RZ, R57.H0_H0 ;  /* 0x20000039ff0a7230 */ /* 0x000fe40000004100 */
[----:B------:R-:W-:Y:S01]  /*ac20*/  FFMA.FTZ R56, R11, R46, R56 ;  /* 0x0000002e0b387223 */ /* 0x000fe20000010038 */
[----:B------:R-:W-:Y:S02]  /*ac30*/  HADD2.F32 R24, -RZ, R24.H1_H1 ;  /* 0x30000018ff187230 */ /* 0x000fe40000004100 */
[----:B------:R-:W-:Y:S01]  /*ac40*/  FMUL.FTZ R38, R27, R30 ;  /* 0x0000001e1b267220 */ /* 0x000fe20000410000 */
[----:B------:R-:W-:-:S02]  /*ac50*/  HADD2.F32 R26, -RZ, R26.H1_H1 ;  /* 0x3000001aff1a7230 */ /* 0x000fc40000004100 */
[----:B------:R-:W-:Y:S01]  /*ac60*/  FFMA.FTZ R48, R29, R48, R5 ;  /* 0x000000301d307223 */ /* 0x000fe20000010005 */
[-C--:B------:R-:W-:Y:S01]  /*ac70*/  FMUL.FTZ R46, R27, R10.reuse ;  /* 0x0000000a1b2e7220 */ /* 0x080fe20000410000 */
[----:B------:R-:W-:Y:S02]  /*ac80*/  HADD2.F32 R11, -RZ, R55.H0_H0 ;  /* 0x20000037ff0b7230 */ /* 0x000fe40000004100 */
[C---:B------:R-:W-:Y:S01]  /*ac90*/  FFMA.FTZ R39, R7.reuse, R10, -R38 ;  /* 0x0000000a07277223 */ /* 0x040fe20000010826 */
[----:B------:R-:W-:Y:S02]  /*aca0*/  HADD2.F32 R25, -RZ, R53.H0_H0 ;  /* 0x20000035ff197230 */ /* 0x000fe40000004100 */
[----:B------:R-:W-:Y:S01]  /*acb0*/  FFMA.FTZ R47, R7, R30, R46 ;  /* 0x0000001e072f7223 */ /* 0x000fe2000001002e */
[----:B------:R-:W-:Y:S02]  /*acc0*/  HADD2.F32 R5, -RZ, R28.H0_H0 ;  /* 0x2000001cff057230 */ /* 0x000fe40000004100 */
[----:B------:R-:W-:Y:S01]  /*acd0*/  FMUL.FTZ R7, R24, R11 ;  /* 0x0000000b18077220 */ /* 0x000fe20000410000 */
[----:B------:R-:W-:-:S02]  /*ace0*/  HADD2.F32 R9, -RZ, R8.H0_H0 ;  /* 0x20000008ff097230 */ /* 0x000fc40000004100 */
[----:B------:R-:W-:Y:S01]  /*acf0*/  FMUL.FTZ R37, R26, R25 ;  /* 0x000000191a257220 */ /* 0x000fe20000410000 */
[----:B------:R-:W-:Y:S02]  /*ad00*/  HADD2.F32 R4, -RZ, R4.H1_H1 ;  /* 0x30000004ff047230 */ /* 0x000fe40000004100 */
[----:B------:R-:W-:Y:S01]  /*ad10*/  FMUL.FTZ R24, R24, R5 ;  /* 0x0000000518187220 */ /* 0x000fe20000410000 */
[----:B------:R-:W-:Y:S02]  /*ad20*/  HADD2.F32 R6, -RZ, R6.H1_H1 ;  /* 0x30000006ff067230 */ /* 0x000fe40000004100 */
[----:B------:R-:W-:Y:S01]  /*ad30*/  FMUL.FTZ R26, R26, R9 ;  /* 0x000000091a1a7220 */ /* 0x000fe20000410000 */
[----:B------:R-:W-:Y:S01]  /*ad40*/  FFMA.FTZ R58, R29, R50, -R58 ;  /* 0x000000321d3a7223 */ /* 0x000fe2000001083a */
[C---:B------:R-:W-:Y:S01]  /*ad50*/  FFMA.FTZ R27, R4.reuse, R5, -R7 ;  /* 0x00000005041b7223 */ /* 0x040fe20000010807 */
[----:B------:R-:W-:Y:S01]  /*ad60*/  FFMA.FTZ R29, R4, R11, R24 ;  /* 0x0000000b041d7223 */ /* 0x000fe20000010018 */
        /* <DEDUP_REMOVED lines=12> */
.L_x_2409:
[----:B------:R-:W-:Y:S05]  /*ae30*/  BSYNC B1 ;  /* 0x0000000000017941 */ /* 0x000fea0003800000 */
.L_x_2408:
[----:B------:R-:W-:Y:S05]  /*ae40*/  @P2 BRA `(.L_x_2390) ;  /* 0x0000000400802947 */ /* 0x000fea0003800000 */
[----:B01----:R-:W3:Y:S04]  /*ae50*/  LDL R4, [R1+0x4c] ;  /* 0x00004c0001047983 */ /* 0x003ee80000100800 */
[----:B------:R-:W4:Y:S01]  /*ae60*/  LDL R42, [R1+0xa0] ;  /* 0x0000a000012a7983 */ /* 0x000f220000100800 */
[--C-:B------:R-:W-:Y:S01]  /*ae70*/  HADD2.F32 R29, -RZ, R21.reuse.H1_H1 ;  /* 0x30000015ff1d7230 */ /* 0x100fe20000004100 */
[----:B--2---:R-:W-:Y:S01]  /*ae80*/  SHF.R.U64 R41, R32, 0x10, R33 ;  /* 0x0000001020297819 */ /* 0x004fe20000001221 */
[--C-:B------:R-:W-:Y:S01]  /*ae90*/  HADD2.F32 R31, -RZ, R0.reuse.H1_H1 ;  /* 0x30000000ff1f7230 */ /* 0x100fe20000004100 */
[----:B------:R-:W-:Y:S01]  /*aea0*/  SHF.R.U32.HI R30, RZ, 0x10, R13 ;  /* 0x00000010ff1e7819 */ /* 0x000fe2000001160d */
[----:B------:R-:W-:Y:S01]  /*aeb0*/  HADD2.F32 R28, -RZ, R0.H0_H0 ;  /* 0x20000000ff1c7230 */ /* 0x000fe20000004100 */
[----:B------:R-:W-:Y:S01]  /*aec0*/  SHF.R.U32.HI R32, RZ, 0x10, R33 ;  /* 0x00000010ff207819 */ /* 0x000fe20000011621 */
[----:B------:R-:W-:Y:S01]  /*aed0*/  HADD2.F32 R0, -RZ, R21.H0_H0 ;  /* 0x20000015ff007230 */ /* 0x000fe20000004100 */
[----:B------:R-:W-:Y:S01]  /*aee0*/  SHF.R.U64 R38, R12, 0x10, R13 ;  /* 0x000000100c267819 */ /* 0x000fe2000000120d */
[----:B------:R-:W-:Y:S01]  /*aef0*/  HADD2.F32 R30, -RZ, R30.H0_H0 ;  /* 0x2000001eff1e7230 */ /* 0x000fe20000004100 */
[--C-:B------:R-:W-:Y:S01]  /*af00*/  SHF.R.U64 R40, R34, 0x10, R35.reuse ;  /* 0x0000001022287819 */ /* 0x100fe20000001223 */
[--C-:B------:R-:W-:Y:S01]  /*af10*/  HADD2.F32 R21, -RZ, R20.reuse.H0_H0 ;  /* 0x20000014ff157230 */ /* 0x100fe20000004100 */
[----:B------:R-:W-:Y:S01]  /*af20*/  SHF.R.U32.HI R39, RZ, 0x10, R35 ;  /* 0x00000010ff277819 */ /* 0x000fe20000011623 */
[----:B------:R-:W-:Y:S01]  /*af30*/  HADD2.F32 R20, -RZ, R20.H1_H1 ;  /* 0x30000014ff147230 */ /* 0x000fe20000004100 */
[----:B------:R-:W-:-:S02]  /*af40*/  SHF.R.U32.HI R36, RZ, 0x10, R15 ;  /* 0x00000010ff247819 */ /* 0x000fc4000001160f */
        /* <DEDUP_REMOVED lines=8> */
[----:B------:R-:W-:Y:S01]  /*afd0*/  LOP3.LUT R3, R3, R67, RZ, 0x3c, !PT ;  /* 0x0000004303037212 */ /* 0x000fe200078e3cff */
[----:B----4-:R-:W0:Y:S04]  /*afe0*/  LDS.128 R4, [R42] ;  /* 0x000000002a047984 */ /* 0x010e280000000c00 */
        /* <DEDUP_REMOVED lines=9> */
[----:B------:R-:W-:Y:S02]  /*b080*/  HADD2.F32 R4, -RZ, R4.H1_H1 ;  /* 0x30000004ff047230 */ /* 0x000fe40000004100 */
[--C-:B-1----:R-:W-:Y:S02]  /*b090*/  HADD2.F32 R24, -RZ, R9.reuse.H0_H0 ;  /* 0x20000009ff187230 */ /* 0x102fe40000004100 */
[----:B------:R-:W-:Y:S02]  /*b0a0*/  HADD2.F32 R25, -RZ, R9.H1_H1 ;  /* 0x30000009ff197230 */ /* 0x000fe40000004100 */
[----:B------:R-:W-:Y:S02]  /*b0b0*/  HADD2.F32 R9, -RZ, R8.H0_H0 ;  /* 0x20000008ff097230 */ /* 0x000fe40000004100 */
[C---:B------:R-:W-:Y:S01]  /*b0c0*/  FMUL.FTZ R33, R24.reuse, R31 ;  /* 0x0000001f18217220 */ /* 0x040fe20000410000 */
[----:B------:R-:W-:Y:S01]  /*b0d0*/  FMUL.FTZ R35, R24, R29 ;  /* 0x0000001d18237220 */ /* 0x000fe20000410000 */
[----:B------:R-:W-:-:S02]  /*b0e0*/  HADD2.F32 R24, -RZ, R32.H0_H0 ;  /* 0x20000020ff187230 */ /* 0x000fc40000004100 */
[----:B------:R-:W-:Y:S01]  /*b0f0*/  FMUL.FTZ R32, R25, R30 ;  /* 0x0000001e19207220 */ /* 0x000fe20000410000 */
[C---:B------:R-:W-:Y:S01]  /*b100*/  FFMA.FTZ R33, R12.reuse, R29, -R33 ;  /* 0x0000001d0c217223 */ /* 0x040fe20000010821 */
[----:B------:R-:W-:Y:S01]  /*b110*/  FFMA.FTZ R35, R12, R31, R35 ;  /* 0x0000001f0c237223 */ /* 0x000fe20000010023 */
[C---:B------:R-:W-:Y:S01]  /*b120*/  FMUL.FTZ R12, R9.reuse, R28 ;  /* 0x0000001c090c7220 */ /* 0x040fe20000410000 */
[----:B------:R-:W-:Y:S02]  /*b130*/  HADD2.F32 R26, -RZ, R10.H0_H0 ;  /* 0x2000000aff1a7230 */ /* 0x000fe40000004100 */
[----:B------:R-:W-:Y:S01]  /*b140*/  FMUL.FTZ R29, R9, R0 ;  /* 0x00000000091d7220 */ /* 0x000fe20000410000 */
[----:B------:R-:W-:Y:S02]  /*b150*/  HADD2.F32 R27, -RZ, R11.H0_H0 ;  /* 0x2000000bff1b7230 */ /* 0x000fe40000004100 */
[----:B------:R-:W-:Y:S01]  /*b160*/  FMUL.FTZ R34, R25, R24 ;  /* 0x0000001819227220 */ /* 0x000fe20000410000 */
[----:B------:R-:W-:-:S02]  /*b170*/  HADD2.F32 R9, -RZ, R45.H0_H0 ;  /* 0x2000002dff097230 */ /* 0x000fc40000004100 */
[----:B------:R-:W-:Y:S01]  /*b180*/  FFMA.FTZ R25, R5, R0, -R12 ;  /* 0x0000000005197223 */ /* 0x000fe2000001080c */
[----:B------:R-:W-:Y:S01]  /*b190*/  FFMA.FTZ R32, R13, R24, -R32 ;  /* 0x000000180d207223 */ /* 0x000fe20000010820 */
[----:B------:R-:W-:Y:S01]  /*b1a0*/  FFMA.FTZ R29, R5, R28, R29 ;  /* 0x0000001c051d7223 */ /* 0x000fe2000001001d */
[----:B------:R-:W-:Y:S02]  /*b1b0*/  HADD2.F32 R0, -RZ, R45.H1_H1 ;  /* 0x3000002dff007230 */ /* 0x000fe40000004100 */
        /* <DEDUP_REMOVED lines=10> */
[----:B------:R-:W-:Y:S01]  /*b260*/  FFMA.FTZ R14, R14, R21, R13 ;  /* 0x000000150e0e7223 */ /* 0x000fe2000001000d */
[C---:B------:R-:W-:Y:S01]  /*b270*/  FMUL.FTZ R30, R11.reuse, R24 ;  /* 0x000000180b1e7220 */ /* 0x040fe20000410000 */
[----:B------:R-:W-:Y:S01]  /*b280*/  FMUL.FTZ R0, R11, R12 ;  /* 0x0000000c0b007220 */ /* 0x000fe20000410000 */
[----:B------:R-:W-:Y:S02]  /*b290*/  HADD2.F32 R8, -RZ, R8.H1_H1 ;  /* 0x30000008ff087230 */ /* 0x000fe40000004100 */
[----:B------:R-:W-:Y:S01]  /*b2a0*/  FFMA.FTZ R27, R15, R20, R27 ;  /* 0x000000140f1b7223 */ /* 0x000fe2000001001b */
[----:B------:R-:W-:-:S02]  /*b2b0*/  HADD2.F32 R10, -RZ, R10.H1_H1 ;  /* 0x3000000aff0a7230 */ /* 0x000fc40000004100 */
[C---:B------:R-:W-:Y:S01]  /*b2c0*/  FFMA.FTZ R21, R7.reuse, R12, -R30 ;  /* 0x0000000c07157223 */ /* 0x040fe2000001081e */
[----:B------:R-:W-:Y:S02]  /*b2d0*/  HADD2.F32 R11, -RZ, R38.H0_H0 ;  /* 0x20000026ff0b7230 */ /* 0x000fe40000004100 */
[----:B------:R-:W-:Y:S01]  /*b2e0*/  FFMA.FTZ R24, R7, R24, R0 ;  /* 0x0000001807187223 */ /* 0x000fe20000010000 */
[----:B------:R-:W-:Y:S02]  /*b2f0*/  HADD2.F32 R13, -RZ, R37.H0_H0 ;  /* 0x20000025ff0d7230 */ /* 0x000fe40000004100 */
[----:B------:R-:W-:Y:S02]  /*b300*/  HADD2.F32 R5, -RZ, R41.H0_H0 ;  /* 0x20000029ff057230 */ /* 0x000fe40000004100 */
[----:B------:R-:W-:Y:S01]  /*b310*/  FMUL.FTZ R7, R8, R11 ;  /* 0x0000000b08077220 */ /* 0x000fe20000410000 */
[----:B------:R-:W-:Y:S02]  /*b320*/  HADD2.F32 R9, -RZ, R40.H0_H0 ;  /* 0x20000028ff097230 */ /* 0x000fe40000004100 */
[----:B------:R-:W-:Y:S01]  /*b330*/  FMUL.FTZ R15, R10, R13 ;  /* 0x0000000d0a0f7220 */ /* 0x000fe20000410000 */
[----:B------:R-:W-:-:S02]  /*b340*/  HADD2.F32 R6, -RZ, R6.H1_H1 ;  /* 0x30000006ff067230 */ /* 0x000fc40000004100 */
[-C--:B------:R-:W-:Y:S01]  /*b350*/  FMUL.FTZ R8, R8, R5.reuse ;  /* 0x0000000508087220 */ /* 0x080fe20000410000 */
[----:B------:R-:W-:Y:S01]  /*b360*/  FFMA.FTZ R0, R4, R5, -R7 ;  /* 0x0000000504007223 */ /* 0x000fe20000010807 */
[-C--:B------:R-:W-:Y:S01]  /*b370*/  FMUL.FTZ R10, R10, R9.reuse ;  /* 0x000000090a0a7220 */ /* 0x080fe20000410000 */
        /* <DEDUP_REMOVED lines=13> */
.L_x_2390:
[----:B------:R-:W-:Y:S05]  /*b450*/  BSYNC B0 ;  /* 0x0000000000007941 */ /* 0x000fea0003800000 */
.L_x_2383:
        /* <DEDUP_REMOVED lines=8> */
.L_x_2381:
[----:B01-3--:R-:W-:-:S04]  /*b4e0*/  MOV R0, UR41 ;  /* 0x0000002900007c02 */ /* 0x00bfc80008000f00 */
[----:B------:R-:W-:-:S13]  /*b4f0*/  ISETP.NE.AND P0, PT, R0, 0x3, PT ;  /* 0x000000030000780c */ /* 0x000fda0003f05270 */
[----:B------:R-:W-:Y:S05]  /*b500*/  @!P0 BRA `(.L_x_2410) ;  /* 0x0000000000048947 */ /* 0x000fea0003800000 */
[----:B------:R-:W-:Y:S01]  /*b510*/  BPT.TRAP 0x1 ;  /* 0x000000040000795c */ /* 0x000fe20000300000 */
.L_x_2410:
[----:B------:R-:W-:Y:S01]  /*b520*/  IMAD R0, R19, 0x8, R2 ;  /* 0x0000000813007824 */ /* 0x000fe200078e0202 */
[----:B--2-4-:R-:W-:-:S04]  /*b530*/  SHF.L.U32 R5, R137, 0x1f, RZ ;  /* 0x0000001f89057819 */ /* 0x014fc800000006ff */
[----:B------:R0:W1:Y:S01]  /*b540*/  SYNCS.PHASECHK.TRANS64.TRYWAIT P1, [R0+URZ+0x2d830], R5 ;  /* 0x02d83005000075a7 */ /* 0x000062000802017f */
[----:B------:R-:W-:Y:S05]  /*b550*/  @!P0 BRA `(.L_x_2411) ;  /* 0x0000000000048947 */ /* 0x000fea0003800000 */
[----:B------:R-:W-:Y:S01]  /*b560*/  BPT.TRAP 0x1 ;  /* 0x000000040000795c */ /* 0x000fe20000300000 */
.L_x_2411:
[----:B------:R-:W-:Y:S02]  /*b570*/  VIADD R3, R2, 0x15400 ;  /* 0x0001540002037836 */ /* 0x000fe40000000000 */
[----:B------:R-:W-:-:S03]  /*b580*/  IMAD R44, R44, 0x1000, R2 ;  /* 0x000010002c2c7824 */ /* 0x000fc600078e0202 */
        /* <DEDUP_REMOVED lines=10> */
.L_x_2412:
[----:B--2---:R-:W2:Y:S01]  /*b630*/  LDL R3, [R1+0x60] ;  /* 0x0000600001037983 */ /* 0x004ea20000100800 */
[----:B------:R-:W-:Y:S01]  /*b640*/  IMAD.MOV.U32 R157, RZ, RZ, -0x7fffffe0 ;  /* 0x80000020ff9d7424 */ /* 0x000fe200078e00ff */
[----:B------:R-:W-:Y:S01]  /*b650*/  LOP3.LUT R156, R44, 0x10000, RZ, 0xfc, !PT ;  /* 0x000100002c9c7812 */ /* 0x000fe200078efcff */
[----:B------:R-:W-:Y:S05]  /*b660*/  WARPSYNC.ALL ;  /* 0x0000000000007948 */ /* 0x000fea0003800000 */
[----:B01----:R-:W-:Y:S01]  /*b670*/  MOV R5, 0x80000020 ;  /* 0x8000002000057802 */ /* 0x003fe20000000f00 */
[----:B-----5:R-:W-:Y:S01]  /*b680*/  WARPGROUP.ARRIVE ;  /* 0x00000000000079c5 */ /* 0x020fe20000000000 */
[C---:B------:R-:W-:Y:S01]  /*b690*/  R2UR UR4, R156.reuse ;  /* 0x000000009c0472ca */ /* 0x040fe200000e0000 */
[C---:B------:R-:W-:Y:S01]  /*b6a0*/  VIADD R14, R156.reuse, 0x2 ;  /* 0x000000029c0e7836 */ /* 0x040fe20000000000 */
[----:B------:R-:W-:Y:S01]  /*b6b0*/  R2UR UR7, R5 ;  /* 0x00000000050772ca */ /* 0x000fe200000e0000 */
[----:B------:R-:W-:Y:S01]  /*b6c0*/  IMAD.MOV.U32 R7, RZ, RZ, -0x7fffffe0 ;  /* 0x80000020ff077424 */ /* 0x000fe200078e00ff */
[----:B------:R-:W-:Y:S01]  /*b6d0*/  R2UR UR5, R157 ;  /* 0x000000009d0572ca */ /* 0x000fe200000e0000 */
[C---:B------:R-:W-:Y:S01]  /*b6e0*/  VIADD R12, R156.reuse, 0x300 ;  /* 0x000003009c0c7836 */ /* 0x040fe20000000000 */
[----:B------:R-:W-:Y:S01]  /*b6f0*/  MOV R15, 0x80000020 ;  /* 0x80000020000f7802 */ /* 0x000fe20000000f00 */
[----:B------:R-:W-:Y:S01]  /*b700*/  IMAD.MOV.U32 R13, RZ, RZ, -0x7fffffe0 ;  /* 0x80000020ff0d7424 */ /* 0x000fe200078e00ff */
[C---:B------:R-:W-:Y:S01]  /*b710*/  IADD3 R8, R156.reuse, 0x600, RZ ;  /* 0x000006009c087810 */ /* 0x040fe20007ffe0ff */
[----:B------:R-:W-:Y:S01]  /*b720*/  VIADD R10, R156, 0x302 ;  /* 0x000003029c0a7836 */ /* 0x000fe20000000000 */
[----:B------:R-:W-:Y:S01]  /*b730*/  MOV R5, 0x80000020 ;  /* 0x8000002000057802 */ /* 0x000fe20000000f00 */
[----:B------:R-:W-:Y:S01]  /*b740*/  IMAD.MOV.U32 R11, RZ, RZ, -0x7fffffe0 ;  /* 0x80000020ff0b7424 */ /* 0x000fe200078e00ff */
[----:B------:R0:W-:Y:S01]  /*b750*/  STL.64 [R1+0x30], R14 ;  /* 0x0000300e01007387 */ /* 0x0001e20000100a00 */
[----:B------:R-:W-:-:S03]  /*b760*/  IMAD.MOV.U32 R9, RZ, RZ, -0x7fffffe0 ;  /* 0x80000020ff097424 */ /* 0x000fc600078e00ff */
        /* <DEDUP_REMOVED lines=16> */
[----:B------:R-:W-:Y:S02]  /*b870*/  R2UR UR6, R6 ;  /* 0x00000000060672ca */ /* 0x000fe400000e0000 */
[----:B------:R-:W-:Y:S01]  /*b880*/  R2UR UR7, R7 ;  /* 0x00000000070772ca */ /* 0x000fe200000e0000 */
[----:B------:R-:W-:Y:S01]  /*b890*/  IMAD.MOV.U32 R7, RZ, RZ, -0x7fffffe0 ;  /* 0x80000020ff077424 */ /* 0x000fe200078e00ff */
[----:B------:R-:W-:Y:S02]  /*b8a0*/  R2UR UR4, R12 ;  /* 0x000000000c0472ca */ /* 0x000fe400000e0000 */
[----:B------:R-:W-:Y:S02]  /*b8b0*/  R2UR UR5, R13 ;  /* 0x000000000d0572ca */ /* 0x000fe400000e0000 */
[----:B------:R-:W-:Y:S01]  /*b8c0*/  IADD3 R6, R4, 0x202, RZ ;  /* 0x0000020204067810 */ /* 0x000fe20007ffe0ff */
[----:B------:R-:W-:-:S02]  /*b8d0*/  WARPGROUP.DEPBAR.LE gsb0, 0x0 ;  /* 0x00008000000079c5 */ /* 0x000fc40000010000 */
[----:B------:R-:W-:-:S08]  /*b8e0*/  WARPGROUP.ARRIVE ;  /* 0x00000000000079c5 */ /* 0x000fd00000000000 */
        /* <DEDUP_REMOVED lines=16> */
[----:B------:R-:W-:Y:S02]  /*b9f0*/  R2UR UR5, R9 ;  /* 0x00000000090572ca */ /* 0x000fe400000e0000 */
[----:B------:R0:W-:Y:S01]  /*ba00*/  STL.64 [R1+0x10], R6 ;  /* 0x0000100601007387 */ /* 0x0001e20000100a00 */
[----:B------:R-:W-:-:S02]  /*ba10*/  WARPGROUP.DEPBAR.LE gsb0, 0x0 ;  /* 0x00008000000079c5 */ /* 0x000fc40000010000 */
[----:B------:R-:W-:-:S08]  /*ba20*/  WARPGROUP.ARRIVE ;  /* 0x00000000000079c5 */ /* 0x000fd00000000000 */
        /* <DEDUP_REMOVED lines=11> */
.L_x_2414:
[----:B------:R-:W2:Y:S01]  /*bae0*/  LDL.LU R93, [R1] ;  /* 0x00000000015d7983 */ /* 0x000ea20000300800 */
[----:B------:R-:W0:Y:S01]  /*baf0*/  LDC R148, c[0x0][0x448] ;  /* 0x00011200ff947b82 */ /* 0x000e220000000800 */
[----:B------:R-:W-:Y:S01]  /*bb00*/  ULDC UR4, c[0x0][0x9d8] ;  /* 0x0002760000047ab9 */ /* 0x000fe20000000800 */
[----:B------:R-:W-:Y:S01]  /*bb10*/  ULDC UR47, c[0x0][0x988] ;  /* 0x00026200002f7ab9 */ /* 0x000fe20000000800 */
[----:B------:R-:W3:Y:S01]  /*bb20*/  LDL R8, [R1+0x94] ;  /* 0x0000940001087983 */ /* 0x000ee20000100800 */
[----:B------:R-:W-:Y:S01]  /*bb30*/  VIADD R0, R0, 0x2d840 ;  /* 0x0002d84000007836 */ /* 0x000fe20000000000 */
[----:B------:R-:W-:Y:S01]  /*bb40*/  ULDC UR45, c[0x0][0x9d8] ;  /* 0x00027600002d7ab9 */ /* 0x000fe20000000800 */
[----:B------:R-:W-:Y:S01]  /*bb50*/  ULDC UR46, c[0x0][0x9d8] ;  /* 0x00027600002e7ab9 */ /* 0x000fe20000000800 */
[----:B------:R-:W3:Y:S01]  /*bb60*/  LDL R97, [R1+0x84] ;  /* 0x0000840001617983 */ /* 0x000ee20000100800 */
[----:B------:R-:W-:Y:S01]  /*bb70*/  ULDC UR43, c[0x0][0x988] ;  /* 0x00026200002b7ab9 */ /* 0x000fe20000000800 */
[----:B------:R-:W-:-:S02]  /*bb80*/  ULDC UR44, c[0x0][0x988] ;  /* 0x00026200002c7ab9 */ /* 0x000fc40000000800 */
[----:B------:R-:W4:Y:S01]  /*bb90*/  LDL R95, [R1+0x90] ;  /* 0x00009000015f7983 */ /* 0x000f220000100800 */
[----:B------:R-:W-:Y:S01]  /*bba0*/  FMUL.FTZ R89, R27, UR4 ;  /* 0x000000041b597c20 */ /* 0x000fe20008410000 */
[----:B0-----:R-:W-:Y:S01]  /*bbb0*/  ISETP.NE.AND P4, PT, R148, 0x1, PT ;  /* 0x000000019400780c */ /* 0x001fe20003f85270 */
[----:B------:R-:W-:-:S12]  /*bbc0*/  FMUL.FTZ R6, R29, UR4 ;  /* 0x000000041d067c20 */ /* 0x000fd80008410000 */
[----:B------:R-:W0:Y:S08]  /*bbd0*/  @P4 LDC R27, c[0x0][0x44c] ;  /* 0x00011300ff1b4b82 */ /* 0x000e300000000800 */
[----:B------:R-:W1:Y:S01]  /*bbe0*/  @P4 LDC R29, c[0x0][0x450] ;  /* 0x00011400ff1d4b82 */ /* 0x000e620000000800 */
[----:B------:R-:W-:Y:S01]  /*bbf0*/  FMUL.FTZ R90, R26, UR4 ;  /* 0x000000041a5a7c20 */ /* 0x000fe20008410000 */
[----:B------:R-:W-:Y:S01]  /*bc00*/  FMUL.FTZ R5, R28, UR4 ;  /* 0x000000041c057c20 */ /* 0x000fe20008410000 */
[----:B------:R-:W-:Y:S01]  /*bc10*/  FMUL.FTZ R92, R30, UR4 ;  /* 0x000000041e5c7c20 */ /* 0x000fe20008410000 */
[----:B------:R-:W-:Y:S01]  /*bc20*/  MUFU.TANH R89, R89 ;  /* 0x0000005900597308 */ /* 0x000fe20000002400 */
[----:B------:R-:W-:Y:S01]  /*bc30*/  FMUL.FTZ R91, R31, UR4 ;  /* 0x000000041f5b7c20 */ /* 0x000fe20008410000 */
[----:B------:R-:W-:-:S06]  /*bc40*/  FMUL.FTZ R94, R34, UR4 ;  /* 0x00000004225e7c20 */ /* 0x000fcc0008410000 */
[----:B------:R-:W5:Y:S01]  /*bc50*/  MUFU.TANH R90, R90 ;  /* 0x0000005a005a7308 */ /* 0x000f620000002400 */
[----:B------:R-:W-:-:S07]  /*bc60*/  FMUL.FTZ R34, R35, UR4 ;  /* 0x0000000423227c20 */ /* 0x000fce0008410000 */
[----:B------:R-:W5:Y:S01]  /*bc70*/  MUFU.TANH R92, R92 ;  /* 0x0000005c005c7308 */ /* 0x000f620000002400 */
[----:B------:R-:W-:Y:S01]  /*bc80*/  FMUL.FTZ R11, R37, UR4 ;  /* 0x00000004250b7c20 */ /* 0x000fe20008410000 */
[----:B------:R-:W-:-:S06]  /*bc90*/  FMUL.FTZ R37, R38, UR4 ;  /* 0x0000000426257c20 */ /* 0x000fcc0008410000 */
[----:B------:R-:W5:Y:S01]  /*bca0*/  MUFU.TANH R91, R91 ;  /* 0x0000005b005b7308 */ /* 0x000f620000002400 */
[----:B------:R-:W-:Y:S01]  /*bcb0*/  FMUL.FTZ R10, R36, UR4 ;  /* 0x00000004240a7c20 */ /* 0x000fe20008410000 */
[----:B------:R-:W-:-:S06]  /*bcc0*/  FMUL.FTZ R36, R39, UR4 ;  /* 0x0000000427247c20 */ /* 0x000fcc0008410000 */
[----:B------:R-:W5:Y:S01]  /*bcd0*/  MUFU.TANH R94, R94 ;  /* 0x0000005e005e7308 */ /* 0x000f620000002400 */
[----:B------:R-:W-:Y:S01]  /*bce0*/  FMUL.FTZ R38, R43, UR4 ;  /* 0x000000042b267c20 */ /* 0x000fe20008410000 */
[----:B------:R-:W-:Y:S01]  /*bcf0*/  FMUL.FTZ R9, R33, UR4 ;  /* 0x0000000421097c20 */ /* 0x000fe20008410000 */
[----:B------:R-:W-:-:S05]  /*bd00*/  FMUL.FTZ R43, R50, UR4 ;  /* 0x00000004322b7c20 */ /* 0x000fca0008410000 */
        /* <DEDUP_REMOVED lines=14> */
[----:B------:R-:W-:-:S06]  /*bdf0*/  FMUL.FTZ R41, R47, UR4 ;  /* 0x000000042f297c20 */ /* 0x000fcc0008410000 */
[----:B------:R-:W5:Y:S01]  /*be00*/  MUFU.TANH R38, R38 ;  /* 0x0000002600267308 */ /* 0x000f620000002400 */
[----:B------:R-:W-:-:S07]  /*be10*/  FMUL.FTZ R15, R45, UR4 ;  /* 0x000000042d0f7c20 */ /* 0x000fce0008410000 */
[----:B------:R-:W5:Y:S01]  /*be20*/  MUFU.TANH R40, R40 ;  /* 0x0000002800287308 */ /* 0x000f620000002400 */
[----:B------:R-:W-:-:S07]  /*be30*/  FMUL.FTZ R45, R54, UR4 ;  /* 0x00000004362d7c20 */ /* 0x000fce0008410000 */
        /* <DEDUP_REMOVED lines=13> */
[----:B------:R-:W5:Y:S08]  /*bf10*/  MUFU.TANH R47, R47 ;  /* 0x0000002f002f7308 */ /* 0x000f700000002400 */
[----:B------:R-:W5:Y:S08]  /*bf20*/  MUFU.TANH R46, R46 ;  /* 0x0000002e002e7308 */ /* 0x000f700000002400 */
[----:B------:R-:W5:Y:S08]  /*bf30*/  MUFU.TANH R49, R49 ;  /* 0x0000003100317308 */ /* 0x000f700000002400 */
[----:B------:R-:W5:Y:S01]  /*bf40*/  MUFU.TANH R48, R48 ;  /* 0x0000003000307308 */ /* 0x000f620000002400 */
[----:B--2---:R-:W-:Y:S01]  /*bf50*/  LOP3.LUT R93, R93, 0xfffffffe, RZ, 0xc0, !PT ;  /* 0xfffffffe5d5d7812 */ /* 0x004fe200078ec0ff */
[----:B---3--:R-:W-:-:S04]  /*bf60*/  IMAD.IADD R8, R8, 0x1, R97 ;  /* 0x0000000108087824 */ /* 0x008fc800078e0261 */
[----:B0-----:R-:W-:Y:S01]  /*bf70*/  @P4 IMAD.HI.U32 R26, R8, R27, RZ ;  /* 0x0000001b081a4227 */ /* 0x001fe200078e00ff */
[----:B------:R-:W-:-:S04]  /*bf80*/  @P4 LOP3.LUT R93, R93, 0x1, RZ, 0xfc, !PT ;  /* 0x000000015d5d4812 */ /* 0x000fc800078efcff */
[----:B-1----:R-:W-:Y:S01]  /*bf90*/  @P4 SHF.R.U32.HI R8, RZ, R29, R26 ;  /* 0x0000001dff084219 */ /* 0x002fe2000001161a */
[----:B------:R-:W-:Y:S01]  /*bfa0*/  STL [R1], R93 ;  /* 0x0000005d01007387 */ /* 0x000fe20000100800 */
[----:B------:R-:W-:-:S03]  /*bfb0*/  IMAD.MOV.U32 R29, RZ, RZ, -0x80 ;  /* 0xffffff80ff1d7424 */ /* 0x000fc600078e00ff */
[----:B------:R-:W0:Y:S01]  /*bfc0*/  SHFL.IDX PT, R93, R8, 0x1, 0x1c1f ;  /* 0x003c1f00085d7f89 */ /* 0x000e2200000e0000 */
[----:B------:R-:W-:Y:S02]  /*bfd0*/  IMAD R28, R88, R29, 0x80 ;  /* 0x00000080581c7424 */ /* 0x000fe400078e021d */
[----:B------:R-:W-:Y:S01]  /*bfe0*/  FMUL.FTZ R26, R56, UR4 ;  /* 0x00000004381a7c20 */ /* 0x000fe20008410000 */
[----:B------:R-:W-:Y:S01]  /*bff0*/  FMUL.FTZ R27, R57, UR4 ;  /* 0x00000004391b7c20 */ /* 0x000fe20008410000 */
[----:B------:R-:W-:Y:S01]  /*c000*/  FMUL.FTZ R58, R83, UR4 ;  /* 0x00000004533a7c20 */ /* 0x000fe20008410000 */
[----:B------:R-:W-:Y:S01]  /*c010*/  VIADD R29, R28, 0x1 ;  /* 0x000000011c1d7836 */ /* 0x000fe20000000000 */
[----:B------:R-:W-:Y:S01]  /*c020*/  IADD3 R28, R147, R28, RZ ;  /* 0x0000001c931c7210 */ /* 0x000fe20007ffe0ff */
[----:B------:R-:W-:Y:S01]  /*c030*/  FMUL.FTZ R86, R86, UR4 ;  /* 0x0000000456567c20 */ /* 0x000fe20008410000 */
[----:B------:R-:W-:Y:S01]  /*c040*/  FMUL.FTZ R87, R87, UR4 ;  /* 0x0000000457577c20 */ /* 0x000fe20008410000 */
[C---:B----4-:R-:W-:Y:S01]  /*c050*/  IMAD R29, R95.reuse, -0x2, R29 ;  /* 0xfffffffe5f1d7824 */ /* 0x050fe200078e021d */
[----:B------:R-:W-:Y:S01]  /*c060*/  MUFU.TANH R3, R3 ;  /* 0x0000000300037308 */ /* 0x000fe20000002400 */
[----:B------:R-:W-:-:S02]  /*c070*/  IMAD R28, R95, -0x2, R28 ;  /* 0xfffffffe5f1c7824 */ /* 0x000fc400078e021c */
[----:B------:R-:W-:Y:S01]  /*c080*/  FMUL.FTZ R64, R64, UR4 ;  /* 0x0000000440407c20 */ /* 0x000fe20008410000 */
[----:B------:R-:W-:Y:S01]  /*c090*/  FMUL.FTZ R65, R65, UR4 ;  /* 0x0000000441417c20 */ /* 0x000fe20008410000 */
[----:B------:R-:W-:Y:S01]  /*c0a0*/  IADD3 R29, -R146, R29, R147 ;  /* 0x0000001d921d7210 */ /* 0x000fe20007ffe193 */
[----:B------:R-:W2:Y:S02]  /*c0b0*/  LDL R98, [R1+0x7c] ;  /* 0x00007c0001627983 */ /* 0x000ea40000100800 */
[----:B------:R-:W-:Y:S02]  /*c0c0*/  MUFU.TANH R58, R58 ;  /* 0x0000003a003a7308 */ /* 0x000fe40000002400 */
[----:B------:R-:W3:Y:S04]  /*c0d0*/  LDL R96, [R1+0x8] ;  /* 0x0000080001607983 */ /* 0x000ee80000100800 */
[----:B------:R-:W4:Y:S01]  /*c0e0*/  LDL R95, [R1+0x4] ;  /* 0x00000400015f7983 */ /* 0x000f220000100800 */
[----:B0-----:R-:W-:-:S04]  /*c0f0*/  VIADDMNMX R93, R93, R29, R28, PT ;  /* 0x0000001d5d5d7246 */ /* 0x001fc8000380011c */
[C---:B------:R-:W-:Y:S02]  /*c100*/  ISETP.GT.AND P1, PT, R93.reuse, RZ, PT ;  /* 0x000000ff5d00720c */ /* 0x040fe40003f24270 */
[C---:B------:R-:W-:Y:S02]  /*c110*/  ISETP.GT.AND P2, PT, R93.reuse, 0x1, PT ;  /* 0x000000015d00780c */ /* 0x040fe40003f44270 */
[----:B------:R-:W-:Y:S02]  /*c120*/  ISETP.GT.AND P3, PT, R93, 0x8, PT ;  /* 0x000000085d00780c */ /* 0x000fe40003f64270 */
[----:B-----5:R-:W-:Y:S02]  /*c130*/  FSEL R30, R90, -INF , P1 ;  /* 0xff8000005a1e7808 */ /* 0x020fe40000800000 */
[----:B------:R-:W-:Y:S02]  /*c140*/  FSEL R31, R89, -INF , P2 ;  /* 0xff800000591f7808 */ /* 0x000fe40001000000 */
[----:B------:R-:W-:-:S02]  /*c150*/  ISETP.GT.AND P1, PT, R93, 0x9, PT ;  /* 0x000000095d00780c */ /* 0x000fc40003f24270 */
[----:B------:R-:W-:Y:S02]  /*c160*/  FSEL R33, R92, -INF , P3 ;  /* 0xff8000005c217808 */ /* 0x000fe40001800000 */
[----:B------:R-:W-:Y:S02]  /*c170*/  FMNMX.FTZ R50, R30, R31, !PT ;  /* 0x0000001f1e327209 */ /* 0x000fe40007810000 */
[----:B------:R-:W-:Y:S02]  /*c180*/  ISETP.GT.AND P2, PT, R93, 0x10, PT ;  /* 0x000000105d00780c */ /* 0x000fe40003f44270 */
[----:B------:R-:W-:Y:S02]  /*c190*/  FSEL R32, R91, -INF , P1 ;  /* 0xff8000005b207808 */ /* 0x000fe40000800000 */
[----:B------:R-:W-:Y:S02]  /*c1a0*/  FMNMX.FTZ R51, R33, R50, !PT ;  /* 0x0000003221337209 */ /* 0x000fe40007810000 */
        /* <DEDUP_REMOVED lines=29> */
[----:B------:R-:W-:Y:S01]  /*c380*/  FMNMX.FTZ R57, R43, R56, !PT ;  /* 0x000000382b397209 */ /* 0x000fe20007810000 */
[----:B------:R-:W-:Y:S01]  /*c390*/  FMUL.FTZ R50, R66, UR4 ;  /* 0x0000000442327c20 */ /* 0x000fe20008410000 */
[----:B------:R-:W-:-:S02]  /*c3a0*/  ISETP.GT.AND P1, PT, R93, 0x39, PT ;  /* 0x000000395d00780c */ /* 0x000fc40003f24270 */
[----:B------:R-:W-:Y:S02]  /*c3b0*/  FSEL R45, R45, -INF , P2 ;  /* 0xff8000002d2d7808 */ /* 0x000fe40001000000 */
[----:B------:R-:W-:Y:S01]  /*c3c0*/  FMNMX.FTZ R56, R42, R57, !PT ;  /* 0x000000392a387209 */ /* 0x000fe20007810000 */
[----:B------:R-:W-:Y:S01]  /*c3d0*/  FMUL.FTZ R51, R67, UR4 ;  /* 0x0000000443337c20 */ /* 0x000fe20008410000 */
[----:B------:R-:W-:Y:S02]  /*c3e0*/  ISETP.GT.AND P2, PT, R93, 0x40, PT ;  /* 0x000000405d00780c */ /* 0x000fe40003f44270 */
[----:B------:R-:W-:Y:S02]  /*c3f0*/  FSEL R44, R44, -INF , P1 ;  /* 0xff8000002c2c7808 */ /* 0x000fe40000800000 */
[----:B------:R-:W-:Y:S01]  /*c400*/  FMNMX.FTZ R59, R45, R56, !PT ;  /* 0x000000382d3b7209 */ /* 0x000fe20007810000 */
[----:B------:R-:W0:Y:S01]  /*c410*/  MUFU.TANH R50, R50 ;  /* 0x0000003200327308 */ /* 0x000e220000002400 */
[----:B------:R-:W-:Y:S01]  /*c420*/  ISETP.GT.AND P1, PT, R93, 0x41, PT ;  /* 0x000000415d00780c */ /* 0x000fe20003f24270 */
[----:B------:R-:W-:Y:S01]  /*c430*/  FMUL.FTZ R52, R70, UR4 ;  /* 0x0000000446347c20 */ /* 0x000fe20008410000 */
[----:B------:R-:W-:-:S02]  /*c440*/  FSEL R47, R47, -INF , P2 ;  /* 0xff8000002f2f7808 */ /* 0x000fc40001000000 */
[----:B------:R-:W-:Y:S01]  /*c450*/  FMNMX.FTZ R56, R44, R59, !PT ;  /* 0x0000003b2c387209 */ /* 0x000fe20007810000 */
[----:B------:R-:W-:Y:S01]  /*c460*/  FMUL.FTZ R53, R71, UR4 ;  /* 0x0000000447357c20 */ /* 0x000fe20008410000 */
[----:B------:R-:W-:Y:S01]  /*c470*/  ISETP.GT.AND P2, PT, R93, 0x48, PT ;  /* 0x000000485d00780c */ /* 0x000fe20003f44270 */
[----:B------:R-:W1:Y:S01]  /*c480*/  MUFU.TANH R51, R51 ;  /* 0x0000003300337308 */ /* 0x000e620000002400 */
[----:B------:R-:W-:Y:S02]  /*c490*/  FSEL R46, R46, -INF , P1 ;  /* 0xff8000002e2e7808 */ /* 0x000fe40000800000 */
[----:B------:R-:W-:Y:S01]  /*c4a0*/  FMNMX.FTZ R63, R47, R56, !PT ;  /* 0x000000382f3f7209 */ /* 0x000fe20007810000 */
[----:B------:R-:W-:Y:S01]  /*c4b0*/  FMUL.FTZ R54, R74, UR4 ;  /* 0x000000044a367c20 */ /* 0x000fe20008410000 */
[----:B------:R-:W-:Y:S02]  /*c4c0*/  ISETP.GT.AND P1, PT, R93, 0x49, PT ;  /* 0x000000495d00780c */ /* 0x000fe40003f24270 */
[----:B------:R-:W-:Y:S01]  /*c4d0*/  FSEL R49, R49, -INF , P2 ;  /* 0xff80000031317808 */ /* 0x000fe20001000000 */
[----:B------:R-:W5:Y:S01]  /*c4e0*/  MUFU.TANH R52, R52 ;  /* 0x0000003400347308 */ /* 0x000f620000002400 */
[----:B------:R-:W-:Y:S01]  /*c4f0*/  FMNMX.FTZ R56, R46, R63, !PT ;  /* 0x0000003f2e387209 */ /* 0x000fe20007810000 */
[----:B------:R-:W-:Y:S01]  /*c500*/  FMUL.FTZ R55, R75, UR4 ;  /* 0x000000044b377c20 */ /* 0x000fe20008410000 */
[----:B------:R-:W-:-:S02]  /*c510*/  ISETP.GT.AND P2, PT, R93, 0x50, PT ;  /* 0x000000505d00780c */ /* 0x000fc40003f44270 */
[----:B------:R-:W-:Y:S02]  /*c520*/  FSEL R48, R48, -INF , P1 ;  /* 0xff80000030307808 */ /* 0x000fe40000800000 */
[----:B------:R-:W-:Y:S01]  /*c530*/  FMNMX.FTZ R63, R49, R56, !PT ;  /* 0x00000038313f7209 */ /* 0x000fe20007810000 */
[----:B------:R-:W5:Y:S01]  /*c540*/  MUFU.TANH R53, R53 ;  /* 0x0000003500357308 */ /* 0x000f620000002400 */
[----:B------:R-:W-:Y:S01]  /*c550*/  ISETP.GT.AND P1, PT, R93, 0x51, PT ;  /* 0x000000515d00780c */ /* 0x000fe20003f24270 */
[----:B------:R-:W-:Y:S01]  /*c560*/  FMUL.FTZ R57, R78, UR4 ;  /* 0x000000044e397c20 */ /* 0x000fe20008410000 */
[----:B0-----:R-:W-:Y:S02]  /*c570*/  FSEL R50, R50, -INF , P2 ;  /* 0xff80000032327808 */ /* 0x001fe40001000000 */
[----:B------:R-:W-:-:S03]  /*c580*/  FMNMX.FTZ R63, R48, R63, !PT ;  /* 0x0000003f303f7209 */ /* 0x000fc60007810000 */
[----:B------:R-:W0:Y:S01]  /*c590*/  MUFU.TANH R54, R54 ;  /* 0x0000003600367308 */ /* 0x000e220000002400 */
[----:B------:R-:W-:Y:S01]  /*c5a0*/  ISETP.GT.AND P2, PT, R93, 0x58, PT ;  /* 0x000000585d00780c */ /* 0x000fe20003f44270 */
[----:B------:R-:W-:Y:S01]  /*c5b0*/  FMUL.FTZ R59, R79, UR4 ;  /* 0x000000044f3b7c20 */ /* 0x000fe20008410000 */
[----:B-1----:R-:W-:Y:S02]  /*c5c0*/  FSEL R51, R51, -INF , P1 ;  /* 0xff80000033337808 */ /* 0x002fe40000800000 */
[----:B------:R-:W-:-:S03]  /*c5d0*/  FMNMX.FTZ R62, R50, R63, !PT ;  /* 0x0000003f323e7209 */ /* 0x000fc60007810000 */
[----:B------:R-:W1:Y:S01]  /*c5e0*/  MUFU.TANH R55, R55 ;  /* 0x0000003700377308 */ /* 0x000e620000002400 */
[----:B------:R-:W-:Y:S01]  /*c5f0*/  ISETP.GT.AND P1, PT, R93, 0x59, PT ;  /* 0x000000595d00780c */ /* 0x000fe20003f24270 */
[----:B------:R-:W-:Y:S01]  /*c600*/  FMUL.FTZ R56, R82, UR4 ;  /* 0x0000000452387c20 */ /* 0x000fe20008410000 */
[----:B-----5:R-:W-:Y:S02]  /*c610*/  FSEL R52, R52, -INF , P2 ;  /* 0xff80000034347808 */ /* 0x020fe40001000000 */
[----:B------:R-:W-:-:S03]  /*c620*/  FMNMX.FTZ R63, R51, R62, !PT ;  /* 0x0000003e333f7209 */ /* 0x000fc60007810000 */
[----:B------:R-:W5:Y:S01]  /*c630*/  MUFU.TANH R57, R57 ;  /* 0x0000003900397308 */ /* 0x000f620000002400 */
[----:B------:R-:W-:Y:S02]  /*c640*/  ISETP.GT.AND P2, PT, R93, 0x60, PT ;  /* 0x000000605d00780c */ /* 0x000fe40003f44270 */
[----:B------:R-:W-:Y:S02]  /*c650*/  FSEL R53, R53, -INF , P1 ;  /* 0xff80000035357808 */ /* 0x000fe40000800000 */
[----:B------:R-:W-:-:S03]  /*c660*/  FMNMX.FTZ R62, R52, R63, !PT ;  /* 0x0000003f343e7209 */ /* 0x000fc60007810000 */
[----:B------:R-:W5:Y:S01]  /*c670*/  MUFU.TANH R59, R59 ;  /* 0x0000003b003b7308 */ /* 0x000f620000002400 */
[----:B------:R-:W-:Y:S02]  /*c680*/  ISETP.GT.AND P1, PT, R93, 0x61, PT ;  /* 0x000000615d00780c */ /* 0x000fe40003f24270 */
[----:B0-----:R-:W-:Y:S02]  /*c690*/  FSEL R54, R54, -INF , P2 ;  /* 0xff80000036367808 */ /* 0x001fe40001000000 */
[----:B------:R-:W-:-:S03]  /*c6a0*/  FMNMX.FTZ R63, R53, R62, !PT ;  /* 0x0000003e353f7209 */ /* 0x000fc60007810000 */
[----:B------:R-:W0:Y:S01]  /*c6b0*/  MUFU.TANH R56, R56 ;  /* 0x0000003800387308 */ /* 0x000e220000002400 */
[----:B------:R-:W-:Y:S02]  /*c6c0*/  ISETP.GT.AND P2, PT, R93, 0x68, PT ;  /* 0x000000685d00780c */ /* 0x000fe40003f44270 */
[----:B-1----:R-:W-:Y:S02]  /*c6d0*/  FSEL R55, R55, -INF , P1 ;  /* 0xff80000037377808 */ /* 0x002fe40000800000 */
[----:B------:R-:W-:Y:S02]  /*c6e0*/  FMNMX.FTZ R62, R54, R63, !PT ;  /* 0x0000003f363e7209 */ /* 0x000fe40007810000 */
[----:B------:R-:W-:Y:S01]  /*c6f0*/  ISETP.GT.AND P1, PT, R93, 0x69, PT ;  /* 0x000000695d00780c */ /* 0x000fe20003f24270 */
[----:B------:R-:W1:Y:S01]  /*c700*/  MUFU.TANH R86, R86 ;  /* 0x0000005600567308 */ /* 0x000e620000002400 */
[----:B-----5:R-:W-:Y:S02]  /*c710*/  FSEL R57, R57, -INF , P2 ;  /* 0xff80000039397808 */ /* 0x020fe40001000000 */
[----:B------:R-:W-:-:S02]  /*c720*/  FMNMX.FTZ R62, R55, R62, !PT ;  /* 0x0000003e373e7209 */ /* 0x000fc40007810000 */
[----:B------:R-:W-:Y:S02]  /*c730*/  ISETP.GT.AND P2, PT, R93, 0x70, PT ;  /* 0x000000705d00780c */ /* 0x000fe40003f44270 */
[----:B------:R-:W-:Y:S01]  /*c740*/  FSEL R59, R59, -INF , P1 ;  /* 0xff8000003b3b7808 */ /* 0x000fe20000800000 */
[----:B------:R-:W5:Y:S01]  /*c750*/  MUFU.TANH R87, R87 ;  /* 0x0000005700577308 */ /* 0x000f620000002400 */
[----:B------:R-:W-:Y:S02]  /*c760*/  FMNMX.FTZ R66, R57, R62, !PT ;  /* 0x0000003e39427209 */ /* 0x000fe40007810000 */
[----:B------:R-:W-:Y:S02]  /*c770*/  ISETP.GT.AND P1, PT, R93, 0x71, PT ;  /* 0x000000715d00780c */ /* 0x000fe40003f24270 */
[----:B0-----:R-:W-:Y:S02]  /*c780*/  FSEL R56, R56, -INF , P2 ;  /* 0xff80000038387808 */ /* 0x001fe40001000000 */
[----:B------:R-:W-:-:S02]  /*c790*/  FMNMX.FTZ R63, R59, R66, !PT ;  /* 0x000000423b3f7209 */ /* 0x000fc40007810000 */
[C---:B------:R-:W-:Y:S02]  /*c7a0*/  ISETP.GT.AND P2, PT, R93.reuse, 0x78, PT ;  /* 0x000000785d00780c */ /* 0x040fe40003f44270 */
[----:B------:R-:W-:Y:S02]  /*c7b0*/  FSEL R58, R58, -INF , P1 ;  /* 0xff8000003a3a7808 */ /* 0x000fe40000800000 */
[----:B------:R-:W-:Y:S01]  /*c7c0*/  FMNMX.FTZ R67, R56, R63, !PT ;  /* 0x0000003f38437209 */ /* 0x000fe20007810000 */
[----:B------:R-:W-:Y:S01]  /*c7d0*/  FMUL.FTZ R62, R60, UR4 ;  /* 0x000000043c3e7c20 */ /* 0x000fe20008410000 */
[----:B------:R-:W-:Y:S02]  /*c7e0*/  ISETP.GT.AND P1, PT, R93, 0x79, PT ;  /* 0x000000795d00780c */ /* 0x000fe40003f24270 */
[----:B-1----:R-:W-:Y:S02]  /*c7f0*/  FSEL R60, R86, -INF , P2 ;  /* 0xff800000563c7808 */ /* 0x002fe40001000000 */
[----:B------:R-:W-:Y:S01]  /*c800*/  FMNMX.FTZ R67, R58, R67, !PT ;  /* 0x000000433a437209 */ /* 0x000fe20007810000 */
[----:B------:R-:W-:Y:S01]  /*c810*/  FMUL.FTZ R63, R61, UR4 ;  /* 0x000000043d3f7c20 */ /* 0x000fe20008410000 */
[----:B-----5:R-:W-:-:S02]  /*c820*/  FSEL R61, R87, -INF , P1 ;  /* 0xff800000573d7808 */ /* 0x020fc40000800000 */
[----:B------:R-:W-:-:S04]  /*c830*/  FMNMX.FTZ R66, R60, R67, !PT ;  /* 0x000000433c427209 */ /* 0x000fc80007810000 */
[----:B------:R-:W-:-:S05]  /*c840*/  FMNMX.FTZ R70, R61, R66, !PT ;  /* 0x000000423d467209 */ /* 0x000fca0007810000 */
[----:B------:R-:W0:Y:S02]  /*c850*/  SHFL.BFLY PT, R71, R70, 0x2, 0x1f ;  /* 0x0c401f0046477f89 */ /* 0x000e2400000e0000 */
[----:B0-----:R-:W-:-:S05]  /*c860*/  FMNMX.FTZ R74, R70, R71, !PT ;  /* 0x00000047464a7209 */ /* 0x001fca0007810000 */
[----:B------:R-:W0:Y:S01]  /*c870*/  SHFL.BFLY PT, R75, R74, 0x1, 0x1f ;  /* 0x0c201f004a4b7f89 */ /* 0x000e2200000e0000 */
[----:B------:R-:W-:-:S03]  /*c880*/  FMUL.FTZ R71, R77, UR4 ;  /* 0x000000044d477c20 */ /* 0x000fc60008410000 */
[----:B------:R0:W1:Y:S01]  /*c890*/  SHFL.IDX PT, R77, R8, RZ, 0x1c1f ;  /* 0x001c1fff084d7589 */ /* 0x00006200000e0000 */
[----:B------:R-:W5:Y:S08]  /*c8a0*/  MUFU.TANH R4, R4 ;  /* 0x0000000400047308 */ /* 0x000f700000002400 */
[----:B------:R-:W5:Y:S01]  /*c8b0*/  MUFU.TANH R5, R5 ;  /* 0x0000000500057308 */ /* 0x000f620000002400 */
[----:B0-----:R-:W-:-:S07]  /*c8c0*/  FMNMX.FTZ R8, R74, R75, !PT ;  /* 0x0000004b4a087209 */ /* 0x001fce0007810000 */
[----:B------:R-:W0:Y:S01]  /*c8d0*/  MUFU.TANH R6, R6 ;  /* 0x0000000600067308 */ /* 0x000e220000002400 */
[C---:B------:R-:W-:Y:S01]  /*c8e0*/  FSETP.NEU.FTZ.AND P1, PT, R8.reuse, -INF , PT ;  /* 0xff8000000800780b */ /* 0x040fe20003f3d000 */
[----:B------:R-:W-:Y:S01]  /*c8f0*/  FMUL.FTZ R74, R8, UR47 ;  /* 0x0000002f084a7c20 */ /* 0x000fe20008410000 */
[----:B-1----:R-:W-:-:S05]  /*c900*/  VIADDMNMX R28, R77, R29, R28, PT ;  /* 0x0000001d4d1c7246 */ /* 0x002fca000380011c */
[----:B------:R-:W1:Y:S01]  /*c910*/  MUFU.TANH R7, R7 ;  /* 0x0000000700077308 */ /* 0x000e620000002400 */
[----:B------:R-:W-:Y:S02]  /*c920*/  FSEL R74, R74, RZ, P1 ;  /* 0x000000ff4a4a7208 */ /* 0x000fe40000800000 */
[C---:B------:R-:W-:Y:S02]  /*c930*/  ISETP.GT.AND P1, PT, R28.reuse, RZ, PT ;  /* 0x000000ff1c00720c */ /* 0x040fe40003f24270 */
[C---:B------:R-:W-:Y:S02]  /*c940*/  ISETP.GT.AND P2, PT, R28.reuse, 0x1, PT ;  /* 0x000000011c00780c */ /* 0x040fe40003f44270 */
[----:B------:R-:W-:Y:S01]  /*c950*/  ISETP.GT.AND P3, PT, R28, 0x8, PT ;  /* 0x000000081c00780c */ /* 0x000fe20003f64270 */
[----:B------:R-:W2:Y:S01]  /*c960*/  MUFU.TANH R9, R9 ;  /* 0x0000000900097308 */ /* 0x000ea20000002400 */
[----:B------:R-:W-:Y:S02]  /*c970*/  FSEL R3, R3, -INF , P1 ;  /* 0xff80000003037808 */ /* 0x000fe40000800000 */
[----:B-----5:R-:W-:-:S02]  /*c980*/  FSEL R4, R4, -INF , P2 ;  /* 0xff80000004047808 */ /* 0x020fc40001000000 */
[----:B------:R-:W-:Y:S02]  /*c990*/  ISETP.GT.AND P1, PT, R28, 0x9, PT ;  /* 0x000000091c00780c */ /* 0x000fe40003f24270 */
[----:B------:R-:W-:Y:S01]  /*c9a0*/  FSEL R5, R5, -INF , P3 ;  /* 0xff80000005057808 */ /* 0x000fe20001800000 */
[----:B------:R-:W5:Y:S01]  /*c9b0*/  MUFU.TANH R10, R10 ;  /* 0x0000000a000a7308 */ /* 0x000f620000002400 */
[----:B------:R-:W-:Y:S01]  /*c9c0*/  FMNMX.FTZ R78, R3, R4, !PT ;  /* 0x00000004034e7209 */ /* 0x000fe20007810000 */
[--C-:B------:R-:W-:Y:S01]  /*c9d0*/  FFMA.FTZ R29, R30, UR47, -R74.reuse ;  /* 0x0000002f1e1d7c23 */ /* 0x100fe2000801084a */
[----:B------:R-:W-:Y:S02]  /*c9e0*/  ISETP.GT.AND P2, PT, R28, 0x10, PT ;  /* 0x000000101c00780c */ /* 0x000fe40003f44270 */
[----:B0-----:R-:W-:Y:S02]  /*c9f0*/  FSEL R6, R6, -INF , P1 ;  /* 0xff80000006067808 */ /* 0x001fe40000800000 */
[----:B------:R-:W-:Y:S01]  /*ca00*/  FMNMX.FTZ R77, R5, R78, !PT ;  /* 0x0000004e054d7209 */ /* 0x000fe20007810000 */
[----:B------:R-:W0:Y:S01]  /*ca10*/  MUFU.TANH R11, R11 ;  /* 0x0000000b000b7308 */ /* 0x000e220000002400 */
[--C-:B------:R-:W-:Y:S01]  /*ca20*/  FFMA.FTZ R30, R31, UR47, -R74.reuse ;  /* 0x0000002f1f1e7c23 */ /* 0x100fe2000801084a */
[----:B------:R-:W-:Y:S01]  /*ca30*/  FFMA.FTZ R31, R33, UR47, -R74 ;  /* 0x0000002f211f7c23 */ /* 0x000fe2000801084a */
[----:B------:R-:W-:-:S02]  /*ca40*/  ISETP.GT.AND P1, PT, R28, 0x11, PT ;  /* 0x000000111c00780c */ /* 0x000fc40003f24270 */
[----:B-1----:R-:W-:Y:S02]  /*ca50*/  FSEL R33, R7, -INF , P2 ;  /* 0xff80000007217808 */ /* 0x002fe40001000000 */
[----:B------:R-:W-:Y:S01]  /*ca60*/  FMNMX.FTZ R78, R6, R77, !PT ;  /* 0x0000004d064e7209 */ /* 0x000fe20007810000 */
[----:B------:R-:W1:Y:S01]  /*ca70*/  MUFU.TANH R12, R12 ;  /* 0x0000000c000c7308 */ /* 0x000e620000002400 */
[----:B------:R-:W-:Y:S02]  /*ca80*/  ISETP.GT.AND P2, PT, R28, 0x18, PT ;  /* 0x000000181c00780c */ /* 0x000fe40003f44270 */
[----:B--2---:R-:W-:Y:S02]  /*ca90*/  FSEL R9, R9, -INF , P1 ;  /* 0xff80000009097808 */ /* 0x004fe40000800000 */
[----:B------:R-:W-:-:S03]  /*caa0*/  FMNMX.FTZ R78, R33, R78, !PT ;  /* 0x0000004e214e7209 */ /* 0x000fc60007810000 */
[----:B------:R-:W2:Y:S01]  /*cab0*/  MUFU.TANH R13, R13 ;  /* 0x0000000d000d7308 */ /* 0x000ea20000002400 */
[----:B------:R-:W-:Y:S01]  /*cac0*/  FFMA.FTZ R77, R32, UR47, -R74 ;  /* 0x0000002f204d7c23 */ /* 0x000fe2000801084a */
[----:B------:R-:W-:Y:S02]  /*cad0*/  ISETP.GT.AND P1, PT, R28, 0x19, PT ;  /* 0x000000191c00780c */ /* 0x000fe40003f24270 */
[----:B-----5:R-:W-:Y:S02]  /*cae0*/  FSEL R32, R10, -INF , P2 ;  /* 0xff8000000a207808 */ /* 0x020fe40001000000 */
[----:B------:R-:W-:Y:S02]  /*caf0*/  FMNMX.FTZ R7, R9, R78, !PT ;  /* 0x0000004e09077209 */ /* 0x000fe40007810000 */
[----:B------:R-:W-:Y:S01]  /*cb00*/  MUFU.TANH R14, R14 ;  /* 0x0000000e000e7308 */ /* 0x000fe20000002400 */
[----:B------:R-:W-:Y:S02]  /*cb10*/  ISETP.GT.AND P2, PT, R28, 0x20, PT ;  /* 0x000000201c00780c */ /* 0x000fe40003f44270 */
[----:B0-----:R-:W-:-:S02]  /*cb20*/  FSEL R11, R11, -INF , P1 ;  /* 0xff8000000b0b7808 */ /* 0x001fc40000800000 */
[----:B------:R-:W-:-:S03]  /*cb30*/  FMNMX.FTZ R78, R32, R7, !PT ;  /* 0x00000007204e7209 */ /* 0x000fc60007810000 */
[----:B------:R-:W0:Y:S01]  /*cb40*/  MUFU.TANH R15, R15 ;  /* 0x0000000f000f7308 */ /* 0x000e220000002400 */
[----:B------:R-:W-:Y:S01]  /*cb50*/  FFMA.FTZ R79, R35, UR47, -R74 ;  /* 0x0000002f234f7c23 */ /* 0x000fe2000801084a */
[----:B------:R-:W-:Y:S02]  /*cb60*/  ISETP.GT.AND P1, PT, R28, 0x21, PT ;  /* 0x000000211c00780c */ /* 0x000fe40003f24270 */
[----:B-1----:R-:W-:Y:S02]  /*cb70*/  FSEL R35, R12, -INF , P2 ;  /* 0xff8000000c237808 */ /* 0x002fe40001000000 */
[----:B------:R-:W-:Y:S02]  /*cb80*/  FMNMX.FTZ R78, R11, R78, !PT ;  /* 0x0000004e0b4e7209 */ /* 0x000fe40007810000 */
[----:B------:R-:W1:Y:S01]  /*cb90*/  MUFU.TANH R20, R20 ;  /* 0x0000001400147308 */ /* 0x000e620000002400 */
[----:B------:R-:W-:Y:S02]  /*cba0*/  ISETP.GT.AND P2, PT, R28, 0x28, PT ;  /* 0x000000281c00780c */ /* 0x000fe40003f44270 */
[----:B--2---:R-:W-:-:S02]  /*cbb0*/  FSEL R13, R13, -INF , P1 ;  /* 0xff8000000d0d7808 */ /* 0x004fc40000800000 */
[----:B------:R-:W-:-:S03]  /*cbc0*/  FMNMX.FTZ R78, R35, R78, !PT ;  /* 0x0000004e234e7209 */ /* 0x000fc60007810000 */
[----:B------:R-:W-:Y:S01]  /*cbd0*/  MUFU.TANH R21, R21 ;  /* 0x0000001500157308 */ /* 0x000fe20000002400 */
[----:B------:R-:W-:Y:S02]  /*cbe0*/  ISETP.GT.AND P1, PT, R28, 0x29, PT ;  /* 0x000000291c00780c */ /* 0x000fe40003f24270 */
[----:B------:R-:W-:-:S05]  /*cbf0*/  FMNMX.FTZ R7, R13, R78, !PT ;  /* 0x0000004e0d077209 */ /* 0x000fca0007810000 */
[----:B------:R2:W-:Y:S01]  /*cc00*/  MUFU.EX2 R10, R77 ;  /* 0x0000004d000a7308 */ /* 0x0005e20000000800 */
[----:B0-----:R-:W-:-:S07]  /*cc10*/  FSEL R15, R15, -INF , P1 ;  /* 0xff8000000f0f7808 */ /* 0x001fce0000800000 */
[----:B------:R-:W0:Y:S01]  /*cc20*/  MUFU.TANH R24, R24 ;  /* 0x0000001800187308 */ /* 0x000e220000002400 */
[----:B--2---:R-:W-:Y:S01]  /*cc30*/  FFMA.FTZ R77, R34, UR47, -R74 ;  /* 0x0000002f224d7c23 */ /* 0x004fe2000801084a */
[----:B------:R-:W-:Y:S02]  /*cc40*/  FSEL R34, R14, -INF , P2 ;  /* 0xff8000000e227808 */ /* 0x000fe40001000000 */
[----:B------:R-:W-:Y:S02]  /*cc50*/  ISETP.GT.AND P2, PT, R28, 0x30, PT ;  /* 0x000000301c00780c */ /* 0x000fe40003f44270 */
[----:B------:R-:W-:Y:S02]  /*cc60*/  FMNMX.FTZ R78, R34, R7, !PT ;  /* 0x00000007224e7209 */ /* 0x000fe40007810000 */
[----:B------:R-:W2:Y:S01]  /*cc70*/  MUFU.TANH R25, R25 ;  /* 0x0000001900197308 */ /* 0x000ea20000002400 */
[----:B------:R-:W-:Y:S01]  /*cc80*/  FMUL.FTZ R66, R68, UR4 ;  /* 0x0000000444427c20 */ /* 0x000fe20008410000 */
[----:B------:R-:W-:Y:S01]  /*cc90*/  ISETP.GT.AND P1, PT, R28, 0x31, PT ;  /* 0x000000311c00780c */ /* 0x000fe20003f24270 */
[----:B------:R-:W-:Y:S01]  /*cca0*/  FMUL.FTZ R68, R72, UR4 ;  /* 0x0000000448447c20 */ /* 0x000fe20008410000 */
[----:B------:R-:W-:-:S04]  /*ccb0*/  FMNMX.FTZ R78, R15, R78, !PT ;  /* 0x0000004e0f4e7209 */ /* 0x000fc80007810000 */
[----:B------:R5:W-:Y:S01]  /*ccc0*/  MUFU.EX2 R12, R79 ;  /* 0x0000004f000c7308 */ /* 0x000be20000000800 */
[----:B------:R-:W-:Y:S01]  /*ccd0*/  FMUL.FTZ R72, R80, UR4 ;  /* 0x0000000450487c20 */ /* 0x000fe20008410000 */
[----:B------:R-:W-:-:S06]  /*cce0*/  FFMA.FTZ R80, R36, UR47, -R74 ;  /* 0x0000002f24507c23 */ /* 0x000fcc000801084a */
[----:B------:R-:W3:Y:S01]  /*ccf0*/  MUFU.TANH R26, R26 ;  /* 0x0000001a001a7308 */ /* 0x000ee20000002400 */
[----:B-----5:R-:W-:Y:S01]  /*cd00*/  FFMA.FTZ R79, R37, UR47, -R74 ;  /* 0x0000002f254f7c23 */ /* 0x020fe2000801084a */
[----:B-1----:R-:W-:Y:S02]  /*cd10*/  FSEL R37, R20, -INF , P2 ;  /* 0xff80000014257808 */ /* 0x002fe40001000000 */
[----:B------:R-:W-:Y:S02]  /*cd20*/  ISETP.GT.AND P2, PT, R28, 0x38, PT ;  /* 0x000000381c00780c */ /* 0x000fe40003f44270 */
[----:B------:R-:W-:Y:S02]  /*cd30*/  FMNMX.FTZ R36, R37, R78, !PT ;  /* 0x0000004e25247209 */ /* 0x000fe40007810000 */
[----:B------:R-:W1:Y:S01]  /*cd40*/  MUFU.TANH R27, R27 ;  /* 0x0000001b001b7308 */ /* 0x000e620000002400 */
[----:B0-----:R-:W-:-:S07]  /*cd50*/  FSEL R78, R24, -INF , P2 ;  /* 0xff800000184e7808 */ /* 0x001fce0001000000 */
[----:B------:R0:W-:Y:S01]  /*cd60*/  MUFU.EX2 R14, R77 ;  /* 0x0000004d000e7308 */ /* 0x0001e20000000800 */
[----:B------:R-:W-:Y:S02]  /*cd70*/  ISETP.GT.AND P2, PT, R28, 0x40, PT ;  /* 0x000000401c00780c */ /* 0x000fe40003f44270 */
[----:B0-----:R-:W-:-:S05]  /*cd80*/  FSEL R77, R21, -INF , P1 ;  /* 0xff800000154d7808 */ /* 0x001fca0000800000 */
[----:B------:R-:W0:Y:S01]  /*cd90*/  MUFU.TANH R62, R62 ;  /* 0x0000003e003e7308 */ /* 0x000e220000002400 */
[----:B------:R-:W-:Y:S02]  /*cda0*/  ISETP.GT.AND P1, PT, R28, 0x39, PT ;  /* 0x000000391c00780c */ /* 0x000fe40003f24270 */
[----:B------:R-:W-:Y:S02]  /*cdb0*/  FMNMX.FTZ R7, R77, R36, !PT ;  /* 0x000000244d077209 */ /* 0x000fe40007810000 */
[----:B--2---:R-:W-:Y:S02]  /*cdc0*/  FSEL R25, R25, -INF , P1 ;  /* 0xff80000019197808 */ /* 0x004fe40000800000 */
[----:B------:R-:W-:Y:S01]  /*cdd0*/  FMNMX.FTZ R36, R78, R7, !PT ;  /* 0x000000074e247209 */ /* 0x000fe20007810000 */
[----:B------:R-:W2:Y:S01]  /*cde0*/  MUFU.TANH R63, R63 ;  /* 0x0000003f003f7308 */ /* 0x000ea20000002400 */
[----:B------:R-:W-:Y:S02]  /*cdf0*/  ISETP.GT.AND P1, PT, R28, 0x41, PT ;  /* 0x000000411c00780c */ /* 0x000fe40003f24270 */
[----:B---3--:R-:W-:-:S02]  /*ce00*/  FSEL R26, R26, -INF , P2 ;  /* 0xff8000001a1a7808 */ /* 0x008fc40001000000 */
[----:B------:R-:W-:-:S03]  /*ce10*/  FMNMX.FTZ R7, R25, R36, !PT ;  /* 0x0000002419077209 */ /* 0x000fc60007810000 */
[----:B------:R-:W3:Y:S01]  /*ce20*/  MUFU.TANH R64, R64 ;  /* 0x0000004000407308 */ /* 0x000ee20000002400 */
[----:B------:R-:W-:Y:S01]  /*ce30*/  FFMA.FTZ R36, R38, UR47, -R74 ;  /* 0x0000002f26247c23 */ /* 0x000fe2000801084a */
[----:B------:R-:W-:Y:S01]  /*ce40*/  ISETP.GT.AND P2, PT, R28, 0x48, PT ;  /* 0x000000481c00780c */ /* 0x000fe20003f44270 */
[----:B------:R-:W-:Y:S01]  /*ce50*/  FMUL.FTZ R67, R69, UR4 ;  /* 0x0000000445437c20 */ /* 0x000fe20008410000 */
[----:B-1----:R-:W-:Y:S02]  /*ce60*/  FSEL R27, R27, -INF , P1 ;  /* 0xff8000001b1b7808 */ /* 0x002fe40000800000 */
[----:B------:R-:W-:Y:S02]  /*ce70*/  FMNMX.FTZ R38, R26, R7, !PT ;  /* 0x000000071a267209 */ /* 0x000fe40007810000 */
[----:B------:R-:W1:Y:S01]  /*ce80*/  MUFU.TANH R65, R65 ;  /* 0x0000004100417308 */ /* 0x000e620000002400 */
[----:B------:R-:W-:Y:S02]  /*ce90*/  ISETP.GT.AND P1, PT, R28, 0x49, PT ;  /* 0x000000491c00780c */ /* 0x000fe40003f24270 */
[----:B0-----:R-:W-:-:S02]  /*cea0*/  FSEL R62, R62, -INF , P2 ;  /* 0xff8000003e3e7808 */ /* 0x001fc40001000000 */
[----:B------:R-:W-:-:S03]  /*ceb0*/  FMNMX.FTZ R7, R27, R38, !PT ;  /* 0x000000261b077209 */ /* 0x000fc60007810000 */
[----:B------:R-:W0:Y:S01]  /*cec0*/  MUFU.TANH R66, R66 ;  /* 0x0000004200427308 */ /* 0x000e220000002400 */
[----:B------:R-:W-:Y:S01]  /*ced0*/  FFMA.FTZ R38, R40, UR47, -R74 ;  /* 0x0000002f28267c23 */ /* 0x000fe2000801084a */
[----:B------:R-:W-:Y:S01]  /*cee0*/  ISETP.GT.AND P2, PT, R28, 0x50, PT ;  /* 0x000000501c00780c */ /* 0x000fe20003f44270 */
[----:B------:R-:W-:Y:S01]  /*cef0*/  FMUL.FTZ R69, R73, UR4 ;  /* 0x0000000449457c20 */ /* 0x000fe20008410000 */
[----:B--2---:R-:W-:Y:S02]  /*cf00*/  FSEL R63, R63, -INF , P1 ;  /* 0xff8000003f3f7808 */ /* 0x004fe40000800000 */
[----:B------:R-:W-:Y:S02]  /*cf10*/  FMNMX.FTZ R40, R62, R7, !PT ;  /* 0x000000073e287209 */ /* 0x000fe40007810000 */
[----:B------:R-:W-:Y:S01]  /*cf20*/  MUFU.TANH R67, R67 ;  /* 0x0000004300437308 */ /* 0x000fe20000002400 */
[----:B------:R-:W-:Y:S01]  /*cf30*/  ISETP.GT.AND P1, PT, R28, 0x51, PT ;  /* 0x000000511c00780c */ /* 0x000fe20003f24270 */
[----:B------:R-:W-:Y:S01]  /*cf40*/  FMUL.FTZ R70, R76, UR4 ;  /* 0x000000044c467c20 */ /* 0x000fe20008410000 */
[----:B---3--:R-:W-:-:S02]  /*cf50*/  FSEL R64, R64, -INF , P2 ;  /* 0xff80000040407808 */ /* 0x008fc40001000000 */
[----:B------:R-:W-:-:S03]  /*cf60*/  FMNMX.FTZ R7, R63, R40, !PT ;  /* 0x000000283f077209 */ /* 0x000fc60007810000 */
[----:B------:R-:W2:Y:S01]  /*cf70*/  MUFU.TANH R68, R68 ;  /* 0x0000004400447308 */ /* 0x000ea20000002400 */
[----:B------:R-:W-:Y:S02]  /*cf80*/  ISETP.GT.AND P2, PT, R28, 0x58, PT ;  /* 0x000000581c00780c */ /* 0x000fe40003f44270 */
[----:B-1----:R-:W-:Y:S02]  /*cf90*/  FSEL R65, R65, -INF , P1 ;  /* 0xff80000041417808 */ /* 0x002fe40000800000 */
[----:B------:R-:W-:-:S03]  /*cfa0*/  FMNMX.FTZ R40, R64, R7, !PT ;  /* 0x0000000740287209 */ /* 0x000fc60007810000 */
[----:B------:R-:W1:Y:S01]  /*cfb0*/  MUFU.TANH R69, R69 ;  /* 0x0000004500457308 */ /* 0x000e620000002400 */
[----:B------:R-:W-:Y:S02]  /*cfc0*/  ISETP.GT.AND P1, PT, R28, 0x59, PT ;  /* 0x000000591c00780c */ /* 0x000fe40003f24270 */
[----:B------:R-:W-:-:S05]  /*cfd0*/  FMNMX.FTZ R40, R65, R40, !PT ;  /* 0x0000002841287209 */ /* 0x000fca0007810000 */
[----:B------:R-:W3:Y:S01]  /*cfe0*/  MUFU.TANH R70, R70 ;  /* 0x0000004600467308 */ /* 0x000ee20000002400 */
[----:B------:R-:W-:-:S07]  /*cff0*/  FMUL.FTZ R73, R81, UR4 ;  /* 0x0000000451497c20 */ /* 0x000fce0008410000 */
[----:B------:R0:W-:Y:S02]  /*d000*/  MUFU.EX2 R20, R79 ;  /* 0x0000004f00147308 */ /* 0x0001e40000000800 */
[----:B0-----:R-:W-:-:S06]  /*d010*/  FSEL R79, R66, -INF , P2 ;  /* 0xff800000424f7808 */ /* 0x001fcc0001000000 */
[----:B------:R-:W0:Y:S01]  /*d020*/  MUFU.TANH R71, R71 ;  /* 0x0000004700477308 */ /* 0x000e220000002400 */
[----:B------:R-:W-:Y:S02]  /*d030*/  ISETP.GT.AND P2, PT, R28, 0x60, PT ;  /* 0x000000601c00780c */ /* 0x000fe40003f44270 */
[----:B------:R-:W-:-:S05]  /*d040*/  FMNMX.FTZ R7, R79, R40, !PT ;  /* 0x000000284f077209 */ /* 0x000fca0007810000 */
[----:B------:R5:W-:Y:S01]  /*d050*/  MUFU.EX2 R24, R80 ;  /* 0x0000005000187308 */ /* 0x000be20000000800 */
[----:B--2---:R-:W-:Y:S01]  /*d060*/  FSEL R81, R68, -INF , P2 ;  /* 0xff80000044517808 */ /* 0x004fe20001000000 */
[----:B------:R-:W-:Y:S01]  /*d070*/  FMUL.FTZ R75, R84, UR4 ;  /* 0x00000004544b7c20 */ /* 0x000fe20008410000 */
[----:B-----5:R-:W-:-:S05]  /*d080*/  FSEL R80, R67, -INF , P1 ;  /* 0xff80000043507808 */ /* 0x020fca0000800000 */
[----:B------:R-:W2:Y:S01]  /*d090*/  MUFU.TANH R72, R72 ;  /* 0x0000004800487308 */ /* 0x000ea20000002400 */
[----:B------:R-:W-:Y:S02]  /*d0a0*/  ISETP.GT.AND P1, PT, R28, 0x61, PT ;  /* 0x000000611c00780c */ /* 0x000fe40003f24270 */
[----:B------:R-:W-:Y:S01]  /*d0b0*/  FMNMX.FTZ R66, R80, R7, !PT ;  /* 0x0000000750427209 */ /* 0x000fe20007810000 */
[----:B------:R-:W-:Y:S01]  /*d0c0*/  FMUL.FTZ R76, R85, UR4 ;  /* 0x00000004554c7c20 */ /* 0x000fe20008410000 */
[C---:B------:R-:W-:Y:S02]  /*d0d0*/  ISETP.GT.AND P2, PT, R28.reuse, 0x68, PT ;  /* 0x000000681c00780c */ /* 0x040fe40003f44270 */
[----:B-1----:R-:W-:Y:S01]  /*d0e0*/  FSEL R69, R69, -INF , P1 ;  /* 0xff80000045457808 */ /* 0x002fe20000800000 */
[----:B------:R-:W1:Y:S01]  /*d0f0*/  MUFU.TANH R73, R73 ;  /* 0x0000004900497308 */ /* 0x000e620000002400 */
[----:B------:R-:W-:Y:S02]  /*d100*/  FMNMX.FTZ R66, R81, R66, !PT ;  /* 0x0000004251427209 */ /* 0x000fe40007810000 */
[----:B------:R-:W-:-:S02]  /*d110*/  ISETP.GT.AND P1, PT, R28, 0x69, PT ;  /* 0x000000691c00780c */ /* 0x000fc40003f24270 */
[----:B---3--:R-:W-:Y:S02]  /*d120*/  FSEL R70, R70, -INF , P2 ;  /* 0xff80000046467808 */ /* 0x008fe40001000000 */
[----:B------:R-:W-:Y:S01]  /*d130*/  FMNMX.FTZ R7, R69, R66, !PT ;  /* 0x0000004245077209 */ /* 0x000fe20007810000 */
[----:B------:R-:W3:Y:S01]  /*d140*/  MUFU.TANH R75, R75 ;  /* 0x0000004b004b7308 */ /* 0x000ee20000002400 */
[----:B------:R-:W-:Y:S02]  /*d150*/  ISETP.GT.AND P2, PT, R28, 0x70, PT ;  /* 0x000000701c00780c */ /* 0x000fe40003f44270 */
[----:B0-----:R-:W-:Y:S02]  /*d160*/  FSEL R71, R71, -INF , P1 ;  /* 0xff80000047477808 */ /* 0x001fe40000800000 */
[----:B------:R-:W-:-:S03]  /*d170*/  FMNMX.FTZ R66, R70, R7, !PT ;  /* 0x0000000746427209 */ /* 0x000fc60007810000 */
[----:B------:R-:W0:Y:S01]  /*d180*/  MUFU.TANH R76, R76 ;  /* 0x0000004c004c7308 */ /* 0x000e220000002400 */
[----:B------:R-:W-:Y:S02]  /*d190*/  ISETP.GT.AND P1, PT, R28, 0x71, PT ;  /* 0x000000711c00780c */ /* 0x000fe40003f24270 */
[----:B--2---:R-:W-:Y:S02]  /*d1a0*/  FSEL R72, R72, -INF , P2 ;  /* 0xff80000048487808 */ /* 0x004fe40001000000 */
[----:B------:R-:W-:Y:S02]  /*d1b0*/  FMNMX.FTZ R7, R71, R66, !PT ;  /* 0x0000004247077209 */ /* 0x000fe40007810000 */
[----:B------:R-:W-:Y:S02]  /*d1c0*/  ISETP.GT.AND P2, PT, R28, 0x78, PT ;  /* 0x000000781c00780c */ /* 0x000fe40003f44270 */
[----:B-1----:R-:W-:Y:S02]  /*d1d0*/  FSEL R73, R73, -INF , P1 ;  /* 0xff80000049497808 */ /* 0x002fe40000800000 */
[----:B------:R-:W-:-:S02]  /*d1e0*/  FMNMX.FTZ R66, R72, R7, !PT ;  /* 0x0000000748427209 */ /* 0x000fc40007810000 */
[----:B------:R-:W-:Y:S02]  /*d1f0*/  ISETP.GT.AND P1, PT, R28, 0x79, PT ;  /* 0x000000791c00780c */ /* 0x000fe40003f24270 */
[----:B---3--:R-:W-:Y:S02]  /*d200*/  FSEL R75, R75, -INF , P2 ;  /* 0xff8000004b4b7808 */ /* 0x008fe40001000000 */
[----:B------:R-:W-:Y:S02]  /*d210*/  FMNMX.FTZ R66, R73, R66, !PT ;  /* 0x0000004249427209 */ /* 0x000fe40007810000 */
[----:B0-----:R-:W-:Y:S02]  /*d220*/  FSEL R76, R76, -INF , P1 ;  /* 0xff8000004c4c7808 */ /* 0x001fe40000800000 */
[----:B------:R-:W-:-:S04]  /*d230*/  FMNMX.FTZ R7, R75, R66, !PT ;  /* 0x000000424b077209 */ /* 0x000fc80007810000 */
[----:B------:R-:W-:-:S05]  /*d240*/  FMNMX.FTZ R7, R76, R7, !PT ;  /* 0x000000074c077209 */ /* 0x000fca0007810000 */
[----:B------:R-:W0:Y:S02]  /*d250*/  SHFL.BFLY PT, R28, R7, 0x2, 0x1f ;  /* 0x0c401f00071c7f89 */ /* 0x000e2400000e0000 */
[----:B0-----:R-:W-:-:S05]  /*d260*/  FMNMX.FTZ R28, R7, R28, !PT ;  /* 0x0000001c071c7209 */ /* 0x001fca0007810000 */
[----:B------:R-:W0:Y:S01]  /*d270*/  SHFL.BFLY PT, R7, R28, 0x1, 0x1f ;  /* 0x0c201f001c077f89 */ /* 0x000e2200000e0000 */
[--C-:B------:R-:W-:Y:S01]  /*d280*/  FFMA.FTZ R67, R46, UR47, -R74.reuse ;  /* 0x0000002f2e437c23 */ /* 0x100fe2000801084a */
[----:B------:R-:W-:Y:S01]  /*d290*/  FFMA.FTZ R46, R56, UR47, -R74 ;  /* 0x0000002f382e7c23 */ /* 0x000fe2000801084a */
[----:B------:R-:W-:Y:S01]  /*d2a0*/  MUFU.EX2 R29, R29 ;  /* 0x0000001d001d7308 */ /* 0x000fe20000000800 */
[----:B0-----:R-:W-:-:S04]  /*d2b0*/  FMNMX.FTZ R7, R28, R7, !PT ;  /* 0x000000071c077209 */ /* 0x001fc80007810000 */
[C---:B------:R-:W-:Y:S01]  /*d2c0*/  FSETP.NEU.FTZ.AND P1, PT, R7.reuse, -INF , PT ;  /* 0xff8000000700780b */ /* 0x040fe20003f3d000 */
[----:B------:R-:W-:-:S05]  /*d2d0*/  FMUL.FTZ R56, R7, UR47 ;  /* 0x0000002f07387c20 */ /* 0x000fca0008410000 */
[----:B------:R-:W-:-:S05]  /*d2e0*/  FSEL R56, R56, RZ, P1 ;  /* 0x000000ff38387208 */ /* 0x000fca0000800000 */
[--C-:B------:R-:W-:Y:S01]  /*d2f0*/  FFMA.FTZ R3, R3, UR47, -R56.reuse ;  /* 0x0000002f03037c23 */ /* 0x100fe20008010838 */
[--C-:B------:R-:W-:Y:S01]  /*d300*/  FFMA.FTZ R4, R4, UR47, -R56.reuse ;  /* 0x0000002f04047c23 */ /* 0x100fe20008010838 */
[----:B------:R-:W-:Y:S01]  /*d310*/  FFMA.FTZ R5, R5, UR47, -R56 ;  /* 0x0000002f05057c23 */ /* 0x000fe20008010838 */
[----:B------:R-:W-:Y:S01]  /*d320*/  MUFU.EX2 R30, R30 ;  /* 0x0000001e001e7308 */ /* 0x000fe20000000800 */
[----:B------:R-:W-:Y:S01]  /*d330*/  FFMA.FTZ R21, R39, UR47, -R74 ;  /* 0x0000002f27157c23 */ /* 0x000fe2000801084a */
[----:B------:R-:W-:Y:S01]  /*d340*/  FFMA.FTZ R6, R6, UR47, -R56 ;  /* 0x0000002f06067c23 */ /* 0x000fe20008010838 */
[--C-:B------:R-:W-:Y:S01]  /*d350*/  FFMA.FTZ R39, R41, UR47, -R74.reuse ;  /* 0x0000002f29277c23 */ /* 0x100fe2000801084a */
[----:B------:R-:W-:-:S04]  /*d360*/  FFMA.FTZ R41, R45, UR47, -R74 ;  /* 0x0000002f2d297c23 */ /* 0x000fc8000801084a */
[----:B------:R-:W-:Y:S01]  /*d370*/  MUFU.EX2 R3, R3 ;  /* 0x0000000300037308 */ /* 0x000fe20000000800 */
[--C-:B------:R-:W-:Y:S01]  /*d380*/  FFMA.FTZ R45, R49, UR47, -R74.reuse ;  /* 0x0000002f312d7c23 */ /* 0x100fe2000801084a */
[----:B------:R-:W-:-:S06]  /*d390*/  FFMA.FTZ R49, R52, UR47, -R74 ;  /* 0x0000002f34317c23 */ /* 0x000fcc000801084a */
[----:B------:R-:W0:Y:S01]  /*d3a0*/  MUFU.EX2 R4, R4 ;  /* 0x0000000400047308 */ /* 0x000e220000000800 */
[----:B------:R-:W-:Y:S01]  /*d3b0*/  FFMA.FTZ R33, R33, UR47, -R56 ;  /* 0x0000002f21217c23 */ /* 0x000fe20008010838 */
[--C-:B------:R-:W-:Y:S01]  /*d3c0*/  FFMA.FTZ R52, R53, UR47, -R74.reuse ;  /* 0x0000002f35347c23 */ /* 0x100fe2000801084a */
[----:B------:R-:W-:-:S05]  /*d3d0*/  FFMA.FTZ R47, R47, UR47, -R74 ;  /* 0x0000002f2f2f7c23 */ /* 0x000fca000801084a */
[----:B------:R-:W-:Y:S01]  /*d3e0*/  MUFU.EX2 R31, R31 ;  /* 0x0000001f001f7308 */ /* 0x000fe20000000800 */
[--C-:B------:R-:W-:Y:S01]  /*d3f0*/  FFMA.FTZ R53, R55, UR47, -R74.reuse ;  /* 0x0000002f37357c23 */ /* 0x100fe2000801084a */
[----:B------:R-:W-:-:S06]  /*d400*/  FFMA.FTZ R55, R58, UR47, -R74 ;  /* 0x0000002f3a377c23 */ /* 0x000fcc000801084a */
[----:B------:R-:W1:Y:S01]  /*d410*/  MUFU.EX2 R5, R5 ;  /* 0x0000000500057308 */ /* 0x000e620000000800 */
[----:B------:R-:W-:Y:S01]  /*d420*/  FFMA.FTZ R43, R43, UR47, -R74 ;  /* 0x0000002f2b2b7c23 */ /* 0x000fe2000801084a */
[----:B------:R-:W-:Y:S01]  /*d430*/  FFMA.FTZ R58, R9, UR47, -R56 ;  /* 0x0000002f093a7c23 */ /* 0x000fe20008010838 */
[----:B------:R-:W-:-:S05]  /*d440*/  FFMA.FTZ R68, R48, UR47, -R74 ;  /* 0x0000002f30447c23 */ /* 0x000fca000801084a */
[----:B------:R-:W2:Y:S01]  /*d450*/  MUFU.EX2 R6, R6 ;  /* 0x0000000600067308 */ /* 0x000ea20000000800 */
[----:B------:R-:W-:Y:S01]  /*d460*/  FFMA.FTZ R48, R54, UR47, -R74 ;  /* 0x0000002f36307c23 */ /* 0x000fe2000801084a */
[----:B------:R-:W-:Y:S01]  /*d470*/  FFMA.FTZ R9, R13, UR47, -R56 ;  /* 0x0000002f0d097c23 */ /* 0x000fe20008010838 */
[--C-:B------:R-:W-:Y:S01]  /*d480*/  FFMA.FTZ R42, R42, UR47, -R74.reuse ;  /* 0x0000002f2a2a7c23 */ /* 0x100fe2000801084a */
[--C-:B------:R-:W-:Y:S01]  /*d490*/  FFMA.FTZ R44, R44, UR47, -R74.reuse ;  /* 0x0000002f2c2c7c23 */ /* 0x100fe2000801084a */
[----:B------:R-:W-:-:S03]  /*d4a0*/  FFMA.FTZ R50, R50, UR47, -R74 ;  /* 0x0000002f32327c23 */ /* 0x000fc6000801084a */
[----:B------:R3:W-:Y:S01]  /*d4b0*/  MUFU.EX2 R66, R47 ;  /* 0x0000002f00427308 */ /* 0x0007e20000000800 */
[--C-:B------:R-:W-:Y:S01]  /*d4c0*/  FFMA.FTZ R51, R51, UR47, -R74.reuse ;  /* 0x0000002f33337c23 */ /* 0x100fe2000801084a */
[----:B------:R-:W-:Y:S01]  /*d4d0*/  FFMA.FTZ R54, R59, UR47, -R74 ;  /* 0x0000002f3b367c23 */ /* 0x000fe2000801084a */
[----:B------:R-:W-:Y:S01]  /*d4e0*/  FFMA.FTZ R28, R35, UR47, -R56 ;  /* 0x0000002f231c7c23 */ /* 0x000fe20008010838 */
[----:B------:R-:W-:Y:S02]  /*d4f0*/  IMAD.U32 R13, RZ, RZ, UR40 ;  /* 0x00000028ff0d7e24 */ /* 0x000fe4000f8e00ff */
[--C-:B------:R-:W-:Y:S02]  /*d500*/  FFMA.FTZ R61, R61, UR47, -R74.reuse ;  /* 0x0000002f3d3d7c23 */ /* 0x100fe4000801084a */
[----:B------:R-:W5:Y:S01]  /*d510*/  MUFU.EX2 R33, R33 ;  /* 0x0000002100217308 */ /* 0x000f620000000800 */
[----:B---3--:R-:W-:Y:S01]  /*d520*/  FFMA.FTZ R47, R57, UR47, -R74 ;  /* 0x0000002f392f7c23 */ /* 0x008fe2000801084a */
[--C-:B------:R-:W-:Y:S01]  /*d530*/  FFMA.FTZ R57, R32, UR47, -R56.reuse ;  /* 0x0000002f20397c23 */ /* 0x100fe20008010838 */
[----:B------:R-:W-:Y:S01]  /*d540*/  FFMA.FTZ R35, R26, UR47, -R56 ;  /* 0x0000002f1a237c23 */ /* 0x000fe20008010838 */
[----:B0-----:R-:W-:-:S04]  /*d550*/  FADD.FTZ R26, R3, R4 ;  /* 0x00000004031a7221 */ /* 0x001fc80000010000 */
[----:B------:R0:W-:Y:S01]  /*d560*/  MUFU.EX2 R40, R43 ;  /* 0x0000002b00287308 */ /* 0x0001e20000000800 */
[----:B------:R-:W-:Y:S01]  /*d570*/  FFMA.FTZ R32, R15, UR47, -R56 ;  /* 0x0000002f0f207c23 */ /* 0x000fe20008010838 */
[----:B------:R-:W-:Y:S01]  /*d580*/  PRMT R0, R13, 0x654, R0 ;  /* 0x000006540d007816 */ /* 0x000fe20000000000 */
[----:B-1----:R-:W-:-:S05]  /*d590*/  FADD.FTZ R13, R5, R26 ;  /* 0x0000001a050d7221 */ /* 0x002fca0000010000 */
[----:B------:R-:W1:Y:S01]  /*d5a0*/  MUFU.EX2 R58, R58 ;  /* 0x0000003a003a7308 */ /* 0x000e620000000800 */
[----:B0-----:R-:W-:Y:S01]  /*d5b0*/  FFMA.FTZ R43, R60, UR47, -R74 ;  /* 0x0000002f3c2b7c23 */ /* 0x001fe2000801084a */
[----:B------:R-:W-:Y:S01]  /*d5c0*/  FADD.FTZ R74, R29, R30 ;  /* 0x0000001e1d4a7221 */ /* 0x000fe20000010000 */
[--C-:B------:R-:W-:Y:S01]  /*d5d0*/  FFMA.FTZ R60, R11, UR47, -R56.reuse ;  /* 0x0000002f0b3c7c23 */ /* 0x100fe20008010838 */
[--C-:B------:R-:W-:Y:S01]  /*d5e0*/  FFMA.FTZ R59, R78, UR47, -R56.reuse ;  /* 0x0000002f4e3b7c23 */ /* 0x100fe20008010838 */
[----:B------:R-:W-:Y:S01]  /*d5f0*/  FFMA.FTZ R82, R27, UR47, -R56 ;  /* 0x0000002f1b527c23 */ /* 0x000fe20008010838 */
[----:B------:R-:W-:Y:S02]  /*d600*/  FADD.FTZ R15, R31, R74 ;  /* 0x0000004a1f0f7221 */ /* 0x000fe40000010000 */
[----:B------:R-:W0:Y:S01]  /*d610*/  MUFU.EX2 R57, R57 ;  /* 0x0000003900397308 */ /* 0x000e220000000800 */
[----:B--2---:R-:W-:Y:S01]  /*d620*/  FADD.FTZ R26, R6, R13 ;  /* 0x0000000d061a7221 */ /* 0x004fe20000010000 */
[----:B------:R-:W-:-:S06]  /*d630*/  FADD.FTZ R15, R10, R15 ;  /* 0x0000000f0a0f7221 */ /* 0x000fcc0000010000 */
[----:B------:R-:W-:Y:S01]  /*d640*/  MUFU.EX2 R36, R36 ;  /* 0x0000002400247308 */ /* 0x000fe20000000800 */
[----:B------:R-:W-:Y:S01]  /*d650*/  FADD.FTZ R15, R12, R15 ;  /* 0x0000000f0c0f7221 */ /* 0x000fe20000010000 */
[----:B-----5:R-:W-:-:S06]  /*d660*/  FADD.FTZ R13, R33, R26 ;  /* 0x0000001a210d7221 */ /* 0x020fcc0000010000 */
[----:B------:R-:W-:Y:S01]  /*d670*/  MUFU.EX2 R38, R38 ;  /* 0x0000002600267308 */ /* 0x000fe20000000800 */
[--C-:B------:R-:W-:Y:S01]  /*d680*/  FFMA.FTZ R78, R25, UR47, -R56.reuse ;  /* 0x0000002f194e7c23 */ /* 0x100fe20008010838 */
[--C-:B------:R-:W-:Y:S01]  /*d690*/  FFMA.FTZ R62, R62, UR47, -R56.reuse ;  /* 0x0000002f3e3e7c23 */ /* 0x100fe20008010838 */
[----:B------:R-:W-:Y:S01]  /*d6a0*/  FFMA.FTZ R63, R63, UR47, -R56 ;  /* 0x0000002f3f3f7c23 */ /* 0x000fe20008010838 */
[----:B------:R2:W-:Y:S04]  /*d6b0*/  SYNCS.ARRIVE.TRANS64.RED.A1T0 RZ, [R0+URZ], RZ ;  /* 0x000000ff00ff79a7 */ /* 0x0005e8000810043f */
[----:B------:R-:W3:Y:S01]  /*d6c0*/  MUFU.EX2 R60, R60 ;  /* 0x0000003c003c7308 */ /* 0x000ee20000000800 */
[----:B------:R-:W-:Y:S01]  /*d6d0*/  FADD.FTZ R25, R14, R15 ;  /* 0x0000000f0e197221 */ /* 0x000fe20000010000 */
[----:B-1----:R-:W-:Y:S01]  /*d6e0*/  FADD.FTZ R26, R58, R13 ;  /* 0x0000000d3a1a7221 */ /* 0x002fe20000010000 */
[----:B------:R-:W-:-:S02]  /*d6f0*/  F2FP.F16.F32.PACK_AB R13, R30, R29 ;  /* 0x0000001d1e0d723e */ /* 0x000fc400000000ff */
[----:B------:R-:W-:Y:S01]  /*d700*/  FADD.FTZ R29, R20, R25 ;  /* 0x00000019141d7221 */ /* 0x000fe20000010000 */
[----:B0-----:R-:W-:Y:S01]  /*d710*/  FADD.FTZ R27, R57, R26 ;  /* 0x0000001a391b7221 */ /* 0x001fe20000010000 */
[----:B------:R-:W-:Y:S02]  /*d720*/  F2FP.F16.F32.PACK_AB R25, R14, R12 ;  /* 0x0000000c0e19723e */ /* 0x000fe400000000ff */
[----:B------:R-:W-:Y:S01]  /*d730*/  FADD.FTZ R14, R24, R29 ;  /* 0x0000001d180e7221 */ /* 0x000fe20000010000 */
[----:B---3--:R-:W-:Y:S01]  /*d740*/  FADD.FTZ R29, R60, R27 ;  /* 0x0000001b3c1d7221 */ /* 0x008fe20000010000 */
[----:B------:R-:W-:Y:S02]  /*d750*/  F2FP.F16.F32.PACK_AB R27, R24, R20 ;  /* 0x00000014181b723e */ /* 0x000fe400000000ff */
[----:B------:R-:W-:Y:S02]  /*d760*/  F2FP.F16.F32.PACK_AB R24, R58, R33 ;  /* 0x000000213a18723e */ /* 0x000fe400000000ff */
[----:B------:R-:W3:Y:S01]  /*d770*/  LDL R33, [R1+0x80] ;  /* 0x0000800001217983 */ /* 0x000ee20000100800 */
[----:B------:R-:W0:Y:S01]  /*d780*/  MUFU.EX2 R28, R28 ;  /* 0x0000001c001c7308 */ /* 0x000e220000000800 */
[----:B------:R-:W-:-:S07]  /*d790*/  FFMA.FTZ R11, R34, UR47, -R56 ;  /* 0x0000002f220b7c23 */ /* 0x000fce0008010838 */
[----:B------:R-:W1:Y:S01]  /*d7a0*/  MUFU.EX2 R21, R21 ;  /* 0x0000001500157308 */ /* 0x000e620000000800 */
[----:B------:R-:W-:-:S07]  /*d7b0*/  FFMA.FTZ R34, R37, UR47, -R56 ;  /* 0x0000002f25227c23 */ /* 0x000fce0008010838 */
[----:B------:R-:W5:Y:S01]  /*d7c0*/  MUFU.EX2 R9, R9 ;  /* 0x0000000900097308 */ /* 0x000f620000000800 */
[----:B------:R-:W-:-:S07]  /*d7d0*/  FFMA.FTZ R37, R77, UR47, -R56 ;  /* 0x0000002f4d257c23 */ /* 0x000fce0008010838 */
[----:B------:R-:W4:Y:S01]  /*d7e0*/  MUFU.EX2 R11, R11 ;  /* 0x0000000b000b7308 */ /* 0x000f220000000800 */
[----:B------:R-:W-:Y:S01]  /*d7f0*/  F2FP.F16.F32.PACK_AB R12, R4, R3 ;  /* 0x00000003040c723e */ /* 0x000fe200000000ff */
[----:B0-----:R-:W-:Y:S01]  /*d800*/  FADD.FTZ R4, R28, R29 ;  /* 0x0000001d1c047221 */ /* 0x001fe20000010000 */
[----:B------:R-:W-:-:S05]  /*d810*/  F2FP.F16.F32.PACK_AB R15, R10, R31 ;  /* 0x0000001f0a0f723e */ /* 0x000fca00000000ff */
[----:B------:R-:W0:Y:S01]  /*d820*/  MUFU.EX2 R32, R32 ;  /* 0x0000002000207308 */ /* 0x000e220000000800 */
[----:B-1----:R-:W-:-:S07]  /*d830*/  FADD.FTZ R31, R21, R14 ;  /* 0x0000000e151f7221 */ /* 0x002fce0000010000 */
[----:B------:R-:W1:Y:S01]  /*d840*/  MUFU.EX2 R39, R39 ;  /* 0x0000002700277308 */ /* 0x000e620000000800 */
[----:B-----5:R-:W-:Y:S01]  /*d850*/  FADD.FTZ R4, R9, R4 ;  /* 0x0000000409047221 */ /* 0x020fe20000010000 */
[----:B------:R-:W-:-:S06]  /*d860*/  FADD.FTZ R31, R36, R31 ;  /* 0x0000001f241f7221 */ /* 0x000fcc0000010000 */
[----:B------:R-:W5:Y:S01]  /*d870*/  MUFU.EX2 R34, R34 ;  /* 0x0000002200227308 */ /* 0x000f620000000800 */
[----:B------:R-:W-:Y:S01]  /*d880*/  F2FP.F16.F32.PACK_AB R14, R6, R5 ;  /* 0x00000005060e723e */ /* 0x000fe200000000ff */
[----:B----4-:R-:W-:-:S06]  /*d890*/  FADD.FTZ R5, R11, R4 ;  /* 0x000000040b057221 */ /* 0x010fcc0000010000 */
[----:B------:R-:W4:Y:S01]  /*d8a0*/  MUFU.EX2 R37, R37 ;  /* 0x0000002500257308 */ /* 0x000f220000000800 */
[----:B------:R-:W-:-:S07]  /*d8b0*/  FADD.FTZ R6, R38, R31 ;  /* 0x0000001f26067221 */ /* 0x000fce0000010000 */
[----:B------:R-:W2:Y:S01]  /*d8c0*/  MUFU.EX2 R42, R42 ;  /* 0x0000002a002a7308 */ /* 0x000ea20000000800 */
[----:B0-----:R-:W-:Y:S01]  /*d8d0*/  FADD.FTZ R5, R32, R5 ;  /* 0x0000000520057221 */ /* 0x001fe20000010000 */
[----:B-1----:R-:W-:-:S06]  /*d8e0*/  FADD.FTZ R31, R39, R6 ;  /* 0x00000006271f7221 */ /* 0x002fcc0000010000 */
[----:B------:R-:W0:Y:S08]  /*d8f0*/  MUFU.EX2 R59, R59 ;  /* 0x0000003b003b7308 */ /* 0x000e300000000800 */
[----:B------:R-:W1:Y:S01]  /*d900*/  MUFU.EX2 R41, R41 ;  /* 0x0000002900297308 */ /* 0x000e620000000800 */
[----:B------:R-:W-:Y:S01]  /*d910*/  F2FP.F16.F32.PACK_AB R29, R36, R21 ;  /* 0x00000015241d723e */ /* 0x000fe200000000ff */
[----:B-----5:R-:W-:-:S06]  /*d920*/  FADD.FTZ R6, R34, R5 ;  /* 0x0000000522067221 */ /* 0x020fcc0000010000 */
[----:B------:R-:W5:Y:S01]  /*d930*/  MUFU.EX2 R78, R78 ;  /* 0x0000004e004e7308 */ /* 0x000f620000000800 */
[----:B------:R-:W-:-:S07]  /*d940*/  FADD.FTZ R21, R40, R31 ;  /* 0x0000001f28157221 */ /* 0x000fce0000010000 */
[----:B------:R-:W5:Y:S01]  /*d950*/  MUFU.EX2 R44, R44 ;  /* 0x0000002c002c7308 */ /* 0x000f620000000800 */
[----:B----4-:R-:W-:Y:S01]  /*d960*/  FADD.FTZ R6, R37, R6 ;  /* 0x0000000625067221 */ /* 0x010fe20000010000 */
[----:B--2---:R-:W-:-:S06]  /*d970*/  FADD.FTZ R20, R42, R21 ;  /* 0x000000152a147221 */ /* 0x004fcc0000010000 */
[----:B------:R-:W2:Y:S01]  /*d980*/  MUFU.EX2 R35, R35 ;  /* 0x0000002300237308 */ /* 0x000ea20000000800 */
[----:B------:R-:W-:Y:S01]  /*d990*/  F2FP.F16.F32.PACK_AB R28, R9, R28 ;  /* 0x0000001c091c723e */ /* 0x000fe200000000ff */
[----:B0-----:R-:W-:-:S06]  /*d9a0*/  FADD.FTZ R5, R59, R6 ;  /* 0x000000063b057221 */ /* 0x001fcc0000010000 */
[----:B------:R-:W0:Y:S01]  /*d9b0*/  MUFU.EX2 R82, R82 ;  /* 0x0000005200527308 */ /* 0x000e220000000800 */
[----:B-1----:R-:W-:-:S07]  /*d9c0*/  FADD.FTZ R9, R41, R20 ;  /* 0x0000001429097221 */ /* 0x002fce0000010000 */
[----:B------:R-:W1:Y:S01]  /*d9d0*/  MUFU.EX2 R67, R67 ;  /* 0x0000004300437308 */ /* 0x000e620000000800 */
[----:B------:R-:W-:Y:S01]  /*d9e0*/  FFMA.FTZ R64, R64, UR47, -R56 ;  /* 0x0000002f40407c23 */ /* 0x000fe20008010838 */
[----:B-----5:R-:W-:-:S06]  /*d9f0*/  FADD.FTZ R6, R78, R5 ;  /* 0x000000054e067221 */ /* 0x020fcc0000010000 */
[----:B------:R-:W4:Y:S01]  /*da00*/  MUFU.EX2 R0, R62 ;  /* 0x0000003e00007308 */ /* 0x000f220000000800 */
[----:B------:R-:W-:Y:S01]  /*da10*/  FFMA.FTZ R65, R65, UR47, -R56 ;  /* 0x0000002f41417c23 */ /* 0x000fe20008010838 */
[----:B------:R-:W-:-:S06]  /*da20*/  FADD.FTZ R9, R44, R9 ;  /* 0x000000092c097221 */ /* 0x000fcc0000010000 */
[----:B------:R-:W5:Y:S01]  /*da30*/  MUFU.EX2 R45, R45 ;  /* 0x0000002d002d7308 */ /* 0x000f620000000800 */
[----:B--2---:R-:W-:Y:S01]  /*da40*/  FADD.FTZ R5, R35, R6 ;  /* 0x0000000623057221 */ /* 0x004fe20000010000 */
[----:B------:R-:W-:-:S06]  /*da50*/  FADD.FTZ R6, R66, R9 ;  /* 0x0000000942067221 */ /* 0x000fcc0000010000 */
[----:B------:R-:W2:Y:S01]  /*da60*/  MUFU.EX2 R63, R63 ;  /* 0x0000003f003f7308 */ /* 0x000ea20000000800 */
[----:B------:R-:W-:-:S07]  /*da70*/  FFMA.FTZ R79, R79, UR47, -R56 ;  /* 0x0000002f4f4f7c23 */ /* 0x000fce0008010838 */
[----:B------:R-:W2:Y:S01]  /*da80*/  MUFU.EX2 R68, R68 ;  /* 0x0000004400447308 */ /* 0x000ea20000000800 */
[----:B0-----:R-:W-:Y:S01]  /*da90*/  FADD.FTZ R5, R82, R5 ;  /* 0x0000000552057221 */ /* 0x001fe20000010000 */
[----:B-1----:R-:W-:-:S06]  /*daa0*/  FADD.FTZ R6, R67, R6 ;  /* 0x0000000643067221 */ /* 0x002fcc0000010000 */
[----:B------:R-:W-:Y:S01]  /*dab0*/  MUFU.EX2 R62, R64 ;  /* 0x00000040003e7308 */ /* 0x000fe20000000800 */
[----:B------:R-:W-:-:S07]  /*dac0*/  FFMA.FTZ R80, R80, UR47, -R56 ;  /* 0x0000002f50507c23 */ /* 0x000fce0008010838 */
[----:B------:R-:W0:Y:S01]  /*dad0*/  MUFU.EX2 R50, R50 ;  /* 0x0000003200327308 */ /* 0x000e220000000800 */
[----:B------:R-:W-:Y:S01]  /*dae0*/  F2FP.F16.F32.PACK_AB R26, R60, R57 ;  /* 0x000000393c1a723e */ /* 0x000fe200000000ff */
[----:B------:R1:W-:Y:S01]  /*daf0*/  STSM.16.M88.4 [R155+0x21800], R12 ;  /* 0x0218000c9b007844 */ /* 0x0003e20000000200 */
[----:B------:R-:W-:-:S05]  /*db00*/  F2FP.F16.F32.PACK_AB R31, R39, R38 ;  /* 0x00000026271f723e */ /* 0x000fca00000000ff */
[----:B------:R-:W-:Y:S01]  /*db10*/  MUFU.EX2 R65, R65 ;  /* 0x0000004100417308 */ /* 0x000fe20000000800 */
[----:B------:R-:W-:Y:S01]  /*db20*/  F2FP.F16.F32.PACK_AB R30, R32, R11 ;  /* 0x0000000b201e723e */ /* 0x000fe200000000ff */
[----:B----4-:R-:W-:Y:S01]  /*db30*/  FADD.FTZ R20, R0, R5 ;  /* 0x0000000500147221 */ /* 0x010fe20000010000 */
[----:B------:R-:W-:-:S05]  /*db40*/  FFMA.FTZ R81, R81, UR47, -R56 ;  /* 0x0000002f51517c23 */ /* 0x000fca0008010838 */
[----:B------:R-:W4:Y:S01]  /*db50*/  MUFU.EX2 R51, R51 ;  /* 0x0000003300337308 */ /* 0x000f220000000800 */
[----:B-----5:R-:W-:Y:S01]  /*db60*/  FADD.FTZ R5, R45, R6 ;  /* 0x000000062d057221 */ /* 0x020fe20000010000 */
[----:B-1----:R-:W-:Y:S02]  /*db70*/  F2FP.F16.F32.PACK_AB R13, R42, R40 ;  /* 0x000000282a0d723e */ /* 0x002fe400000000ff */
[----:B------:R-:W-:Y:S02]  /*db80*/  F2FP.F16.F32.PACK_AB R12, R37, R34 ;  /* 0x00000022250c723e */ /* 0x000fe400000000ff */
[----:B------:R-:W-:Y:S02]  /*db90*/  F2FP.F16.F32.PACK_AB R14, R78, R59 ;  /* 0x0000003b4e0e723e */ /* 0x000fe400000000ff */
[----:B------:R-:W1:Y:S01]  /*dba0*/  MUFU.EX2 R10, R79 ;  /* 0x0000004f000a7308 */ /* 0x000e620000000800 */
[----:B------:R-:W-:Y:S01]  /*dbb0*/  F2FP.F16.F32.PACK_AB R15, R44, R41 ;  /* 0x000000292c0f723e */ /* 0x000fe200000000ff */
[----:B------:R-:W-:Y:S01]  /*dbc0*/  STSM.16.M88.4 [R98], R24 ;  /* 0x0000001862007844 */ /* 0x000fe20000000200 */
[----:B--2---:R-:W-:-:S05]  /*dbd0*/  FADD.FTZ R9, R63, R20 ;  /* 0x000000143f097221 */ /* 0x004fca0000010000 */
[----:B------:R-:W2:Y:S01]  /*dbe0*/  MUFU.EX2 R49, R49 ;  /* 0x0000003100317308 */ /* 0x000ea20000000800 */
[----:B------:R-:W-:Y:S01]  /*dbf0*/  STSM.16.M88.4 [R96], R28 ;  /* 0x0000001c60007844 */ /* 0x000fe20000000200 */
[----:B------:R-:W-:Y:S01]  /*dc00*/  FADD.FTZ R5, R68, R5 ;  /* 0x0000000544057221 */ /* 0x000fe20000010000 */
[----:B------:R-:W5:Y:S02]  /*dc10*/  @P4 LDC R11, c[0x0][0x44c] ;  /* 0x00011300ff0b4b82 */ /* 0x000f640000000800 */
[----:B------:R4:W-:Y:S03]  /*dc20*/  STSM.16.M88.4 [R95], R12 ;  /* 0x0000000c5f007844 */ /* 0x0009e60000000200 */
[----:B------:R-:W2:Y:S01]  /*dc30*/  MUFU.EX2 R3, R80 ;  /* 0x0000005000037308 */ /* 0x000ea20000000800 */
[--C-:B------:R-:W-:Y:S01]  /*dc40*/  FFMA.FTZ R69, R69, UR47, -R56.reuse ;  /* 0x0000002f45457c23 */ /* 0x100fe20008010838 */
[----:B0-----:R-:W-:Y:S01]  /*dc50*/  FADD.FTZ R6, R50, R5 ;  /* 0x0000000532067221 */ /* 0x001fe20000010000 */
[----:B------:R-:W-:Y:S01]  /*dc60*/  FFMA.FTZ R70, R70, UR47, -R56 ;  /* 0x0000002f46467c23 */ /* 0x000fe20008010838 */
[----:B------:R-:W0:Y:S04]  /*dc70*/  @P4 LDC R20, c[0x0][0x450] ;  /* 0x00011400ff144b82 */ /* 0x000e280000000800 */
[----:B------:R-:W2:Y:S01]  /*dc80*/  MUFU.EX2 R52, R52 ;  /* 0x0000003400347308 */ /* 0x000ea20000000800 */
[----:B----4-:R-:W-:Y:S01]  /*dc90*/  F2FP.F16.F32.PACK_AB R14, R63, R0 ;  /* 0x000000003f0e723e */ /* 0x010fe200000000ff */
[----:B------:R-:W-:-:S06]  /*dca0*/  FADD.FTZ R0, R62, R9 ;  /* 0x000000093e007221 */ /* 0x000fcc0000010000 */
[----:B------:R-:W4:Y:S01]  /*dcb0*/  MUFU.EX2 R81, R81 ;  /* 0x0000005100517308 */ /* 0x000f220000000800 */
[----:B------:R-:W-:Y:S01]  /*dcc0*/  FADD.FTZ R6, R51, R6 ;  /* 0x0000000633067221 */ /* 0x000fe20000010000 */
[----:B------:R-:W-:-:S06]  /*dcd0*/  FADD.FTZ R5, R65, R0 ;  /* 0x0000000041057221 */ /* 0x000fcc0000010000 */
[----:B------:R-:W5:Y:S01]  /*dce0*/  MUFU.EX2 R48, R48 ;  /* 0x0000003000307308 */ /* 0x000f620000000800 */
[----:B------:R-:W-:Y:S01]  /*dcf0*/  FFMA.FTZ R71, R71, UR47, -R56 ;  /* 0x0000002f47477c23 */ /* 0x000fe20008010838 */
[----:B-1----:R-:W-:Y:S01]  /*dd00*/  FADD.FTZ R0, R10, R5 ;  /* 0x000000050a007221 */ /* 0x002fe20000010000 */
[----:B--2---:R-:W-:-:S05]  /*dd10*/  FADD.FTZ R5, R49, R6 ;  /* 0x0000000631057221 */ /* 0x004fca0000010000 */
[----:B------:R-:W1:Y:S01]  /*dd20*/  MUFU.EX2 R4, R69 ;  /* 0x0000004500047308 */ /* 0x000e620000000800 */
[----:B------:R-:W-:-:S07]  /*dd30*/  FFMA.FTZ R72, R72, UR47, -R56 ;  /* 0x0000002f48487c23 */ /* 0x000fce0008010838 */
[----:B------:R-:W2:Y:S01]  /*dd40*/  MUFU.EX2 R53, R53 ;  /* 0x0000003500357308 */ /* 0x000ea20000000800 */
[----:B------:R-:W-:Y:S01]  /*dd50*/  FADD.FTZ R0, R3, R0 ;  /* 0x0000000003007221 */ /* 0x000fe20000010000 */
[----:B------:R-:W-:-:S06]  /*dd60*/  FADD.FTZ R5, R52, R5 ;  /* 0x0000000534057221 */ /* 0x000fcc0000010000 */
[----:B------:R-:W0:Y:S01]  /*dd70*/  MUFU.EX2 R70, R70 ;  /* 0x0000004600467308 */ /* 0x000e220000000800 */
[--C-:B------:R-:W-:Y:S01]  /*dd80*/  FFMA.FTZ R73, R73, UR47, -R56.reuse ;  /* 0x0000002f49497c23 */ /* 0x100fe20008010838 */
[----:B------:R-:W-:Y:S01]  /*dd90*/  F2FP.F16.F32.PACK_AB R26, R3, R10 ;  /* 0x0000000a031a723e */ /* 0x000fe200000000ff */
[----:B------:R-:W-:Y:S01]  /*dda0*/  FFMA.FTZ R75, R75, UR47, -R56 ;  /* 0x0000002f4b4b7c23 */ /* 0x000fe20008010838 */
[----:B----4-:R-:W-:-:S04]  /*ddb0*/  FADD.FTZ R3, R81, R0 ;  /* 0x0000000051037221 */ /* 0x010fc80000010000 */
[----:B------:R-:W4:Y:S01]  /*ddc0*/  MUFU.EX2 R71, R71 ;  /* 0x0000004700477308 */ /* 0x000f220000000800 */
[----:B------:R-:W-:Y:S01]  /*ddd0*/  FFMA.FTZ R56, R76, UR47, -R56 ;  /* 0x0000002f4c387c23 */ /* 0x000fe20008010838 */
[----:B-----5:R-:W-:-:S06]  /*dde0*/  FADD.FTZ R0, R48, R5 ;  /* 0x0000000530007221 */ /* 0x020fcc0000010000 */
[----:B------:R-:W5:Y:S01]  /*ddf0*/  MUFU.EX2 R47, R47 ;  /* 0x0000002f002f7308 */ /* 0x000f620000000800 */
[----:B-1----:R-:W-:Y:S01]  /*de00*/  FADD.FTZ R3, R4, R3 ;  /* 0x0000000304037221 */ /* 0x002fe20000010000 */
[----:B--2---:R-:W-:-:S06]  /*de10*/  FADD.FTZ R6, R53, R0 ;  /* 0x0000000035067221 */ /* 0x004fcc0000010000 */
[----:B------:R-:W-:Y:S01]  /*de20*/  MUFU.EX2 R72, R72 ;  /* 0x0000004800487308 */ /* 0x000fe20000000800 */
[----:B------:R-:W-:-:S04]  /*de30*/  @P4 IMAD.HI.U32 R5, R97, R11, RZ ;  /* 0x0000000b61054227 */ /* 0x000fc800078e00ff */
[----:B0-----:R-:W-:-:S03]  /*de40*/  FADD.FTZ R10, R70, R3 ;  /* 0x00000003460a7221 */ /* 0x001fc60000010000 */
[----:B------:R-:W0:Y:S01]  /*de50*/  MUFU.EX2 R54, R54 ;  /* 0x0000003600367308 */ /* 0x000e220000000800 */
[----:B------:R-:W-:-:S07]  /*de60*/  F2FP.F16.F32.PACK_AB R12, R82, R35 ;  /* 0x00000023520c723e */ /* 0x000fce00000000ff */
[----:B------:R-:W1:Y:S01]  /*de70*/  MUFU.EX2 R73, R73 ;  /* 0x0000004900497308 */ /* 0x000e620000000800 */
[----:B------:R-:W-:Y:S01]  /*de80*/  F2FP.F16.F32.PACK_AB R13, R67, R66 ;  /* 0x00000042430d723e */ /* 0x000fe200000000ff */
[----:B------:R-:W-:Y:S01]  /*de90*/  IMAD.MOV.U32 R9, RZ, RZ, R97 ;  /* 0x000000ffff097224 */ /* 0x000fe200078e0061 */
[----:B------:R-:W-:-:S05]  /*dea0*/  F2FP.F16.F32.PACK_AB R15, R68, R45 ;  /* 0x0000002d440f723e */ /* 0x000fca00000000ff */
[----:B------:R-:W2:Y:S01]  /*deb0*/  MUFU.EX2 R46, R46 ;  /* 0x0000002e002e7308 */ /* 0x000ea20000000800 */
[----:B------:R-:W-:Y:S01]  /*dec0*/  @P4 SHF.R.U32.HI R9, RZ, R20, R5 ;  /* 0x00000014ff094219 */ /* 0x000fe20000011605 */
[----:B----4-:R-:W-:-:S06]  /*ded0*/  FADD.FTZ R5, R71, R10 ;  /* 0x0000000a47057221 */ /* 0x010fcc0000010000 */
[----:B------:R-:W-:Y:S08]  /*dee0*/  MUFU.EX2 R55, R55 ;  /* 0x0000003700377308 */ /* 0x000ff00000000800 */
[----:B------:R-:W-:Y:S08]  /*def0*/  MUFU.EX2 R43, R43 ;  /* 0x0000002b002b7308 */ /* 0x000ff00000000800 */
[----:B------:R-:W4:Y:S08]  /*df00*/  MUFU.EX2 R75, R75 ;  /* 0x0000004b004b7308 */ /* 0x000f300000000800 */
[----:B------:R-:W4:Y:S08]  /*df10*/  MUFU.EX2 R56, R56 ;  /* 0x0000003800387308 */ /* 0x000f300000000800 */
[----:B------:R-:W4:Y:S01]  /*df20*/  MUFU.EX2 R0, R61 ;  /* 0x0000003d00007308 */ /* 0x000f220000000800 */
[----:B------:R3:W-:Y:S01]  /*df30*/  STSM.16.M88.4 [R155+0x27800], R12 ;  /* 0x0278000c9b007844 */ /* 0x0007e20000000200 */
[----:B-----5:R-:W-:Y:S01]  /*df40*/  FADD.FTZ R3, R47, R6 ;  /* 0x000000062f037221 */ /* 0x020fe20000010000 */
[----:B------:R-:W-:-:S02]  /*df50*/  F2FP.F16.F32.PACK_AB R24, R65, R62 ;  /* 0x0000003e4118723e */ /* 0x000fc400000000ff */
[----:B------:R-:W-:Y:S02]  /*df60*/  F2FP.F16.F32.PACK_AB R25, R51, R50 ;  /* 0x000000323319723e */ /* 0x000fe400000000ff */
[----:B------:R-:W-:Y:S01]  /*df70*/  F2FP.F16.F32.PACK_AB R27, R52, R49 ;  /* 0x00000031341b723e */ /* 0x000fe200000000ff */
[----:B0-----:R-:W-:Y:S01]  /*df80*/  FADD.FTZ R3, R54, R3 ;  /* 0x0000000336037221 */ /* 0x001fe20000010000 */
[----:B---3--:R-:W-:Y:S01]  /*df90*/  F2FP.F16.F32.PACK_AB R12, R4, R81 ;  /* 0x00000051040c723e */ /* 0x008fe200000000ff */
[----:B------:R-:W-:Y:S01]  /*dfa0*/  FADD.FTZ R4, R72, R5 ;  /* 0x0000000548047221 */ /* 0x000fe20000010000 */
[----:B------:R-:W-:Y:S01]  /*dfb0*/  IADD3 R5, R9, R147, -R146 ;  /* 0x0000009309057210 */ /* 0x000fe20007ffe892 */
[----:B------:R0:W-:Y:S02]  /*dfc0*/  STSM.16.M88.4 [R33], R24 ;  /* 0x0000001821007844 */ /* 0x0001e40000000200 */
[----:B-1----:R-:W-:Y:S01]  /*dfd0*/  FADD.FTZ R4, R73, R4 ;  /* 0x0000000449047221 */ /* 0x002fe20000010000 */
[----:B------:R-:W-:Y:S01]  /*dfe0*/  F2FP.F16.F32.PACK_AB R13, R53, R48 ;  /* 0x00000030350d723e */ /* 0x000fe200000000ff */
[----:B--2---:R-:W-:Y:S01]  /*dff0*/  FADD.FTZ R6, R46, R3 ;  /* 0x000000032e067221 */ /* 0x004fe20000010000 */
[----:B------:R-:W-:-:S02]  /*e000*/  F2FP.F16.F32.PACK_AB R14, R71, R70 ;  /* 0x00000046470e723e */ /* 0x000fc400000000ff */
[----:B------:R-:W-:Y:S01]  /*e010*/  F2FP.F16.F32.PACK_AB R15, R54, R47 ;  /* 0x0000002f360f723e */ /* 0x000fe200000000ff */
[----:B----4-:R-:W-:Y:S01]  /*e020*/  FADD.FTZ R3, R75, R4 ;  /* 0x000000044b037221 */ /* 0x010fe20000010000 */
[----:B------:R-:W-:-:S03]  /*e030*/  SHF.R.S32.HI R4, RZ, 0x1f, R5 ;  /* 0x0000001fff047819 */ /* 0x000fc60000011405 */
[----:B------:R1:W-:Y:S01]  /*e040*/  STSM.16.M88.4 [R96+0x6000], R12 ;  /* 0x0060000c60007844 */ /* 0x0003e20000000200 */
[----:B0-----:R-:W-:Y:S02]  /*e050*/  F2FP.F16.F32.PACK_AB R24, R73, R72 ;  /* 0x000000484918723e */ /* 0x001fe400000000ff */
[----:B------:R-:W-:Y:S02]  /*e060*/  F2FP.F16.F32.PACK_AB R25, R55, R46 ;  /* 0x0000002e3719723e */ /* 0x000fe400000000ff */
[----:B------:R-:W-:Y:S02]  /*e070*/  F2FP.F16.F32.PACK_AB R26, R56, R75 ;  /* 0x0000004b381a723e */ /* 0x000fe400000000ff */
[----:B------:R-:W-:Y:S02]  /*e080*/  F2FP.F16.F32.PACK_AB R27, R0, R43 ;  /* 0x0000002b001b723e */ /* 0x000fe400000000ff */
[----:B------:R-:W-:-:S03]  /*e090*/  LEA.HI R5, R4, R5, RZ, 0x7 ;  /* 0x0000000504057211 */ /* 0x000fc600078f38ff */
[----:B------:R0:W-:Y:S01]  /*e0a0*/  STSM.16.M88.4 [R95+0x6000], R24 ;  /* 0x006000185f007844 */ /* 0x0001e20000000200 */
[----:B------:R2:W-:Y:S06]  /*e0b0*/  MEMBAR.ALL.CTA ;  /* 0x0000000000007992 */ /* 0x0005ec0000008000 */
[----:B--2---:R-:W2:Y:S01]  /*e0c0*/  FENCE.VIEW.ASYNC.S ;  /* 0x00000000000073c6 */ /* 0x004ea20000000000 */
[----:B------:R-:W-:Y:S01]  /*e0d0*/  SHF.R.S32.HI R5, RZ, 0x7, R5 ;  /* 0x00000007ff057819 */ /* 0x000fe20000011405 */
[----:B------:R-:W-:-:S03]  /*e0e0*/  VIADD R4, R88, 0xfffffffe ;  /* 0xfffffffe58047836 */ /* 0x000fc60000000000 */
[----:B------:R-:W-:-:S04]  /*e0f0*/  VIMNMX R145, RZ, R5, !PT ;  /* 0x00000005ff917248 */ /* 0x000fc80007fe0100 */
[----:B------:R-:W-:Y:S01]  /*e100*/  ISETP.GE.AND P1, PT, R4, R145, PT ;  /* 0x000000910400720c */ /* 0x000fe20003f26270 */
[----:B------:R-:W-:-:S04]  /*e110*/  FADD.FTZ R6, R55, R6 ;  /* 0x0000000637067221 */ /* 0x000fc80000010000 */
[----:B------:R-:W-:Y:S01]  /*e120*/  FADD.FTZ R43, R43, R6 ;  /* 0x000000062b2b7221 */ /* 0x000fe20000010000 */
[----:B------:R-:W-:Y:S01]  /*e130*/  FADD.FTZ R3, R56, R3 ;  /* 0x0000000338037221 */ /* 0x000fe20000010000 */
[----:B------:R-:W-:Y:S02]  /*e140*/  CS2R R134, SRZ ;  /* 0x0000000000867805 */ /* 0x000fe4000001ff00 */
[----:B------:R-:W-:Y:S01]  /*e150*/  CS2R R132, SRZ ;  /* 0x0000000000847805 */ /* 0x000fe2000001ff00 */
[----:B------:R-:W-:Y:S01]  /*e160*/  FADD.FTZ R0, R0, R43 ;  /* 0x0000002b00007221 */ /* 0x000fe20000010000 */
        /* <DEDUP_REMOVED lines=17> */
[----:B-1----:R-:W-:Y:S02]  /*e280*/  CS2R R96, SRZ ;  /* 0x0000000000607805 */ /* 0x002fe4000001ff00 */
[----:B0-----:R-:W-:Y:S02]  /*e290*/  CS2R R94, SRZ ;  /* 0x00000000005e7805 */ /* 0x001fe4000001ff00 */
[----:B------:R-:W-:Y:S02]  /*e2a0*/  CS2R R92, SRZ ;  /* 0x00000000005c7805 */ /* 0x000fe4000001ff00 */
[----:B------:R-:W-:-:S02]  /*e2b0*/  CS2R R90, SRZ ;  /* 0x00000000005a7805 */ /* 0x000fc4000001ff00 */
[----:B------:R-:W-:Y:S01]  /*e2c0*/  CS2R R88, SRZ ;  /* 0x0000000000587805 */ /* 0x000fe2000001ff00 */
[----:B--2---:R-:W-:Y:S01]  /*e2d0*/  NOP ;  /* 0x0000000000007918 */ /* 0x004fe20000000000 */
[----:B------:R-:W-:Y:S05]  /*e2e0*/  @!P1 BRA `(.L_x_2415) ;  /* 0x0000003400989947 */ /* 0x000fea0003800000 */
[----:B------:R-:W-:Y:S01]  /*e2f0*/  MOV R6, R8 ;  /* 0x0000000800067202 */ /* 0x000fe20000000f00 */
[----:B------:R-:W-:Y:S02]  /*e300*/  IMAD.MOV.U32 R9, RZ, RZ, R7 ;  /* 0x000000ffff097224 */ /* 0x000fe400078e0007 */
[----:B------:R-:W-:Y:S02]  /*e310*/  IMAD.MOV.U32 R10, RZ, RZ, R137 ;  /* 0x000000ffff0a7224 */ /* 0x000fe400078e0089 */
[----:B------:R-:W-:Y:S02]  /*e320*/  IMAD.MOV.U32 R5, RZ, RZ, R19 ;  /* 0x000000ffff057224 */ /* 0x000fe400078e0013 */
[----:B------:R-:W-:-:S07]  /*e330*/  IMAD.MOV.U32 R135, RZ, RZ, RZ ;  /* 0x000000ffff877224 */ /* 0x000fce00078e00ff */
.L_x_2427:
[----:B--2---:R-:W2:Y:S01]  /*e340*/  LDL R7, [R1+0x5c] ;  /* 0x00005c0001077983 */ /* 0x004ea20000100800 */
        /* <DEDUP_REMOVED lines=8> */
.L_x_2417:
[----:B------:R-:W-:Y:S02]  /*e3d0*/  IADD3 R7, R5, 0x1, RZ ;  /* 0x0000000105077810 */ /* 0x000fe40007ffe0ff */
[----:B------:R-:W-:Y:S02]  /*e3e0*/  SHF.L.U32 R8, R137, 0x1f, RZ ;  /* 0x0000001f89087819 */ /* 0x000fe400000006ff */
[----:B------:R-:W-:-:S04]  /*e3f0*/  ISETP.NE.AND P2, PT, R7, 0x2, PT ;  /* 0x000000020700780c */ /* 0x000fc80003f45270 */
[----:B------:R-:W-:-:S05]  /*e400*/  SEL R7, R7, RZ, P2 ;  /* 0x000000ff07077207 */ /* 0x000fca0001000000 */
[----:B------:R-:W-:-:S04]  /*e410*/  IMAD R7, R7, 0x8, R2 ;  /* 0x0000000807077824 */ /* 0x000fc800078e0202 */
[----:B------:R0:W1:Y:S01]  /*e420*/  SYNCS.PHASECHK.TRANS64.TRYWAIT P2, [R7+URZ+0x2d830], R8 ;  /* 0x02d83008070075a7 */ /* 0x000062000804017f */
[----:B------:R-:W-:Y:S05]  /*e430*/  @!P0 BRA `(.L_x_2418) ;  /* 0x0000000000048947 */ /* 0x000fea0003800000 */
[----:B------:R-:W-:Y:S01]  /*e440*/  BPT.TRAP 0x1 ;  /* 0x000000040000795c */ /* 0x000fe20000300000 */
.L_x_2418:
[----:B------:R-:W-:Y:S04]  /*e450*/  BSSY B0, `(.L_x_2416) ;  /* 0x0000004000007945 */ /* 0x000fe80003800000 */
[----:B-1----:R-:W-:Y:S05]  /*e460*/  @P2 BRA `(.L_x_2419) ;  /* 0x0000000000082947 */ /* 0x002fea0003800000 */
[----:B------:R-:W1:Y:S02]  /*e470*/  SYNCS.PHASECHK.TRANS64.TRYWAIT P2, [R7+URZ+0x2d830], R8 ;  /* 0x02d83008070075a7 */ /* 0x000e64000804017f */
[----:B-1----:R-:W-:Y:S05]  /*e480*/  @!P2 BRA `(.L_x_2420) ;  /* 0x000001040028a947 */ /* 0x002fea0003800000 */
.L_x_2419:
[----:B------:R-:W-:Y:S05]  /*e490*/  BSYNC B0 ;  /* 0x0000000000007941 */ /* 0x000fea0003800000 */
.L_x_2416:
[----:B01----:R-:W2:Y:S01]  /*e4a0*/  LDL R8, [R1+0x60] ;  /* 0x0000600001087983 */ /* 0x003ea20000100800 */
[----:B------:R-:W-:-:S03]  /*e4b0*/  VIADD R19, R5, 0x1 ;  /* 0x0000000105137836 */ /* 0x000fc60000000000 */
[----:B------:R-:W3:Y:S02]  /*e4c0*/  LDL.64 R152, [R1+0x28] ;  /* 0x0000280001987983 */ /* 0x000ee40000100a00 */
[C---:B------:R-:W-:Y:S01]  /*e4d0*/  ISETP.NE.AND P2, PT, R19.reuse, 0x2, PT ;  /* 0x000000021300780c */ /* 0x040fe20003f45270 */
[----:B------:R-:W0:Y:S03]  /*e4e0*/  S2R R7, SR_TID.X ;  /* 0x0000000000077919 */ /* 0x000e260000002100 */
[----:B------:R-:W-:Y:S02]  /*e4f0*/  SEL R19, R19, RZ, P2 ;  /* 0x000000ff13137207 */ /* 0x000fe40001000000 */
[----:B------:R-:W-:Y:S01]  /*e500*/  MOV R15, 0x80000020 ;  /* 0x80000020000f7802 */ /* 0x000fe20000000f00 */
[----:B------:R-:W-:Y:S05]  /*e510*/  WARPSYNC.ALL ;  /* 0x0000000000007948 */ /* 0x000fea0003800000 */
[----:B------:R-:W-:Y:S01]  /*e520*/  R2UR UR15, R15 ;  /* 0x000000000f0f72ca */ /* 0x000fe200000e0000 */
[----:B------:R-:W4:Y:S04]  /*e530*/  LDL.64 R150, [R1+0x20] ;  /* 0x0000200001967983 */ /* 0x000f280000100a00 */
[----:B------:R-:W5:Y:S04]  /*e540*/  LDL.64 R142, [R1+0x18] ;  /* 0x00001800018e7983 */ /* 0x000f680000100a00 */
[----:B------:R-:W5:Y:S01]  /*e550*/  LDL.64 R140, [R1+0x10] ;  /* 0x00001000018c7983 */ /* 0x000f620000100a00 */
[----:B0-----:R-:W-:-:S05]  /*e560*/  SHF.R.U32.HI R7, RZ, 0x7, R7 ;  /* 0x00000007ff077819 */ /* 0x001fca0000011607 */
[----:B------:R-:W-:Y:S01]  /*e570*/  VIADD R7, R7, 0x8 ;  /* 0x0000000807077836 */ /* 0x000fe20000000000 */
[----:B------:R-:W-:Y:S01]  /*e580*/  MOV R13, 0x80000020 ;  /* 0x80000020000d7802 */ /* 0x000fe20000000f00 */
[----:B------:R-:W-:Y:S01]  /*e590*/  IMAD.MOV.U32 R25, RZ, RZ, -0x7fffffe0 ;  /* 0x80000020ff197424 */ /* 0x000fe200078e00ff */
[----:B------:R-:W-:Y:S02]  /*e5a0*/  R2UR UR4, R156 ;  /* 0x000000009c0472ca */ /* 0x000fe400000e0000 */
[----:B------:R-:W-:Y:S02]  /*e5b0*/  R2UR UR7, R13 ;  /* 0x000000000d0772ca */ /* 0x000fe400000e0000 */
[----:B------:R-:W-:Y:S02]  /*e5c0*/  R2UR UR5, R157 ;  /* 0x000000009d0572ca */ /* 0x000fe400000e0000 */
[----:B------:R-:W-:Y:S01]  /*e5d0*/  R2UR UR23, R25 ;  /* 0x00000000191772ca */ /* 0x000fe200000e0000 */
[----:B------:R-:W-:-:S02]  /*e5e0*/  IMAD.MOV.U32 R21, RZ, RZ, -0x7fffffe0 ;  /* 0x80000020ff157424 */ /* 0x000fc400078e00ff */
[----:B--2---:R-:W-:-:S04]  /*e5f0*/  IMAD R12, R19, 0x600, R8 ;  /* 0x00000600130c7824 */ /* 0x004fc800078e0208 */
[----:B------:R-:W-:-:S05]  /*e600*/  VIADD R14, R12, 0x200 ;  /* 0x000002000c0e7836 */ /* 0x000fca0000000000 */
[----:B------:R-:W-:Y:S02]  /*e610*/  R2UR UR14, R14 ;  /* 0x000000000e0e72ca */ /* 0x000fe400000e0000 */
[----:B------:R-:W2:Y:S01]  /*e620*/  LDL.64 R14, [R1+0x30] ;  /* 0x00003000010e7983 */ /* 0x000ea20000100a00 */
[C---:B------:R-:W-:Y:S01]  /*e630*/  R2UR UR6, R12.reuse ;  /* 0x000000000c0672ca */ /* 0x040fe200000e0000 */
[----:B------:R-:W-:-:S05]  /*e640*/  VIADD R24, R12, 0x400 ;  /* 0x000004000c187836 */ /* 0x000fca0000000000 */
[----:B------:R-:W-:Y:S01]  /*e650*/  R2UR UR22, R24 ;  /* 0x00000000181672ca */ /* 0x000fe200000e0000 */
[----:B------:R0:W-:Y:S06]  /*e660*/  BAR.SYNC.DEFER_BLOCKING R7, 0x100 ;  /* 0x000400070000751d */ /* 0x0001ec0000010000 */
[----:B------:R-:W-:-:S06]  /*e670*/  WARPGROUP.ARRIVE ;  /* 0x00000000000079c5 */ /* 0x000fcc0000000000 */
[----:B------:R-:W-:Y:S01]  /*e680*/  HGMMA.64x128x16.F32 R24, gdesc[UR4], RZ, !UPT, gsb0 ;  /* 0x01e00000041879f0 */ /* 0x000fe2000c0008ff */
[----:B------:R-:W-:Y:S01]  /*e690*/  VIADD R20, R12, 0x2 ;  /* 0x000000020c147836 */ /* 0x000fe20000000000 */
[----:B------:R-:W-:-:S04]  /*e6a0*/  R2UR UR11, R21 ;  /* 0x00000000150b72ca */ /* 0x000fc800000e0000 */
[----:B------:R-:W-:Y:S02]  /*e6b0*/  R2UR UR10, R20 ;  /* 0x00000000140a72ca */ /* 0x000fe400000e0000 */
[----:B---3--:R-:W-:Y:S02]  /*e6c0*/  R2UR UR12, R152 ;  /* 0x00000000980c72ca */ /* 0x008fe400000e0000 */
        /* <DEDUP_REMOVED lines=8> */
[----:B----4-:R-:W-:Y:S02]  /*e750*/  R2UR UR16, R150 ;  /* 0x00000000961072ca */ /* 0x010fe400000e0000 */
[----:B------:R-:W-:Y:S02]  /*e760*/  R2UR UR18, R20 ;  /* 0x00000000141272ca */ /* 0x000fe400000e0000 */
[----:B------:R-:W-:Y:S01]  /*e770*/  R2UR UR17, R151 ;  /* 0x00000000971172ca */ /* 0x000fe200000e0000 */
[----:B------:R-:W-:Y:S02]  /*e780*/  WARPGROUP.DEPBAR.LE gsb0, 0x0 ;  /* 0x00008000000079c5 */ /* 0x000fe40000010000 */
[----:B------:R-:W-:-:S06]  /*e790*/  WARPGROUP.ARRIVE ;  /* 0x00000000000079c5 */ /* 0x000fcc0000000000 */
[----:B------:R-:W-:Y:S01]  /*e7a0*/  HGMMA.64x128x16.F32 R24, gdesc[UR12], R24, gsb0 ;  /* 0x01e000000c1879f0 */ /* 0x000fe20008000818 */
[----:B-----5:R-:W-:Y:S02]  /*e7b0*/  R2UR UR20, R142 ;  /* 0x000000008e1472ca */ /* 0x020fe400000e0000 */
        /* <DEDUP_REMOVED lines=19> */
.L_x_2422:
[----:B------:R-:W-:Y:S01]  /*e8f0*/  SHF.L.U32 R7, R10, 0x1f, RZ ;  /* 0x0000001f0a077819 */ /* 0x000fe200000006ff */
[----:B------:R-:W-:-:S04]  /*e900*/  IMAD R8, R5, 0x8, R2 ;  /* 0x0000000805087824 */ /* 0x000fc800078e0202 */
[----:B------:R0:W1:Y:S01]  /*e910*/  SYNCS.PHASECHK.TRANS64.TRYWAIT P1, [R8+URZ+0x2d850], R7 ;  /* 0x02d85007080075a7 */ /* 0x000062000802017f */
[----:B------:R-:W-:Y:S05]  /*e920*/  @!P0 BRA `(.L_x_2423) ;  /* 0x0000000000048947 */ /* 0x000fea0003800000 */
[----:B------:R-:W-:Y:S01]  /*e930*/  BPT.TRAP 0x1 ;  /* 0x000000040000795c */ /* 0x000fe20000300000 */
.L_x_2423:
[----:B-1----:R-:W-:Y:S05]  /*e940*/  @P1 BRA `(.L_x_2421) ;  /* 0x0000000000081947 */ /* 0x002fea0003800000 */
[----:B------:R-:W1:Y:S02]  /*e950*/  SYNCS.PHASECHK.TRANS64.TRYWAIT P1, [R8+URZ+0x2d850], R7 ;  /* 0x02d85007080075a7 */ /* 0x000e64000802017f */
[----:B-1----:R-:W-:Y:S05]  /*e960*/  @!P1 BRA `(.L_x_2424) ;  /* 0x0000010000049947 */ /* 0x002fea0003800000 */
.L_x_2421:
        /* <DEDUP_REMOVED lines=29> */
[----:B------:R-:W-:Y:S02]  /*eb40*/  R2UR UR18, R12 ;  /* 0x000000000c1272ca */ /* 0x000fe400000e0000 */
[----:B------:R-:W-:Y:S02]  /*eb50*/  IADD3 R12, R10, 0x100, RZ ;  /* 0x000001000a0c7810 */ /* 0x000fe40007ffe0ff */
[----:B------:R-:W-:Y:S01]  /*eb60*/  R2UR UR9, R13 ;  /* 0x000000000d0972ca */ /* 0x000fe200000e0000 */
[----:B------:R-:W-:Y:S01]  /*eb70*/  IMAD.MOV.U32 R13, RZ, RZ, 0x40000040 ;  /* 0x40000040ff0d7424 */ /* 0x000fe200078e00ff */
[----:B------:R-:W-:Y:S01]  /*eb80*/  R2UR UR22, R12 ;  /* 0x000000000c1672ca */ /* 0x000fe200000e0000 */
[----:B------:R-:W-:-:S03]  /*eb90*/  VIADD R12, R10, 0x140 ;  /* 0x000001400a0c7836 */ /* 0x000fc60000000000 */
[----:B------:R-:W-:Y:S02]  /*eba0*/  R2UR UR13, R13 ;  /* 0x000000000d0d72ca */ /* 0x000fe400000e0000 */
[----:B------:R-:W-:Y:S01]  /*ebb0*/  R2UR UR26, R12 ;  /* 0x000000000c1a72ca */ /* 0x000fe200000e0000 */
[C---:B------:R-:W-:Y:S01]  /*ebc0*/  VIADD R12, R10.reuse, 0x180 ;  /* 0x000001800a0c7836 */ /* 0x040fe20000000000 */
[----:B------:R-:W-:Y:S01]  /*ebd0*/  MOV R13, 0x40000040 ;  /* 0x40000040000d7802 */ /* 0x000fe20000000f00 */
[----:B------:R-:W-:-:S03]  /*ebe0*/  VIADD R10, R10, 0x1c0 ;  /* 0x000001c00a0a7836 */ /* 0x000fc60000000000 */
[----:B------:R-:W-:Y:S02]  /*ebf0*/  R2UR UR30, R12 ;  /* 0x000000000c1e72ca */ /* 0x000fe400000e0000 */
[----:B------:R-:W-:Y:S02]  /*ec00*/  R2UR UR34, R10 ;  /* 0x000000000a2272ca */ /* 0x000fe400000e0000 */
[----:B------:R-:W-:Y:S01]  /*ec10*/  R2UR UR17, R13 ;  /* 0x000000000d1172ca */ /* 0x000fe200000e0000 */
[----:B------:R-:W-:-:S05]  /*ec20*/  IMAD.MOV.U32 R13, RZ, RZ, 0x40000040 ;  /* 0x40000040ff0d7424 */ /* 0x000fca00078e00ff */
        /* <DEDUP_REMOVED lines=19> */
[----:B------:R-:W-:Y:S02]  /*ed60*/  R2UR UR24, R12 ;  /* 0x000000000c1872ca */ /* 0x000fe400000e0000 */
[C---:B------:R-:W-:Y:S01]  /*ed70*/  IADD3 R12, R10.reuse, 0x604, RZ ;  /* 0x000006040a0c7810 */ /* 0x040fe20007ffe0ff */
[----:B------:R-:W-:Y:S01]  /*ed80*/  VIADD R10, R10, 0x606 ;  /* 0x000006060a0a7836 */ /* 0x000fe20000000000 */
[----:B------:R-:W-:Y:S01]  /*ed90*/  ISETP.GE.U32.AND P1, PT, R14, 0x180, PT ;  /* 0x000001800e00780c */ /* 0x000fe20003f26070 */
        /* <DEDUP_REMOVED lines=29> */
.L_x_2425:
[----:B------:R-:W2:Y:S04]  /*ef70*/  LDL R11, [R1+0x84] ;  /* 0x00008400010b7983 */ /* 0x000ea80000100800 */
[----:B------:R-:W2:Y:S01]  /*ef80*/  LDL R10, [R1+0x94] ;  /* 0x00009400010a7983 */ /* 0x000ea20000100800 */
[----:B------:R-:W-:-:S03]  /*ef90*/  ISETP.NE.AND P1, PT, R148, 0x1, PT ;  /* 0x000000019400780c */ /* 0x000fc60003f25270 */
[----:B------:R-:W3:Y:S10]  /*efa0*/  LDL R140, [R1+0x90] ;  /* 0x00009000018c7983 */ /* 0x000ef40000100800 */
[----:B------:R-:W1:Y:S08]  /*efb0*/  @P1 LDC R8, c[0x0][0x44c] ;  /* 0x00011300ff081b82 */ /* 0x000e700000000800 */
[----:B0-----:R-:W0:Y:S01]  /*efc0*/  @P1 LDC R7, c[0x0][0x450] ;  /* 0x00011400ff071b82 */ /* 0x001e220000000800 */
[----:B------:R-:W-:Y:S01]  /*efd0*/  FMUL.FTZ R141, R30, UR46 ;  /* 0x0000002e1e8d7c20 */ /* 0x000fe20008410000 */
[----:B------:R-:W-:Y:S01]  /*efe0*/  FMUL.FTZ R30, R33, UR46 ;  /* 0x0000002e211e7c20 */ /* 0x000fe20008410000 */
[----:B------:R-:W-:Y:S01]  /*eff0*/  FMUL.FTZ R33, R36, UR46 ;  /* 0x0000002e24217c20 */ /* 0x000fe20008410000 */
[----:B------:R-:W-:Y:S01]  /*f000*/  FMUL.FTZ R14, R38, UR46 ;  /* 0x0000002e260e7c20 */ /* 0x000fe20008410000 */
[----:B------:R-:W-:-:S02]  /*f010*/  IMAD.MOV.U32 R38, RZ, RZ, -0x80 ;  /* 0xffffff80ff267424 */ /* 0x000fc400078e00ff */
[----:B------:R-:W-:Y:S02]  /*f020*/  FMUL.FTZ R13, R29, UR46 ;  /* 0x0000002e1d0d7c20 */ /* 0x000fe40008410000 */
[----:B------:R-:W-:-:S04]  /*f030*/  IMAD R38, R4, R38, 0x1 ;  /* 0x0000000104267424 */ /* 0x000fc800078e0226 */
        /* <DEDUP_REMOVED lines=16> */
[----:B------:R-:W-:-:S03]  /*f140*/  FMUL.FTZ R143, R27, UR46 ;  /* 0x0000002e1b8f7c20 */ /* 0x000fc60008410000 */
[----:B------:R-:W-:Y:S01]  /*f150*/  MUFU.TANH R30, R30 ;  /* 0x0000001e001e7308 */ /* 0x000fe20000002400 */
[----:B------:R-:W-:Y:S01]  /*f160*/  FMUL.FTZ R27, R47, UR46 ;  /* 0x0000002e2f1b7c20 */ /* 0x000fe20008410000 */
[----:B------:R-:W-:Y:S01]  /*f170*/  FMUL.FTZ R53, R66, UR46 ;  /* 0x0000002e42357c20 */ /* 0x000fe20008410000 */
[----:B------:R-:W-:Y:S01]  /*f180*/  FMUL.FTZ R47, R49, UR46 ;  /* 0x0000002e312f7c20 */ /* 0x000fe20008410000 */
[----:B------:R-:W-:-:S04]  /*f190*/  FMUL.FTZ R66, R69, UR46 ;  /* 0x0000002e45427c20 */ /* 0x000fc80008410000 */
[----:B------:R-:W-:Y:S01]  /*f1a0*/  MUFU.TANH R51, R51 ;  /* 0x0000003300337308 */ /* 0x000fe20000002400 */
[----:B------:R-:W-:Y:S01]  /*f1b0*/  FMUL.FTZ R49, R70, UR46 ;  /* 0x0000002e46317c20 */ /* 0x000fe20008410000 */
[----:B------:R-:W-:Y:S01]  /*f1c0*/  FMUL.FTZ R70, R73, UR46 ;  /* 0x0000002e49467c20 */ /* 0x000fe20008410000 */
[----:B------:R-:W-:-:S05]  /*f1d0*/  FMUL.FTZ R85, R85, UR46 ;  /* 0x0000002e55557c20 */ /* 0x000fca0008410000 */
[----:B------:R-:W-:Y:S01]  /*f1e0*/  MUFU.TANH R28, R28 ;  /* 0x0000001c001c7308 */ /* 0x000fe20000002400 */
[----:B------:R-:W-:-:S07]  /*f1f0*/  FMUL.FTZ R142, R78, UR46 ;  /* 0x0000002e4e8e7c20 */ /* 0x000fce0008410000 */
[----:B------:R-:W-:Y:S08]  /*f200*/  MUFU.TANH R59, R59 ;  /* 0x0000003b003b7308 */ /* 0x000ff00000002400 */
[----:B------:R-:W-:Y:S08]  /*f210*/  MUFU.TANH R66, R66 ;  /* 0x0000004200427308 */ /* 0x000ff00000002400 */
[----:B------:R-:W-:Y:S01]  /*f220*/  MUFU.TANH R78, R85 ;  /* 0x00000055004e7308 */ /* 0x000fe20000002400 */
[----:B------:R-:W-:Y:S01]  /*f230*/  FMUL.FTZ R32, R58, UR46 ;  /* 0x0000002e3a207c20 */ /* 0x000fe20008410000 */
[----:B------:R-:W-:-:S06]  /*f240*/  FMUL.FTZ R58, R60, UR46 ;  /* 0x0000002e3c3a7c20 */ /* 0x000fcc0008410000 */
[----:B------:R-:W-:Y:S01]  /*f250*/  MUFU.TANH R74, R74 ;  /* 0x0000004a004a7308 */ /* 0x000fe20000002400 */
[----:B------:R-:W-:Y:S01]  /*f260*/  FMUL.FTZ R60, R64, UR46 ;  /* 0x0000002e403c7c20 */ /* 0x000fe20008410000 */
[----:B------:R-:W-:Y:S01]  /*f270*/  FMUL.FTZ R64, R68, UR46 ;  /* 0x0000002e44407c20 */ /* 0x000fe20008410000 */
[----:B------:R-:W-:Y:S01]  /*f280*/  FMUL.FTZ R68, R72, UR46 ;  /* 0x0000002e48447c20 */ /* 0x000fe20008410000 */
[----:B------:R-:W-:Y:S01]  /*f290*/  FMUL.FTZ R72, R76, UR46 ;  /* 0x0000002e4c487c20 */ /* 0x000fe20008410000 */
[----:B------:R-:W-:-:S03]  /*f2a0*/  FMUL.FTZ R76, R80, UR46 ;  /* 0x0000002e504c7c20 */ /* 0x000fc60008410000 */
[----:B------:R-:W-:Y:S08]  /*f2b0*/  MUFU.TANH R26, R26 ;  /* 0x0000001a001a7308 */ /* 0x000ff00000002400 */
[----:B------:R-:W-:Y:S08]  /*f2c0*/  MUFU.TANH R33, R33 ;  /* 0x0000002100217308 */ /* 0x000ff00000002400 */
[----:B------:R-:W-:Y:S01]  /*f2d0*/  MUFU.TANH R42, R42 ;  /* 0x0000002a002a7308 */ /* 0x000fe20000002400 */
[----:B------:R-:W-:Y:S01]  /*f2e0*/  FMUL.FTZ R21, R50, UR46 ;  /* 0x0000002e32157c20 */ /* 0x000fe20008410000 */
[----:B------:R-:W-:Y:S01]  /*f2f0*/  FMUL.FTZ R50, R52, UR46 ;  /* 0x0000002e34327c20 */ /* 0x000fe20008410000 */
[----:B------:R-:W-:-:S05]  /*f300*/  FMUL.FTZ R24, R54, UR46 ;  /* 0x0000002e36187c20 */ /* 0x000fca0008410000 */
[----:B------:R-:W-:Y:S01]  /*f310*/  MUFU.TANH R47, R47 ;  /* 0x0000002f002f7308 */ /* 0x000fe20000002400 */
[----:B------:R-:W-:-:S07]  /*f320*/  FMUL.FTZ R54, R56, UR46 ;  /* 0x0000002e38367c20 */ /* 0x000fce0008410000 */
[----:B------:R-:W-:Y:S01]  /*f330*/  MUFU.TANH R50, R50 ;  /* 0x0000003200327308 */ /* 0x000fe20000002400 */
[----:B------:R-:W-:-:S07]  /*f340*/  FMUL.FTZ R52, R67, UR46 ;  /* 0x0000002e43347c20 */ /* 0x000fce0008410000 */
[----:B------:R-:W-:Y:S01]  /*f350*/  MUFU.TANH R54, R54 ;  /* 0x0000003600367308 */ /* 0x000fe20000002400 */
[----:B------:R-:W-:-:S07]  /*f360*/  FMUL.FTZ R61, R65, UR46 ;  /* 0x0000002e413d7c20 */ /* 0x000fce0008410000 */
[----:B------:R-:W-:Y:S01]  /*f370*/  MUFU.TANH R58, R58 ;  /* 0x0000003a003a7308 */ /* 0x000fe20000002400 */
[----:B--2---:R-:W-:-:S05]  /*f380*/  IADD3 R10, R10, R11, RZ ;  /* 0x0000000b0a0a7210 */ /* 0x004fca0007ffe0ff */
[----:B-1----:R-:W-:-:S05]  /*f390*/  @P1 IMAD.HI.U32 R8, R10, R8, RZ ;  /* 0x000000080a081227 */ /* 0x002fca00078e00ff */
[----:B0-----:R-:W-:-:S05]  /*f3a0*/  @P1 SHF.R.U32.HI R10, RZ, R7, R8 ;  /* 0x00000007ff0a1219 */ /* 0x001fca0000011608 */
[----:B------:R-:W0:Y:S01]  /*f3b0*/  SHFL.IDX PT, R36, R10, RZ, 0x1c1f ;  /* 0x001c1fff0a247589 */ /* 0x000e2200000e0000 */
[----:B------:R-:W-:Y:S01]  /*f3c0*/  FMUL.FTZ R8, R35, UR46 ;  /* 0x0000002e23087c20 */ /* 0x000fe20008410000 */
[----:B---3--:R-:W-:Y:S02]  /*f3d0*/  IMAD R38, R140, -0x2, R38 ;  /* 0xfffffffe8c267824 */ /* 0x008fe400078e0226 */
[----:B------:R-:W-:Y:S01]  /*f3e0*/  FMUL.FTZ R35, R37, UR46 ;  /* 0x0000002e25237c20 */ /* 0x000fe20008410000 */
[----:B------:R-:W-:Y:S01]  /*f3f0*/  FMUL.FTZ R11, R25, UR46 ;  /* 0x0000002e190b7c20 */ /* 0x000fe20008410000 */
[----:B------:R-:W-:Y:S01]  /*f400*/  FMUL.FTZ R25, R43, UR46 ;  /* 0x0000002e2b197c20 */ /* 0x000fe20008410000 */
[----:B------:R-:W-:Y:S01]  /*f410*/  FMUL.FTZ R43, R45, UR46 ;  /* 0x0000002e2d2b7c20 */ /* 0x000fe20008410000 */
[----:B------:R-:W-:Y:S01]  /*f420*/  IADD3 R38, -R146, R38, R147 ;  /* 0x0000002692267210 */ /* 0x000fe20007ffe193 */
[----:B------:R1:W2:Y:S01]  /*f430*/  SHFL.IDX PT, R44, R10, 0x1, 0x1c1f ;  /* 0x003c1f000a2c7f89 */ /* 0x0002a200000e0000 */
[----:B------:R-:W3:Y:S01]  /*f440*/  MUFU.TANH R35, R35 ;  /* 0x0000002300237308 */ /* 0x000ee20000002400 */
[----:B-1----:R-:W-:-:S07]  /*f450*/  FMUL.FTZ R10, R81, UR46 ;  /* 0x0000002e510a7c20 */ /* 0x002fce0008410000 */
[----:B------:R-:W1:Y:S01]  /*f460*/  MUFU.TANH R11, R11 ;  /* 0x0000000b000b7308 */ /* 0x000e620000002400 */
[----:B0-----:R-:W-:-:S07]  /*f470*/  IMAD.IADD R81, R38, 0x1, R36 ;  /* 0x0000000126517824 */ /* 0x001fce00078e0224 */
[----:B------:R-:W0:Y:S01]  /*f480*/  MUFU.TANH R43, R43 ;  /* 0x0000002b002b7308 */ /* 0x000e220000002400 */
[----:B------:R-:W-:Y:S01]  /*f490*/  ISETP.GT.AND P1, PT, R81, 0x9, PT ;  /* 0x000000095100780c */ /* 0x000fe20003f24270 */
[----:B------:R-:W-:-:S03]  /*f4a0*/  FMUL.FTZ R37, R40, UR46 ;  /* 0x0000002e28257c20 */ /* 0x000fc60008410000 */
[----:B----4-:R-:W-:Y:S02]  /*f4b0*/  FSEL R77, R13, -INF , P1 ;  /* 0xff8000000d4d7808 */ /* 0x010fe40000800000 */
[C---:B------:R-:W-:Y:S01]  /*f4c0*/  ISETP.GT.AND P1, PT, R81.reuse, 0x19, PT ;  /* 0x000000195100780c */ /* 0x040fe20003f24270 */
[----:B------:R-:W-:Y:S01]  /*f4d0*/  FMUL.FTZ R45, R48, UR46 ;  /* 0x0000002e302d7c20 */ /* 0x000fe20008410000 */
[----:B------:R-:W-:Y:S02]  /*f4e0*/  ISETP.GT.AND P3, PT, R81, 0x1, PT ;  /* 0x000000015100780c */ /* 0x000fe40003f64270 */
[----:B---3--:R-:W-:Y:S01]  /*f4f0*/  FSEL R73, R35, -INF , P1 ;  /* 0xff80000023497808 */ /* 0x008fe20000800000 */
[----:B------:R-:W3:Y:S01]  /*f500*/  MUFU.TANH R37, R37 ;  /* 0x0000002500257308 */ /* 0x000ee20000002400 */
[----:B------:R-:W-:Y:S02]  /*f510*/  ISETP.GT.AND P1, PT, R81, 0x29, PT ;  /* 0x000000295100780c */ /* 0x000fe40003f24270 */
[----:B-1----:R-:W-:-:S02]  /*f520*/  FSEL R85, R11, -INF , P3 ;  /* 0xff8000000b557808 */ /* 0x002fc40001800000 */
[C---:B------:R-:W-:Y:S02]  /*f530*/  ISETP.GT.AND P2, PT, R81.reuse, RZ, PT ;  /* 0x000000ff5100720c */ /* 0x040fe40003f44270 */
[----:B------:R-:W-:Y:S02]  /*f540*/  ISETP.GT.AND P3, PT, R81, 0x11, PT ;  /* 0x000000115100780c */ /* 0x000fe40003f64270 */
[----:B0-----:R-:W-:Y:S01]  /*f550*/  FSEL R69, R43, -INF , P1 ;  /* 0xff8000002b457808 */ /* 0x001fe20000800000 */
[----:B------:R-:W-:Y:S01]  /*f560*/  FMUL.FTZ R40, R41, UR46 ;  /* 0x0000002e29287c20 */ /* 0x000fe20008410000 */
[----:B------:R-:W-:Y:S01]  /*f570*/  ISETP.GT.AND P1, PT, R81, 0x39, PT ;  /* 0x000000395100780c */ /* 0x000fe20003f24270 */
[----:B------:R-:W0:Y:S01]  /*f580*/  MUFU.TANH R45, R45 ;  /* 0x0000002d002d7308 */ /* 0x000e220000002400 */
[----:B------:R-:W-:Y:S01]  /*f590*/  FMUL.FTZ R41, R75, UR46 ;  /* 0x0000002e4b297c20 */ /* 0x000fe20008410000 */
[----:B------:R-:W-:Y:S02]  /*f5a0*/  FSEL R139, R139, -INF , P2 ;  /* 0xff8000008b8b7808 */ /* 0x000fe40001000000 */
[----:B------:R-:W-:-:S02]  /*f5b0*/  FSEL R75, R30, -INF , P3 ;  /* 0xff8000001e4b7808 */ /* 0x000fc40001800000 */
[----:B------:R-:W-:Y:S02]  /*f5c0*/  ISETP.GT.AND P2, PT, R81, 0x10, PT ;  /* 0x000000105100780c */ /* 0x000fe40003f44270 */
[----:B------:R-:W-:Y:S01]  /*f5d0*/  FSEL R30, R51, -INF , P1 ;  /* 0xff800000331e7808 */ /* 0x000fe20000800000 */
[----:B------:R-:W-:Y:S01]  /*f5e0*/  FMUL.FTZ R7, R31, UR46 ;  /* 0x0000002e1f077c20 */ /* 0x000fe20008410000 */
[C---:B------:R-:W-:Y:S02]  /*f5f0*/  ISETP.GT.AND P1, PT, R81.reuse, 0x49, PT ;  /* 0x000000495100780c */ /* 0x040fe40003f24270 */
[----:B------:R-:W-:Y:S02]  /*f600*/  FSEL R36, R28, -INF , P2 ;  /* 0xff8000001c247808 */ /* 0x000fe40001000000 */
[----:B------:R-:W-:Y:S02]  /*f610*/  ISETP.GT.AND P2, PT, R81, 0x20, PT ;  /* 0x000000205100780c */ /* 0x000fe40003f44270 */
[----:B------:R-:W-:-:S02]  /*f620*/  FSEL R59, R59, -INF , P1 ;  /* 0xff8000003b3b7808 */ /* 0x000fc40000800000 */
[----:B------:R-:W-:Y:S01]  /*f630*/  ISETP.GT.AND P1, PT, R81, 0x59, PT ;  /* 0x000000595100780c */ /* 0x000fe20003f24270 */
[----:B------:R-:W1:Y:S01]  /*f640*/  MUFU.TANH R7, R7 ;  /* 0x0000000700077308 */ /* 0x000e620000002400 */
[----:B---3--:R-:W-:Y:S02]  /*f650*/  FSEL R80, R37, -INF , P2 ;  /* 0xff80000025507808 */ /* 0x008fe40001000000 */
[C---:B------:R-:W-:Y:S02]  /*f660*/  ISETP.GT.AND P2, PT, R81.reuse, 0x30, PT ;  /* 0x000000305100780c */ /* 0x040fe40003f44270 */
[----:B------:R-:W-:Y:S02]  /*f670*/  FSEL R51, R66, -INF , P1 ;  /* 0xff80000042337808 */ /* 0x000fe40000800000 */
[----:B------:R-:W-:Y:S02]  /*f680*/  ISETP.GT.AND P1, PT, R81, 0x69, PT ;  /* 0x000000695100780c */ /* 0x000fe40003f24270 */
[----:B0-----:R-:W-:Y:S01]  /*f690*/  FSEL R28, R45, -INF , P2 ;  /* 0xff8000002d1c7808 */ /* 0x001fe20001000000 */
[----:B--2---:R-:W-:Y:S01]  /*f6a0*/  IMAD.IADD R44, R38, 0x1, R44 ;  /* 0x00000001262c7824 */ /* 0x004fe200078e022c */
[----:B------:R-:W-:-:S02]  /*f6b0*/  FSEL R45, R74, -INF , P1 ;  /* 0xff8000004a2d7808 */ /* 0x000fc40000800000 */
[----:B------:R-:W-:-:S04]  /*f6c0*/  ISETP.GT.AND P1, PT, R81, 0x79, PT ;  /* 0x000000795100780c */ /* 0x000fc80003f24270 */
[----:B------:R-:W-:Y:S02]  /*f6d0*/  FSEL R11, R78, -INF , P1 ;  /* 0xff8000004e0b7808 */ /* 0x000fe40000800000 */
[----:B------:R-:W-:Y:S02]  /*f6e0*/  ISETP.GT.AND P1, PT, R44, 0x9, PT ;  /* 0x000000092c00780c */ /* 0x000fe40003f24270 */
[----:B------:R-:W-:Y:S02]  /*f6f0*/  ISETP.GT.AND P4, PT, R81, 0x8, PT ;  /* 0x000000085100780c */ /* 0x000fe40003f84270 */
[----:B-1----:R-:W-:Y:S02]  /*f700*/  FSEL R35, R7, -INF , P1 ;  /* 0xff80000007237808 */ /* 0x002fe40000800000 */
[----:B------:R-:W-:Y:S01]  /*f710*/  FMNMX.FTZ R7, R139, R9, !PT ;  /* 0x000000098b077209 */ /* 0x000fe20007810000 */
[----:B------:R-:W-:Y:S01]  /*f720*/  FMUL.FTZ R140, R84, UR46 ;  /* 0x0000002e548c7c20 */ /* 0x000fe20008410000 */
[----:B------:R-:W-:-:S02]  /*f730*/  FSEL R84, R26, -INF , P4 ;  /* 0xff8000001a547808 */ /* 0x000fc40002000000 */
[----:B------:R-:W-:-:S04]  /*f740*/  FMNMX.FTZ R7, R85, R7, !PT ;  /* 0x0000000755077209 */ /* 0x000fc80007810000 */
[----:B------:R-:W-:Y:S01]  /*f750*/  FMNMX.FTZ R7, R84, R7, !PT ;  /* 0x0000000754077209 */ /* 0x000fe20007810000 */
[----:B------:R-:W0:Y:S03]  /*f760*/  MUFU.TANH R40, R40 ;  /* 0x0000002800287308 */ /* 0x000e260000002400 */
[----:B------:R-:W-:Y:S02]  /*f770*/  FMNMX.FTZ R7, R77, R7, !PT ;  /* 0x000000074d077209 */ /* 0x000fe40007810000 */
[----:B------:R-:W-:Y:S02]  /*f780*/  ISETP.GT.AND P4, PT, R81, 0x18, PT ;  /* 0x000000185100780c */ /* 0x000fe40003f84270 */
[----:B------:R-:W-:Y:S02]  /*f790*/  FMNMX.FTZ R7, R36, R7, !PT ;  /* 0x0000000724077209 */ /* 0x000fe40007810000 */
[----:B------:R-:W-:-:S02]  /*f7a0*/  FSEL R38, R33, -INF , P4 ;  /* 0xff80000021267808 */ /* 0x000fc40002000000 */
[----:B------:R-:W-:-:S04]  /*f7b0*/  FMNMX.FTZ R7, R75, R7, !PT ;  /* 0x000000074b077209 */ /* 0x000fc80007810000 */
[----:B------:R-:W-:Y:S02]  /*f7c0*/  FMNMX.FTZ R7, R38, R7, !PT ;  /* 0x0000000726077209 */ /* 0x000fe40007810000 */
[----:B------:R-:W-:Y:S02]  /*f7d0*/  ISETP.GT.AND P3, PT, R81, 0x21, PT ;  /* 0x000000215100780c */ /* 0x000fe40003f64270 */
[----:B------:R-:W-:Y:S01]  /*f7e0*/  FMNMX.FTZ R7, R73, R7, !PT ;  /* 0x0000000749077209 */ /* 0x000fe20007810000 */
[----:B------:R-:W-:Y:S01]  /*f7f0*/  FMUL.FTZ R48, R71, UR46 ;  /* 0x0000002e47307c20 */ /* 0x000fe20008410000 */
[----:B------:R-:W-:Y:S02]  /*f800*/  ISETP.GT.AND P4, PT, R81, 0x28, PT ;  /* 0x000000285100780c */ /* 0x000fe40003f84270 */
[----:B0-----:R-:W-:Y:S02]  /*f810*/  FSEL R71, R40, -INF , P3 ;  /* 0xff80000028477808 */ /* 0x001fe40001800000 */
[----:B------:R-:W-:-:S02]  /*f820*/  FMNMX.FTZ R7, R80, R7, !PT ;  /* 0x0000000750077209 */ /* 0x000fc40007810000 */
[----:B------:R-:W-:Y:S02]  /*f830*/  FSEL R26, R42, -INF , P4 ;  /* 0xff8000002a1a7808 */ /* 0x000fe40002000000 */
[----:B------:R-:W-:Y:S01]  /*f840*/  FMNMX.FTZ R7, R71, R7, !PT ;  /* 0x0000000747077209 */ /* 0x000fe20007810000 */
[----:B------:R-:W-:Y:S01]  /*f850*/  FMUL.FTZ R31, R55, UR46 ;  /* 0x0000002e371f7c20 */ /* 0x000fe20008410000 */
[----:B------:R-:W-:Y:S02]  /*f860*/  FMUL.FTZ R55, R57, UR46 ;  /* 0x0000002e39377c20 */ /* 0x000fe40008410000 */
[----:B------:R-:W-:Y:S02]  /*f870*/  FMNMX.FTZ R7, R26, R7, !PT ;  /* 0x000000071a077209 */ /* 0x000fe40007810000 */
[----:B------:R-:W-:Y:S02]  /*f880*/  ISETP.GT.AND P3, PT, R81, 0x31, PT ;  /* 0x000000315100780c */ /* 0x000fe40003f64270 */
[----:B------:R-:W-:Y:S01]  /*f890*/  FMNMX.FTZ R7, R69, R7, !PT ;  /* 0x0000000745077209 */ /* 0x000fe20007810000 */
[----:B------:R-:W0:Y:S01]  /*f8a0*/  MUFU.TANH R55, R55 ;  /* 0x0000003700377308 */ /* 0x000e220000002400 */
[----:B------:R-:W-:-:S02]  /*f8b0*/  ISETP.GT.AND P4, PT, R81, 0x38, PT ;  /* 0x000000385100780c */ /* 0x000fc40003f84270 */
[----:B------:R-:W-:Y:S02]  /*f8c0*/  FSEL R67, R47, -INF , P3 ;  /* 0xff8000002f437808 */ /* 0x000fe40001800000 */
[----:B------:R-:W-:Y:S02]  /*f8d0*/  FMNMX.FTZ R7, R28, R7, !PT ;  /* 0x000000071c077209 */ /* 0x000fe40007810000 */
[----:B------:R-:W-:Y:S02]  /*f8e0*/  FSEL R65, R50, -INF , P4 ;  /* 0xff80000032417808 */ /* 0x000fe40002000000 */
[----:B------:R-:W-:Y:S02]  /*f8f0*/  FMNMX.FTZ R7, R67, R7, !PT ;  /* 0x0000000743077209 */ /* 0x000fe40007810000 */
[----:B------:R-:W-:Y:S02]  /*f900*/  ISETP.GT.AND P2, PT, R81, 0x40, PT ;  /* 0x000000405100780c */ /* 0x000fe40003f44270 */
[----:B------:R-:W-:Y:S01]  /*f910*/  FMNMX.FTZ R7, R65, R7, !PT ;  /* 0x0000000741077209 */ /* 0x000fe20007810000 */
[----:B------:R-:W-:Y:S01]  /*f920*/  FMUL.FTZ R57, R62, UR46 ;  /* 0x0000002e3e397c20 */ /* 0x000fe20008410000 */
[----:B------:R-:W1:Y:S01]  /*f930*/  MUFU.TANH R60, R60 ;  /* 0x0000003c003c7308 */ /* 0x000e620000002400 */
[----:B------:R-:W-:-:S02]  /*f940*/  ISETP.GT.AND P3, PT, R81, 0x41, PT ;  /* 0x000000415100780c */ /* 0x000fc40003f64270 */
[----:B------:R-:W-:Y:S02]  /*f950*/  FSEL R62, R54, -INF , P2 ;  /* 0xff800000363e7808 */ /* 0x000fe40001000000 */
[----:B------:R-:W-:Y:S01]  /*f960*/  FMNMX.FTZ R7, R30, R7, !PT ;  /* 0x000000071e077209 */ /* 0x000fe20007810000 */
[----:B------:R-:W-:Y:S01]  /*f970*/  FMUL.FTZ R56, R63, UR46 ;  /* 0x0000002e3f387c20 */ /* 0x000fe20008410000 */
[----:B------:R-:W-:Y:S01]  /*f980*/  ISETP.GT.AND P4, PT, R81, 0x48, PT ;  /* 0x000000485100780c */ /* 0x000fe20003f84270 */
[----:B------:R-:W2:Y:S01]  /*f990*/  MUFU.TANH R61, R61 ;  /* 0x0000003d003d7308 */ /* 0x000ea20000002400 */
[----:B0-----:R-:W-:Y:S02]  /*f9a0*/  FSEL R63, R55, -INF , P3 ;  /* 0xff800000373f7808 */ /* 0x001fe40001800000 */
[----:B------:R-:W-:Y:S02]  /*f9b0*/  FMNMX.FTZ R7, R62, R7, !PT ;  /* 0x000000073e077209 */ /* 0x000fe40007810000 */
[----:B------:R-:W-:-:S02]  /*f9c0*/  FSEL R58, R58, -INF , P4 ;  /* 0xff8000003a3a7808 */ /* 0x000fc40002000000 */
[----:B------:R-:W-:Y:S01]  /*f9d0*/  FMNMX.FTZ R7, R63, R7, !PT ;  /* 0x000000073f077209 */ /* 0x000fe20007810000 */
[----:B------:R-:W0:Y:S01]  /*f9e0*/  MUFU.TANH R64, R64 ;  /* 0x0000004000407308 */ /* 0x000e220000002400 */
[C---:B------:R-:W-:Y:S02]  /*f9f0*/  ISETP.GT.AND P2, PT, R81.reuse, 0x50, PT ;  /* 0x000000505100780c */ /* 0x040fe40003f44270 */
[----:B------:R-:W-:Y:S02]  /*fa00*/  FMNMX.FTZ R7, R58, R7, !PT ;  /* 0x000000073a077209 */ /* 0x000fe40007810000 */
[----:B------:R-:W-:Y:S02]  /*fa10*/  ISETP.GT.AND P3, PT, R81, 0x51, PT ;  /* 0x000000515100780c */ /* 0x000fe40003f64270 */
[----:B-1----:R-:W-:Y:S01]  /*fa20*/  FSEL R54, R60, -INF , P2 ;  /* 0xff8000003c367808 */ /* 0x002fe20001000000 */
[----:B------:R-:W1:Y:S01]  /*fa30*/  MUFU.TANH R68, R68 ;  /* 0x0000004400447308 */ /* 0x000e620000002400 */
[----:B------:R-:W-:-:S02]  /*fa40*/  FMNMX.FTZ R7, R59, R7, !PT ;  /* 0x000000073b077209 */ /* 0x000fc40007810000 */
[----:B------:R-:W-:Y:S02]  /*fa50*/  ISETP.GT.AND P4, PT, R81, 0x58, PT ;  /* 0x000000585100780c */ /* 0x000fe40003f84270 */
[----:B--2---:R-:W-:Y:S02]  /*fa60*/  FSEL R55, R61, -INF , P3 ;  /* 0xff8000003d377808 */ /* 0x004fe40001800000 */
[----:B------:R-:W-:Y:S01]  /*fa70*/  FMNMX.FTZ R7, R54, R7, !PT ;  /* 0x0000000736077209 */ /* 0x000fe20007810000 */
[----:B------:R-:W2:Y:S01]  /*fa80*/  MUFU.TANH R70, R70 ;  /* 0x0000004600467308 */ /* 0x000ea20000002400 */
[----:B0-----:R-:W-:Y:S02]  /*fa90*/  FSEL R50, R64, -INF , P4 ;  /* 0xff80000040327808 */ /* 0x001fe40002000000 */
[----:B------:R-:W-:-:S05]  /*faa0*/  FMNMX.FTZ R7, R55, R7, !PT ;  /* 0x0000000737077209 */ /* 0x000fca0007810000 */
[----:B------:R-:W0:Y:S01]  /*fab0*/  MUFU.TANH R72, R72 ;  /* 0x0000004800487308 */ /* 0x000e220000002400 */
[C---:B------:R-:W-:Y:S02]  /*fac0*/  ISETP.GT.AND P2, PT, R81.reuse, 0x60, PT ;  /* 0x000000605100780c */ /* 0x040fe40003f44270 */
[----:B------:R-:W-:Y:S02]  /*fad0*/  FMNMX.FTZ R7, R50, R7, !PT ;  /* 0x0000000732077209 */ /* 0x000fe40007810000 */
[----:B------:R-:W-:Y:S02]  /*fae0*/  ISETP.GT.AND P3, PT, R81, 0x61, PT ;  /* 0x000000615100780c */ /* 0x000fe40003f64270 */
[----:B-1----:R-:W-:Y:S01]  /*faf0*/  FSEL R40, R68, -INF , P2 ;  /* 0xff80000044287808 */ /* 0x002fe20001000000 */
[----:B------:R-:W1:Y:S01]  /*fb00*/  MUFU.TANH R76, R76 ;  /* 0x0000004c004c7308 */ /* 0x000e620000002400 */
[----:B------:R-:W-:Y:S02]  /*fb10*/  FMNMX.FTZ R7, R51, R7, !PT ;  /* 0x0000000733077209 */ /* 0x000fe40007810000 */
[----:B------:R-:W-:-:S02]  /*fb20*/  ISETP.GT.AND P4, PT, R81, 0x68, PT ;  /* 0x000000685100780c */ /* 0x000fc40003f84270 */
        /* <DEDUP_REMOVED lines=8> */
[C---:B------:R-:W-:Y:S02]  /*fbb0*/  ISETP.GT.AND P3, PT, R81.reuse, 0x71, PT ;  /* 0x000000715100780c */ /* 0x040fe40003f64270 */
[----:B------:R-:W-:Y:S01]  /*fbc0*/  ISETP.GT.AND P4, PT, R81, 0x78, PT ;  /* 0x000000785100780c */ /* 0x000fe20003f84270 */
[----:B------:R-:W3:Y:S01]  /*fbd0*/  MUFU.TANH R143, R143 ;  /* 0x0000008f008f7308 */ /* 0x000ee20000002400 */
[----:B-1----:R-:W-:Y:S02]  /*fbe0*/  FSEL R81, R76, -INF , P2 ;  /* 0xff8000004c517808 */ /* 0x002fe40001000000 */
[----:B------:R-:W-:-:S02]  /*fbf0*/  FMNMX.FTZ R7, R45, R7, !PT ;  /* 0x000000072d077209 */ /* 0x000fc40007810000 */
[----:B--2---:R-:W-:Y:S02]  /*fc00*/  FSEL R13, R10, -INF , P3 ;  /* 0xff8000000a0d7808 */ /* 0x004fe40001800000 */
[----:B------:R-:W-:Y:S01]  /*fc10*/  FMNMX.FTZ R7, R81, R7, !PT ;  /* 0x0000000751077209 */ /* 0x000fe20007810000 */
[----:B------:R-:W1:Y:S01]  /*fc20*/  MUFU.TANH R8, R8 ;  /* 0x0000000800087308 */ /* 0x000e620000002400 */
[----:B0-----:R-:W-:Y:S02]  /*fc30*/  FSEL R10, R140, -INF , P4 ;  /* 0xff8000008c0a7808 */ /* 0x001fe40002000000 */
[----:B------:R-:W-:Y:S02]  /*fc40*/  FMNMX.FTZ R7, R13, R7, !PT ;  /* 0x000000070d077209 */ /* 0x000fe40007810000 */
[----:B------:R-:W-:Y:S02]  /*fc50*/  ISETP.GT.AND P3, PT, R44, 0x1, PT ;  /* 0x000000012c00780c */ /* 0x000fe40003f64270 */
[----:B------:R-:W-:-:S02]  /*fc60*/  FMNMX.FTZ R7, R10, R7, !PT ;  /* 0x000000070a077209 */ /* 0x000fc40007810000 */
[----:B---3--:R-:W-:Y:S02]  /*fc70*/  FSEL R33, R143, -INF , P3 ;  /* 0xff8000008f217808 */ /* 0x008fe40001800000 */
[----:B------:R-:W-:Y:S02]  /*fc80*/  ISETP.GT.AND P3, PT, R44, 0x11, PT ;  /* 0x000000112c00780c */ /* 0x000fe40003f64270 */
[----:B------:R-:W-:Y:S02]  /*fc90*/  FMNMX.FTZ R7, R11, R7, !PT ;  /* 0x000000070b077209 */ /* 0x000fe40007810000 */
[----:B-1----:R-:W-:-:S03]  /*fca0*/  FSEL R37, R8, -INF , P3 ;  /* 0xff80000008257808 */ /* 0x002fc60001800000 */
[----:B------:R-:W0:Y:S01]  /*fcb0*/  SHFL.BFLY PT, R8, R7, 0x2, 0x1f ;  /* 0x0c401f0007087f89 */ /* 0x000e2200000e0000 */
[----:B------:R-:W1:Y:S01]  /*fcc0*/  MUFU.TANH R144, R144 ;  /* 0x0000009000907308 */ /* 0x000e620000002400 */
[----:B------:R-:W-:-:S07]  /*fcd0*/  FMUL.FTZ R39, R39, UR46 ;  /* 0x0000002e27277c20 */ /* 0x000fce0008410000 */
[----:B------:R-:W2:Y:S08]  /*fce0*/  MUFU.TANH R141, R141 ;  /* 0x0000008d008d7308 */ /* 0x000eb00000002400 */
[----:B------:R-:W3:Y:S01]  /*fcf0*/  MUFU.TANH R12, R12 ;  /* 0x0000000c000c7308 */ /* 0x000ee20000002400 */
[----:B0-----:R-:W-:-:S07]  /*fd00*/  FMNMX.FTZ R7, R7, R8, !PT ;  /* 0x0000000807077209 */ /* 0x001fce0007810000 */
[----:B------:R-:W0:Y:S01]  /*fd10*/  MUFU.TANH R14, R14 ;  /* 0x0000000e000e7308 */ /* 0x000e220000002400 */
[C---:B------:R-:W-:Y:S01]  /*fd20*/  ISETP.GT.AND P2, PT, R44.reuse, RZ, PT ;  /* 0x000000ff2c00720c */ /* 0x040fe20003f44270 */
[----:B------:R-:W4:Y:S01]  /*fd30*/  SHFL.BFLY PT, R8, R7, 0x1, 0x1f ;  /* 0x0c201f0007087f89 */ /* 0x000f2200000e0000 */
[----:B------:R-:W-:-:S05]  /*fd40*/  ISETP.GT.AND P4, PT, R44, 0x8, PT ;  /* 0x000000082c00780c */ /* 0x000fca0003f84270 */
[----:B------:R-:W5:Y:S01]  /*fd50*/  MUFU.TANH R39, R39 ;  /* 0x0000002700277308 */ /* 0x000f620000002400 */
[----:B-1----:R-:W-:-:S07]  /*fd60*/  FSEL R78, R144, -INF , P2 ;  /* 0xff800000904e7808 */ /* 0x002fce0001000000 */
[----:B------:R-:W1:Y:S01]  /*fd70*/  MUFU.TANH R15, R15 ;  /* 0x0000000f000f7308 */ /* 0x000e620000002400 */
[----:B--2---:R-:W-:-:S07]  /*fd80*/  FSEL R76, R141, -INF , P4 ;  /* 0xff8000008d4c7808 */ /* 0x004fce0002000000 */
[----:B------:R-:W2:Y:S08]  /*fd90*/  MUFU.TANH R25, R25 ;  /* 0x0000001900197308 */ /* 0x000eb00000002400 */
[----:B------:R-:W4:Y:S01]  /*fda0*/  MUFU.TANH R20, R20 ;  /* 0x0000001400147308 */ /* 0x000f220000002400 */
[C---:B------:R-:W-:Y:S02]  /*fdb0*/  ISETP.GT.AND P2, PT, R44.reuse, 0x10, PT ;  /* 0x000000102c00780c */ /* 0x040fe40003f44270 */
[----:B------:R-:W-:-:S05]  /*fdc0*/  ISETP.GT.AND P4, PT, R44, 0x18, PT ;  /* 0x000000182c00780c */ /* 0x000fca0003f84270 */
[----:B------:R-:W4:Y:S01]  /*fdd0*/  MUFU.TANH R27, R27 ;  /* 0x0000001b001b7308 */ /* 0x000f220000002400 */
[----:B---3--:R-:W-:-:S07]  /*fde0*/  FSEL R74, R12, -INF , P2 ;  /* 0xff8000000c4a7808 */ /* 0x008fce0001000000 */
[----:B------:R-:W3:Y:S01]  /*fdf0*/  MUFU.TANH R21, R21 ;  /* 0x0000001500157308 */ /* 0x000ee20000002400 */
[----:B0-----:R-:W-:-:S07]  /*fe00*/  FSEL R72, R14, -INF , P4 ;  /* 0xff8000000e487808 */ /* 0x001fce0002000000 */
[----:B------:R-:W0:Y:S08]  /*fe10*/  MUFU.TANH R29, R29 ;  /* 0x0000001d001d7308 */ /* 0x000e300000002400 */
[----:B------:R-:W0:Y:S01]  /*fe20*/  MUFU.TANH R24, R24 ;  /* 0x0000001800187308 */ /* 0x000e220000002400 */
[C---:B------:R-:W-:Y:S02]  /*fe30*/  ISETP.GT.AND P1, PT, R44.reuse, 0x19, PT ;  /* 0x000000192c00780c */ /* 0x040fe40003f24270 */
[----:B------:R-:W-:-:S02]  /*fe40*/  ISETP.GT.AND P2, PT, R44, 0x20, PT ;  /* 0x000000202c00780c */ /* 0x000fc40003f44270 */
[----:B------:R-:W-:-:S03]  /*fe50*/  ISETP.GT.AND P3, PT, R44, 0x21, PT ;  /* 0x000000212c00780c */ /* 0x000fc60003f64270 */
[----:B------:R-:W0:Y:S01]  /*fe60*/  MUFU.TANH R31, R31 ;  /* 0x0000001f001f7308 */ /* 0x000e220000002400 */
[----:B------:R-:W-:-:S07]  /*fe70*/  ISETP.GT.AND P4, PT, R44, 0x28, PT ;  /* 0x000000282c00780c */ /* 0x000fce0003f84270 */
[----:B------:R-:W0:Y:S01]  /*fe80*/  MUFU.TANH R32, R32 ;  /* 0x0000002000207308 */ /* 0x000e220000002400 */
[----:B-----5:R-:W-:-:S07]  /*fe90*/  FSEL R39, R39, -INF , P1 ;  /* 0xff80000027277808 */ /* 0x020fce0000800000 */
[----:B------:R-:W5:Y:S01]  /*fea0*/  MUFU.TANH R34, R34 ;  /* 0x0000002200227308 */ /* 0x000f620000002400 */
[----:B-1----:R-:W-:-:S07]  /*feb0*/  FSEL R70, R15, -INF , P2 ;  /* 0xff8000000f467808 */ /* 0x002fce0001000000 */
[----:B------:R-:W1:Y:S01]  /*fec0*/  MUFU.TANH R57, R57 ;  /* 0x0000003900397308 */ /* 0x000e620000002400 */
[----:B--2---:R-:W-:Y:S02]  /*fed0*/  FSEL R25, R25, -INF , P3 ;  /* 0xff80000019197808 */ /* 0x004fe40001800000 */
[----:B----4-:R-:W-:Y:S02]  /*fee0*/  FSEL R68, R20, -INF , P4 ;  /* 0xff80000014447808 */ /* 0x010fe40002000000 */
[----:B------:R-:W-:-:S03]  /*fef0*/  ISETP.GT.AND P1, PT, R44, 0x29, PT ;  /* 0x000000292c00780c */ /* 0x000fc60003f24270 */
[----:B------:R-:W2:Y:S01]  /*ff00*/  MUFU.TANH R56, R56 ;  /* 0x0000003800387308 */ /* 0x000ea20000002400 */
[C---:B------:R-:W-:Y:S02]  /*ff10*/  ISETP.GT.AND P2, PT, R44.reuse, 0x30, PT ;  /* 0x000000302c00780c */ /* 0x040fe40003f44270 */
[C---:B------:R-:W-:Y:S02]  /*ff20*/  ISETP.GT.AND P3, PT, R44.reuse, 0x31, PT ;  /* 0x000000312c00780c */ /* 0x040fe40003f64270 */
[----:B------:R-:W-:-:S03]  /*ff30*/  ISETP.GT.AND P4, PT, R44, 0x38, PT ;  /* 0x000000382c00780c */ /* 0x000fc60003f84270 */
[----:B------:R-:W4:Y:S01]  /*ff40*/  MUFU.TANH R53, R53 ;  /* 0x0000003500357308 */ /* 0x000f220000002400 */
[----:B------:R-:W-:-:S07]  /*ff50*/  FSEL R27, R27, -INF , P1 ;  /* 0xff8000001b1b7808 */ /* 0x000fce0000800000 */
[----:B------:R-:W4:Y:S01]  /*ff60*/  MUFU.TANH R52, R52 ;  /* 0x0000003400347308 */ /* 0x000f220000002400 */
[----:B---3--:R-:W-:-:S07]  /*ff70*/  FSEL R66, R21, -INF , P2 ;  /* 0xff80000015427808 */ /* 0x008fce0001000000 */
[----:B------:R-:W3:Y:S01]  /*ff80*/  MUFU.TANH R49, R49 ;  /* 0x0000003100317308 */ /* 0x000ee20000002400 */
[----:B0-----:R-:W-:Y:S02]  /*ff90*/  FSEL R29, R29, -INF , P3 ;  /* 0xff8000001d1d7808 */ /* 0x001fe40001800000 */
[----:B------:R-:W-:Y:S02]  /*ffa0*/  FSEL R64, R24, -INF , P4 ;  /* 0xff80000018407808 */ /* 0x000fe40002000000 */
[----:B------:R-:W-:-:S03]  /*ffb0*/  ISETP.GT.AND P1, PT, R44, 0x39, PT ;  /* 0x000000392c00780c */ /* 0x000fc60003f24270 */
[----:B------:R-:W0:Y:S01]  /*ffc0*/  MUFU.TANH R48, R48 ;  /* 0x0000003000307308 */ /* 0x000e220000002400 */
[C---:B------:R-:W-:Y:S02]  /*ffd0*/  ISETP.GT.AND P2, PT, R44.reuse, 0x40, PT ;  /* 0x000000402c00780c */ /* 0x040fe40003f44270 */
[C---:B------:R-:W-:Y:S02]  /*ffe0*/  ISETP.GT.AND P3, PT, R44.reuse, 0x41, PT ;  /* 0x000000412c00780c */ /* 0x040fe40003f64270 */
[----:B------:R-:W-:-:S03]  /*fff0*/  ISETP.GT.AND P4, PT, R44, 0x48, PT ;  /* 0x000000482c00780c */ /* 0x000fc60003f84270 */
[----:B------:R-:W0:Y:S01]  /*10000*/  MUFU.TANH R46, R46 ;  /* 0x0000002e002e7308 */ /* 0x000e220000002400 */
[----:B------:R-:W-:-:S07]  /*10010*/  FMNMX.FTZ R7, R7, R8, !PT ;  /* 0x0000000807077209 */ /* 0x000fce0007810000 */
[----:B------:R-:W0:Y:S01]  /*10020*/  MUFU.TANH R41, R41 ;  /* 0x0000002900297308 */ /* 0x000e220000002400 */
[----:B------:R-:W-:-:S07]  /*10030*/  FSEL R31, R31, -INF , P1 ;  /* 0xff8000001f1f7808 */ /* 0x000fce0000800000 */
[----:B------:R-:W0:Y:S01]  /*10040*/  MUFU.TANH R43, R142 ;  /* 0x0000008e002b7308 */ /* 0x000e220000002400 */
[----:B------:R-:W-:Y:S01]  /*10050*/  FSEL R61, R32, -INF , P2 ;  /* 0xff800000203d7808 */ /* 0x000fe20001000000 */
[----:B------:R-:W-:Y:S01]  /*10060*/  UMOV UR47, UR44 ;  /* 0x0000002c002f7c82 */ /* 0x000fe20008000000 */
[----:B-----5:R-:W-:Y:S02]  /*10070*/  FSEL R60, R34, -INF , P3 ;  /* 0xff800000223c7808 */ /* 0x020fe40001800000 */
[----:B-1----:R-:W-:Y:S02]  /*10080*/  FSEL R57, R57, -INF , P4 ;  /* 0xff80000039397808 */ /* 0x002fe40002000000 */
[C---:B------:R-:W-:Y:S02]  /*10090*/  ISETP.GT.AND P1, PT, R44.reuse, 0x49, PT ;  /* 0x000000492c00780c */ /* 0x040fe40003f24270 */
[C---:B------:R-:W-:Y:S02]  /*100a0*/  ISETP.GT.AND P2, PT, R44.reuse, 0x50, PT ;  /* 0x000000502c00780c */ /* 0x040fe40003f44270 */
[----:B------:R-:W-:-:S02]  /*100b0*/  ISETP.GT.AND P3, PT, R44, 0x51, PT ;  /* 0x000000512c00780c */ /* 0x000fc40003f64270 */
[----:B------:R-:W-:Y:S01]  /*100c0*/  ISETP.GT.AND P4, PT, R44, 0x58, PT ;  /* 0x000000582c00780c */ /* 0x000fe20003f84270 */
[C---:B------:R-:W-:Y:S01]  /*100d0*/  FMUL.FTZ R8, R7.reuse, UR47 ;  /* 0x0000002f07087c20 */ /* 0x040fe20008410000 */
[----:B------:R-:W-:Y:S02]  /*100e0*/  FSETP.NEU.FTZ.AND P6, PT, R7, -INF , PT ;  /* 0xff8000000700780b */ /* 0x000fe40003fdd000 */
[----:B--2---:R-:W-:Y:S02]  /*100f0*/  FSEL R56, R56, -INF , P1 ;  /* 0xff80000038387808 */ /* 0x004fe40000800000 */
[----:B----4-:R-:W-:Y:S02]  /*10100*/  FSEL R53, R53, -INF , P2 ;  /* 0xff80000035357808 */ /* 0x010fe40001000000 */
[----:B------:R-:W-:Y:S02]  /*10110*/  FSEL R52, R52, -INF , P3 ;  /* 0xff80000034347808 */ /* 0x000fe40001800000 */
[----:B---3--:R-:W-:-:S02]  /*10120*/  FSEL R49, R49, -INF , P4 ;  /* 0xff80000031317808 */ /* 0x008fc40002000000 */
[C---:B------:R-:W-:Y:S02]  /*10130*/  ISETP.GT.AND P1, PT, R44.reuse, 0x59, PT ;  /* 0x000000592c00780c */ /* 0x040fe40003f24270 */
[C---:B------:R-:W-:Y:S02]  /*10140*/  ISETP.GT.AND P2, PT, R44.reuse, 0x60, PT ;  /* 0x000000602c00780c */ /* 0x040fe40003f44270 */
[C---:B------:R-:W-:Y:S02]  /*10150*/  ISETP.GT.AND P3, PT, R44.reuse, 0x61, PT ;  /* 0x000000612c00780c */ /* 0x040fe40003f64270 */
[----:B------:R-:W-:Y:S01]  /*10160*/  ISETP.GT.AND P4, PT, R44, 0x68, PT ;  /* 0x000000682c00780c */ /* 0x000fe20003f84270 */
[----:B------:R-:W-:Y:S01]  /*10170*/  FMUL.FTZ R79, R79, UR46 ;  /* 0x0000002e4f4f7c20 */ /* 0x000fe20008410000 */
[----:B------:R-:W-:Y:S02]  /*10180*/  FSEL R12, R7, RZ, P6 ;  /* 0x000000ff070c7208 */ /* 0x000fe40003000000 */
[----:B------:R-:W-:-:S02]  /*10190*/  FSEL R8, R8, RZ, P6 ;  /* 0x000000ff08087208 */ /* 0x000fc40003000000 */
[----:B0-----:R-:W-:Y:S02]  /*101a0*/  FSEL R48, R48, -INF , P1 ;  /* 0xff80000030307808 */ /* 0x001fe40000800000 */
[----:B------:R-:W-:Y:S02]  /*101b0*/  FSEL R46, R46, -INF , P2 ;  /* 0xff8000002e2e7808 */ /* 0x000fe40001000000 */
[----:B------:R-:W-:Y:S02]  /*101c0*/  FSEL R41, R41, -INF , P3 ;  /* 0xff80000029297808 */ /* 0x000fe40001800000 */
[----:B------:R-:W-:Y:S01]  /*101d0*/  FSEL R43, R43, -INF , P4 ;  /* 0xff8000002b2b7808 */ /* 0x000fe20002000000 */
[----:B------:R-:W-:Y:S01]  /*101e0*/  FADD.FTZ R12, -R12, R9 ;  /* 0x000000090c0c7221 */ /* 0x000fe20000010100 */
[C---:B------:R-:W-:Y:S02]  /*101f0*/  ISETP.GT.AND P1, PT, R44.reuse, 0x69, PT ;  /* 0x000000692c00780c */ /* 0x040fe40003f24270 */
[----:B------:R-:W-:-:S02]  /*10200*/  ISETP.GT.AND P2, PT, R44, 0x70, PT ;  /* 0x000000702c00780c */ /* 0x000fc40003f44270 */
[C---:B------:R-:W-:Y:S02]  /*10210*/  ISETP.GT.AND P3, PT, R44.reuse, 0x71, PT ;  /* 0x000000712c00780c */ /* 0x040fe40003f64270 */
[C---:B------:R-:W-:Y:S02]  /*10220*/  ISETP.GT.AND P4, PT, R44.reuse, 0x78, PT ;  /* 0x000000782c00780c */ /* 0x040fe40003f84270 */
[----:B------:R-:W-:Y:S01]  /*10230*/  ISETP.GT.AND P5, PT, R44, 0x79, PT ;  /* 0x000000792c00780c */ /* 0x000fe20003fa4270 */
[--C-:B------:R-:W-:Y:S01]  /*10240*/  FFMA.FTZ R32, R139, UR47, -R8.reuse ;  /* 0x0000002f8b207c23 */ /* 0x100fe20008010808 */
[----:B------:R0:W1:Y:S01]  /*10250*/  MUFU.TANH R44, R79 ;  /* 0x0000004f002c7308 */ /* 0x0000620000002400 */
        /* <DEDUP_REMOVED lines=8> */
[--C-:B0-----:R-:W-:Y:S01]  /*102e0*/  FFMA.FTZ R79, R85, UR47, -R8.reuse ;  /* 0x0000002f554f7c23 */ /* 0x101fe20008010808 */
        /* <DEDUP_REMOVED lines=44> */
[----:B------:R-:W-:Y:S01]  /*105b0*/  FMNMX.FTZ R8, R52, R8, !PT ;  /* 0x0000000834087209 */ /* 0x000fe20007810000 */
[----:B------:R-:W-:-:S03]  /*105c0*/  FMUL.FTZ R15, R83, UR46 ;  /* 0x0000002e530f7c20 */ /* 0x000fc60008410000 */
[----:B------:R-:W-:Y:S01]  /*105d0*/  FMNMX.FTZ R8, R49, R8, !PT ;  /* 0x0000000831087209 */ /* 0x000fe20007810000 */
[----:B------:R-:W0:Y:S01]  /*105e0*/  MUFU.TANH R14, R14 ;  /* 0x0000000e000e7308 */ /* 0x000e220000002400 */
[----:B------:R-:W-:Y:S02]  /*105f0*/  FMUL.FTZ R20, R86, UR46 ;  /* 0x0000002e56147c20 */ /* 0x000fe40008410000 */
[----:B------:R-:W-:Y:S01]  /*10600*/  FMNMX.FTZ R8, R48, R8, !PT ;  /* 0x0000000830087209 */ /* 0x000fe20007810000 */
[----:B------:R-:W-:-:S03]  /*10610*/  FMUL.FTZ R21, R87, UR46 ;  /* 0x0000002e57157c20 */ /* 0x000fc60008410000 */
[----:B------:R-:W-:Y:S01]  /*10620*/  FMNMX.FTZ R8, R46, R8, !PT ;  /* 0x000000082e087209 */ /* 0x000fe20007810000 */
[----:B------:R-:W2:Y:S03]  /*10630*/  MUFU.TANH R15, R15 ;  /* 0x0000000f000f7308 */ /* 0x000ea60000002400 */
[----:B------:R-:W-:-:S05]  /*10640*/  FMNMX.FTZ R8, R41, R8, !PT ;  /* 0x0000000829087209 */ /* 0x000fca0007810000 */
[----:B------:R-:W3:Y:S01]  /*10650*/  MUFU.TANH R20, R20 ;  /* 0x0000001400147308 */ /* 0x000ee20000002400 */
[----:B-1----:R-:W-:Y:S02]  /*10660*/  FSEL R44, R44, -INF , P1 ;  /* 0xff8000002c2c7808 */ /* 0x002fe40000800000 */
[----:B------:R-:W-:-:S05]  /*10670*/  FMNMX.FTZ R8, R43, R8, !PT ;  /* 0x000000082b087209 */ /* 0x000fca0007810000 */
[----:B------:R-:W1:Y:S01]  /*10680*/  MUFU.TANH R21, R21 ;  /* 0x0000001500157308 */ /* 0x000e620000002400 */
[----:B0-----:R-:W-:Y:S02]  /*10690*/  FSEL R14, R14, -INF , P2 ;  /* 0xff8000000e0e7808 */ /* 0x001fe40001000000 */
[----:B------:R-:W-:Y:S02]  /*106a0*/  FMNMX.FTZ R8, R44, R8, !PT ;  /* 0x000000082c087209 */ /* 0x000fe40007810000 */
[----:B--2---:R-:W-:Y:S02]  /*106b0*/  FSEL R15, R15, -INF , P3 ;  /* 0xff8000000f0f7808 */ /* 0x004fe40001800000 */
[----:B------:R-:W-:Y:S02]  /*106c0*/  FMNMX.FTZ R8, R14, R8, !PT ;  /* 0x000000080e087209 */ /* 0x000fe40007810000 */
[----:B---3--:R-:W-:Y:S02]  /*106d0*/  FSEL R20, R20, -INF , P4 ;  /* 0xff80000014147808 */ /* 0x008fe40002000000 */
[----:B------:R-:W-:-:S04]  /*106e0*/  FMNMX.FTZ R8, R15, R8, !PT ;  /* 0x000000080f087209 */ /* 0x000fc80007810000 */
[----:B------:R-:W-:Y:S02]  /*106f0*/  FMNMX.FTZ R8, R20, R8, !PT ;  /* 0x0000000814087209 */ /* 0x000fe40007810000 */
[----:B-1----:R-:W-:-:S04]  /*10700*/  FSEL R21, R21, -INF , P5 ;  /* 0xff80000015157808 */ /* 0x002fc80002800000 */
[----:B------:R-:W-:-:S05]  /*10710*/  FMNMX.FTZ R8, R21, R8, !PT ;  /* 0x0000000815087209 */ /* 0x000fca0007810000 */
[----:B------:R-:W0:Y:S02]  /*10720*/  SHFL.BFLY PT, R13, R8, 0x2, 0x1f ;  /* 0x0c401f00080d7f89 */ /* 0x000e2400000e0000 */
[----:B0-----:R-:W-:-:S05]  /*10730*/  FMNMX.FTZ R8, R8, R13, !PT ;  /* 0x0000000d08087209 */ /* 0x001fca0007810000 */
[----:B------:R-:W0:Y:S01]  /*10740*/  SHFL.BFLY PT, R13, R8, 0x1, 0x1f ;  /* 0x0c201f00080d7f89 */ /* 0x000e2200000e0000 */
[----:B------:R-:W-:Y:S01]  /*10750*/  FMUL.FTZ R12, R12, UR47 ;  /* 0x0000002f0c0c7c20 */ /* 0x000fe20008410000 */
[----:B------:R-:W-:Y:S01]  /*10760*/  MUFU.EX2 R32, R32 ;  /* 0x0000002000207308 */ /* 0x000fe20000000800 */
[----:B0-----:R-:W-:-:S04]  /*10770*/  FMNMX.FTZ R8, R8, R13, !PT ;  /* 0x0000000d08087209 */ /* 0x001fc80007810000 */
[C---:B------:R-:W-:Y:S01]  /*10780*/  FSETP.NEU.FTZ.AND P1, PT, R8.reuse, -INF , PT ;  /* 0xff8000000800780b */ /* 0x040fe20003f3d000 */
[----:B------:R-:W-:-:S03]  /*10790*/  FMUL.FTZ R80, R8, UR47 ;  /* 0x0000002f08507c20 */ /* 0x000fc60008410000 */
[----:B------:R-:W-:Y:S02]  /*107a0*/  FSEL R13, R8, RZ, P1 ;  /* 0x000000ff080d7208 */ /* 0x000fe40000800000 */
[----:B------:R-:W-:-:S03]  /*107b0*/  FSEL R80, R80, RZ, P1 ;  /* 0x000000ff50507208 */ /* 0x000fc60000800000 */
[----:B------:R-:W-:Y:S02]  /*107c0*/  FADD.FTZ R13, -R13, R6 ;  /* 0x000000060d0d7221 */ /* 0x000fe40000010100 */
[--C-:B------:R-:W-:Y:S02]  /*107d0*/  FFMA.FTZ R78, R78, UR47, -R80.reuse ;  /* 0x0000002f4e4e7c23 */ /* 0x100fe40008010850 */
[----:B------:R-:W-:Y:S01]  /*107e0*/  FMUL.FTZ R13, R13, UR47 ;  /* 0x0000002f0d0d7c20 */ /* 0x000fe20008410000 */
[--C-:B------:R-:W-:Y:S01]  /*107f0*/  FFMA.FTZ R33, R33, UR47, -R80.reuse ;  /* 0x0000002f21217c23 */ /* 0x100fe20008010850 */
[----:B------:R-:W0:Y:S01]  /*10800*/  MUFU.EX2 R12, R12 ;  /* 0x0000000c000c7308 */ /* 0x000e220000000800 */
[--C-:B------:R-:W-:Y:S01]  /*10810*/  FFMA.FTZ R76, R76, UR47, -R80.reuse ;  /* 0x0000002f4c4c7c23 */ /* 0x100fe20008010850 */
[----:B------:R-:W-:-:S06]  /*10820*/  FFMA.FTZ R35, R35, UR47, -R80 ;  /* 0x0000002f23237c23 */ /* 0x000fcc0008010850 */
[----:B------:R-:W-:Y:S01]  /*10830*/  MUFU.EX2 R78, R78 ;  /* 0x0000004e004e7308 */ /* 0x000fe20000000800 */
[--C-:B------:R-:W-:Y:S01]  /*10840*/  FFMA.FTZ R74, R74, UR47, -R80.reuse ;  /* 0x0000002f4a4a7c23 */ /* 0x100fe20008010850 */
[----:B------:R-:W-:-:S06]  /*10850*/  FFMA.FTZ R37, R37, UR47, -R80 ;  /* 0x0000002f25257c23 */ /* 0x000fcc0008010850 */
[----:B------:R-:W1:Y:S01]  /*10860*/  MUFU.EX2 R13, R13 ;  /* 0x0000000d000d7308 */ /* 0x000e620000000800 */
[--C-:B------:R-:W-:Y:S01]  /*10870*/  FFMA.FTZ R72, R72, UR47, -R80.reuse ;  /* 0x0000002f48487c23 */ /* 0x100fe20008010850 */
[--C-:B------:R-:W-:Y:S01]  /*10880*/  FFMA.FTZ R39, R39, UR47, -R80.reuse ;  /* 0x0000002f27277c23 */ /* 0x100fe20008010850 */
[--C-:B------:R-:W-:Y:S01]  /*10890*/  FFMA.FTZ R70, R70, UR47, -R80.reuse ;  /* 0x0000002f46467c23 */ /* 0x100fe20008010850 */
[--C-:B------:R-:W-:Y:S01]  /*108a0*/  FFMA.FTZ R25, R25, UR47, -R80.reuse ;  /* 0x0000002f19197c23 */ /* 0x100fe20008010850 */
[----:B------:R-:W-:-:S03]  /*108b0*/  FFMA.FTZ R68, R68, UR47, -R80 ;  /* 0x0000002f44447c23 */ /* 0x000fc60008010850 */
[----:B------:R-:W2:Y:S01]  /*108c0*/  MUFU.EX2 R79, R79 ;  /* 0x0000004f004f7308 */ /* 0x000ea20000000800 */
[--C-:B------:R-:W-:Y:S01]  /*108d0*/  FFMA.FTZ R27, R27, UR47, -R80.reuse ;  /* 0x0000002f1b1b7c23 */ /* 0x100fe20008010850 */
[--C-:B------:R-:W-:Y:S01]  /*108e0*/  FFMA.FTZ R66, R66, UR47, -R80.reuse ;  /* 0x0000002f42427c23 */ /* 0x100fe20008010850 */
[--C-:B------:R-:W-:Y:S01]  /*108f0*/  FFMA.FTZ R29, R29, UR47, -R80.reuse ;  /* 0x0000002f1d1d7c23 */ /* 0x100fe20008010850 */
[--C-:B------:R-:W-:Y:S01]  /*10900*/  FFMA.FTZ R64, R64, UR47, -R80.reuse ;  /* 0x0000002f40407c23 */ /* 0x100fe20008010850 */
[--C-:B------:R-:W-:Y:S01]  /*10910*/  FFMA.FTZ R31, R31, UR47, -R80.reuse ;  /* 0x0000002f1f1f7c23 */ /* 0x100fe20008010850 */
[--C-:B------:R-:W-:Y:S02]  /*10920*/  FFMA.FTZ R61, R61, UR47, -R80.reuse ;  /* 0x0000002f3d3d7c23 */ /* 0x100fe40008010850 */
[----:B------:R-:W3:Y:S01]  /*10930*/  MUFU.EX2 R33, R33 ;  /* 0x0000002100217308 */ /* 0x000ee20000000800 */
        /* <DEDUP_REMOVED lines=15> */
[----:B------:R-:W4:Y:S01]  /*10a30*/  MUFU.EX2 R34, R34 ;  /* 0x0000002200227308 */ /* 0x000f220000000800 */
[----:B------:R-:W-:-:S07]  /*10a40*/  IMAD R80, R19, 0x8, R2 ;  /* 0x0000000813507824 */ /* 0x000fce00078e0202 */
[----:B------:R-:W5:Y:S01]  /*10a50*/  MUFU.EX2 R76, R76 ;  /* 0x0000004c004c7308 */ /* 0x000f620000000800 */
[----:B------:R-:W-:Y:S01]  /*10a60*/  IADD3 R80, R80, 0x2d840, RZ ;  /* 0x0002d84050507810 */ /* 0x000fe20007ffe0ff */
[----:B0-----:R-:W-:-:S06]  /*10a70*/  FFMA.FTZ R3, R12, R3, R32 ;  /* 0x000000030c037223 */ /* 0x001fcc0000010020 */
[----:B------:R0:W-:Y:S01]  /*10a80*/  MUFU.EX2 R6, R81 ;  /* 0x0000005100067308 */ /* 0x0001e20000000800 */
[----:B-1----:R-:W-:-:S07]  /*10a90*/  FFMA.FTZ R0, R13, R0, R78 ;  /* 0x000000000d007223 */ /* 0x002fce000001004e */
[----:B------:R-:W1:Y:S01]  /*10aa0*/  MUFU.EX2 R77, R77 ;  /* 0x0000004d004d7308 */ /* 0x000e620000000800 */
[----:B0-----:R-:W-:-:S07]  /*10ab0*/  IMAD.U32 R81, RZ, RZ, UR40 ;  /* 0x00000028ff517e24 */ /* 0x001fce000f8e00ff */
[----:B------:R-:W0:Y:S01]  /*10ac0*/  MUFU.EX2 R35, R35 ;  /* 0x0000002300237308 */ /* 0x000e220000000800 */
[----:B------:R-:W-:Y:S01]  /*10ad0*/  PRMT R80, R81, 0x654, R80 ;  /* 0x0000065451507816 */ /* 0x000fe20000000050 */
[----:B--2---:R-:W-:-:S03]  /*10ae0*/  FADD.FTZ R3, R79, R3 ;  /* 0x000000034f037221 */ /* 0x004fc60000010000 */
[----:B------:R3:W-:Y:S03]  /*10af0*/  SYNCS.ARRIVE.TRANS64.RED.A1T0 RZ, [R80+URZ], RZ ;  /* 0x000000ff50ff79a7 */ /* 0x0007e6000810043f */
[----:B------:R-:W2:Y:S08]  /*10b00*/  MUFU.EX2 R36, R36 ;  /* 0x0000002400247308 */ /* 0x000eb00000000800 */
[----:B------:R-:W2:Y:S01]  /*10b10*/  MUFU.EX2 R74, R74 ;  /* 0x0000004a004a7308 */ /* 0x000ea20000000800 */
[----:B---3--:R-:W-:Y:S01]  /*10b20*/  FADD.FTZ R80, R33, R0 ;  /* 0x0000000021507221 */ /* 0x008fe20000010000 */
[----:B----4-:R-:W-:-:S06]  /*10b30*/  FADD.FTZ R0, R34, R3 ;  /* 0x0000000322007221 */ /* 0x010fcc0000010000 */
[----:B------:R-:W3:Y:S01]  /*10b40*/  MUFU.EX2 R75, R75 ;  /* 0x0000004b004b7308 */ /* 0x000ee20000000800 */
[----:B-----5:R-:W-:-:S07]  /*10b50*/  FADD.FTZ R3, R76, R80 ;  /* 0x000000504c037221 */ /* 0x020fce0000010000 */
[----:B------:R-:W4:Y:S01]  /*10b60*/  MUFU.EX2 R37, R37 ;  /* 0x0000002500257308 */ /* 0x000f220000000800 */
[----:B-1----:R-:W-:Y:S01]  /*10b70*/  FADD.FTZ R0, R77, R0 ;  /* 0x000000004d007221 */ /* 0x002fe20000010000 */
[----:B0-----:R-:W-:-:S06]  /*10b80*/  FADD.FTZ R3, R35, R3 ;  /* 0x0000000323037221 */ /* 0x001fcc0000010000 */
[----:B------:R-:W0:Y:S08]  /*10b90*/  MUFU.EX2 R38, R38 ;  /* 0x0000002600267308 */ /* 0x000e300000000800 */
[----:B------:R-:W1:Y:S01]  /*10ba0*/  MUFU.EX2 R72, R72 ;  /* 0x0000004800487308 */ /* 0x000e620000000800 */
[----:B--2---:R-:W-:Y:S01]  /*10bb0*/  FADD.FTZ R0, R36, R0 ;  /* 0x0000000024007221 */ /* 0x004fe20000010000 */
[----:B------:R-:W-:-:S06]  /*10bc0*/  FADD.FTZ R3, R74, R3 ;  /* 0x000000034a037221 */ /* 0x000fcc0000010000 */
[----:B------:R-:W2:Y:S08]  /*10bd0*/  MUFU.EX2 R73, R73 ;  /* 0x0000004900497308 */ /* 0x000eb00000000800 */
[----:B------:R-:W5:Y:S01]  /*10be0*/  MUFU.EX2 R39, R39 ;  /* 0x0000002700277308 */ /* 0x000f620000000800 */
[----:B---3--:R-:W-:Y:S01]  /*10bf0*/  FADD.FTZ R0, R75, R0 ;  /* 0x000000004b007221 */ /* 0x008fe20000010000 */
[----:B----4-:R-:W-:-:S06]  /*10c00*/  FADD.FTZ R3, R37, R3 ;  /* 0x0000000325037221 */ /* 0x010fcc0000010000 */
[----:B------:R-:W3:Y:S08]  /*10c10*/  MUFU.EX2 R24, R24 ;  /* 0x0000001800187308 */ /* 0x000ef00000000800 */
[----:B------:R-:W4:Y:S01]  /*10c20*/  MUFU.EX2 R70, R70 ;  /* 0x0000004600467308 */ /* 0x000f220000000800 */
[----:B0-----:R-:W-:Y:S01]  /*10c30*/  FADD.FTZ R0, R38, R0 ;  /* 0x0000000026007221 */ /* 0x001fe20000010000 */
[----:B-1----:R-:W-:-:S06]  /*10c40*/  FADD.FTZ R3, R72, R3 ;  /* 0x0000000348037221 */ /* 0x002fcc0000010000 */
[----:B------:R-:W0:Y:S08]  /*10c50*/  MUFU.EX2 R71, R71 ;  /* 0x0000004700477308 */ /* 0x000e300000000800 */
[----:B------:R-:W1:Y:S01]  /*10c60*/  MUFU.EX2 R25, R25 ;  /* 0x0000001900197308 */ /* 0x000e620000000800 */
[----:B--2---:R-:W-:Y:S01]  /*10c70*/  FADD.FTZ R0, R73, R0 ;  /* 0x0000000049007221 */ /* 0x004fe20000010000 */
[----:B-----5:R-:W-:-:S06]  /*10c80*/  FADD.FTZ R3, R39, R3 ;  /* 0x0000000327037221 */ /* 0x020fcc0000010000 */
        /* <DEDUP_REMOVED lines=72> */
[----:B------:R-:W2:Y:S01]  /*11110*/  MUFU.EX2 R14, R14 ;  /* 0x0000000e000e7308 */ /* 0x000ea20000000800 */
        /* <DEDUP_REMOVED lines=8> */
[----:B------:R-:W-:Y:S01]  /*111a0*/  FADD.FTZ R0, R6, R0 ;  /* 0x0000000006007221 */ /* 0x000fe20000010000 */
[----:B--2---:R-:W-:-:S06]  /*111b0*/  FADD.FTZ R3, R14, R3 ;  /* 0x000000030e037221 */ /* 0x004fcc0000010000 */
[----:B------:R-:W2:Y:S08]  /*111c0*/  MUFU.EX2 R11, R11 ;  /* 0x0000000b000b7308 */ /* 0x000eb00000000800 */
[----:B------:R-:W5:Y:S01]  /*111d0*/  MUFU.EX2 R21, R21 ;  /* 0x0000001500157308 */ /* 0x000f620000000800 */
[----:B---3--:R-:W-:Y:S01]  /*111e0*/  FADD.FTZ R0, R9, R0 ;  /* 0x0000000009007221 */ /* 0x008fe20000010000 */
[----:B----4-:R-:W-:-:S03]  /*111f0*/  FADD.FTZ R3, R15, R3 ;  /* 0x000000030f037221 */ /* 0x010fc60000010000 */
[----:B0-----:R-:W-:Y:S01]  /*11200*/  FADD.FTZ R0, R10, R0 ;  /* 0x000000000a007221 */ /* 0x001fe20000010000 */
[----:B-1----:R-:W-:-:S03]  /*11210*/  FADD.FTZ R80, R20, R3 ;  /* 0x0000000314507221 */ /* 0x002fc60000010000 */
[----:B--2---:R-:W-:Y:S01]  /*11220*/  FADD.FTZ R3, R11, R0 ;  /* 0x000000000b037221 */ /* 0x004fe20000010000 */
[----:B-----5:R-:W-:Y:S01]  /*11230*/  FADD.FTZ R0, R21, R80 ;  /* 0x0000005015007221 */ /* 0x020fe20000010000 */
[----:B------:R-:W-:Y:S06]  /*11240*/  @!P0 BRA `(.L_x_2426) ;  /* 0x0000000000048947 */ /* 0x000fec0003800000 */
[----:B------:R-:W-:Y:S01]  /*11250*/  BPT.TRAP 0x1 ;  /* 0x000000040000795c */ /* 0x000fe20000300000 */
.L_x_2426:
[----:B------:R-:W2:Y:S04]  /*11260*/  LDL R84, [R1+0x7c] ;  /* 0x00007c0001547983 */ /* 0x000ea80000100800 */
[----:B------:R-:W3:Y:S04]  /*11270*/  LDL R82, [R1+0x8] ;  /* 0x0000080001527983 */ /* 0x000ee80000100800 */
[----:B------:R-:W4:Y:S04]  /*11280*/  LDL R81, [R1+0x4] ;  /* 0x0000040001517983 */ /* 0x000f280000100800 */
        /* <DEDUP_REMOVED lines=26> */
[----:B-1----:R-:W-:Y:S02]  /*11430*/  F2FP.F16.F32.PACK_AB R32, R63, R62 ;  /* 0x0000003e3f20723e */ /* 0x002fe400000000ff */
[----:B------:R-:W-:Y:S02]  /*11440*/  F2FP.F16.F32.PACK_AB R33, R60, R61 ;  /* 0x0000003d3c21723e */ /* 0x000fe400000000ff */
[----:B------:R-:W-:Y:S02]  /*11450*/  F2FP.F16.F32.PACK_AB R34, R59, R58 ;  /* 0x0000003a3b22723e */ /* 0x000fe400000000ff */
[----:B------:R-:W-:-:S02]  /*11460*/  F2FP.F16.F32.PACK_AB R35, R56, R57 ;  /* 0x000000393823723e */ /* 0x000fc400000000ff */
        /* <DEDUP_REMOVED lines=50> */
[----:B------:R-:W-:Y:S01]  /*11790*/  IADD3 R4, R4, -0x1, RZ ;  /* 0xffffffff04047810 */ /* 0x000fe20007ffe0ff */
[----:B0-----:R-:W-:Y:S01]  /*117a0*/  IMAD.MOV.U32 R5, RZ, RZ, R19 ;  /* 0x000000ffff057224 */ /* 0x001fe200078e0013 */
        /* <DEDUP_REMOVED lines=21> */
[----:B------:R-:W-:-:S02]  /*11900*/  IMAD.MOV.U32 R6, RZ, RZ, R8 ;  /* 0x000000ffff067224 */ /* 0x000fc400078e0008 */
[----:B------:R-:W-:Y:S02]  /*11910*/  IMAD.MOV.U32 R9, RZ, RZ, R7 ;  /* 0x000000ffff097224 */ /* 0x000fe400078e0007 */
[----:B------:R-:W-:Y:S01]  /*11920*/  IMAD.MOV.U32 R10, RZ, RZ, R137 ;  /* 0x000000ffff0a7224 */ /* 0x000fe200078e0089 */
[----:B0-----:R-:W-:Y:S01]  /*11930*/  NOP ;  /* 0x0000000000007918 */ /* 0x001fe20000000000 */
[----:B------:R-:W-:Y:S05]  /*11940*/  @P1 BRA `(.L_x_2427) ;  /* 0xffffffc8007c1947 */ /* 0x000fea000383ffff */
.L_x_2415:
[----:B------:R-:W-:-:S13]  /*11950*/  ISETP.GE.AND P1, PT, R4, RZ, PT ;  /* 0x000000ff0400720c */ /* 0x000fda0003f26270 */
[----:B------:R-:W-:Y:S05]  /*11960*/  @!P1 BRA `(.L_x_2428) ;  /* 0x0000002c00389947 */ /* 0x000fea0003800000 */
[----:B------:R-:W-:Y:S01]  /*11970*/  MOV R9, R8 ;  /* 0x0000000800097202 */ /* 0x000fe20000000f00 */
[----:B------:R-:W-:Y:S02]  /*11980*/  IMAD.MOV.U32 R6, RZ, RZ, R7 ;  /* 0x000000ffff067224 */ /* 0x000fe400078e0007 */
[----:B------:R-:W-:Y:S02]  /*11990*/  IMAD.MOV.U32 R10, RZ, RZ, R137 ;  /* 0x000000ffff0a7224 */ /* 0x000fe400078e0089 */
[----:B------:R-:W-:-:S07]  /*119a0*/  IMAD.MOV.U32 R5, RZ, RZ, R19 ;  /* 0x000000ffff057224 */ /* 0x000fce00078e0013 */
.L_x_2440:
[----:B---3--:R-:W3:Y:S01]  /*119b0*/  LDL R7, [R1+0x5c] ;  /* 0x00005c0001077983 */ /* 0x008ee20000100800 */
[----:B------:R-:W-:Y:S01]  /*119c0*/  ISETP.NE.AND P1, PT, R5, 0x1, PT ;  /* 0x000000010500780c */ /* 0x000fe20003f25270 */
[----:B------:R-:W-:Y:S05]  /*119d0*/  YIELD ;  /* 0x0000000000007946 */ /* 0x000fea0003800000 */
[----:B------:R-:W-:-:S04]  /*119e0*/  SEL R137, RZ, 0x1, P1 ;  /* 0x00000001ff897807 */ /* 0x000fc80000800000 */
[----:B------:R-:W-:Y:S02]  /*119f0*/  LOP3.LUT R137, R10, R137, RZ, 0x3c, !PT ;  /* 0x000000890a897212 */ /* 0x000fe400078e3cff */
[----:B---3--:R-:W-:-:S13]  /*11a00*/  ISETP.NE.AND P1, PT, R7, RZ, PT ;  /* 0x000000ff0700720c */ /* 0x008fda0003f25270 */
[----:B------:R-:W-:Y:S05]  /*11a10*/  @P1 BRA `(.L_x_2429) ;  /* 0x00000000003c1947 */ /* 0x000fea0003800000 */
[----:B------:R-:W-:Y:S05]  /*11a20*/  @!P0 BRA `(.L_x_2430) ;  /* 0x0000000000048947 */ /* 0x000fea0003800000 */
[----:B------:R-:W-:Y:S01]  /*11a30*/  BPT.TRAP 0x1 ;  /* 0x000000040000795c */ /* 0x000fe20000300000 */
.L_x_2430:
[----:B------:R-:W-:Y:S01]  /*11a40*/  VIADD R7, R5, 0x1 ;  /* 0x0000000105077836 */ /* 0x000fe20000000000 */
[----:B------:R-:W-:-:S04]  /*11a50*/  SHF.L.U32 R8, R137, 0x1f, RZ ;  /* 0x0000001f89087819 */ /* 0x000fc800000006ff */
[----:B------:R-:W-:-:S04]  /*11a60*/  ISETP.NE.AND P2, PT, R7, 0x2, PT ;  /* 0x000000020700780c */ /* 0x000fc80003f45270 */
[----:B------:R-:W-:-:S04]  /*11a70*/  SEL R7, R7, RZ, P2 ;  /* 0x000000ff07077207 */ /* 0x000fc80001000000 */
[----:B------:R-:W-:-:S04]  /*11a80*/  LEA R7, R7, R2, 0x3 ;  /* 0x0000000207077211 */ /* 0x000fc800078e18ff */
[----:B------:R0:W1:Y:S01]  /*11a90*/  SYNCS.PHASECHK.TRANS64.TRYWAIT P2, [R7+URZ+0x2d830], R8 ;  /* 0x02d83008070075a7 */ /* 0x000062000804017f */
[----:B------:R-:W-:Y:S05]  /*11aa0*/  @!P0 BRA `(.L_x_2431) ;  /* 0x0000000000048947 */ /* 0x000fea0003800000 */
[----:B------:R-:W-:Y:S01]  /*11ab0*/  BPT.TRAP 0x1 ;  /* 0x000000040000795c */ /* 0x000fe20000300000 */
.L_x_2431:
[----:B------:R-:W-:Y:S04]  /*11ac0*/  BSSY B0, `(.L_x_2429) ;  /* 0x0000004000007945 */ /* 0x000fe80003800000 */
[----:B-1----:R-:W-:Y:S05]  /*11ad0*/  @P2 BRA `(.L_x_2432) ;  /* 0x0000000000082947 */ /* 0x002fea0003800000 */
[----:B------:R-:W1:Y:S02]  /*11ae0*/  SYNCS.PHASECHK.TRANS64.TRYWAIT P2, [R7+URZ+0x2d830], R8 ;  /* 0x02d83008070075a7 */ /* 0x000e64000804017f */
[----:B-1----:R-:W-:Y:S05]  /*11af0*/  @!P2 BRA `(.L_x_2433) ;  /* 0x000000cc00b4a947 */ /* 0x002fea0003800000 */
.L_x_2432:
[----:B------:R-:W-:Y:S05]  /*11b00*/  BSYNC B0 ;  /* 0x0000000000007941 */ /* 0x000fea0003800000 */
.L_x_2429:
[----:B01----:R-:W3:Y:S04]  /*11b10*/  LDL R8, [R1+0x60] ;  /* 0x0000600001087983 */ /* 0x003ee80000100800 */
        /* <DEDUP_REMOVED lines=12> */
[----:B------:R-:W-:Y:S01]  /*11be0*/  IMAD.MOV.U32 R13, RZ, RZ, -0x7fffffe0 ;  /* 0x80000020ff0d7424 */ /* 0x000fe200078e00ff */
[----:B------:R-:W-:Y:S01]  /*11bf0*/  R2UR UR4, R156 ;  /* 0x000000009c0472ca */ /* 0x000fe200000e0000 */
[----:B--2---:R-:W-:Y:S01]  /*11c00*/  IMAD.MOV.U32 R25, RZ, RZ, -0x7fffffe0 ;  /* 0x80000020ff197424 */ /* 0x004fe200078e00ff */
[----:B------:R-:W-:Y:S02]  /*11c10*/  R2UR UR5, R157 ;  /* 0x000000009d0572ca */ /* 0x000fe400000e0000 */
[----:B------:R-:W-:Y:S02]  /*11c20*/  R2UR UR7, R13 ;  /* 0x000000000d0772ca */ /* 0x000fe400000e0000 */
[----:B------:R-:W-:Y:S01]  /*11c30*/  R2UR UR23, R25 ;  /* 0x00000000191772ca */ /* 0x000fe200000e0000 */
[----:B------:R-:W-:-:S05]  /*11c40*/  IMAD.MOV.U32 R21, RZ, RZ, -0x7fffffe0 ;  /* 0x80000020ff157424 */ /* 0x000fca00078e00ff */
[----:B------:R-:W-:Y:S01]  /*11c50*/  R2UR UR11, R21 ;  /* 0x00000000150b72ca */ /* 0x000fe200000e0000 */
[----:B------:R0:W-:Y:S01]  /*11c60*/  BAR.SYNC.DEFER_BLOCKING R7, 0x100 ;  /* 0x000400070000751d */ /* 0x0001e20000010000 */
[----:B------:R-:W-:Y:S02]  /*11c70*/  IMAD.MOV.U32 R15, RZ, RZ, -0x7fffffe0 ;  /* 0x80000020ff0f7424 */ /* 0x000fe400078e00ff */
[----:B---3--:R-:W-:-:S04]  /*11c80*/  IMAD R12, R19, 0x600, R8 ;  /* 0x00000600130c7824 */ /* 0x008fc800078e0208 */
[C---:B------:R-:W-:Y:S01]  /*11c90*/  VIADD R24, R12.reuse, 0x400 ;  /* 0x000004000c187836 */ /* 0x040fe20000000000 */
[----:B------:R-:W-:-:S04]  /*11ca0*/  R2UR UR6, R12 ;  /* 0x000000000c0672ca */ /* 0x000fc800000e0000 */
[----:B------:R-:W-:Y:S02]  /*11cb0*/  R2UR UR22, R24 ;  /* 0x00000000181672ca */ /* 0x000fe400000e0000 */
[----:B------:R-:W-:-:S07]  /*11cc0*/  WARPGROUP.ARRIVE ;  /* 0x00000000000079c5 */ /* 0x000fce0000000000 */
[----:B------:R-:W-:Y:S01]  /*11cd0*/  HGMMA.64x128x16.F32 R24, gdesc[UR4], RZ, !UPT, gsb0 ;  /* 0x01e00000041879f0 */ /* 0x000fe2000c0008ff */
[----:B------:R-:W-:Y:S01]  /*11ce0*/  VIADD R20, R12, 0x2 ;  /* 0x000000020c147836 */ /* 0x000fe20000000000 */
[----:B----4-:R-:W-:Y:S02]  /*11cf0*/  R2UR UR8, R148 ;  /* 0x00000000940872ca */ /* 0x010fe400000e0000 */
[----:B------:R-:W-:Y:S02]  /*11d00*/  R2UR UR9, R149 ;  /* 0x00000000950972ca */ /* 0x000fe400000e0000 */
[----:B------:R-:W-:Y:S02]  /*11d10*/  R2UR UR10, R20 ;  /* 0x00000000140a72ca */ /* 0x000fe400000e0000 */
[----:B------:R-:W-:Y:S02]  /*11d20*/  IADD3 R14, R12, 0x200, RZ ;  /* 0x000002000c0e7810 */ /* 0x000fe40007ffe0ff */
[----:B------:R-:W-:-:S02]  /*11d30*/  R2UR UR15, R15 ;  /* 0x000000000f0f72ca */ /* 0x000fc400000e0000 */
[----:B------:R-:W-:Y:S02]  /*11d40*/  R2UR UR14, R14 ;  /* 0x000000000e0e72ca */ /* 0x000fe400000e0000 */
        /* <DEDUP_REMOVED lines=33> */
.L_x_2435:
[----:B------:R-:W-:Y:S01]  /*11f60*/  SHF.L.U32 R7, R10, 0x1f, RZ ;  /* 0x0000001f0a077819 */ /* 0x000fe200000006ff */
[----:B------:R-:W-:-:S04]  /*11f70*/  IMAD R8, R5, 0x8, R2 ;  /* 0x0000000805087824 */ /* 0x000fc800078e0202 */
[----:B------:R0:W1:Y:S01]  /*11f80*/  SYNCS.PHASECHK.TRANS64.TRYWAIT P1, [R8+URZ+0x2d850], R7 ;  /* 0x02d85007080075a7 */ /* 0x000062000802017f */
[----:B------:R-:W-:Y:S05]  /*11f90*/  @!P0 BRA `(.L_x_2436) ;  /* 0x0000000000048947 */ /* 0x000fea0003800000 */
[----:B------:R-:W-:Y:S01]  /*11fa0*/  BPT.TRAP 0x1 ;  /* 0x000000040000795c */ /* 0x000fe20000300000 */
.L_x_2436:
[----:B-1----:R-:W-:Y:S05]  /*11fb0*/  @P1 BRA `(.L_x_2434) ;  /* 0x0000000000081947 */ /* 0x002fea0003800000 */
[----:B------:R-:W1:Y:S02]  /*11fc0*/  SYNCS.PHASECHK.TRANS64.TRYWAIT P1, [R8+URZ+0x2d850], R7 ;  /* 0x02d85007080075a7 */ /* 0x000e64000802017f */
[----:B-1----:R-:W-:Y:S05]  /*11fd0*/  @!P1 BRA `(.L_x_2437) ;  /* 0x000000c800909947 */ /* 0x002fea0003800000 */
.L_x_2434:
        /* <DEDUP_REMOVED lines=26> */
[----:B------:R-:W-:Y:S02]  /*12180*/  R2UR UR31, R13 ;  /* 0x000000000d1f72ca */ /* 0x000fe400000e0000 */
[----:B------:R-:W-:Y:S01]  /*12190*/  R2UR UR18, R12 ;  /* 0x000000000c1272ca */ /* 0x000fe200000e0000 */
[----:B------:R-:W-:Y:S01]  /*121a0*/  VIADD R12, R10, 0x100 ;  /* 0x000001000a0c7836 */ /* 0x000fe20000000000 */
[----:B------:R-:W-:Y:S02]  /*121b0*/  MOV R13, 0x40000040 ;  /* 0x40000040000d7802 */ /* 0x000fe40000000f00 */
[----:B------:R-:W-:Y:S02]  /*121c0*/  R2UR UR33, R11 ;  /* 0x000000000b2172ca */ /* 0x000fe400000e0000 */
[----:B------:R-:W-:Y:S02]  /*121d0*/  R2UR UR22, R12 ;  /* 0x000000000c1672ca */ /* 0x000fe400000e0000 */
[----:B------:R-:W-:-:S02]  /*121e0*/  IADD3 R12, R10, 0x140, RZ ;  /* 0x000001400a0c7810 */ /* 0x000fc40007ffe0ff */
[----:B------:R-:W-:Y:S01]  /*121f0*/  R2UR UR9, R13 ;  /* 0x000000000d0972ca */ /* 0x000fe200000e0000 */
[----:B------:R-:W-:Y:S01]  /*12200*/  IMAD.MOV.U32 R13, RZ, RZ, 0x40000040 ;  /* 0x40000040ff0d7424 */ /* 0x000fe200078e00ff */
[----:B------:R-:W-:Y:S01]  /*12210*/  R2UR UR26, R12 ;  /* 0x000000000c1a72ca */ /* 0x000fe200000e0000 */
[C---:B------:R-:W-:Y:S02]  /*12220*/  VIADD R12, R10.reuse, 0x180 ;  /* 0x000001800a0c7836 */ /* 0x040fe40000000000 */
[----:B------:R-:W-:Y:S01]  /*12230*/  VIADD R10, R10, 0x1c0 ;  /* 0x000001c00a0a7836 */ /* 0x000fe20000000000 */
        /* <DEDUP_REMOVED lines=9> */
[----:B------:R-:W-:-:S04]  /*122d0*/  MOV R13, 0x40000040 ;  /* 0x40000040000d7802 */ /* 0x000fc80000000f00 */
        /* <DEDUP_REMOVED lines=48> */
.L_x_2438:
[----:B------:R-:W-:Y:S01]  /*125e0*/  FMUL.FTZ R10, R24, UR45 ;  /* 0x0000002d180a7c20 */ /* 0x000fe20008410000 */
[----:B------:R-:W-:Y:S01]  /*125f0*/  FMUL.FTZ R13, R25, UR45 ;  /* 0x0000002d190d7c20 */ /* 0x000fe20008410000 */
[----:B------:R-:W-:Y:S01]  /*12600*/  FMUL.FTZ R24, R28, UR45 ;  /* 0x0000002d1c187c20 */ /* 0x000fe20008410000 */
[----:B0-----:R-:W-:Y:S02]  /*12610*/  IMAD R7, R19, 0x8, R2 ;  /* 0x0000000813077824 */ /* 0x001fe400078e0202 */
[----:B------:R-:W-:Y:S01]  /*12620*/  FMUL.FTZ R153, R26, UR45 ;  /* 0x0000002d1a997c20 */ /* 0x000fe20008410000 */
[----:B------:R-:W-:Y:S01]  /*12630*/  FMUL.FTZ R26, R29, UR45 ;  /* 0x0000002d1d1a7c20 */ /* 0x000fe20008410000 */
[----:B------:R-:W0:Y:S01]  /*12640*/  MUFU.TANH R10, R10 ;  /* 0x0000000a000a7308 */ /* 0x000e220000002400 */
[----:B------:R-:W-:Y:S01]  /*12650*/  IMAD.U32 R8, RZ, RZ, UR40 ;  /* 0x00000028ff087e24 */ /* 0x000fe2000f8e00ff */
[----:B------:R-:W-:Y:S01]  /*12660*/  IADD3 R7, R7, 0x2d840, RZ ;  /* 0x0002d84007077810 */ /* 0x000fe20007ffe0ff */
        /* <DEDUP_REMOVED lines=221> */
[----:B0-----:R-:W-:Y:S01]  /*13440*/  FFMA.FTZ R33, R152, UR47, -R80 ;  /* 0x0000002f98217c23 */ /* 0x001fe20008010850 */
[----:B------:R-:W-:Y:S01]  /*13450*/  FFMA.FTZ R37, R37, UR47, -R38 ;  /* 0x0000002f25257c23 */ /* 0x000fe20008010826 */
[----:B------:R-:W-:Y:S01]  /*13460*/  FFMA.FTZ R74, R149, UR47, -R80 ;  /* 0x0000002f954a7c23 */ /* 0x000fe20008010850 */
[--C-:B------:R-:W-:Y:S01]  /*13470*/  FFMA.FTZ R28, R28, UR47, -R38.reuse ;  /* 0x0000002f1c1c7c23 */ /* 0x100fe20008010826 */
[----:B------:R-:W-:Y:S01]  /*13480*/  FFMA.FTZ R51, R69, UR47, -R38 ;  /* 0x0000002f45337c23 */ /* 0x000fe20008010826 */
        /* <DEDUP_REMOVED lines=30> */
[--C-:B------:R-:W-:Y:S01]  /*13670*/  FFMA.FTZ R40, R40, UR47, -R38.reuse ;  /* 0x0000002f28287c23 */ /* 0x100fe20008010826 */
[--C-:B------:R-:W-:Y:S01]  /*13680*/  FFMA.FTZ R139, R139, UR47, -R38.reuse ;  /* 0x0000002f8b8b7c23 */ /* 0x100fe20008010826 */
[--C-:B------:R-:W-:Y:S01]  /*13690*/  FFMA.FTZ R140, R140, UR47, -R38.reuse ;  /* 0x0000002f8c8c7c23 */ /* 0x100fe20008010826 */
[----:B------:R-:W-:Y:S01]  /*136a0*/  FFMA.FTZ R62, R141, UR47, -R38 ;  /* 0x0000002f8d3e7c23 */ /* 0x000fe20008010826 */
[----:B------:R-:W2:Y:S01]  /*136b0*/  MUFU.EX2 R79, R79 ;  /* 0x0000004f004f7308 */ /* 0x000ea20000000800 */
[----:B0-----:R-:W-:Y:S01]  /*136c0*/  FFMA.FTZ R76, R151, UR47, -R80 ;  /* 0x0000002f974c7c23 */ /* 0x001fe20008010850 */
[----:B-1----:R-:W-:Y:S01]  /*136d0*/  FFMA.FTZ R0, R6, R0, R78 ;  /* 0x0000000006007223 */ /* 0x002fe2000001004e */
        /* <DEDUP_REMOVED lines=10> */
[----:B------:R-:W-:-:S03]  /*13780*/  FFMA.FTZ R13, R85, UR47, -R38 ;  /* 0x0000002f550d7c23 */ /* 0x000fc60008010826 */
[----:B------:R-:W0:Y:S01]  /*13790*/  MUFU.EX2 R33, R33 ;  /* 0x0000002100217308 */ /* 0x000e220000000800 */
[----:B--2---:R-:W-:-:S07]  /*137a0*/  FADD.FTZ R3, R79, R3 ;  /* 0x000000034f037221 */ /* 0x004fce0000010000 */
[----:B------:R1:W-:Y:S08]  /*137b0*/  MUFU.EX2 R26, R35 ;  /* 0x00000023001a7308 */ /* 0x0003f00000000800 */
[----:B------:R-:W2:Y:S01]  /*137c0*/  MUFU.EX2 R34, R24 ;  /* 0x0000001800227308 */ /* 0x000ea20000000800 */
[----:B-1----:R-:W-:-:S07]  /*137d0*/  FFMA.FTZ R35, R150, UR47, -R80 ;  /* 0x0000002f96237c23 */ /* 0x002fce0008010850 */
[----:B------:R-:W1:Y:S08]  /*137e0*/  MUFU.EX2 R76, R76 ;  /* 0x0000004c004c7308 */ /* 0x000e700000000800 */
[----:B------:R-:W3:Y:S08]  /*137f0*/  MUFU.EX2 R35, R35 ;  /* 0x0000002300237308 */ /* 0x000ef00000000800 */
[----:B------:R4:W-:Y:S08]  /*13800*/  MUFU.EX2 R69, R37 ;  /* 0x0000002500457308 */ /* 0x0009f00000000800 */
[----:B------:R-:W5:Y:S01]  /*13810*/  MUFU.EX2 R36, R28 ;  /* 0x0000001c00247308 */ /* 0x000f620000000800 */
[----:B----4-:R-:W-:-:S07]  /*13820*/  FFMA.FTZ R37, R148, UR47, -R80 ;  /* 0x0000002f94257c23 */ /* 0x010fce0008010850 */
[----:B------:R-:W4:Y:S08]  /*13830*/  MUFU.EX2 R74, R74 ;  /* 0x0000004a004a7308 */ /* 0x000f300000000800 */
[----:B------:R-:W-:Y:S08]  /*13840*/  MUFU.EX2 R24, R47 ;  /* 0x0000002f00187308 */ /* 0x000ff00000000800 */
[----:B------:R-:W-:Y:S08]  /*13850*/  MUFU.EX2 R47, R45 ;  /* 0x0000002d002f7308 */ /* 0x000ff00000000800 */
[----:B------:R-:W4:Y:S08]  /*13860*/  MUFU.EX2 R75, R75 ;  /* 0x0000004b004b7308 */ /* 0x000f300000000800 */
[----:B------:R0:W-:Y:S08]  /*13870*/  MUFU.EX2 R45, R66 ;  /* 0x00000042002d7308 */ /* 0x0001f00000000800 */
[----:B------:R-:W4:Y:S01]  /*13880*/  MUFU.EX2 R37, R37 ;  /* 0x0000002500257308 */ /* 0x000f220000000800 */
[----:B0-----:R-:W-:Y:S01]  /*13890*/  FFMA.FTZ R66, R12, UR47, -R80 ;  /* 0x0000002f0c427c23 */ /* 0x001fe20008010850 */
[----:B------:R-:W-:Y:S01]  /*138a0*/  FADD.FTZ R80, R33, R0 ;  /* 0x0000000021507221 */ /* 0x000fe20000010000 */
[----:B--2---:R-:W-:-:S03]  /*138b0*/  FADD.FTZ R0, R34, R3 ;  /* 0x0000000322007221 */ /* 0x004fc60000010000 */
[----:B-1----:R-:W-:Y:S01]  /*138c0*/  FADD.FTZ R3, R76, R80 ;  /* 0x000000504c037221 */ /* 0x002fe20000010000 */
[----:B------:R-:W-:Y:S01]  /*138d0*/  FADD.FTZ R0, R77, R0 ;  /* 0x000000004d007221 */ /* 0x000fe20000010000 */
[----:B------:R-:W0:Y:S02]  /*138e0*/  MUFU.EX2 R38, R30 ;  /* 0x0000001e00267308 */ /* 0x000e240000000800 */
[----:B---3--:R-:W-:Y:S01]  /*138f0*/  FADD.FTZ R3, R35, R3 ;  /* 0x0000000323037221 */ /* 0x008fe20000010000 */
[----:B-----5:R-:W-:-:S03]  /*13900*/  FADD.FTZ R0, R36, R0 ;  /* 0x0000000024007221 */ /* 0x020fc60000010000 */
[----:B----4-:R-:W-:Y:S01]  /*13910*/  FADD.FTZ R3, R74, R3 ;  /* 0x000000034a037221 */ /* 0x010fe20000010000 */
[----:B------:R-:W-:Y:S01]  /*13920*/  FADD.FTZ R0, R75, R0 ;  /* 0x000000004b007221 */ /* 0x000fe20000010000 */
[----:B------:R-:W1:Y:S02]  /*13930*/  MUFU.EX2 R72, R72 ;  /* 0x0000004800487308 */ /* 0x000e640000000800 */
[----:B------:R-:W-:-:S06]  /*13940*/  FADD.FTZ R3, R37, R3 ;  /* 0x0000000325037221 */ /* 0x000fcc0000010000 */
        /* <DEDUP_REMOVED lines=70> */
[----:B------:R-:W-:-:S03]  /*13db0*/  FADD.FTZ R0, R47, R0 ;  /* 0x000000002f007221 */ /* 0x000fc60000010000 */
        /* <DEDUP_REMOVED lines=26> */
.L_x_2439:
        /* <DEDUP_REMOVED lines=84> */
[----:B------:R-:W-:-:S02]  /*144a0*/  IMAD.MOV.U32 R9, RZ, RZ, R8 ;  /* 0x000000ffff097224 */ /* 0x000fc400078e0008 */
[----:B------:R-:W-:Y:S02]  /*144b0*/  IMAD.MOV.U32 R6, RZ, RZ, R7 ;  /* 0x000000ffff067224 */ /* 0x000fe400078e0007 */
        /* <DEDUP_REMOVED lines=25> */
.L_x_2428:
[----:B------:R-:W-:Y:S05]  /*14650*/  WARPSYNC.ALL ;  /* 0x0000000000007948 */ /* 0x000fea0003800000 */
[----:B------:R-:W-:Y:S06]  /*14660*/  BAR.ARV 0x8, 0x200 ;  /* 0x0208000000007b1d */ /* 0x000fec0000002000 */
[----:B------:R-:W-:Y:S05]  /*14670*/  @!P0 BRA `(.L_x_2441) ;  /* 0x0000000000048947 */ /* 0x000fea0003800000 */
[----:B------:R-:W-:Y:S01]  /*14680*/  BPT.TRAP 0x1 ;  /* 0x000000040000795c */ /* 0x000fe20000300000 */
.L_x_2441:
[----:B------:R-:W-:Y:S02]  /*14690*/  LEA R6, R19, R2, 0x3 ;  /* 0x0000000213067211 */ /* 0x000fe400078e18ff */
[----:B------:R-:W-:-:S04]  /*146a0*/  SHF.L.U32 R9, R137, 0x1f, RZ ;  /* 0x0000001f89097819 */ /* 0x000fc800000006ff */
[----:B------:R0:W1:Y:S01]  /*146b0*/  SYNCS.PHASECHK.TRANS64.TRYWAIT P1, [R6+URZ+0x2d850], R9 ;  /* 0x02d85009060075a7 */ /* 0x000062000802017f */
[----:B------:R-:W-:Y:S05]  /*146c0*/  @!P0 BRA `(.L_x_2442) ;  /* 0x0000000000048947 */ /* 0x000fea0003800000 */
[----:B------:R-:W-:Y:S01]  /*146d0*/  BPT.TRAP 0x1 ;  /* 0x000000040000795c */ /* 0x000fe20000300000 */
.L_x_2442:
[----:B------:R-:W4:Y:S01]  /*146e0*/  LDL.LU R4, [R1+0x64] ;  /* 0x0000640001047983 */ /* 0x000f220000300800 */
[----:B------:R-:W-:Y:S02]  /*146f0*/  VIADD R2, R2, 0x400 ;  /* 0x0000040002027836 */ /* 0x000fe40000000000 */
[----:B------:R-:W-:-:S03]  /*14700*/  IMAD.MOV.U32 R5, RZ, RZ, 0x40000040 ;  /* 0x40000040ff057424 */ /* 0x000fc600078e00ff */
[----:B------:R-:W-:-:S04]  /*14710*/  SHF.R.U32.HI R2, RZ, 0x4, R2 ;  /* 0x00000004ff027819 */ /* 0x000fc80000011602 */
[----:B------:R-:W-:-:S04]  /*14720*/  LOP3.LUT R2, R2, 0x3fff, RZ, 0xc0, !PT ;  /* 0x00003fff02027812 */ /* 0x000fc800078ec0ff */
[----:B------:R-:W-:Y:S02]  /*14730*/  LOP3.LUT R2, R2, 0x2000000, RZ, 0xfc, !PT ;  /* 0x0200000002027812 */ /* 0x000fe400078efcff */
[----:B----4-:R-:W-:Y:S01]  /*14740*/  LOP3.LUT R4, R4, 0x10000, RZ, 0xfc, !PT ;  /* 0x0001000004047812 */ /* 0x010fe200078efcff */
[----:B-1----:R-:W-:Y:S06]  /*14750*/  @P1 BRA `(.L_x_2443) ;  /* 0x0000000000081947 */ /* 0x002fec0003800000 */
[----:B------:R-:W1:Y:S02]  /*14760*/  SYNCS.PHASECHK.TRANS64.TRYWAIT P1, [R6+URZ+0x2d850], R9 ;  /* 0x02d85009060075a7 */ /* 0x000e64000802017f */
[----:B-1----:R-:W-:Y:S05]  /*14770*/  @!P1 BRA `(.L_x_2444) ;  /* 0x000000a000bc9947 */ /* 0x002fea0003800000 */
.L_x_2443:
        /* <DEDUP_REMOVED lines=8> */
[----:B------:R-:W-:Y:S01]  /*14800*/  IMAD.MOV.U32 R13, RZ, RZ, 0x40000040 ;  /* 0x40000040ff0d7424 */ /* 0x000fe200078e00ff */
[----:B------:R-:W-:Y:S01]  /*14810*/  R2UR UR7, R11 ;  /* 0x000000000b0772ca */ /* 0x000fe200000e0000 */
[----:B------:R-:W-:Y:S01]  /*14820*/  IMAD.MOV.U32 R15, RZ, RZ, -0x7fffffe0 ;  /* 0x80000020ff0f7424 */ /* 0x000fe200078e00ff */
[----:B------:R-:W-:Y:S01]  /*14830*/  IADD3 R14, R10, 0x40, RZ ;  /* 0x000000400a0e7810 */ /* 0x000fe20007ffe0ff */
[----:B------:R-:W-:Y:S01]  /*14840*/  IMAD.MOV.U32 R11, RZ, RZ, -0x7fffffe0 ;  /* 0x80000020ff0b7424 */ /* 0x000fe200078e00ff */
[----:B------:R-:W-:Y:S01]  /*14850*/  MOV R5, 0x40000040 ;  /* 0x4000004000057802 */ /* 0x000fe20000000f00 */
[----:B------:R-:W4:Y:S08]  /*14860*/  SHFL.BFLY PT, R2, R3, 0x2, 0x1f ;  /* 0x0c401f0003027f89 */ /* 0x000f3000000e0000 */
[----:B------:R-:W-:Y:S01]  /*14870*/  HGMMA.64x96x16.F32 R88, gdesc[UR4].tnspB, R88, gsb0 ;  /* 0x41600000045879f0 */ /* 0x000fe20008000858 */
[----:B------:R-:W-:Y:S01]  /*14880*/  R2UR UR4, R12 ;  /* 0x000000000c0472ca */ /* 0x000fe200000e0000 */
[----:B------:R-:W-:Y:S01]  /*14890*/  VIADD R12, R4, 0x4 ;  /* 0x00000004040c7836 */ /* 0x000fe20000000000 */
[----:B------:R-:W-:-:S02]  /*148a0*/  R2UR UR5, R13 ;  /* 0x000000000d0572ca */ /* 0x000fc400000e0000 */
[----:B------:R-:W-:Y:S01]  /*148b0*/  R2UR UR6, R14 ;  /* 0x000000000e0672ca */ /* 0x000fe200000e0000 */
[----:B------:R-:W-:Y:S01]  /*148c0*/  VIADD R14, R10, 0x80 ;  /* 0x000000800a0e7836 */ /* 0x000fe20000000000 */
[----:B------:R-:W-:Y:S01]  /*148d0*/  R2UR UR7, R15 ;  /* 0x000000000f0772ca */ /* 0x000fe200000e0000 */
[----:B------:R-:W-:Y:S01]  /*148e0*/  IMAD.MOV.U32 R15, RZ, RZ, -0x7fffffe0 ;  /* 0x80000020ff0f7424 */ /* 0x000fe200078e00ff */
[----:B------:R-:W-:Y:S01]  /*148f0*/  MOV R13, 0x40000040 ;  /* 0x40000040000d7802 */ /* 0x000fe20000000f00 */
[----:B------:R-:W-:Y:S02]  /*14900*/  WARPGROUP.DEPBAR.LE gsb0, 0x0 ;  /* 0x00008000000079c5 */ /* 0x000fe40000010000 */
[----:B------:R-:W-:-:S08]  /*14910*/  WARPGROUP.ARRIVE ;  /* 0x00000000000079c5 */ /* 0x000fd00000000000 */
[----:B------:R-:W-:Y:S01]  /*14920*/  HGMMA.64x96x16.F32 R88, gdesc[UR4].tnspB, R88, gsb0 ;  /* 0x41600000045879f0 */ /* 0x000fe20008000858 */
[----:B------:R-:W-:Y:S01]  /*14930*/  R2UR UR4, R12 ;  /* 0x000000000c0472ca */ /* 0x000fe200000e0000 */
[----:B------:R-:W-:Y:S01]  /*14940*/  VIADD R12, R4, 0x6 ;  /* 0x00000006040c7836 */ /* 0x000fe20000000000 */
[----:B------:R-:W-:Y:S01]  /*14950*/  R2UR UR5, R13 ;  /* 0x000000000d0572ca */ /* 0x000fe200000e0000 */
[----:B------:R-:W-:Y:S01]  /*14960*/  IMAD.MOV.U32 R13, RZ, RZ, 0x40000040 ;  /* 0x40000040ff0d7424 */ /* 0x000fe200078e00ff */
[----:B------:R-:W-:Y:S01]  /*14970*/  R2UR UR6, R14 ;  /* 0x000000000e0672ca */ /* 0x000fe200000e0000 */
[----:B------:R-:W-:Y:S01]  /*14980*/  VIADD R14, R10, 0xc0 ;  /* 0x000000c00a0e7836 */ /* 0x000fe20000000000 */
[----:B------:R-:W-:Y:S02]  /*14990*/  R2UR UR7, R15 ;  /* 0x000000000f0772ca */ /* 0x000fe400000e0000 */
[----:B------:R-:W-:Y:S01]  /*149a0*/  MOV R15, 0x80000020 ;  /* 0x80000020000f7802 */ /* 0x000fe20000000f00 */
[----:B------:R-:W-:-:S02]  /*149b0*/  WARPGROUP.DEPBAR.LE gsb0, 0x0 ;  /* 0x00008000000079c5 */ /* 0x000fc40000010000 */
        /* <DEDUP_REMOVED lines=32> */
[C---:B------:R-:W-:Y:S01]  /*14bc0*/  IADD3 R14, R10.reuse, 0x180, RZ ;  /* 0x000001800a0e7810 */ /* 0x040fe20007ffe0ff */
[----:B------:R-:W-:Y:S01]  /*14bd0*/  VIADD R10, R10, 0x1c0 ;  /* 0x000001c00a0a7836 */ /* 0x000fe20000000000 */
[----:B------:R-:W-:-:S02]  /*14be0*/  WARPGROUP.DEPBAR.LE gsb0, 0x0 ;  /* 0x00008000000079c5 */ /* 0x000fc40000010000 */
[----:B------:R-:W-:-:S07]  /*14bf0*/  WARPGROUP.ARRIVE ;  /* 0x00000000000079c5 */ /* 0x000fce0000000000 */
[----:B------:R-:W-:Y:S01]  /*14c00*/  HGMMA.64x96x16.F32 R88, gdesc[UR4].tnspB, R88, gsb0 ;  /* 0x41600000045879f0 */ /* 0x000fe20008000858 */
[----:B------:R-:W-:Y:S02]  /*14c10*/  R2UR UR4, R12 ;  /* 0x000000000c0472ca */ /* 0x000fe400000e0000 */
[----:B------:R-:W-:Y:S02]  /*14c20*/  R2UR UR5, R13 ;  /* 0x000000000d0572ca */ /* 0x000fe400000e0000 */
[----:B------:R-:W-:Y:S02]  /*14c30*/  R2UR UR6, R14 ;  /* 0x000000000e0672ca */ /* 0x000fe400000e0000 */
[----:B------:R-:W-:Y:S02]  /*14c40*/  R2UR UR7, R15 ;  /* 0x000000000f0772ca */ /* 0x000fe400000e0000 */
[----:B------:R-:W-:Y:S01]  /*14c50*/  MOV R14, UR47 ;  /* 0x0000002f000e7c02 */ /* 0x000fe20008000f00 */
[----:B------:R-:W-:-:S02]  /*14c60*/  WARPGROUP.DEPBAR.LE gsb0, 0x0 ;  /* 0x00008000000079c5 */ /* 0x000fc40000010000 */
[----:B------:R-:W-:-:S08]  /*14c70*/  WARPGROUP.ARRIVE ;  /* 0x00000000000079c5 */ /* 0x000fd00000000000 */
[----:B------:R-:W-:Y:S01]  /*14c80*/  HGMMA.64x96x16.F32 R88, gdesc[UR4].tnspB, R88, gsb0 ;  /* 0x41600000045879f0 */ /* 0x000fe20008000858 */
[----:B------:R-:W-:Y:S01]  /*14c90*/  R2UR UR4, R4 ;  /* 0x00000000040472ca */ /* 0x000fe200000e0000 */
[----:B----4-:R-:W-:Y:S01]  /*14ca0*/  FADD.FTZ R4, R2, R3 ;  /* 0x0000000302047221 */ /* 0x010fe20000010000 */
[----:B------:R-:W-:Y:S01]  /*14cb0*/  R2UR UR5, R5 ;  /* 0x00000000050572ca */ /* 0x000fe200000e0000 */
[----:B------:R-:W-:Y:S01]  /*14cc0*/  IMAD.MOV.U32 R3, RZ, RZ, -0x800000 ;  /* 0xff800000ff037424 */ /* 0x000fe200078e00ff */
[----:B------:R-:W-:Y:S01]  /*14cd0*/  R2UR UR6, R10 ;  /* 0x000000000a0672ca */ /* 0x000fe200000e0000 */
[----:B------:R-:W0:Y:S01]  /*14ce0*/  SHFL.BFLY PT, R5, R0, 0x2, 0x1f ;  /* 0x0c401f0000057f89 */ /* 0x000e2200000e0000 */
[----:B------:R-:W-:Y:S01]  /*14cf0*/  R2UR UR7, R11 ;  /* 0x000000000b0772ca */ /* 0x000fe200000e0000 */
[----:B01----:R-:W-:Y:S01]  /*14d00*/  FADD.FTZ R9, R5, R0 ;  /* 0x0000000005097221 */ /* 0x003fe20000010000 */
[----:B------:R-:W-:Y:S01]  /*14d10*/  IMAD.MOV.U32 R0, RZ, RZ, -0x800000 ;  /* 0xff800000ff007424 */ /* 0x000fe200078e00ff */
[----:B------:R-:W0:Y:S04]  /*14d20*/  SHFL.BFLY PT, R5, R4, 0x1, 0x1f ;  /* 0x0c201f0004057f89 */ /* 0x000e2800000e0000 */
[----:B------:R-:W1:Y:S01]  /*14d30*/  SHFL.BFLY PT, R2, R9, 0x1, 0x1f ;  /* 0x0c201f0009027f89 */ /* 0x000e6200000e0000 */
[----:B0-----:R-:W-:Y:S01]  /*14d40*/  FADD.FTZ R12, R4, R5 ;  /* 0x00000005040c7221 */ /* 0x001fe20000010000 */
[----:B------:R-:W-:-:S02]  /*14d50*/  IMAD.MOV.U32 R5, RZ, RZ, RZ ;  /* 0x000000ffff057224 */ /* 0x000fc400078e00ff */
[----:B------:R-:W-:Y:S02]  /*14d60*/  IMAD.U32 R4, RZ, RZ, UR47 ;  /* 0x0000002fff047e24 */ /* 0x000fe4000f8e00ff */
[----:B-1----:R-:W-:Y:S01]  /*14d70*/  FADD.FTZ R13, R9, R2 ;  /* 0x00000002090d7221 */ /* 0x002fe20000010000 */
[----:B------:R-:W-:Y:S01]  /*14d80*/  FSETP.NE.FTZ.AND P1, PT, R12, RZ, PT ;  /* 0x000000ff0c00720b */ /* 0x000fe20003f35000 */
[----:B------:R-:W-:-:S03]  /*14d90*/  IMAD.MOV.U32 R2, RZ, RZ, RZ ;  /* 0x000000ffff027224 */ /* 0x000fc600078e00ff */
[----:B------:R-:W-:-:S09]  /*14da0*/  FSETP.NE.FTZ.AND P2, PT, R13, RZ, PT ;  /* 0x000000ff0d00720b */ /* 0x000fd20003f55000 */
[----:B------:R-:W0:Y:S01]  /*14db0*/  @P1 MUFU.LG2 R10, R12 ;  /* 0x0000000c000a1308 */ /* 0x000e220000000c00 */
[----:B------:R-:W-:-:S03]  /*14dc0*/  @P1 FMUL.FTZ R4, R4, 0.69314718246459960938 ;  /* 0x3f31721804041820 */ /* 0x000fc60000410000 */
[----:B------:R-:W-:-:S04]  /*14dd0*/  @P2 FMUL.FTZ R14, R14, 0.69314718246459960938 ;  /* 0x3f3172180e0e2820 */ /* 0x000fc80000410000 */
[----:B------:R-:W1:Y:S08]  /*14de0*/  @P2 MUFU.LG2 R11, R13 ;  /* 0x0000000d000b2308 */ /* 0x000e700000000c00 */
[----:B------:R4:W2:Y:S01]  /*14df0*/  @P1 MUFU.RCP R5, R12 ;  /* 0x0000000c00051308 */ /* 0x0008a20000001000 */
[----:B0-----:R-:W-:-:S04]  /*14e00*/  @P1 FMUL.FTZ R9, R10, 0.69314718246459960938 ;  /* 0x3f3172180a091820 */ /* 0x001fc80000410000 */
[----:B------:R-:W-:-:S03]  /*14e10*/  @P1 FFMA.FTZ R3, R4, R7, R9 ;  /* 0x0000000704031223 */ /* 0x000fc60000010009 */
[----:B------:R4:W0:Y:S01]  /*14e20*/  @P2 MUFU.RCP R2, R13 ;  /* 0x0000000d00022308 */ /* 0x0008220000001000 */
[----:B-1----:R-:W-:Y:S01]  /*14e30*/  @P2 FMUL.FTZ R11, R11, 0.69314718246459960938 ;  /* 0x3f3172180b0b2820 */ /* 0x002fe20000410000 */
[----:B------:R-:W-:Y:S02]  /*14e40*/  WARPGROUP.DEPBAR.LE gsb0, 0x0 ;  /* 0x00008000000079c5 */ /* 0x000fe40000010000 */
[----:B------:R-:W-:Y:S01]  /*14e50*/  WARPGROUP.ARRIVE ;  /* 0x00000000000079c5 */ /* 0x000fe20000000000 */
[----:B------:R-:W-:-:S05]  /*14e60*/  @P2 FFMA.FTZ R0, R14, R8, R11 ;  /* 0x000000080e002223 */ /* 0x000fca000001000b */
[----:B------:R-:W-:Y:S03]  /*14e70*/  HGMMA.64x96x16.F32 R88, gdesc[UR4].tnspB, R88, gsb0 ;  /* 0x41600000045879f0 */ /* 0x000fe60008000858 */
[----:B------:R-:W-:Y:S02]  /*14e80*/  WARPGROUP.DEPBAR.LE gsb0, 0x0 ;  /* 0x00008000000079c5 */ /* 0x000fe40000010000 */
[----:B------:R-:W-:Y:S05]  /*14e90*/  @!P0 BRA `(.L_x_2445) ;  /* 0x0000000000048947 */ /* 0x000fea0003800000 */
[----:B------:R-:W-:Y:S01]  /*14ea0*/  BPT.TRAP 0x1 ;  /* 0x000000040000795c */ /* 0x000fe20000300000 */
.L_x_2445:
[----:B------:R-:W-:Y:S01]  /*14eb0*/  VIADD R6, R6, 0x2d860 ;  /* 0x0002d86006067836 */ /* 0x000fe20000000000 */
[----:B------:R-:W-:Y:S01]  /*14ec0*/  IADD3 R19, R19, 0x1, RZ ;  /* 0x0000000113137810 */ /* 0x000fe20007ffe0ff */
[----:B------:R-:W-:Y:S02]  /*14ed0*/  IMAD.U32 R9, RZ, RZ, UR40 ;  /* 0x00000028ff097e24 */ /* 0x000fe4000f8e00ff */
[-C--:B--2---:R-:W-:Y:S01]  /*14ee0*/  FMUL.FTZ R7, R88, R5.reuse ;  /* 0x0000000558077220 */ /* 0x084fe20000410000 */
[-C--:B---3--:R-:W-:Y:S01]  /*14ef0*/  FMUL.FTZ R28, R89, R5.reuse ;  /* 0x00000005591c7220 */ /* 0x088fe20000410000 */
[----:B------:R-:W-:Y:S01]  /*14f00*/  ISETP.NE.AND P0, PT, R19, 0x2, PT ;  /* 0x000000021300780c */ /* 0x000fe20003f05270 */
[-C--:B------:R-:W-:Y:S01]  /*14f10*/  FMUL.FTZ R93, R93, R5.reuse ;  /* 0x000000055d5d7220 */ /* 0x080fe20000410000 */
[----:B------:R-:W-:Y:S01]  /*14f20*/  PRMT R4, R9, 0x654, R6 ;  /* 0x0000065409047816 */ /* 0x000fe20000000006 */
[-C--:B------:R-:W-:Y:S01]  /*14f30*/  FMUL.FTZ R6, R92, R5.reuse ;  /* 0x000000055c067220 */ /* 0x080fe20000410000 */
[-C--:B------:R-:W-:Y:S01]  /*14f40*/  FMUL.FTZ R96, R96, R5.reuse ;  /* 0x0000000560607220 */ /* 0x080fe20000410000 */
        /* <DEDUP_REMOVED lines=9> */
[----:B-1----:R-:W-:Y:S01]  /*14fe0*/  SEL R4, RZ, 0x1, P0 ;  /* 0x00000001ff047807 */ /* 0x002fe20000000000 */
        /* <DEDUP_REMOVED lines=38> */
[----:B------:R-:W-:-:S11]  /*15250*/  SEL R19, R19, RZ, P0 ;  /* 0x000000ff13137207 */ /* 0x000fd60000000000 */
.L_x_2373:
[----:B------:R-:W3:Y:S01]  /*15260*/  LDL R52, [R1+0x98] ;  /* 0x0000980001347983 */ /* 0x000ee20000100800 */
[----:B------:R-:W-:Y:S05]  /*15270*/  WARPSYNC.ALL ;  /* 0x0000000000007948 */ /* 0x000fea0003800000 */
[----:B---3--:R-:W-:Y:S01]  /*15280*/  SHF.R.S32.HI R29, RZ, 0x1f, R52 ;  /* 0x0000001fff1d7819 */ /* 0x008fe20000011434 */
        /* <DEDUP_REMOVED lines=9> */
[----:B------:R-:W3:Y:S01]  /*15320*/  LDL R4, [R1+0xb0] ;  /* 0x0000b00001047983 */ /* 0x000ee20000100800 */
[----:B------:R-:W2:Y:S01]  /*15330*/  S2R R5, SR_SWINHI ;  /* 0x0000000000057919 */ /* 0x000ea20000002f00 */
[----:B------:R-:W-:Y:S05]  /*15340*/  WARPSYNC.ALL ;  /* 0x0000000000007948 */ /* 0x000fea0003800000 */
[----:B------:R-:W-:Y:S01]  /*15350*/  F2FP.F16.F32.PACK_AB R6, R93, R6 ;  /* 0x000000065d06723e */ /* 0x000fe200000000ff */
[----:B------:R-:W-:Y:S01]  /*15360*/  ULDC.64 UR4, c[0x0][0xc00] ;  /* 0x0003000000047ab9 */ /* 0x000fe20000000a00 */
[----:B------:R-:W-:Y:S01]  /*15370*/  F2FP.F16.F32.PACK_AB R26, R109, R26 ;  /* 0x0000001a6d1a723e */ /* 0x000fe200000000ff */
[----:B------:R-:W-:Y:S01]  /*15380*/  IMAD.MOV.U32 R40, RZ, RZ, RZ ;  /* 0x000000ffff287224 */ /* 0x000fe200078e00ff */
[----:B------:R-:W4:Y:S01]  /*15390*/  LDL R55, [R1+0x9c] ;  /* 0x00009c0001377983 */ /* 0x000f220000100800 */
[----:B------:R-:W0:Y:S01]  /*153a0*/  LDC R42, c[0x0][0xbe8] ;  /* 0x0002fa00ff2a7b82 */ /* 0x000e220000000800 */
[----:B------:R-:W-:-:S02]  /*153b0*/  MOV R20, R2 ;  /* 0x0000000200147202 */ /* 0x000fc40000000f00 */
[----:B--2---:R-:W-:-:S05]  /*153c0*/  MOV R21, R5 ;  /* 0x0000000500157202 */ /* 0x004fca0000000f00 */
[----:B------:R-:W-:Y:S01]  /*153d0*/  BAR.SYNC.DEFER_BLOCKING 0x1, 0x180 ;  /* 0x0046000000007b1d */ /* 0x000fe20000010000 */
[----:B---3--:R-:W-:-:S03]  /*153e0*/  IMAD.WIDE R4, R4, 0x2, R20 ;  /* 0x0000000204047825 */ /* 0x008fc600078e0214 */
[----:B------:R-:W-:-:S04]  /*153f0*/  IADD3 R31, P4, R4, 0x20, RZ ;  /* 0x00000020041f7810 */ /* 0x000fc80007f9e0ff */
[----:B------:R-:W-:Y:S02]  /*15400*/  LOP3.LUT R8, R31, 0x180, RZ, 0xc0, !PT ;  /* 0x000001801f087812 */ /* 0x000fe400078ec0ff */
[----:B------:R-:W-:Y:S02]  /*15410*/  IADD3 R37, P3, R4, 0x3000, RZ ;  /* 0x0000300004257810 */ /* 0x000fe40007f7e0ff */
[----:B------:R-:W-:Y:S02]  /*15420*/  SHF.R.U64 R8, R8, 0x3, RZ ;  /* 0x0000000308087819 */ /* 0x000fe400000012ff */
[C---:B------:R-:W-:Y:S02]  /*15430*/  IADD3 R39, P2, R4.reuse, 0x3020, RZ ;  /* 0x0000302004277810 */ /* 0x040fe40007f5e0ff */
[C---:B------:R-:W-:Y:S02]  /*15440*/  IADD3 R41, P1, R4.reuse, 0x6000, RZ ;  /* 0x0000600004297810 */ /* 0x040fe40007f3e0ff */
[----:B------:R-:W-:-:S02]  /*15450*/  LOP3.LUT R9, R4, 0x180, RZ, 0xc0, !PT ;  /* 0x0000018004097812 */ /* 0x000fc400078ec0ff */
[----:B-1----:R-:W-:Y:S02]  /*15460*/  IADD3 R32, P0, R4, 0x6020, RZ ;  /* 0x0000602004207810 */ /* 0x002fe40007f1e0ff */
[----:B----4-:R-:W-:Y:S02]  /*15470*/  LOP3.LUT R12, R8, R31, RZ, 0x3c, !PT ;  /* 0x0000001f080c7212 */ /* 0x010fe400078e3cff */
[----:B------:R-:W-:Y:S02]  /*15480*/  LOP3.LUT R8, R37, 0x180, RZ, 0xc0, !PT ;  /* 0x0000018025087812 */ /* 0x000fe400078ec0ff */
[----:B------:R-:W-:Y:S02]  /*15490*/  LOP3.LUT R10, R39, 0x180, RZ, 0xc0, !PT ;  /* 0x00000180270a7812 */ /* 0x000fe400078ec0ff */
[----:B------:R-:W-:Y:S02]  /*154a0*/  LOP3.LUT R30, R41, 0x180, RZ, 0xc0, !PT ;  /* 0x00000180291e7812 */ /* 0x000fe400078ec0ff */
[----:B------:R-:W-:-:S02]  /*154b0*/  SHF.R.U64 R9, R9, 0x3, RZ ;  /* 0x0000000309097819 */ /* 0x000fc400000012ff */
[----:B------:R-:W-:Y:S02]  /*154c0*/  LOP3.LUT R31, R32, 0x180, RZ, 0xc0, !PT ;  /* 0x00000180201f7812 */ /* 0x000fe400078ec0ff */
[----:B------:R-:W-:Y:S02]  /*154d0*/  SHF.R.U64 R8, R8, 0x3, RZ ;  /* 0x0000000308087819 */ /* 0x000fe400000012ff */
[----:B------:R-:W-:Y:S02]  /*154e0*/  SHF.R.U64 R10, R10, 0x3, RZ ;  /* 0x000000030a0a7819 */ /* 0x000fe400000012ff */
[----:B------:R-:W-:Y:S01]  /*154f0*/  SHF.R.U64 R30, R30, 0x3, RZ ;  /* 0x000000031e1e7819 */ /* 0x000fe200000012ff */
[--C-:B------:R-:W-:Y:S01]  /*15500*/  IMAD.X R13, RZ, RZ, R5.reuse, P4 ;  /* 0x000000ffff0d7224 */ /* 0x100fe200020e0605 */
[----:B------:R-:W-:Y:S01]  /*15510*/  LOP3.LUT R4, R9, R4, RZ, 0x3c, !PT ;  /* 0x0000000409047212 */ /* 0x000fe200078e3cff */
[--C-:B------:R-:W-:Y:S01]  /*15520*/  IMAD.X R15, RZ, RZ, R5.reuse, P3 ;  /* 0x000000ffff0f7224 */ /* 0x100fe200018e0605 */
[----:B------:R-:W-:Y:S01]  /*15530*/  SHF.R.U64 R31, R31, 0x3, RZ ;  /* 0x000000031f1f7819 */ /* 0x000fe200000012ff */
[----:B------:R-:W-:Y:S01]  /*15540*/  IMAD.X R25, RZ, RZ, R5, P2 ;  /* 0x000000ffff197224 */ /* 0x000fe200010e0605 */
[----:B------:R-:W-:-:S02]  /*15550*/  LOP3.LUT R14, R8, R37, RZ, 0x3c, !PT ;  /* 0x00000025080e7212 */ /* 0x000fc400078e3cff */
[----:B------:R-:W-:Y:S02]  /*15560*/  LOP3.LUT R24, R10, R39, RZ, 0x3c, !PT ;  /* 0x000000270a187212 */ /* 0x000fe400078e3cff */
[----:B------:R-:W-:Y:S01]  /*15570*/  LOP3.LUT R8, R30, R41, RZ, 0x3c, !PT ;  /* 0x000000291e087212 */ /* 0x000fe200078e3cff */
[----:B------:R-:W-:Y:S01]  /*15580*/  IMAD.X R11, RZ, RZ, R5, P0 ;  /* 0x000000ffff0b7224 */ /* 0x000fe200000e0605 */
[----:B------:R-:W-:Y:S02]  /*15590*/  MOV R30, R4 ;  /* 0x00000004001e7202 */ /* 0x000fe40000000f00 */
[----:B------:R-:W-:Y:S02]  /*155a0*/  IADD3.X R9, RZ, R5, RZ, P1, !PT ;  /* 0x00000005ff097210 */ /* 0x000fe40000ffe4ff */
[----:B------:R-:W-:Y:S02]  /*155b0*/  LOP3.LUT R10, R31, R32, RZ, 0x3c, !PT ;  /* 0x000000201f0a7212 */ /* 0x000fe400078e3cff */
[----:B------:R-:W-:-:S02]  /*155c0*/  F2FP.F16.F32.PACK_AB R4, R28, R7 ;  /* 0x000000071c04723e */ /* 0x000fc400000000ff */
[----:B------:R-:W-:Y:S02]  /*155d0*/  F2FP.F16.F32.PACK_AB R5, R91, R90 ;  /* 0x0000005a5b05723e */ /* 0x000fe400000000ff */
[----:B------:R-:W-:Y:S02]  /*155e0*/  F2FP.F16.F32.PACK_AB R7, R95, R94 ;  /* 0x0000005e5f07723e */ /* 0x000fe400000000ff */
[----:B------:R-:W-:Y:S02]  /*155f0*/  MOV R36, R12 ;  /* 0x0000000c00247202 */ /* 0x000fe40000000f00 */
[----:B------:R-:W-:Y:S02]  /*15600*/  MOV R32, R14 ;  /* 0x0000000e00207202 */ /* 0x000fe40000000f00 */
[----:B------:R-:W-:Y:S02]  /*15610*/  MOV R31, R24 ;  /* 0x00000018001f7202 */ /* 0x000fe40000000f00 */
[----:B------:R-:W-:-:S02]  /*15620*/  F2FP.F16.F32.PACK_AB R12, R27, R96 ;  /* 0x000000601b0c723e */ /* 0x000fc400000000ff */
[----:B------:R-:W-:Y:S02]  /*15630*/  F2FP.F16.F32.PACK_AB R13, R99, R98 ;  /* 0x00000062630d723e */ /* 0x000fe400000000ff */
[----:B------:R-:W-:Y:S02]  /*15640*/  F2FP.F16.F32.PACK_AB R14, R101, R100 ;  /* 0x00000064650e723e */ /* 0x000fe400000000ff */
[----:B------:R-:W-:Y:S02]  /*15650*/  F2FP.F16.F32.PACK_AB R15, R103, R102 ;  /* 0x00000066670f723e */ /* 0x000fe400000000ff */
[----:B------:R-:W-:Y:S02]  /*15660*/  F2FP.F16.F32.PACK_AB R24, R105, R104 ;  /* 0x000000686918723e */ /* 0x000fe400000000ff */
[----:B------:R-:W-:Y:S02]  /*15670*/  F2FP.F16.F32.PACK_AB R25, R107, R106 ;  /* 0x0000006a6b19723e */ /* 0x000fe400000000ff */
[----:B------:R-:W-:Y:S01]  /*15680*/  F2FP.F16.F32.PACK_AB R27, R111, R110 ;  /* 0x0000006e6f1b723e */ /* 0x000fe200000000ff */
[----:B------:R1:W-:Y:S04]  /*15690*/  STSM.16.M88.4 [R30], R4 ;  /* 0x000000041e007844 */ /* 0x0003e80000000200 */
[----:B------:R-:W-:Y:S04]  /*156a0*/  STSM.16.M88.4 [R36], R12 ;  /* 0x0000000c24007844 */ /* 0x000fe80000000200 */
[----:B------:R2:W-:Y:S01]  /*156b0*/  STSM.16.M88.4 [R32], R24 ;  /* 0x0000001820007844 */ /* 0x0005e20000000200 */
[----:B------:R-:W-:-:S02]  /*156c0*/  ISETP.NE.U32.AND P0, PT, RZ, UR4, PT ;  /* 0x00000004ff007c0c */ /* 0x000fc4000bf05070 */
[----:B------:R-:W-:Y:S02]  /*156d0*/  MOV R28, R10 ;  /* 0x0000000a001c7202 */ /* 0x000fe40000000f00 */
[----:B------:R-:W-:Y:S02]  /*156e0*/  F2FP.F16.F32.PACK_AB R10, R125, R124 ;  /* 0x0000007c7d0a723e */ /* 0x000fe400000000ff */
[----:B------:R-:W-:Y:S02]  /*156f0*/  F2FP.F16.F32.PACK_AB R11, R127, R126 ;  /* 0x0000007e7f0b723e */ /* 0x000fe400000000ff */
[----:B-1----:R-:W-:Y:S01]  /*15700*/  MOV R30, R8 ;  /* 0x00000008001e7202 */ /* 0x002fe20000000f00 */
[C---:B--2---:R-:W-:Y:S01]  /*15710*/  IMAD.SHL.U32 R26, R52.reuse, 0x4, RZ ;  /* 0x00000004341a7824 */ /* 0x044fe200078e00ff */
[----:B------:R-:W-:Y:S02]  /*15720*/  SHF.L.U64.HI R32, R52, 0x2, R29 ;  /* 0x0000000234207819 */ /* 0x000fe4000001021d */
[----:B------:R-:W-:-:S02]  /*15730*/  F2FP.F16.F32.PACK_AB R4, R113, R112 ;  /* 0x000000707104723e */ /* 0x000fc400000000ff */
[----:B------:R-:W-:Y:S02]  /*15740*/  IADD3 R24, P1, R26, UR4, RZ ;  /* 0x000000041a187c10 */ /* 0x000fe4000ff3e0ff */
        /* <DEDUP_REMOVED lines=9> */
[----:B------:R-:W-:Y:S02]  /*157e0*/  ISETP.NE.AND.EX P0, PT, RZ, UR5, PT, P0 ;  /* 0x00000005ff007c0c */ /* 0x000fe4000bf05300 */
[----:B------:R-:W-:Y:S01]  /*157f0*/  IADD3.X R25, R32, UR5, RZ, P1, !PT ;  /* 0x0000000520197c10 */ /* 0x000fe20008ffe4ff */
[----:B------:R-:W-:Y:S01]  /*15800*/  ULDC.64 UR4, c[0x0][0xc08] ;  /* 0x0003020000047ab9 */ /* 0x000fe20000000a00 */
[----:B------:R1:W-:Y:S01]  /*15810*/  STSM.16.M88.4 [R31], R4 ;  /* 0x000000041f007844 */ /* 0x0003e20000000200 */
[----:B------:R-:W-:-:S03]  /*15820*/  ISETP.NE.U32.AND P2, PT, RZ, UR4, PT ;  /* 0x00000004ff007c0c */ /* 0x000fc6000bf45070 */
[----:B------:R2:W-:Y:S01]  /*15830*/  STSM.16.M88.4 [R30], R8 ;  /* 0x000000081e007844 */ /* 0x0005e20000000200 */
[----:B------:R-:W-:-:S03]  /*15840*/  ISETP.NE.AND.EX P2, PT, RZ, UR5, PT, P2 ;  /* 0x00000005ff007c0c */ /* 0x000fc6000bf45320 */
[----:B------:R2:W-:Y:S01]  /*15850*/  STSM.16.M88.4 [R28], R12 ;  /* 0x0000000c1c007844 */ /* 0x0005e20000000200 */
[----:B------:R-:W-:Y:S09]  /*15860*/  BAR.SYNC.DEFER_BLOCKING 0x1, 0x180 ;  /* 0x0046000000007b1d */ /* 0x000ff20000010000 */
[----:B-1----:R-:W-:Y:S01]  /*15870*/  @P2 IADD3 R4, P3, R26, UR4, RZ ;  /* 0x000000041a042c10 */ /* 0x002fe2000ff7e0ff */
[----:B------:R-:W-:-:S02]  /*15880*/  ULDC UR4, c[0x0][0xa88] ;  /* 0x0002a20000047ab9 */ /* 0x000fc40000000800 */
[----:B------:R-:W-:Y:S01]  /*15890*/  IMAD.U32 R7, RZ, RZ, UR4 ;  /* 0x00000004ff077e24 */ /* 0x000fe2000f8e00ff */
[----:B------:R-:W-:Y:S01]  /*158a0*/  @P2 IADD3.X R5, R32, UR5, RZ, P3, !PT ;  /* 0x0000000520052c10 */ /* 0x000fe20009ffe4ff */
[----:B------:R2:W5:Y:S04]  /*158b0*/  @P0 LDG.E R40, desc[UR38][R24.64] ;  /* 0x0000002618280981 */ /* 0x000568000c1e1900 */
[----:B------:R2:W5:Y:S01]  /*158c0*/  @P2 LDG.E R7, desc[UR38][R4.64] ;  /* 0x0000002604072981 */ /* 0x000562000c1e1900 */
[----:B0-----:R-:W-:-:S13]  /*158d0*/  ISETP.NE.AND P1, PT, R42, 0x1, PT ;  /* 0x000000012a00780c */ /* 0x001fda0003f25270 */
[----:B------:R-:W0:Y:S08]  /*158e0*/  @P1 LDC R6, c[0x0][0xbec] ;  /* 0x0002fb00ff061b82 */ /* 0x000e300000000800 */
[----:B------:R-:W1:Y:S01]  /*158f0*/  @P1 LDC R27, c[0x0][0xbf0] ;  /* 0x0002fc00ff1b1b82 */ /* 0x000e620000000800 */
[----:B------:R-:W-:Y:S01]  /*15900*/  SHF.R.S32.HI R43, RZ, 0x1f, R55 ;  /* 0x0000001fff2b7819 */ /* 0x000fe20000011437 */
[----:B--2---:R-:W-:Y:S06]  /*15910*/  @P2 BRA `(.L_x_2448) ;  /* 0x0000000000102947 */ /* 0x004fec0003800000 */
[----:B------:R-:W-:Y:S05]  /*15920*/  @!P0 BRA `(.L_x_2448) ;  /* 0x00000000000c8947 */ /* 0x000fea0003800000 */
[----:B------:R-:W2:Y:S04]  /*15930*/  LDG.E R4, desc[UR38][R24.64] ;  /* 0x0000002618047981 */ /* 0x000ea8000c1e1900 */
[----:B-----5:R-:W2:Y:S02]  /*15940*/  LDG.E R7, desc[UR38][R24.64+0x4] ;  /* 0x0000042618077981 */ /* 0x020ea4000c1e1900 */
[----:B--2---:R-:W-:-:S07]  /*15950*/  IADD3 R7, -R4, R7, RZ ;  /* 0x0000000704077210 */ /* 0x004fce0007ffe1ff */
.L_x_2448:
[----:B------:R-:W2:Y:S01]  /*15960*/  LDL R8, [R1+0x94] ;  /* 0x0000940001087983 */ /* 0x000ea20000100800 */
[----:B------:R-:W-:Y:S01]  /*15970*/  ULDC.64 UR4, c[0x0][0xb90] ;  /* 0x0002e40000047ab9 */ /* 0x000fe20000000a00 */
[----:B------:R-:W3:Y:S01]  /*15980*/  S2R R5, SR_TID.X ;  /* 0x0000000000057919 */ /* 0x000ee20000002100 */
[----:B-----5:R-:W-:Y:S02]  /*15990*/  SHF.R.S32.HI R41, RZ, 0x1f, R40 ;  /* 0x0000001fff297819 */ /* 0x020fe40000011428 */
[----:B------:R-:W-:Y:S01]  /*159a0*/  SEL R48, R29, RZ, !P0 ;  /* 0x000000ff1d307207 */ /* 0x000fe20004000000 */
[----:B------:R-:W2:Y:S01]  /*159b0*/  LDL.LU R54, [R1+0x84] ;  /* 0x0000840001367983 */ /* 0x000ea20000300800 */
[----:B------:R-:W-:Y:S01]  /*159c0*/  IMAD R4, R43, UR4, RZ ;  /* 0x000000042b047c24 */ /* 0x000fe2000f8e02ff */
[----:B------:R-:W-:Y:S01]  /*159d0*/  SEL R49, R52, RZ, !P0 ;  /* 0x000000ff34317207 */ /* 0x000fe20004000000 */
[----:B------:R-:W-:Y:S01]  /*159e0*/  IMAD R50, R7, R42, RZ ;  /* 0x0000002a07327224 */ /* 0x000fe200078e02ff */
[----:B------:R-:W4:Y:S01]  /*159f0*/  LDL R10, [R1+0xac] ;  /* 0x0000ac00010a7983 */ /* 0x000f220000100800 */
[----:B------:R-:W-:Y:S01]  /*15a00*/  IMAD R13, R55, UR5, R4 ;  /* 0x00000005370d7c24 */ /* 0x000fe2000f8e0204 */
[----:B------:R-:W4:Y:S01]  /*15a10*/  @P1 LDC R51, c[0x0][0xbec] ;  /* 0x0002fb00ff331b82 */ /* 0x000f220000000800 */
[----:B---3--:R-:W-:-:S02]  /*15a20*/  VIADD R24, R5, 0xffffff80 ;  /* 0xffffff8005187836 */ /* 0x008fc40000000000 */
[----:B------:R-:W-:Y:S01]  /*15a30*/  IMAD.WIDE.U32 R4, R55, UR4, R40 ;  /* 0x0000000437047c25 */ /* 0x000fe2000f8e0028 */
[----:B------:R-:W-:Y:S02]  /*15a40*/  ULDC.64 UR4, c[0x0][0xb98] ;  /* 0x0002e60000047ab9 */ /* 0x000fe40000000a00 */
[--C-:B------:R-:W-:Y:S02]  /*15a50*/  SHF.R.S32.HI R56, RZ, 0x1f, R24.reuse ;  /* 0x0000001fff387819 */ /* 0x100fe40000011418 */
[----:B------:R-:W-:Y:S02]  /*15a60*/  SHF.R.S32.HI R53, RZ, 0x1f, R24 ;  /* 0x0000001fff357819 */ /* 0x000fe40000011418 */
[-C--:B------:R-:W-:Y:S02]  /*15a70*/  LEA.HI R56, R56, R24.reuse, RZ, 0x2 ;  /* 0x0000001838387211 */ /* 0x080fe400078f10ff */
[----:B------:R-:W-:Y:S02]  /*15a80*/  LEA.HI R53, R53, R24, RZ, 0x2 ;  /* 0x0000001835357211 */ /* 0x000fe400078f10ff */
[----:B------:R-:W-:-:S05]  /*15a90*/  LOP3.LUT R56, R56, 0xfffffffc, RZ, 0xc0, !PT ;  /* 0xfffffffc38387812 */ /* 0x000fca00078ec0ff */
[----:B------:R-:W-:Y:S01]  /*15aa0*/  IMAD.IADD R56, R24, 0x1, -R56 ;  /* 0x0000000118387824 */ /* 0x000fe200078e0a38 */
[----:B------:R-:W-:-:S04]  /*15ab0*/  SHF.R.S32.HI R53, RZ, 0x2, R53 ;  /* 0x00000002ff357819 */ /* 0x000fc80000011435 */
[----:B------:R-:W-:Y:S01]  /*15ac0*/  SHF.L.U32 R32, R56, 0x3, RZ ;  /* 0x0000000338207819 */ /* 0x000fe200000006ff */
[----:B------:R-:W-:-:S04]  /*15ad0*/  IMAD.IADD R5, R5, 0x1, R13 ;  /* 0x0000000105057824 */ /* 0x000fc800078e020d */
[----:B------:R-:W-:Y:S02]  /*15ae0*/  IMAD R11, R53, 0x20, R32 ;  /* 0x00000020350b7824 */ /* 0x000fe400078e0220 */
[----:B------:R-:W-:-:S04]  /*15af0*/  IMAD.WIDE.U32 R4, R49, UR4, R4 ;  /* 0x0000000431047c25 */ /* 0x000fc8000f8e0004 */
[----:B------:R-:W-:Y:S01]  /*15b00*/  IMAD.WIDE R20, R11, 0x2, R20 ;  /* 0x000000020b147825 */ /* 0x000fe200078e0214 */
[----:B------:R-:W-:-:S04]  /*15b10*/  SHF.R.S32.HI R14, RZ, 0x1f, R24 ;  /* 0x0000001fff0e7819 */ /* 0x000fc80000011418 */
[----:B------:R-:W-:-:S04]  /*15b20*/  LEA.HI R14, R14, R24, RZ, 0x7 ;  /* 0x000000180e0e7211 */ /* 0x000fc800078f38ff */
[----:B------:R-:W-:-:S04]  /*15b30*/  LOP3.LUT R14, R14, 0xffffff80, RZ, 0xc0, !PT ;  /* 0xffffff800e0e7812 */ /* 0x000fc800078ec0ff */
[----:B------:R-:W-:Y:S02]  /*15b40*/  IADD3 R14, R24, -R14, RZ ;  /* 0x8000000e180e7210 */ /* 0x000fe40007ffe0ff */
[C---:B------:R-:W-:Y:S02]  /*15b50*/  IADD3 R25, P5, R20.reuse, 0x4800, RZ ;  /* 0x0000480014197810 */ /* 0x040fe40007fbe0ff */
[----:B------:R-:W-:Y:S02]  /*15b60*/  IADD3 R29, P4, R20, 0x6000, RZ ;  /* 0x00006000141d7810 */ /* 0x000fe40007f9e0ff */
[----:B------:R-:W-:Y:S02]  /*15b70*/  LOP3.LUT R24, R25, 0x180, RZ, 0xc0, !PT ;  /* 0x0000018019187812 */ /* 0x000fe400078ec0ff */
[----:B------:R-:W-:Y:S02]  /*15b80*/  LOP3.LUT R28, R29, 0x180, RZ, 0xc0, !PT ;  /* 0x000001801d1c7812 */ /* 0x000fe400078ec0ff */
[----:B------:R-:W-:-:S02]  /*15b90*/  SHF.R.U64 R24, R24, 0x3, RZ ;  /* 0x0000000318187819 */ /* 0x000fc400000012ff */
[----:B------:R-:W-:Y:S02]  /*15ba0*/  SHF.R.U64 R28, R28, 0x3, RZ ;  /* 0x000000031c1c7819 */ /* 0x000fe400000012ff */
[----:B------:R-:W-:Y:S02]  /*15bb0*/  LOP3.LUT R24, R24, R25, RZ, 0x3c, !PT ;  /* 0x0000001918187212 */ /* 0x000fe400078e3cff */
[----:B------:R-:W-:Y:S01]  /*15bc0*/  LOP3.LUT R28, R28, R29, RZ, 0x3c, !PT ;  /* 0x0000001d1c1c7212 */ /* 0x000fe200078e3cff */
[----:B------:R-:W-:Y:S01]  /*15bd0*/  IMAD.X R29, RZ, RZ, R21, P4 ;  /* 0x000000ffff1d7224 */ /* 0x000fe200020e0615 */
[----:B------:R-:W-:Y:S01]  /*15be0*/  IADD3.X R25, RZ, R21, RZ, P5, !PT ;  /* 0x00000015ff197210 */ /* 0x000fe20002ffe4ff */
[----:B------:R-:W-:Y:S01]  /*15bf0*/  BSSY B1, `(.L_x_2449) ;  /* 0x000007d000017945 */ /* 0x000fe20003800000 */
[----:B--2---:R-:W-:-:S04]  /*15c00*/  IMAD.IADD R15, R8, 0x1, R54 ;  /* 0x00000001080f7824 */ /* 0x004fc800078e0236 */
[----:B0-----:R-:W-:-:S04]  /*15c10*/  @P1 IMAD.HI.U32 R6, R15, R6, RZ ;  /* 0x000000060f061227 */ /* 0x001fc800078e00ff */
[----:B------:R-:W-:Y:S01]  /*15c20*/  IMAD.MOV.U32 R9, RZ, RZ, R15 ;  /* 0x000000ffff097224 */ /* 0x000fe200078e000f */
[----:B-1----:R-:W-:Y:S01]  /*15c30*/  @P1 SHF.R.U32.HI R9, RZ, R27, R6 ;  /* 0x0000001bff091219 */ /* 0x002fe20000011606 */
[----:B------:R-:W-:-:S04]  /*15c40*/  IMAD R6, R48, UR4, RZ ;  /* 0x0000000430067c24 */ /* 0x000fc8000f8e02ff */
[----:B------:R-:W-:-:S04]  /*15c50*/  IMAD.MOV R13, RZ, RZ, -R9 ;  /* 0x000000ffff0d7224 */ /* 0x000fc800078e0a09 */
[----:B------:R-:W-:Y:S01]  /*15c60*/  IMAD R11, R42, R13, R15 ;  /* 0x0000000d2a0b7224 */ /* 0x000fe200078e020f */
[----:B------:R-:W-:Y:S01]  /*15c70*/  SHF.R.S32.HI R13, RZ, 0x1f, R9 ;  /* 0x0000001fff0d7819 */ /* 0x000fe20000011409 */
[----:B------:R-:W-:Y:S01]  /*15c80*/  IMAD R8, R49, UR5, R6 ;  /* 0x0000000531087c24 */ /* 0x000fe2000f8e0206 */
[----:B------:R-:W-:Y:S01]  /*15c90*/  IADD3 R4, P0, R9, R4, RZ ;  /* 0x0000000409047210 */ /* 0x000fe20007f1e0ff */
        /* <DEDUP_REMOVED lines=8> */
[----:B------:R-:W-:Y:S01]  /*15d20*/  IMAD.IADD R5, R5, 0x1, R15 ;  /* 0x0000000105057824 */ /* 0x000fe200078e020f */
[----:B------:R-:W-:-:S04]  /*15d30*/  IADD3 R9, P2, R20, 0x1800, RZ ;  /* 0x0000180014097810 */ /* 0x000fc80007f5e0ff */
[----:B------:R-:W-:Y:S01]  /*15d40*/  LEA.HI.X R4, R4, UR5, R5, 0x2, P0 ;  /* 0x0000000504047c11 */ /* 0x000fe200080f1405 */
[----:B------:R-:W-:Y:S01]  /*15d50*/  SHFL.IDX PT, R44, R6, RZ, 0x1c1f ;  /* 0x001c1fff062c7589 */ /* 0x000fe200000e0000 */
[----:B------:R-:W-:Y:S01]  /*15d60*/  LOP3.LUT R8, R9, 0x180, RZ, 0xc0, !PT ;  /* 0x0000018009087812 */ /* 0x000fe200078ec0ff */
[----:B------:R-:W-:Y:S02]  /*15d70*/  ULDC.64 UR4, c[0x0][0xaa0] ;  /* 0x0002a80000047ab9 */ /* 0x000fe40000000a00 */
[----:B------:R-:W0:Y:S01]  /*15d80*/  SHFL.IDX PT, R45, R4, RZ, 0x1c1f ;  /* 0x001c1fff042d7589 */ /* 0x000e2200000e0000 */
[----:B------:R-:W-:Y:S01]  /*15d90*/  SHF.R.U64 R8, R8, 0x3, RZ ;  /* 0x0000000308087819 */ /* 0x000fe200000012ff */
[----:B----4-:R-:W-:Y:S01]  /*15da0*/  IMAD.IADD R5, R10, 0x1, R54 ;  /* 0x000000010a057824 */ /* 0x010fe200078e0236 */
[----:B------:R-:W-:Y:S01]  /*15db0*/  LOP3.LUT P0, RZ, R14, 0x3, RZ, 0xc0, !PT ;  /* 0x000000030eff7812 */ /* 0x000fe2000780c0ff */
[----:B------:R-:W-:Y:S01]  /*15dc0*/  SHFL.IDX PT, R46, R6, 0x1, 0x1c1f ;  /* 0x003c1f00062e7f89 */ /* 0x000fe200000e0000 */
[----:B------:R-:W-:-:S02]  /*15dd0*/  IADD3 R13, P3, R20, 0x3000, RZ ;  /* 0x00003000140d7810 */ /* 0x000fc40007f7e0ff */
[----:B------:R-:W-:Y:S01]  /*15de0*/  LOP3.LUT R8, R8, R9, RZ, 0x3c, !PT ;  /* 0x0000000908087212 */ /* 0x000fe200078e3cff */
[----:B------:R1:W2:Y:S01]  /*15df0*/  SHFL.IDX PT, R47, R4, 0x1, 0x1c1f ;  /* 0x003c1f00042f7f89 */ /* 0x0002a200000e0000 */
[----:B------:R-:W-:Y:S01]  /*15e00*/  IMAD.X R9, RZ, RZ, R21, P2 ;  /* 0x000000ffff097224 */ /* 0x000fe200010e0615 */
[----:B------:R-:W-:Y:S02]  /*15e10*/  ISETP.GE.OR P2, PT, R5, R50, P0 ;  /* 0x000000320500720c */ /* 0x000fe40000746670 */
[----:B------:R-:W-:Y:S01]  /*15e20*/  LOP3.LUT R12, R13, 0x180, RZ, 0xc0, !PT ;  /* 0x000001800d0c7812 */ /* 0x000fe200078ec0ff */
[----:B------:R-:W-:-:S03]  /*15e30*/  VIADD R5, R5, 0x8 ;  /* 0x0000000805057836 */ /* 0x000fc60000000000 */
[----:B------:R-:W-:Y:S02]  /*15e40*/  SHF.R.U64 R12, R12, 0x3, RZ ;  /* 0x000000030c0c7819 */ /* 0x000fe400000012ff */
[----:B------:R-:W-:Y:S02]  /*15e50*/  ISETP.GE.OR P0, PT, R5, R50, P0 ;  /* 0x000000320500720c */ /* 0x000fe40000706670 */
[----:B------:R-:W-:Y:S01]  /*15e60*/  LOP3.LUT R12, R12, R13, RZ, 0x3c, !PT ;  /* 0x0000000d0c0c7212 */ /* 0x000fe200078e3cff */
[----:B------:R-:W-:Y:S01]  /*15e70*/  IMAD.X R13, RZ, RZ, R21, P3 ;  /* 0x000000ffff0d7224 */ /* 0x000fe200018e0615 */
[C---:B------:R-:W-:Y:S02]  /*15e80*/  IADD3 R7, P3, R20.reuse, 0x7800, RZ ;  /* 0x0000780014077810 */ /* 0x040fe40007f7e0ff */
[----:B------:R-:W-:Y:S01]  /*15e90*/  LOP3.LUT R11, R20, 0x180, RZ, 0xc0, !PT ;  /* 0x00000180140b7812 */ /* 0x000fe200078ec0ff */
[----:B0-----:R0:W-:Y:S01]  /*15ea0*/  @!P2 ST.E desc[UR38][R44.64], R3 ;  /* 0x000000032c00a985 */ /* 0x0011e2000c101926 */
[----:B-1----:R-:W-:Y:S01]  /*15eb0*/  LOP3.LUT R4, R7, 0x180, RZ, 0xc0, !PT ;  /* 0x0000018007047812 */ /* 0x002fe200078ec0ff */
[----:B------:R-:W-:Y:S01]  /*15ec0*/  IMAD R41, R41, UR4, RZ ;  /* 0x0000000429297c24 */ /* 0x000fe2000f8e02ff */
[----:B------:R-:W-:-:S02]  /*15ed0*/  SHF.R.U64 R11, R11, 0x3, RZ ;  /* 0x000000030b0b7819 */ /* 0x000fc400000012ff */
[----:B------:R-:W-:Y:S01]  /*15ee0*/  SHF.R.U64 R4, R4, 0x3, RZ ;  /* 0x0000000304047819 */ /* 0x000fe200000012ff */
[----:B0-----:R-:W0:Y:S01]  /*15ef0*/  @P1 LDC R45, c[0x0][0xbf0] ;  /* 0x0002fc00ff2d1b82 */ /* 0x001e220000000800 */
[----:B------:R-:W-:Y:S01]  /*15f00*/  LOP3.LUT R20, R11, R20, RZ, 0x3c, !PT ;  /* 0x000000140b147212 */ /* 0x000fe200078e3cff */
[----:B--2---:R1:W-:Y:S01]  /*15f10*/  @!P0 ST.E desc[UR38][R46.64], R0 ;  /* 0x000000002e008985 */ /* 0x0043e2000c101926 */
[C---:B------:R-:W-:Y:S02]  /*15f20*/  IMAD R3, R40.reuse, UR5, R41 ;  /* 0x0000000528037c24 */ /* 0x040fe4000f8e0229 */
[----:B------:R-:W-:Y:S01]  /*15f30*/  IMAD.WIDE.U32 R40, R40, UR4, RZ ;  /* 0x0000000428287c25 */ /* 0x000fe2000f8e00ff */
[----:B------:R-:W-:Y:S01]  /*15f40*/  LOP3.LUT R36, R4, R7, RZ, 0x3c, !PT ;  /* 0x0000000704247212 */ /* 0x000fe200078e3cff */
[----:B------:R-:W-:Y:S01]  /*15f50*/  ULDC.64 UR4, c[0x0][0xae8] ;  /* 0x0002ba0000047ab9 */ /* 0x000fe20000000a00 */
[----:B------:R2:W5:Y:S01]  /*15f60*/  LD.E.128 R4, desc[UR38][R20.64] ;  /* 0x0000002614047980 */ /* 0x000562000c101d00 */
[----:B-1----:R-:W-:-:S03]  /*15f70*/  IMAD R0, R56, 0x60, R53 ;  /* 0x0000006038007824 */ /* 0x002fc600078e0235 */
[----:B------:R-:W5:Y:S01]  /*15f80*/  LD.E.128 R8, desc[UR38][R8.64] ;  /* 0x0000002608087980 */ /* 0x000f62000c101d00 */
[----:B------:R-:W-:Y:S02]  /*15f90*/  IMAD.X R37, RZ, RZ, R21, P3 ;  /* 0x000000ffff257224 */ /* 0x000fe400018e0615 */
[----:B--2---:R-:W-:Y:S01]  /*15fa0*/  IMAD.MOV.U32 R20, RZ, RZ, R40 ;  /* 0x000000ffff147224 */ /* 0x004fe200078e0028 */
[----:B------:R-:W-:Y:S01]  /*15fb0*/  IADD3 R40, R54, R0, RZ ;  /* 0x0000000036287210 */ /* 0x000fe20007ffe0ff */
[----:B------:R-:W-:Y:S01]  /*15fc0*/  IMAD.IADD R21, R41, 0x1, R3 ;  /* 0x0000000129157824 */ /* 0x000fe200078e0203 */
[----:B------:R-:W5:Y:S01]  /*15fd0*/  LD.E.128 R12, desc[UR38][R12.64] ;  /* 0x000000260c0c7980 */ /* 0x000f62000c101d00 */
[----:B------:R-:W-:Y:S02]  /*15fe0*/  IMAD R43, R43, UR4, RZ ;  /* 0x000000042b2b7c24 */ /* 0x000fe4000f8e02ff */
[----:B------:R-:W-:Y:S01]  /*15ff0*/  @P1 IMAD.HI.U32 R0, R40, R51, RZ ;  /* 0x0000003328001227 */ /* 0x000fe200078e00ff */
[----:B------:R-:W5:Y:S03]  /*16000*/  LD.E.128 R24, desc[UR38][R24.64] ;  /* 0x0000002618187980 */ /* 0x000f66000c101d00 */
[C---:B------:R-:W-:Y:S01]  /*16010*/  IMAD R43, R55.reuse, UR5, R43 ;  /* 0x00000005372b7c24 */ /* 0x040fe2000f8e022b */
[----:B------:R-:W5:Y:S01]  /*16020*/  LD.E.128 R28, desc[UR38][R28.64] ;  /* 0x000000261c1c7980 */ /* 0x000f62000c101d00 */
[----:B------:R-:W-:Y:S01]  /*16030*/  IMAD.WIDE.U32 R20, R55, UR4, R20 ;  /* 0x0000000437147c25 */ /* 0x000fe2000f8e0014 */
[----:B------:R-:W-:-:S02]  /*16040*/  ULDC.64 UR4, c[0x0][0xaf0] ;  /* 0x0002bc0000047ab9 */ /* 0x000fc40000000a00 */
[----:B------:R-:W5:Y:S01]  /*16050*/  LD.E.128 R36, desc[UR38][R36.64] ;  /* 0x0000002624247980 */ /* 0x000f62000c101d00 */
[----:B------:R-:W-:Y:S01]  /*16060*/  IMAD.MOV.U32 R3, RZ, RZ, R40 ;  /* 0x000000ffff037224 */ /* 0x000fe200078e0028 */
[----:B0-----:R-:W-:Y:S01]  /*16070*/  @P1 SHF.R.U32.HI R3, RZ, R45, R0 ;  /* 0x0000002dff031219 */ /* 0x001fe20000011600 */
[----:B------:R-:W-:Y:S01]  /*16080*/  IMAD.IADD R21, R21, 0x1, R43 ;  /* 0x0000000115157824 */ /* 0x000fe200078e022b */
[----:B------:R-:W-:Y:S01]  /*16090*/  @!PT LDS RZ, [RZ] ;  /* 0x00000000fffff984 */ /* 0x000fe20000000800 */
[----:B------:R-:W-:Y:S01]  /*160a0*/  @!PT LDS RZ, [RZ] ;  /* 0x00000000fffff984 */ /* 0x000fe20000000800 */
[----:B------:R-:W-:Y:S01]  /*160b0*/  @!PT LDS RZ, [RZ] ;  /* 0x00000000fffff984 */ /* 0x000fe20000000800 */
[----:B------:R-:W-:Y:S01]  /*160c0*/  @!PT LDS RZ, [RZ] ;  /* 0x00000000fffff984 */ /* 0x000fe20000000800 */
[----:B------:R0:W-:Y:S06]  /*160d0*/  MEMBAR.ALL.CTA ;  /* 0x0000000000007992 */ /* 0x0001ec0000008000 */
[----:B0-----:R-:W0:Y:S01]  /*160e0*/  FENCE.VIEW.ASYNC.S ;  /* 0x00000000000073c6 */ /* 0x001e220000000000 */
[----:B------:R-:W-:Y:S01]  /*160f0*/  IMAD R48, R48, UR4, RZ ;  /* 0x0000000430307c24 */ /* 0x000fe2000f8e02ff */
[----:B------:R-:W-:Y:S01]  /*16100*/  SHF.R.S32.HI R0, RZ, 0x1f, R3 ;  /* 0x0000001fff007819 */ /* 0x000fe20000011403 */
[----:B------:R-:W-:-:S04]  /*16110*/  IMAD.WIDE.U32 R20, R49, UR4, R20 ;  /* 0x0000000431147c25 */ /* 0x000fc8000f8e0014 */
        /* <DEDUP_REMOVED lines=13> */
[----:B------:R-:W-:Y:S01]  /*161f0*/  IMAD.WIDE.U32 R20, R41, UR4, R20 ;  /* 0x0000000429147c25 */ /* 0x000fe2000f8e0014 */
[----:B------:R-:W-:-:S03]  /*16200*/  ULDC.64 UR4, c[0x0][0xa80] ;  /* 0x0002a00000047ab9 */ /* 0x000fc60000000a00 */
[----:B------:R-:W-:Y:S01]  /*16210*/  IMAD.IADD R3, R21, 0x1, R3 ;  /* 0x0000000115037824 */ /* 0x000fe200078e0203 */
[----:B------:R-:W-:Y:S01]  /*16220*/  LEA R46, P0, R20, UR4, 0x1 ;  /* 0x00000004142e7c11 */ /* 0x000fe2000f8008ff */
[----:B------:R-:W-:-:S03]  /*16230*/  IMAD.IADD R49, R53, 0x1, R54 ;  /* 0x0000000135317824 */ /* 0x000fc600078e0236 */
[----:B------:R-:W-:Y:S02]  /*16240*/  LEA.HI.X R47, R20, UR5, R3, 0x1, P0 ;  /* 0x00000005142f7c11 */ /* 0x000fe400080f0c03 */
[----:B------:R-:W-:Y:S01]  /*16250*/  ISETP.GE.AND P0, PT, R49, R50, PT ;  /* 0x000000323100720c */ /* 0x000fe20003f06270 */
[----:B------:R-:W-:Y:S01]  /*16260*/  VIADD R0, R2, 0x2d820 ;  /* 0x0002d82002007836 */ /* 0x000fe20000000000 */
[C---:B------:R-:W-:Y:S01]  /*16270*/  IADD3 R53, R32.reuse, 0x20, RZ ;  /* 0x0000002020357810 */ /* 0x040fe20007ffe0ff */
[----:B------:R-:W-:-:S03]  /*16280*/  VIADD R51, R32, 0x40 ;  /* 0x0000004020337836 */ /* 0x000fc60000000000 */
[----:B------:R-:W-:Y:S01]  /*16290*/  PRMT R0, RZ, 0x654, R0 ;  /* 0x00000654ff007816 */ /* 0x000fe20000000000 */
[----:B0-----:R0:W1:Y:S03]  /*162a0*/  SHFL.IDX PT, R40, R46, RZ, 0x1c1f ;  /* 0x001c1fff2e287589 */ /* 0x00106600000e0000 */
[----:B------:R2:W-:Y:S01]  /*162b0*/  SYNCS.ARRIVE.TRANS64.RED.A1T0 RZ, [R0+URZ], RZ ;  /* 0x000000ff00ff79a7 */ /* 0x0005e2000810043f */
[----:B------:R0:W3:Y:S01]  /*162c0*/  SHFL.IDX PT, R41, R47, RZ, 0x1c1f ;  /* 0x001c1fff2f297589 */ /* 0x0000e200000e0000 */
[----:B------:R-:W-:Y:S02]  /*162d0*/  SHF.R.S32.HI R48, RZ, 0x1f, R53 ;  /* 0x0000001fff307819 */ /* 0x000fe40000011435 */
[----:B--2---:R-:W-:Y:S01]  /*162e0*/  SHF.R.S32.HI R0, RZ, 0x1f, R51 ;  /* 0x0000001fff007819 */ /* 0x004fe20000011433 */
[----:B0-----:R-:W-:Y:S06]  /*162f0*/  @P0 BRA `(.L_x_2450) ;  /* 0x0000000000300947 */ /* 0x001fec0003800000 */
[----:B------:R-:W-:Y:S02]  /*16300*/  ULDC UR4, c[0x0][0xac8] ;  /* 0x0002b20000047ab9 */ /* 0x000fe40000000800 */
[----:B------:R-:W-:Y:S02]  /*16310*/  ISETP.GE.AND P1, PT, R53, UR4, PT ;  /* 0x0000000435007c0c */ /* 0x000fe4000bf26270 */
[----:B------:R-:W-:Y:S02]  /*16320*/  ISETP.GE.AND P2, PT, R51, UR4, PT ;  /* 0x0000000433007c0c */ /* 0x000fe4000bf46270 */
[----:B------:R-:W-:-:S09]  /*16330*/  ISETP.GE.AND P0, PT, R32, UR4, PT ;  /* 0x0000000420007c0c */ /* 0x000fd2000bf06270 */
[-C--:B-1----:R-:W-:Y:S02]  /*16340*/  @!P1 LEA R42, P3, R53, R40.reuse, 0x1 ;  /* 0x00000028352a9211 */ /* 0x082fe400078608ff */
[----:B------:R-:W-:Y:S02]  /*16350*/  @!P2 LEA R44, P4, R51, R40, 0x1 ;  /* 0x00000028332ca211 */ /* 0x000fe400078808ff */
[----:B---3--:R-:W-:Y:S01]  /*16360*/  @!P0 IMAD.WIDE R20, R32, 0x2, R40 ;  /* 0x0000000220148825 */ /* 0x008fe200078e0228 */
[-C--:B------:R-:W-:Y:S02]  /*16370*/  @!P1 LEA.HI.X R43, R53, R41.reuse, R48, 0x1, P3 ;  /* 0x00000029352b9211 */ /* 0x080fe400018f0c30 */
[----:B------:R-:W-:Y:S02]  /*16380*/  @!P2 LEA.HI.X R45, R51, R41, R0, 0x1, P4 ;  /* 0x00000029332da211 */ /* 0x000fe400020f0c00 */
[----:B-----5:R0:W-:Y:S04]  /*16390*/  @!P0 ST.E.128 desc[UR38][R20.64], R4 ;  /* 0x0000000414008985 */ /* 0x0201e8000c101d26 */
[----:B------:R0:W-:Y:S04]  /*163a0*/  @!P1 ST.E.128 desc[UR38][R42.64], R12 ;  /* 0x0000000c2a009985 */ /* 0x0001e8000c101d26 */
[----:B------:R0:W-:Y:S02]  /*163b0*/  @!P2 ST.E.128 desc[UR38][R44.64], R28 ;  /* 0x0000001c2c00a985 */ /* 0x0001e4000c101d26 */
.L_x_2450:
[----:B------:R-:W-:Y:S05]  /*163c0*/  BSYNC B1 ;  /* 0x0000000000017941 */ /* 0x000fea0003800000 */
.L_x_2449:
[----:B------:R-:W-:Y:S01]  /*163d0*/  VIADD R3, R49, 0x60 ;  /* 0x0000006031037836 */ /* 0x000fe20000000000 */
[----:B0----5:R0:W2:Y:S04]  /*163e0*/  SHFL.IDX PT, R7, R47, 0x1, 0x1c1f ;  /* 0x003c1f002f077f89 */ /* 0x0210a800000e0000 */
[----:B------:R-:W-:Y:S01]  /*163f0*/  ISETP.GE.AND P0, PT, R3, R50, PT ;  /* 0x000000320300720c */ /* 0x000fe20003f06270 */
[----:B------:R0:W4:-:S12]  /*16400*/  SHFL.IDX PT, R6, R46, 0x1, 0x1c1f ;  /* 0x003c1f002e067f89 */ /* 0x00011800000e0000 */
[----:B0-----:R-:W-:Y:S05]  /*16410*/  @P0 BRA `(.L_x_2451) ;  /* 0x0000000800d80947 */ /* 0x001fea0003800000 */
[----:B------:R-:W-:Y:S02]  /*16420*/  ULDC UR4, c[0x0][0xac8] ;  /* 0x0002b20000047ab9 */ /* 0x000fe40000000800 */
[----:B------:R-:W-:Y:S02]  /*16430*/  ISETP.GE.AND P2, PT, R53, UR4, PT ;  /* 0x0000000435007c0c */ /* 0x000fe4000bf46270 */
[----:B------:R-:W-:-:S11]  /*16440*/  ISETP.GE.AND P1, PT, R32, UR4, PT ;  /* 0x0000000420007c0c */ /* 0x000fd6000bf26270 */
[C---:B----4-:R-:W-:Y:S02]  /*16450*/  @!P2 LEA R12, P0, R53.reuse, R6, 0x1 ;  /* 0x00000006350ca211 */ /* 0x050fe400078008ff */
[----:B--2---:R-:W-:Y:S02]  /*16460*/  @!P1 IMAD.WIDE R4, R32, 0x2, R6 ;  /* 0x0000000220049825 */ /* 0x004fe400078e0206 */
        /* <DEDUP_REMOVED lines=9> */
.L_x_2447:
[C---:B------:R-:W-:Y:S01]  /*16500*/  IMAD.SHL.U32 R6, R52.reuse, 0x4, RZ ;  /* 0x0000000434067824 */ /* 0x040fe200078e00ff */
[----:B------:R-:W-:Y:S01]  /*16510*/  ULDC.64 UR4, c[0x0][0xc00] ;  /* 0x0003000000047ab9 */ /* 0x000fe20000000a00 */
[----:B------:R-:W-:Y:S01]  /*16520*/  SHF.L.U64.HI R3, R52, 0x2, R29 ;  /* 0x0000000234037819 */ /* 0x000fe2000001021d */
[----:B------:R-:W-:Y:S01]  /*16530*/  IMAD.MOV.U32 R0, RZ, RZ, RZ ;  /* 0x000000ffff007224 */ /* 0x000fe200078e00ff */
[----:B------:R-:W-:Y:S01]  /*16540*/  ISETP.NE.U32.AND P0, PT, RZ, UR4, PT ;  /* 0x00000004ff007c0c */ /* 0x000fe2000bf05070 */
[----:B------:R-:W3:Y:S01]  /*16550*/  LDC R25, c[0x0][0xbe8] ;  /* 0x0002fa00ff197b82 */ /* 0x000ee20000000800 */
[----:B------:R-:W-:Y:S02]  /*16560*/  IADD3 R4, P1, R6, UR4, RZ ;  /* 0x0000000406047c10 */ /* 0x000fe4000ff3e0ff */
[----:B------:R-:W-:Y:S02]  /*16570*/  ISETP.NE.AND.EX P0, PT, RZ, UR5, PT, P0 ;  /* 0x00000005ff007c0c */ /* 0x000fe4000bf05300 */
[----:B------:R-:W-:Y:S01]  /*16580*/  IADD3.X R5, R3, UR5, RZ, P1, !PT ;  /* 0x0000000503057c10 */ /* 0x000fe20008ffe4ff */
[----:B------:R-:W-:-:S02]  /*16590*/  ULDC.64 UR4, c[0x0][0xc08] ;  /* 0x0003020000047ab9 */ /* 0x000fc40000000a00 */
[----:B------:R-:W-:-:S04]  /*165a0*/  ISETP.NE.U32.AND P1, PT, RZ, UR4, PT ;  /* 0x00000004ff007c0c */ /* 0x000fc8000bf25070 */
[----:B------:R-:W-:-:S04]  /*165b0*/  ISETP.NE.AND.EX P1, PT, RZ, UR5, PT, P1 ;  /* 0x00000005ff007c0c */ /* 0x000fc8000bf25310 */
[----:B------:R0:W5:Y:S01]  /*165c0*/  @P0 LDG.E R0, desc[UR38][R4.64] ;  /* 0x0000002604000981 */ /* 0x000162000c1e1900 */
[----:B------:R-:W2:Y:S08]  /*165d0*/  S2R R10, SR_TID.X ;  /* 0x00000000000a7919 */ /* 0x000eb00000002100 */
[----:B------:R-:W-:Y:S01]  /*165e0*/  @P1 IADD3 R6, P2, R6, UR4, RZ ;  /* 0x0000000406061c10 */ /* 0x000fe2000ff5e0ff */
[----:B------:R-:W-:-:S02]  /*165f0*/  ULDC UR4, c[0x0][0xa88] ;  /* 0x0002a20000047ab9 */ /* 0x000fc40000000800 */
[----:B------:R-:W-:Y:S01]  /*16600*/  IMAD.U32 R8, RZ, RZ, UR4 ;  /* 0x00000004ff087e24 */ /* 0x000fe2000f8e00ff */
[----:B------:R-:W-:-:S05]  /*16610*/  @P1 IADD3.X R7, R3, UR5, RZ, P2, !PT ;  /* 0x0000000503071c10 */ /* 0x000fca00097fe4ff */
[----:B------:R0:W5:Y:S01]  /*16620*/  @P1 LDG.E R8, desc[UR38][R6.64] ;  /* 0x0000002606081981 */ /* 0x000162000c1e1900 */
[----:B---3--:R-:W-:-:S13]  /*16630*/  ISETP.NE.AND P2, PT, R25, 0x1, PT ;  /* 0x000000011900780c */ /* 0x008fda0003f45270 */
[----:B------:R-:W3:Y:S01]  /*16640*/  @P2 LDC R14, c[0x0][0xbec] ;  /* 0x0002fb00ff0e2b82 */ /* 0x000ee20000000800 */
[----:B--2---:R-:W-:-:S07]  /*16650*/  IADD3 R24, R10, -0x80, RZ ;  /* 0xffffff800a187810 */ /* 0x004fce0007ffe0ff */
[----:B------:R-:W2:Y:S01]  /*16660*/  @P2 LDC R27, c[0x0][0xbf0] ;  /* 0x0002fc00ff1b2b82 */ /* 0x000ea20000000800 */
[----:B------:R-:W-:Y:S01]  /*16670*/  ISETP.GE.AND P3, PT, R24, 0xc0, PT ;  /* 0x000000c01800780c */ /* 0x000fe20003f66270 */
[----:B0-----:R-:W-:-:S12]  /*16680*/  @P1 BRA `(.L_x_2452) ;  /* 0x0000000000101947 */ /* 0x001fd80003800000 */
[----:B------:R-:W-:Y:S05]  /*16690*/  @!P0 BRA `(.L_x_2452) ;  /* 0x00000000000c8947 */ /* 0x000fea0003800000 */
[----:B------:R-:W4:Y:S04]  /*166a0*/  LDG.E R3, desc[UR38][R4.64] ;  /* 0x0000002604037981 */ /* 0x000f28000c1e1900 */
[----:B-----5:R-:W4:Y:S02]  /*166b0*/  LDG.E R8, desc[UR38][R4.64+0x4] ;  /* 0x0000042604087981 */ /* 0x020f24000c1e1900 */
[----:B----4-:R-:W-:-:S07]  /*166c0*/  IMAD.IADD R8, R8, 0x1, -R3 ;  /* 0x0000000108087824 */ /* 0x010fce00078e0a03 */
.L_x_2452:
[----:B------:R-:W3:Y:S04]  /*166d0*/  LDL R20, [R1+0x9c] ;  /* 0x00009c0001147983 */ /* 0x000ee80000100800 */
[----:B------:R0:W5:Y:S01]  /*166e0*/  LDL R26, [R1+0x84] ;  /* 0x00008400011a7983 */ /* 0x0001620000100800 */
[----:B------:R-:W-:Y:S01]  /*166f0*/  BSSY B1, `(.L_x_2453) ;  /* 0x000002c000017945 */ /* 0x000fe20003800000 */
[----:B----4-:R-:W-:Y:S02]  /*16700*/  SEL R13, R52, RZ, !P0 ;  /* 0x000000ff340d7207 */ /* 0x010fe40004000000 */
[----:B------:R-:W-:Y:S02]  /*16710*/  SEL R29, R29, RZ, !P0 ;  /* 0x000000ff1d1d7207 */ /* 0x000fe40004000000 */
[----:B-----5:R-:W-:-:S02]  /*16720*/  SHF.R.S32.HI R11, RZ, 0x1f, R0 ;  /* 0x0000001fff0b7819 */ /* 0x020fc40000011400 */
[----:B---3--:R-:W-:Y:S01]  /*16730*/  SHF.R.S32.HI R12, RZ, 0x1f, R20 ;  /* 0x0000001fff0c7819 */ /* 0x008fe20000011414 */
[----:B0-----:R-:W-:Y:S06]  /*16740*/  @P3 BRA `(.L_x_2454) ;  /* 0x0000000000983947 */ /* 0x001fec0003800000 */
[----:B------:R-:W0:Y:S01]  /*16750*/  LDC R9, c[0x0][0xbe8] ;  /* 0x0002fa00ff097b82 */ /* 0x000e220000000800 */
[----:B------:R-:W-:Y:S01]  /*16760*/  IADD3 R10, R26, -0x80, R10 ;  /* 0xffffff801a0a7810 */ /* 0x000fe20007ffe00a */
[----:B0-----:R-:W-:-:S05]  /*16770*/  IMAD R3, R8, R9, RZ ;  /* 0x0000000908037224 */ /* 0x001fca00078e02ff */
[----:B------:R-:W-:-:S13]  /*16780*/  ISETP.GE.AND P0, PT, R10, R3, PT ;  /* 0x000000030a00720c */ /* 0x000fda0003f06270 */
[----:B------:R-:W-:Y:S05]  /*16790*/  @P0 BRA `(.L_x_2454) ;  /* 0x0000000000840947 */ /* 0x000fea0003800000 */
[----:B------:R-:W-:Y:S01]  /*167a0*/  ISETP.NE.AND P0, PT, R9, 0x1, PT ;  /* 0x000000010900780c */ /* 0x000fe20003f05270 */
[----:B------:R-:W-:Y:S01]  /*167b0*/  ULDC.64 UR4, c[0x0][0xb90] ;  /* 0x0002e40000047ab9 */ /* 0x000fe20000000a00 */
[----:B------:R-:W-:Y:S02]  /*167c0*/  IMAD.MOV.U32 R4, RZ, RZ, R0 ;  /* 0x000000ffff047224 */ /* 0x000fe400078e0000 */
[----:B------:R-:W-:Y:S02]  /*167d0*/  IMAD R7, R12, UR4, RZ ;  /* 0x000000040c077c24 */ /* 0x000fe4000f8e02ff */
[----:B------:R-:W-:Y:S02]  /*167e0*/  IMAD.MOV.U32 R5, RZ, RZ, R11 ;  /* 0x000000ffff057224 */ /* 0x000fe400078e000b */
[C---:B------:R-:W-:Y:S02]  /*167f0*/  IMAD R7, R20.reuse, UR5, R7 ;  /* 0x0000000514077c24 */ /* 0x040fe4000f8e0207 */
[----:B------:R-:W-:Y:S01]  /*16800*/  IMAD.WIDE.U32 R4, R20, UR4, R4 ;  /* 0x0000000414047c25 */ /* 0x000fe2000f8e0004 */
[----:B------:R-:W-:-:S02]  /*16810*/  ULDC.64 UR4, c[0x0][0xb98] ;  /* 0x0002e60000047ab9 */ /* 0x000fc40000000a00 */
[----:B------:R-:W0:Y:S01]  /*16820*/  @P0 LDC R15, c[0x0][0xbec] ;  /* 0x0002fb00ff0f0b82 */ /* 0x000e220000000800 */
[----:B------:R-:W-:Y:S01]  /*16830*/  IMAD.MOV.U32 R3, RZ, RZ, R10 ;  /* 0x000000ffff037224 */ /* 0x000fe200078e000a */
[----:B------:R-:W-:-:S03]  /*16840*/  IADD3 R5, R5, R7, RZ ;  /* 0x0000000705057210 */ /* 0x000fc60007ffe0ff */
[----:B------:R-:W-:-:S03]  /*16850*/  IMAD.WIDE.U32 R4, R13, UR4, R4 ;  /* 0x000000040d047c25 */ /* 0x000fc6000f8e0004 */
[----:B------:R-:W3:Y:S01]  /*16860*/  @P0 LDC R21, c[0x0][0xbf0] ;  /* 0x0002fc00ff150b82 */ /* 0x000ee20000000800 */
[----:B0-----:R-:W-:-:S05]  /*16870*/  @P0 IMAD.HI.U32 R6, R10, R15, RZ ;  /* 0x0000000f0a060227 */ /* 0x001fca00078e00ff */
[----:B---3--:R-:W-:Y:S01]  /*16880*/  @P0 SHF.R.U32.HI R3, RZ, R21, R6 ;  /* 0x00000015ff030219 */ /* 0x008fe20000011606 */
        /* <DEDUP_REMOVED lines=18> */
.L_x_2454:
[----:B------:R-:W-:Y:S05]  /*169b0*/  BSYNC B1 ;  /* 0x0000000000017941 */ /* 0x000fea0003800000 */
.L_x_2453:
        /* <DEDUP_REMOVED lines=11> */
[----:B------:R-:W-:Y:S01]  /*16a70*/  IMAD.IADD R10, R24, 0x1, -R10 ;  /* 0x00000001180a7824 */ /* 0x000fe200078e0a0a */
[----:B------:R-:W-:Y:S01]  /*16a80*/  IADD3 R5, R5, R3, RZ ;  /* 0x0000000305057210 */ /* 0x000fe20007ffe0ff */
[----:B------:R-:W-:Y:S02]  /*16a90*/  IMAD R6, R12, UR4, RZ ;  /* 0x000000040c067c24 */ /* 0x000fe4000f8e02ff */
[----:B------:R-:W-:Y:S02]  /*16aa0*/  IMAD R0, R10, 0x60, R21 ;  /* 0x000000600a007824 */ /* 0x000fe400078e0215 */
[----:B------:R-:W-:Y:S02]  /*16ab0*/  IMAD R7, R20, UR5, R6 ;  /* 0x0000000514077c24 */ /* 0x000fe4000f8e0206 */
[----:B------:R-:W-:Y:S02]  /*16ac0*/  IMAD.IADD R9, R26, 0x1, R0 ;  /* 0x000000011a097824 */ /* 0x000fe400078e0200 */
[----:B------:R-:W-:Y:S01]  /*16ad0*/  IMAD.WIDE.U32 R4, R20, UR4, R4 ;  /* 0x0000000414047c25 */ /* 0x000fe2000f8e0004 */
[----:B------:R-:W-:-:S03]  /*16ae0*/  ULDC.64 UR4, c[0x0][0xaf0] ;  /* 0x0002bc0000047ab9 */ /* 0x000fc60000000a00 */
[----:B------:R-:W-:-:S04]  /*16af0*/  @P2 IMAD.HI.U32 R0, R9, R14, RZ ;  /* 0x0000000e09002227 */ /* 0x000fc800078e00ff */
[----:B------:R-:W-:Y:S01]  /*16b00*/  IMAD.MOV.U32 R3, RZ, RZ, R9 ;  /* 0x000000ffff037224 */ /* 0x000fe200078e0009 */
[----:B--2---:R-:W-:Y:S01]  /*16b10*/  @P2 SHF.R.U32.HI R3, RZ, R27, R0 ;  /* 0x0000001bff032219 */ /* 0x004fe20000011600 */
[----:B------:R-:W-:Y:S02]  /*16b20*/  IMAD R6, R29, UR4, RZ ;  /* 0x000000041d067c24 */ /* 0x000fe4000f8e02ff */
[----:B------:R-:W-:Y:S01]  /*16b30*/  IMAD.IADD R5, R5, 0x1, R7 ;  /* 0x0000000105057824 */ /* 0x000fe200078e0207 */
[----:B------:R-:W-:Y:S01]  /*16b40*/  SHF.R.S32.HI R0, RZ, 0x1f, R3 ;  /* 0x0000001fff007819 */ /* 0x000fe20000011403 */
[C---:B------:R-:W-:Y:S02]  /*16b50*/  IMAD R7, R13.reuse, UR5, R6 ;  /* 0x000000050d077c24 */ /* 0x040fe4000f8e0206 */
[----:B------:R-:W-:Y:S01]  /*16b60*/  IMAD.WIDE.U32 R4, R13, UR4, R4 ;  /* 0x000000040d047c25 */ /* 0x000fe2000f8e0004 */
[----:B------:R-:W-:-:S03]  /*16b70*/  ULDC.64 UR4, c[0x0][0xae0] ;  /* 0x0002b80000047ab9 */ /* 0x000fc60000000a00 */
[----:B------:R-:W-:Y:S01]  /*16b80*/  IMAD.MOV R6, RZ, RZ, -R3 ;  /* 0x000000ffff067224 */ /* 0x000fe200078e0a03 */
[----:B------:R-:W-:Y:S01]  /*16b90*/  IADD3 R5, R5, R7, RZ ;  /* 0x0000000705057210 */ /* 0x000fe20007ffe0ff */
        /* <DEDUP_REMOVED lines=11> */
[----:B------:R-:W-:Y:S01]  /*16c50*/  IMAD.SHL.U32 R9, R10, 0x8, RZ ;  /* 0x000000080a097824 */ /* 0x000fe200078e00ff */
[C---:B------:R-:W-:Y:S01]  /*16c60*/  LEA R0, P0, R4.reuse, UR4, 0x1 ;  /* 0x0000000404007c11 */ /* 0x040fe2000f8008ff */
[----:B------:R-:W-:Y:S01]  /*16c70*/  UMOV UR4, 0xffffffff ;  /* 0xffffffff00047882 */ /* 0x000fe20000000000 */
[----:B------:R-:W-:Y:S01]  /*16c80*/  IADD3 R3, R5, R3, RZ ;  /* 0x0000000305037210 */ /* 0x000fe20007ffe0ff */
[C---:B------:R-:W-:Y:S02]  /*16c90*/  VIADD R10, R9.reuse, 0x20 ;  /* 0x00000020090a7836 */ /* 0x040fe40000000000 */
[----:B------:R-:W-:Y:S01]  /*16ca0*/  VIADD R7, R9, 0x40 ;  /* 0x0000004009077836 */ /* 0x000fe20000000000 */
[----:B------:R-:W-:Y:S02]  /*16cb0*/  LEA.HI.X R4, R4, UR5, R3, 0x1, P0 ;  /* 0x0000000504047c11 */ /* 0x000fe400080f0c03 */
[----:B------:R-:W-:-:S02]  /*16cc0*/  SHF.R.S32.HI R20, RZ, 0x1f, R10 ;  /* 0x0000001fff147819 */ /* 0x000fc4000001140a */
[----:B------:R-:W-:Y:S01]  /*16cd0*/  SHF.R.S32.HI R24, RZ, 0x1f, R7 ;  /* 0x0000001fff187819 */ /* 0x000fe20000011407 */
[----:B------:R-:W-:Y:S06]  /*16ce0*/  BRA.DIV UR4, `(.L_x_2455) ;  /* 0x0000007e04747947 */ /* 0x000fec000b800000 */
[----:B------:R0:W2:Y:S04]  /*16cf0*/  SHFL.IDX PT, R3, R4, RZ, 0x1c1f ;  /* 0x001c1fff04037589 */ /* 0x0000a800000e0000 */
[----:B------:R0:W3:Y:S02]  /*16d00*/  SHFL.IDX PT, R14, R0, RZ, 0x1c1f ;  /* 0x001c1fff000e7589 */ /* 0x0000e400000e0000 */
.L_x_2617:
[----:B------:R-:W-:Y:S01]  /*16d10*/  IMAD R25, R8, R25, RZ ;  /* 0x0000001908197224 */ /* 0x000fe200078e02ff */
[----:B------:R-:W-:Y:S01]  /*16d20*/  BSSY B1, `(.L_x_2456) ;  /* 0x0000011000017945 */ /* 0x000fe20003800000 */
[----:B------:R-:W-:-:S05]  /*16d30*/  IMAD.IADD R6, R21, 0x1, R26 ;  /* 0x0000000115067824 */ /* 0x000fca00078e021a */
[----:B------:R-:W-:-:S13]  /*16d40*/  ISETP.GE.AND P0, PT, R6, R25, PT ;  /* 0x000000190600720c */ /* 0x000fda0003f06270 */
[----:B------:R-:W-:Y:S05]  /*16d50*/  @P0 BRA `(.L_x_2457) ;  /* 0x0000000000340947 */ /* 0x000fea0003800000 */
[----:B------:R-:W-:Y:S02]  /*16d60*/  ULDC UR4, c[0x0][0xac8] ;  /* 0x0002b20000047ab9 */ /* 0x000fe40000000800 */
[----:B------:R-:W-:Y:S02]  /*16d70*/  ISETP.GE.AND P2, PT, R9, UR4, PT ;  /* 0x0000000409007c0c */ /* 0x000fe4000bf46270 */
[----:B------:R-:W-:Y:S02]  /*16d80*/  ISETP.GE.AND P3, PT, R10, UR4, PT ;  /* 0x000000040a007c0c */ /* 0x000fe4000bf66270 */
[----:B------:R-:W-:-:S09]  /*16d90*/  ISETP.GE.AND P4, PT, R7, UR4, PT ;  /* 0x0000000407007c0c */ /* 0x000fd2000bf86270 */
[----:B--2---:R-:W-:Y:S02]  /*16da0*/  @!P2 IMAD.MOV.U32 R15, RZ, RZ, R3 ;  /* 0x000000ffff0fa224 */ /* 0x004fe400078e0003 */
[CC--:B---3--:R-:W-:Y:S02]  /*16db0*/  @!P3 LEA R26, P0, R10.reuse, R14.reuse, 0x1 ;  /* 0x0000000e0a1ab211 */ /* 0x0c8fe400078008ff */
[----:B------:R-:W-:Y:S01]  /*16dc0*/  @!P4 LEA R28, P1, R7, R14, 0x1 ;  /* 0x0000000e071cc211 */ /* 0x000fe200078208ff */
[----:B------:R-:W-:Y:S01]  /*16dd0*/  @!P2 IMAD.WIDE R12, R9, 0x2, R14 ;  /* 0x00000002090ca825 */ /* 0x000fe200078e020e */
[-C--:B------:R-:W-:Y:S02]  /*16de0*/  @!P3 LEA.HI.X R27, R10, R3.reuse, R20, 0x1, P0 ;  /* 0x000000030a1bb211 */ /* 0x080fe400000f0c14 */
[----:B------:R-:W-:Y:S02]  /*16df0*/  @!P4 LEA.HI.X R29, R7, R3, R24, 0x1, P1 ;  /* 0x00000003071dc211 */ /* 0x000fe400008f0c18 */
[----:B------:R4:W-:Y:S04]  /*16e00*/  @!P2 ST.E.128 desc[UR38][R12.64], RZ ;  /* 0x000000ff0c00a985 */ /* 0x0009e8000c101d26 */
[----:B------:R4:W-:Y:S04]  /*16e10*/  @!P3 ST.E.128 desc[UR38][R26.64], RZ ;  /* 0x000000ff1a00b985 */ /* 0x0009e8000c101d26 */
[----:B------:R4:W-:Y:S02]  /*16e20*/  @!P4 ST.E.128 desc[UR38][R28.64], RZ ;  /* 0x000000ff1c00c985 */ /* 0x0009e4000c101d26 */
.L_x_2457:
[----:B------:R-:W-:Y:S05]  /*16e30*/  BSYNC B1 ;  /* 0x0000000000017941 */ /* 0x000fea0003800000 */
.L_x_2456:
[----:B------:R-:W-:-:S03]  /*16e40*/  UMOV UR4, 0xffffffff ;  /* 0xffffffff00047882 */ /* 0x000fc60000000000 */
[----:B------:R-:W-:Y:S05]  /*16e50*/  BRA.DIV UR4, `(.L_x_2458) ;  /* 0x0000007e044c7947 */ /* 0x000fea000b800000 */
[----:B--2---:R2:W0:Y:S04]  /*16e60*/  SHFL.IDX PT, R3, R4, 0x1, 0x1c1f ;  /* 0x003c1f0004037f89 */ /* 0x00442800000e0000 */
[----:B---3--:R2:W3:Y:S02]  /*16e70*/  SHFL.IDX PT, R14, R0, 0x1, 0x1c1f ;  /* 0x003c1f00000e7f89 */ /* 0x0084e400000e0000 */
.L_x_2621:
        /* <DEDUP_REMOVED lines=16> */
.L_x_2451:
[----:B------:R-:W-:Y:S05]  /*16f80*/  BSYNC B0 ;  /* 0x0000000000007941 */ /* 0x000fea0003800000 */
.L_x_2446:
[----:B------:R-:W-:Y:S02]  /*16f90*/  ULDC UR4, c[0x0][0xc3c] ;  /* 0x00030f0000047ab9 */ /* 0x000fe40000000800 */
[----:B-1----:R-:W-:-:S13]  /*16fa0*/  ISETP.GE.AND P0, PT, R35, UR4, PT ;  /* 0x0000000423007c0c */ /* 0x002fda000bf06270 */
[----:B------:R-:W-:Y:S05]  /*16fb0*/  @!P0 BRA `(.L_x_2459) ;  /* 0xfffffea400488947 */ /* 0x000fea000383ffff */
[----:B------:R-:W-:Y:S05]  /*16fc0*/  BRA `(.L_x_2304) ;  /* 0x0000006c00c47947 */ /* 0x000fea0003800000 */
.L_x_2302:
[----:B------:R-:W-:-:S08]  /*16fd0*/  NOP ;  /* 0x0000000000007918 */ /* 0x000fd00000000000 */
[----:B------:R-:W0:-:S00]  /*16fe0*/  USETMAXREG.DEALLOC.CTAPOOL 0x20 ;  /* 0x00000020000079c8 */ /* 0x000e0000080e0500 */
[----:B0-----:R-:W2:Y:S01]  /*16ff0*/  LDL.LU R2, [R1] ;  /* 0x0000000001027983 */ /* 0x001ea20000300800 */
[----:B------:R-:W-:-:S06]  /*17000*/  LOP3.LUT R0, R0, 0x3, RZ, 0xc0, !PT ;  /* 0x0000000300007812 */ /* 0x000fcc00078ec0ff */
[----:B------:R-:W0:Y:S02]  /*17010*/  SHFL.IDX PT, R0, R0, RZ, 0x1f ;  /* 0x00001fff00007589 */ /* 0x000e2400000e0000 */
[----:B0-----:R-:W-:Y:S02]  /*17020*/  ISETP.NE.AND P0, PT, R0, RZ, PT ;  /* 0x000000ff0000720c */ /* 0x001fe40003f05270 */
[----:B------:R-:W-:Y:S02]  /*17030*/  MOV R0, RZ ;  /* 0x000000ff00007202 */ /* 0x000fe40000000f00 */
[----:B--2---:R-:W-:-:S09]  /*17040*/  LOP3.LUT R2, R2, 0xffffffef, RZ, 0xc0, !PT ;  /* 0xffffffef02027812 */ /* 0x004fd200078ec0ff */
[----:B------:R-:W-:-:S05]  /*17050*/  @P0 LOP3.LUT R2, R2, 0x10, RZ, 0xfc, !PT ;  /* 0x0000001002020812 */ /* 0x000fca00078efcff */
[----:B------:R0:W-:Y:S01]  /*17060*/  STL [R1], R2 ;  /* 0x0000000201007387 */ /* 0x0001e20000100800 */
[----:B------:R-:W-:Y:S05]  /*17070*/  @!P0 BRA `(.L_x_2460) ;  /* 0x00000000001c8947 */ /* 0x000fea0003800000 */
[----:B------:R-:W1:Y:S08]  /*17080*/  S2UR UR5, SR_CgaCtaId ;  /* 0x00000000000579c3 */ /* 0x000e700000008800 */
[----:B------:R-:W-:Y:S06]  /*17090*/  BAR.SYNC.DEFER_BLOCKING 0x5, 0x200 ;  /* 0x0148000000007b1d */ /* 0x000fec0000010000 */
[----:B------:R-:W-:-:S02]  /*170a0*/  UMOV UR4, 0x400 ;  /* 0x0000040000047882 */ /* 0x000fc40000000000 */
[----:B-1----:R-:W-:-:S09]  /*170b0*/  ULEA UR4, UR5, UR4, 0x18 ;  /* 0x0000000405047291 */ /* 0x002fd2000f8ec03f */
[----:B------:R-:W1:Y:S01]  /*170c0*/  LDS.128 R16, [UR4+0x2d8d0] ;  /* 0x02d8d004ff107984 */ /* 0x000e620008000c00 */
[----:B------:R-:W-:Y:S06]  /*170d0*/  BAR.ARV 0x4, 0x200 ;  /* 0x0108000000007b1d */ /* 0x000fec0000002000 */
[----:B------:R-:W-:Y:S05]  /*170e0*/  BRA `(.L_x_2461) ;  /* 0x0000000800907947 */ /* 0x000fea0003800000 */
.L_x_2460:
[----:B0-----:R-:W0:Y:S01]  /*170f0*/  S2R R2, SR_TID.X ;  /* 0x0000000000027919 */ /* 0x001e220000002100 */
        /* <DEDUP_REMOVED lines=41> */
.L_x_2466:
[----:B------:R-:W-:Y:S01]  /*17390*/  UIADD3 UR4, UR4, 0x1f, URZ ;  /* 0x0000001f04047890 */ /* 0x000fe2000fffe03f */
[----:B------:R-:W-:-:S05]  /*173a0*/  IMAD.U32 R19, RZ, RZ, UR7 ;  /* 0x00000007ff137e24 */ /* 0x000fca000f8e00ff */
[----:B0-----:R-:W-:-:S13]  /*173b0*/  ISETP.LE.AND P6, PT, R6, UR4, PT ;  /* 0x0000000406007c0c */ /* 0x001fda000bfc3270 */
[----:B------:R-:W-:Y:S05]  /*173c0*/  @P6 BRA `(.L_x_2463) ;  /* 0x0000000400b46947 */ /* 0x000fea0003800000 */
[----:B------:R-:W-:Y:S01]  /*173d0*/  IADD3 R7, R5, UR4, RZ ;  /* 0x0000000405077c10 */ /* 0x000fe2000fffe0ff */
[----:B------:R-:W-:Y:S01]  /*173e0*/  BSSY B0, `(.L_x_2464) ;  /* 0x0000007000007945 */ /* 0x000fe20003800000 */
[----:B------:R-:W-:Y:S02]  /*173f0*/  IMAD.MOV.U32 R0, RZ, RZ, RZ ;  /* 0x000000ffff007224 */ /* 0x000fe400078e00ff */
[----:B------:R-:W-:-:S13]  /*17400*/  ISETP.GE.OR P6, PT, R7, R6, !P0 ;  /* 0x000000060700720c */ /* 0x000fda00047c6670 */
[----:B------:R-:W-:Y:S05]  /*17410*/  @P6 BRA `(.L_x_2465) ;  /* 0x00000000000c6947 */ /* 0x000fea0003800000 */
[----:B------:R-:W0:Y:S02]  /*17420*/  LDC.64 R2, c[0x0][0xc80] ;  /* 0x00032000ff027b82 */ /* 0x000e240000000a00 */
[----:B0-----:R-:W-:-:S05]  /*17430*/  IMAD.WIDE R2, R7, 0x4, R2 ;  /* 0x0000000407027825 */ /* 0x001fca00078e0202 */
[----:B------:R0:W5:Y:S02]  /*17440*/  LDG.E R0, desc[UR38][R2.64] ;  /* 0x0000002602007981 */ /* 0x000164000c1e1900 */
.L_x_2465:
[----:B------:R-:W-:Y:S05]  /*17450*/  BSYNC B0 ;  /* 0x0000000000007941 */ /* 0x000fea0003800000 */
.L_x_2464:
        /* <DEDUP_REMOVED lines=21> */
.L_x_2462:
        /* <DEDUP_REMOVED lines=21> */
.L_x_2467:
[----:B-1----:R-:W-:Y:S01]  /*17700*/  IMAD R16, R16, UR5, R13 ;  /* 0x0000000510107c24 */ /* 0x002fe2000f8e020d */
[----:B------:R-:W-:Y:S01]  /*17710*/  IABS R10, R4 ;  /* 0x00000004000a7213 */ /* 0x000fe20000000000 */
[----:B------:R-:W-:Y:S02]  /*17720*/  IMAD R11, R11, R8, RZ ;  /* 0x000000080b0b7224 */ /* 0x000fe400078e02ff */
[----:B------:R-:W-:Y:S01]  /*17730*/  IMAD.MOV.U32 R2, RZ, RZ, RZ ;  /* 0x000000ffff027224 */ /* 0x000fe200078e00ff */
[----:B0-----:R-:W-:Y:S02]  /*17740*/  IADD3 R9, -R16, UR6, RZ ;  /* 0x0000000610097c10 */ /* 0x001fe4000fffe1ff */
[----:B------:R-:W-:Y:S01]  /*17750*/  IADD3 R10, RZ, -R10, RZ ;  /* 0x8000000aff0a7210 */ /* 0x000fe20007ffe0ff */
[----:B------:R-:W-:Y:S01]  /*17760*/  IMAD.HI.U32 R2, R3, R11, R2 ;  /* 0x0000000b03027227 */ /* 0x000fe200078e0002 */
[----:B------:R-:W-:-:S05]  /*17770*/  IABS R6, R9 ;  /* 0x0000000900067213 */ /* 0x000fca0000000000 */
        /* <DEDUP_REMOVED lines=26> */
[----:B0-----:R-:W-:-:S05]  /*17920*/  IADD3 R11, RZ, -R3, RZ ;  /* 0x80000003ff0b7210 */ /* 0x001fca0007ffe0ff */
        /* <DEDUP_REMOVED lines=8> */
[----:B------:R-:W-:Y:S01]  /*179b0*/  @!P1 IMAD.IADD R3, R3, 0x1, -R8 ;  /* 0x0000000103039824 */ /* 0x000fe200078e0a08 */
[----:B------:R-:W-:Y:S02]  /*179c0*/  @!P1 IADD3 R2, R2, 0x1, RZ ;  /* 0x0000000102029810 */ /* 0x000fe40007ffe0ff */
        /* <DEDUP_REMOVED lines=10> */
[----:B------:R-:W-:-:S03]  /*17a70*/  IMAD R18, R2, R7, R3 ;  /* 0x0000000702127224 */ /* 0x000fc600078e0203 */
[----:B------:R-:W-:Y:S01]  /*17a80*/  IADD3 R17, R0, R17, RZ ;  /* 0x0000001100117210 */ /* 0x000fe20007ffe0ff */
[----:B------:R-:W-:Y:S06]  /*17a90*/  BRA `(.L_x_2468) ;  /* 0x00000000000c7947 */ /* 0x000fec0003800000 */
.L_x_2463:
[----:B------:R-:W-:Y:S02]  /*17aa0*/  IMAD.MOV.U32 R17, RZ, RZ, RZ ;  /* 0x000000ffff117224 */ /* 0x000fe400078e00ff */
[----:B------:R-:W-:Y:S02]  /*17ab0*/  IMAD.U32 R16, RZ, RZ, UR6 ;  /* 0x00000006ff107e24 */ /* 0x000fe4000f8e00ff */
[----:B------:R-:W-:-:S07]  /*17ac0*/  IMAD.MOV.U32 R18, RZ, RZ, RZ ;  /* 0x000000ffff127224 */ /* 0x000fce00078e00ff */
.L_x_2468:
[----:B------:R-:W-:-:S13]  /*17ad0*/  ISETP.NE.AND P0, PT, R5, RZ, PT ;  /* 0x000000ff0500720c */ /* 0x000fda0003f05270 */
[----:B------:R-:W0:Y:S01]  /*17ae0*/  @!P0 S2R R3, SR_CgaCtaId ;  /* 0x0000000000038919 */ /* 0x000e220000008800 */
[----:B------:R-:W-:-:S04]  /*17af0*/  @!P0 MOV R0, 0x400 ;  /* 0x0000040000008802 */ /* 0x000fc80000000f00 */
[----:B0-----:R-:W-:-:S05]  /*17b00*/  @!P0 LEA R0, R3, R0, 0x18 ;  /* 0x0000000003008211 */ /* 0x001fca00078ec0ff */
[----:B------:R0:W-:Y:S01]  /*17b10*/  @!P0 STS.128 [R0+0x2d8d0], R16 ;  /* 0x02d8d01000008388 */ /* 0x0001e20000000c00 */
[----:B------:R-:W-:Y:S06]  /*17b20*/  BAR.ARV 0x5, 0x200 ;  /* 0x0148000000007b1d */ /* 0x000fec0000002000 */
.L_x_2461:
[----:B------:R2:W-:Y:S01]  /*17b30*/  STL [R1+0x48], RZ ;  /* 0x000048ff01007387 */ /* 0x0005e20000100800 */
[----:B------:R-:W-:Y:S01]  /*17b40*/  ULDC UR4, c[0x0][0xc3c] ;  /* 0x00030f0000047ab9 */ /* 0x000fe20000000800 */
[----:B------:R-:W-:Y:S01]  /*17b50*/  IMAD.MOV.U32 R29, RZ, RZ, 0x1 ;  /* 0x00000001ff1d7424 */ /* 0x000fe200078e00ff */
[----:B-1----:R-:W-:Y:S02]  /*17b60*/  ISETP.GE.AND P0, PT, R19, UR4, PT ;  /* 0x0000000413007c0c */ /* 0x002fe4000bf06270 */
[----:B------:R-:W-:-:S11]  /*17b70*/  MOV R25, RZ ;  /* 0x000000ff00197202 */ /* 0x000fd60000000f00 */
[----:B--2---:R-:W-:Y:S05]  /*17b80*/  @P0 BRA `(.L_x_2469) ;  /* 0x0000005c00f80947 */ /* 0x004fea0003800000 */
[----:B------:R-:W1:Y:S01]  /*17b90*/  S2R R7, SR_TID.X ;  /* 0x0000000000077919 */ /* 0x000e620000002100 */
[----:B------:R-:W2:Y:S01]  /*17ba0*/  S2UR UR5, SR_CgaCtaId ;  /* 0x00000000000579c3 */ /* 0x000ea20000008800 */
[----:B------:R-:W-:Y:S01]  /*17bb0*/  UMOV UR4, 0x400 ;  /* 0x0000040000047882 */ /* 0x000fe20000000000 */
[----:B------:R-:W-:Y:S01]  /*17bc0*/  BSSY B8, `(.L_x_2469) ;  /* 0x00005fa000087945 */ /* 0x000fe20003800000 */
[----:B------:R-:W-:Y:S01]  /*17bd0*/  IMAD.MOV.U32 R29, RZ, RZ, 0x1 ;  /* 0x00000001ff1d7424 */ /* 0x000fe200078e00ff */
[----:B------:R-:W-:Y:S01]  /*17be0*/  MOV R25, RZ ;  /* 0x000000ff00197202 */ /* 0x000fe20000000f00 */
[----:B------:R-:W-:Y:S01]  /*17bf0*/  IMAD.MOV.U32 R27, RZ, RZ, RZ ;  /* 0x000000ffff1b7224 */ /* 0x000fe200078e00ff */
[----:B------:R-:W-:Y:S01]  /*17c00*/  ULDC.64 UR42, c[0x0][0x198] ;  /* 0x00006600002a7ab9 */ /* 0x000fe20000000a00 */
        /* <DEDUP_REMOVED lines=9> */
[----:B------:R-:W-:Y:S02]  /*17ca0*/  LOP3.LUT R3, R3, 0x300, R4, 0xf8, !PT ;  /* 0x0000030003037812 */ /* 0x000fe400078ef804 */
[----:B------:R-:W-:Y:S02]  /*17cb0*/  LOP3.LUT R2, R2, 0x18, R7, 0x78, !PT ;  /* 0x0000001802027812 */ /* 0x000fe400078e7807 */
[----:B------:R-:W-:Y:S02]  /*17cc0*/  LOP3.LUT R0, R0, 0x18, RZ, 0xc0, !PT ;  /* 0x0000001800007812 */ /* 0x000fe400078ec0ff */
[----:B------:R-:W-:Y:S01]  /*17cd0*/  LOP3.LUT R5, R3, R2, RZ, 0xfc, !PT ;  /* 0x0000000203057212 */ /* 0x000fe200078efcff */
[----:B------:R-:W-:Y:S01]  /*17ce0*/  IMAD.SHL.U32 R2, R7, 0x20, RZ ;  /* 0x0000002007027824 */ /* 0x000fe200078e00ff */
[----:B------:R-:W-:Y:S01]  /*17cf0*/  SHF.R.U32.HI R3, RZ, 0x2, R6 ;  /* 0x00000002ff037819 */ /* 0x000fe20000011606 */
[----:B------:R-:W-:-:S02]  /*17d00*/  IMAD.MOV.U32 R6, RZ, RZ, 0x1 ;  /* 0x00000001ff067424 */ /* 0x000fc400078e00ff */
[----:B------:R0:W-:Y:S01]  /*17d10*/  STL [R1+0x14], R5 ;  /* 0x0000140501007387 */ /* 0x0001e20000100800 */
[----:B------:R-:W-:-:S03]  /*17d20*/  LOP3.LUT R2, R2, 0x60, RZ, 0xc0, !PT ;  /* 0x0000006002027812 */ /* 0x000fc600078ec0ff */
[----:B------:R0:W-:Y:S01]  /*17d30*/  STL [R1+0x48], RZ ;  /* 0x000048ff01007387 */ /* 0x0001e20000100800 */
[----:B------:R-:W-:Y:S02]  /*17d40*/  LOP3.LUT R4, R3, R2, RZ, 0xfc, !PT ;  /* 0x0000000203047212 */ /* 0x000fe400078efcff */
[C---:B------:R-:W-:Y:S01]  /*17d50*/  LOP3.LUT R3, R0.reuse, 0x20, RZ, 0xfc, !PT ;  /* 0x0000002000037812 */ /* 0x040fe200078efcff */
[----:B------:R0:W-:Y:S01]  /*17d60*/  STL [R1+0x4], R6 ;  /* 0x0000040601007387 */ /* 0x0001e20000100800 */
[----:B------:R-:W-:Y:S01]  /*17d70*/  LOP3.LUT R2, R0, 0x40, RZ, 0xfc, !PT ;  /* 0x0000004000027812 */ /* 0x000fe200078efcff */
[----:B------:R-:W-:-:S05]  /*17d80*/  IMAD R0, R5, 0x2, R22 ;  /* 0x0000000205007824 */ /* 0x000fca00078e0216 */
[----:B------:R0:W-:Y:S02]  /*17d90*/  STL [R1+0x30], R0 ;  /* 0x0000300001007387 */ /* 0x0001e40000100800 */
.L_x_2570:
[----:B-1----:R-:W1:Y:S02]  /*17da0*/  LDC.64 R2, c[0x0][0xc88] ;  /* 0x00032200ff027b82 */ /* 0x002e640000000a00 */
[----:B-1----:R-:W-:-:S05]  /*17db0*/  IMAD.WIDE R2, R19, 0x4, R2 ;  /* 0x0000000413027825 */ /* 0x002fca00078e0202 */
[----:B--2---:R-:W2:Y:S01]  /*17dc0*/  LDG.E R28, desc[UR38][R2.64] ;  /* 0x00000026021c7981 */ /* 0x004ea2000c1e1900 */
[----:B------:R-:W-:Y:S05]  /*17dd0*/  YIELD ;  /* 0x0000000000007946 */ /* 0x000fea0003800000 */
[----:B------:R-:W-:Y:S01]  /*17de0*/  ULDC.64 UR4, c[0x0][0xa28] ;  /* 0x00028a0000047ab9 */ /* 0x000fe20000000a00 */
[----:B------:R-:W-:Y:S01]  /*17df0*/  MOV R10, RZ ;  /* 0x000000ff000a7202 */ /* 0x000fe20000000f00 */
[----:B0-----:R-:W-:Y:S01]  /*17e00*/  IMAD.MOV.U32 R6, RZ, RZ, RZ ;  /* 0x000000ffff067224 */ /* 0x001fe200078e00ff */
[----:B------:R-:W-:Y:S01]  /*17e10*/  ISETP.NE.U32.AND P0, PT, RZ, UR4, PT ;  /* 0x00000004ff007c0c */ /* 0x000fe2000bf05070 */
[----:B------:R-:W-:Y:S01]  /*17e20*/  ULDC.64 UR8, c[0x0][0xa18] ;  /* 0x0002860000087ab9 */ /* 0x000fe20000000a00 */
[----:B------:R-:W-:-:S02]  /*17e30*/  ULDC.64 UR6, c[0x0][0xa10] ;  /* 0x0002840000067ab9 */ /* 0x000fc40000000a00 */
[----:B------:R-:W-:Y:S02]  /*17e40*/  ISETP.NE.AND.EX P0, PT, RZ, UR5, PT, P0 ;  /* 0x00000005ff007c0c */ /* 0x000fe4000bf05300 */
[----:B--2---:R-:W-:-:S11]  /*17e50*/  SHF.R.S32.HI R0, RZ, 0x1f, R28 ;  /* 0x0000001fff007819 */ /* 0x004fd6000001141c */
        /* <DEDUP_REMOVED lines=17> */
[----:B---3--:R-:W3:Y:S01]  /*17f70*/  @P0 LDG.E R6, desc[UR38][R2.64] ;  /* 0x0000002602060981 */ /* 0x008ee2000c1e1900 */
        /* <DEDUP_REMOVED lines=10> */
[----:B------:R-:W-:Y:S01]  /*18020*/  ULDC UR4, c[0x0][0x424] ;  /* 0x0001090000047ab9 */ /* 0x000fe20000000800 */
[----:B------:R-:W-:-:S03]  /*18030*/  UISETP.NE.AND.EX UP0, UPT, UR5, URZ, UPT, UP0 ;  /* 0x0000003f0500728c */ /* 0x000fc6000bf05300 */
[----:B------:R-:W-:Y:S01]  /*18040*/  ULDC UR5, c[0x0][0x2f0] ;  /* 0x0000bc0000057ab9 */ /* 0x000fe20000000800 */
[----:B------:R-:W-:-:S04]  /*18050*/  USEL UR4, UR4, 0x1, UP0 ;  /* 0x0000000104047887 */ /* 0x000fc80008000000 */
[----:B------:R-:W-:-:S03]  /*18060*/  UIMAD UR4, UR4, UR5, URZ ;  /* 0x00000005040472a4 */ /* 0x000fc6000f8e023f */
[----:B------:R-:W-:Y:S02]  /*18070*/  ULDC UR5, c[0x0][0x348] ;  /* 0x0000d20000057ab9 */ /* 0x000fe40000000800 */
[----:B0-----:R-:W-:Y:S02]  /*18080*/  IMAD.U32 R6, RZ, RZ, UR5 ;  /* 0x00000005ff067e24 */ /* 0x001fe4000f8e00ff */
[----:B------:R-:W-:Y:S01]  /*18090*/  IMAD.U32 R7, RZ, RZ, UR4 ;  /* 0x00000004ff077e24 */ /* 0x000fe2000f8e00ff */
[----:B---3--:R0:W-:Y:S04]  /*180a0*/  STL [R1+0x40], R8 ;  /* 0x0000400801007387 */ /* 0x0081e80000100800 */
[----:B--2---:R0:W-:Y:S01]  /*180b0*/  STL [R1+0x28], R10 ;  /* 0x0000280a01007387 */ /* 0x0041e20000100800 */
[----:B------:R-:W-:Y:S01]  /*180c0*/  MOV R9, R8 ;  /* 0x0000000800097202 */ /* 0x000fe20000000f00 */
[----:B------:R-:W-:Y:S06]  /*180d0*/  @P2 BRA `(.L_x_2470) ;  /* 0x0000000000142947 */ /* 0x000fec0003800000 */
[----:B------:R-:W-:Y:S05]  /*180e0*/  @!P0 BRA `(.L_x_2470) ;  /* 0x0000000000108947 */ /* 0x000fea0003800000 */
[----:B0-----:R-:W2:Y:S04]  /*180f0*/  LDG.E R8, desc[UR38][R2.64] ;  /* 0x0000002602087981 */ /* 0x001ea8000c1e1900 */
[----:B------:R-:W2:Y:S02]  /*18100*/  LDG.E R2, desc[UR38][R2.64+0x4] ;  /* 0x0000042602027981 */ /* 0x000ea4000c1e1900 */
[----:B--2---:R-:W-:-:S05]  /*18110*/  IMAD.IADD R9, R2, 0x1, -R8 ;  /* 0x0000000102097824 */ /* 0x004fca00078e0a08 */
[----:B------:R1:W-:Y:S02]  /*18120*/  STL [R1+0x40], R9 ;  /* 0x0000400901007387 */ /* 0x0003e40000100800 */
.L_x_2470:
[----:B0-----:R-:W-:Y:S01]  /*18130*/  IMAD.MOV.U32 R8, RZ, RZ, R28 ;  /* 0x000000ffff087224 */ /* 0x001fe200078e001c */
[----:B------:R-:W-:Y:S02]  /*18140*/  ULDC.64 UR4, c[0x0][0xa20] ;  /* 0x0002880000047ab9 */ /* 0x000fe40000000a00 */
[----:B------:R-:W-:Y:S02]  /*18150*/  ISETP.NE.U32.AND P0, PT, RZ, UR4, PT ;  /* 0x00000004ff007c0c */ /* 0x000fe4000bf05070 */
[----:B------:R0:W-:Y:S02]  /*18160*/  STL [R1+0x10], R8 ;  /* 0x0000100801007387 */ /* 0x0001e40000100800 */
[----:B------:R-:W-:-:S13]  /*18170*/  ISETP.NE.AND.EX P0, PT, RZ, UR5, PT, P0 ;  /* 0x00000005ff007c0c */ /* 0x000fda000bf05300 */
[----:B0-----:R-:W-:Y:S05]  /*18180*/  @!P0 BRA `(.L_x_2471) ;  /* 0x0000000000108947 */ /* 0x001fea0003800000 */
[----:B------:R-:W-:-:S04]  /*18190*/  IADD3 R2, P0, R23, UR4, RZ ;  /* 0x0000000417027c10 */ /* 0x000fc8000ff1e0ff */
[----:B------:R-:W-:-:S05]  /*181a0*/  IADD3.X R3, R24, UR5, RZ, P0, !PT ;  /* 0x0000000518037c10 */ /* 0x000fca00087fe4ff */
[----:B------:R0:W5:Y:S01]  /*181b0*/  LDG.E R7, desc[UR38][R2.64] ;  /* 0x0000002602077981 */ /* 0x000162000c1e1900 */
[----:B------:R-:W-:Y:S05]  /*181c0*/  BRA `(.L_x_2472) ;  /* 0x0000000000247947 */ /* 0x000fea0003800000 */
.L_x_2471:
[----:B------:R-:W-:Y:S02]  /*181d0*/  ULDC.64 UR4, c[0x0][0xa08] ;  /* 0x0002820000047ab9 */ /* 0x000fe40000000a00 */
[----:B------:R-:W-:-:S04]  /*181e0*/  ISETP.NE.U32.AND P0, PT, RZ, UR4, PT ;  /* 0x00000004ff007c0c */ /* 0x000fc8000bf05070 */
[----:B------:R-:W-:-:S13]  /*181f0*/  ISETP.NE.AND.EX P0, PT, RZ, UR5, PT, P0 ;  /* 0x00000005ff007c0c */ /* 0x000fda000bf05300 */
[----:B------:R-:W-:Y:S05]  /*18200*/  @!P0 BRA `(.L_x_2472) ;  /* 0x0000000000148947 */ /* 0x000fea0003800000 */
[----:B------:R-:W0:Y:S02]  /*18210*/  LDC.64 R2, c[0x0][0xa08] ;  /* 0x00028200ff027b82 */ /* 0x000e240000000a00 */
[----:B0-----:R-:W-:-:S05]  /*18220*/  IMAD.WIDE R2, R8, 0x4, R2 ;  /* 0x0000000408027825 */ /* 0x001fca00078e0202 */
[----:B------:R-:W2:Y:S04]  /*18230*/  LDG.E R7, desc[UR38][R2.64] ;  /* 0x0000002602077981 */ /* 0x000ea8000c1e1900 */
[----:B------:R-:W2:Y:S02]  /*18240*/  LDG.E R2, desc[UR38][R2.64+0x4] ;  /* 0x0000042602027981 */ /* 0x000ea4000c1e1900 */
[----:B--2---:R-:W-:-:S07]  /*18250*/  IADD3 R7, -R7, R2, RZ ;  /* 0x0000000207077210 */ /* 0x004fce0007ffe1ff */
.L_x_2472:
[----:B0-----:R-:W2:Y:S01]  /*18260*/  @P1 LDG.E R2, desc[UR38][R4.64] ;  /* 0x0000002604021981 */ /* 0x001ea2000c1e1900 */
[----:B------:R-:W0:Y:S03]  /*18270*/  LDC R3, c[0x0][0x448] ;  /* 0x00011200ff037b82 */ /* 0x000e260000000800 */
[----:B------:R3:W2:Y:S01]  /*18280*/  @P1 LDG.E R4, desc[UR38][R4.64+0x4] ;  /* 0x0000042604041981 */ /* 0x0006a2000c1e1900 */
[----:B-----5:R-:W-:Y:S01]  /*18290*/  IMAD.IADD R7, R7, 0x1, -R10 ;  /* 0x0000000107077824 */ /* 0x020fe200078e0a0a */
[----:B------:R-:W-:Y:S01]  /*182a0*/  BSSY B0, `(.L_x_2473) ;  /* 0x0000169000007945 */ /* 0x000fe20003800000 */
[----:B0-----:R-:W-:-:S13]  /*182b0*/  ISETP.NE.AND P0, PT, R3, 0x1, PT ;  /* 0x000000010300780c */ /* 0x001fda0003f05270 */
[----:B------:R-:W0:Y:S08]  /*182c0*/  @P0 LDC R3, c[0x0][0x44c] ;  /* 0x00011300ff030b82 */ /* 0x000e300000000800 */
[----:B---3--:R-:W3:Y:S01]  /*182d0*/  @P0 LDC R5, c[0x0][0x450] ;  /* 0x00011400ff050b82 */ /* 0x008ee20000000800 */
[----:B--2---:R-:W-:Y:S02]  /*182e0*/  @P1 IMAD.IADD R6, R4, 0x1, -R2 ;  /* 0x0000000104061824 */ /* 0x004fe400078e0a02 */
[----:B------:R-:W-:-:S02]  /*182f0*/  IMAD R2, R17, 0xc0, RZ ;  /* 0x000000c011027824 */ /* 0x000fc400078e02ff */
[----:B------:R-:W-:Y:S02]  /*18300*/  IMAD.IADD R4, R7, 0x1, R6 ;  /* 0x0000000107047824 */ /* 0x000fe400078e0206 */
[----:B------:R-:W-:-:S03]  /*18310*/  VIADD R2, R2, 0xbf ;  /* 0x000000bf02027836 */ /* 0x000fc60000000000 */
[----:B------:R-:W-:Y:S01]  /*18320*/  IADD3 R20, R4, 0x80, -R9 ;  /* 0x0000008004147810 */ /* 0x000fe20007ffe809 */
[----:B0-----:R-:W-:Y:S01]  /*18330*/  @P0 IMAD.HI.U32 R3, R2, R3, RZ ;  /* 0x0000000302030227 */ /* 0x001fe200078e00ff */
[----:B------:R-:W-:Y:S01]  /*18340*/  IADD3 R21, R4, 0x7f, RZ ;  /* 0x0000007f04157810 */ /* 0x000fe20007ffe0ff */
[----:B------:R0:W-:Y:S03]  /*18350*/  STL [R1+0x24], R4 ;  /* 0x0000240401007387 */ /* 0x0001e60000100800 */
[----:B---3--:R-:W-:Y:S02]  /*18360*/  @P0 SHF.R.U32.HI R2, RZ, R5, R3 ;  /* 0x00000005ff020219 */ /* 0x008fe40000011603 */
[----:B------:R-:W-:-:S03]  /*18370*/  SHF.R.S32.HI R3, RZ, 0x1f, R21 ;  /* 0x0000001fff037819 */ /* 0x000fc60000011415 */
[----:B------:R-:W-:Y:S01]  /*18380*/  IMAD.IADD R2, R20, 0x1, R2 ;  /* 0x0000000114027824 */ /* 0x000fe200078e0202 */
[----:B------:R-:W-:-:S04]  /*18390*/  LEA.HI R21, R3, R21, RZ, 0x7 ;  /* 0x0000001503157211 */ /* 0x000fc800078f38ff */
[----:B------:R-:W-:Y:S02]  /*183a0*/  SHF.R.S32.HI R3, RZ, 0x1f, R2 ;  /* 0x0000001fff037819 */ /* 0x000fe40000011402 */
[----:B------:R-:W-:Y:S02]  /*183b0*/  SHF.R.S32.HI R21, RZ, 0x7, R21 ;  /* 0x00000007ff157819 */ /* 0x000fe40000011415 */
[----:B------:R-:W-:-:S04]  /*183c0*/  LEA.HI R3, R3, R2, RZ, 0x7 ;  /* 0x0000000203037211 */ /* 0x000fc800078f38ff */
[----:B------:R-:W-:-:S04]  /*183d0*/  SHF.R.S32.HI R3, RZ, 0x7, R3 ;  /* 0x00000007ff037819 */ /* 0x000fc80000011403 */
[----:B------:R-:W-:-:S05]  /*183e0*/  VIMNMX R3, R21, R3, PT ;  /* 0x0000000315037248 */ /* 0x000fca0003fe0100 */
[--C-:B------:R-:W-:Y:S02]  /*183f0*/  IMAD R3, R3, 0x80, -R7.reuse ;  /* 0x0000008003037824 */ /* 0x100fe400078e0a07 */
[----:B------:R-:W-:-:S03]  /*18400*/  IMAD.MOV R7, RZ, RZ, -R7 ;  /* 0x000000ffff077224 */ /* 0x000fc600078e0a07 */
[----:B------:R-:W-:Y:S02]  /*18410*/  VIMNMX R2, R3, R6, PT ;  /* 0x0000000603027248 */ /* 0x000fe40003fe0100 */
[----:B------:R-:W-:-:S04]  /*18420*/  VIMNMX R3, RZ, R7, !PT ;  /* 0x00000007ff037248 */ /* 0x000fc80007fe0100 */
[----:B------:R-:W-:Y:S02]  /*18430*/  ISETP.GT.AND P0, PT, R2, R3, PT ;  /* 0x000000030200720c */ /* 0x000fe40003f04270 */
[----:B------:R-:W-:-:S11]  /*18440*/  SHF.R.U32.HI R3, RZ, 0x7, R3 ;  /* 0x00000007ff037819 */ /* 0x000fd60000011603 */
[----:B------:R-:W-:-:S05]  /*18450*/  @P0 VIADD R2, R2, 0x7f ;  /* 0x0000007f02020836 */ /* 0x000fca0000000000 */
[----:B0-----:R-:W-:-:S04]  /*18460*/  @P0 SHF.R.S32.HI R4, RZ, 0x1f, R2 ;  /* 0x0000001fff040819 */ /* 0x001fc80000011402 */
[----:B------:R-:W-:Y:S02]  /*18470*/  @P0 LEA.HI R2, R4, R2, RZ, 0x7 ;  /* 0x0000000204020211 */ /* 0x000fe400078f38ff */
[-C--:B------:R-:W-:Y:S02]  /*18480*/  MOV R4, R3.reuse ;  /* 0x0000000300047202 */ /* 0x080fe40000000f00 */
        /* <DEDUP_REMOVED lines=10> */
[----:B------:R0:W2:Y:S02]  /*18530*/  SHFL.IDX PT, R14, R5, RZ, 0x1f ;  /* 0x00001fff050e7589 */ /* 0x0000a400000e0000 */
.L_x_2624:
[----:B--2---:R-:W-:Y:S02]  /*18540*/  ISETP.NE.AND P0, PT, R14, RZ, PT ;  /* 0x000000ff0e00720c */ /* 0x004fe40003f05270 */
[----:B------:R-:W-:-:S11]  /*18550*/  PLOP3.LUT P6, PT, PT, PT, PT, 0x8, 0x0 ;  /* 0x000000000000781c */ /* 0x000fd60003fce170 */
[----:B------:R-:W-:Y:S05]  /*18560*/  @P0 BRA `(.L_x_2476) ;  /* 0x00000000000c0947 */ /* 0x000fea0003800000 */
[----:B------:R-:W-:-:S03]  /*18570*/  UMOV UR4, 0xffffffff ;  /* 0xffffffff00047882 */ /* 0x000fc60000000000 */
[----:B------:R-:W-:Y:S05]  /*18580*/  BRA.DIV UR4, `(.L_x_2477) ;  /* 0x0000006604fc7947 */ /* 0x000fea000b800000 */
[----:B------:R-:W-:-:S13]  /*18590*/  ELECT P6, URZ, PT ;  /* 0x00000000003f782f */ /* 0x000fda00038c0000 */
.L_x_2476:
        /* <DEDUP_REMOVED lines=9> */
.L_x_2627:
[----:B------:R-:W-:Y:S05]  /*18630*/  BSYNC B1 ;  /* 0x0000000000017941 */ /* 0x000fea0003800000 */
.L_x_2478:
[----:B------:R-:W-:Y:S04]  /*18640*/  BSSY B1, `(.L_x_2480) ;  /* 0x000008c000017945 */ /* 0x000fe80003800000 */
[----:B------:R-:W-:Y:S05]  /*18650*/  @!P6 BRA `(.L_x_2481) ;  /* 0x000000080028e947 */ /* 0x000fea0003800000 */
[----:B------:R-:W2:Y:S01]  /*18660*/  LDL R7, [R1+0x4] ;  /* 0x0000040001077983 */ /* 0x000ea20000100800 */
[----:B------:R-:W-:Y:S01]  /*18670*/  IMAD R8, R27, 0x8, R22 ;  /* 0x000000081b087824 */ /* 0x000fe200078e0216 */
[----:B------:R-:W3:Y:S01]  /*18680*/  S2R R6, SR_TID.X ;  /* 0x0000000000067919 */ /* 0x000ee20000002100 */
[----:B------:R-:W-:Y:S01]  /*18690*/  BSSY B2, `(.L_x_2482) ;  /* 0x0000006000027945 */ /* 0x000fe20003800000 */
[----:B---3--:R-:W-:-:S04]  /*186a0*/  LOP3.LUT R6, R6, 0x7f, RZ, 0xc0, !PT ;  /* 0x0000007f06067812 */ /* 0x008fc800078ec0ff */
[----:B------:R-:W-:Y:S02]  /*186b0*/  ISETP.NE.AND P1, PT, R6, RZ, PT ;  /* 0x000000ff0600720c */ /* 0x000fe40003f25270 */
[----:B--2---:R-:W-:-:S04]  /*186c0*/  SHF.L.U32 R10, R7, 0x1f, RZ ;  /* 0x0000001f070a7819 */ /* 0x004fc800000006ff */
[----:B------:R-:W2:Y:S02]  /*186d0*/  SYNCS.PHASECHK.TRANS64.TRYWAIT P0, [R8+URZ+0x2d8a0], R10 ;  /* 0x02d8a00a080075a7 */ /* 0x000ea4000800017f */
[----:B--2---:R-:W-:Y:S05]  /*186e0*/  @!P0 BRA `(.L_x_2483) ;  /* 0x0000006400d88947 */ /* 0x004fea0003800000 */
.L_x_2628:
[----:B------:R-:W-:Y:S05]  /*186f0*/  BSYNC B2 ;  /* 0x0000000000027941 */ /* 0x000fea0003800000 */
.L_x_2482:
[----:B------:R-:W-:Y:S04]  /*18700*/  BSSY B2, `(.L_x_2484) ;  /* 0x0000009000027945 */ /* 0x000fe80003800000 */
[----:B------:R-:W-:Y:S05]  /*18710*/  @P1 BRA `(.L_x_2485) ;  /* 0x00000000001c1947 */ /* 0x000fea0003800000 */
[----:B0-----:R-:W0:Y:S02]  /*18720*/  S2R R5, SR_TID.X ;  /* 0x0000000000057919 */ /* 0x001e240000002100 */
[----:B0-----:R-:W-:Y:S01]  /*18730*/  LOP3.LUT R6, R5, 0x1f, RZ, 0xc0, !PT ;  /* 0x0000001f05067812 */ /* 0x001fe200078ec0ff */
[----:B------:R-:W-:-:S03]  /*18740*/  IMAD.MOV.U32 R5, RZ, RZ, 0x6000 ;  /* 0x00006000ff057424 */ /* 0x000fc600078e00ff */
[----:B------:R-:W-:Y:S01]  /*18750*/  ISETP.NE.AND P0, PT, R6, RZ, PT ;  /* 0x000000ff0600720c */ /* 0x000fe20003f05270 */
[----:B------:R3:W-:-:S12]  /*18760*/  SYNCS.ARRIVE.TRANS64 RZ, [R8+URZ+0x2d890], R5 ;  /* 0x02d8900508ff79a7 */ /* 0x0007d8000800003f */
[----:B---3--:R-:W-:Y:S05]  /*18770*/  @!P0 BRA `(.L_x_2485) ;  /* 0x0000000000048947 */ /* 0x008fea0003800000 */
[----:B------:R-:W-:Y:S01]  /*18780*/  BPT.TRAP 0x1 ;  /* 0x000000040000795c */ /* 0x000fe20000300000 */
.L_x_2485:
[----:B------:R-:W-:Y:S05]  /*18790*/  BSYNC B2 ;  /* 0x0000000000027941 */ /* 0x000fea0003800000 */
.L_x_2484:
[----:B------:R-:W-:Y:S01]  /*187a0*/  MOV R14, RZ ;  /* 0x000000ff000e7202 */ /* 0x000fe20000000f00 */
[----:B------:R-:W-:Y:S01]  /*187b0*/  IMAD R6, R4, 0x80, R0 ;  /* 0x0000008004067824 */ /* 0x000fe200078e0200 */
[----:B------:R-:W-:Y:S01]  /*187c0*/  UIADD3 UR4, UP0, UR42, 0x570, URZ ;  /* 0x000005702a047890 */ /* 0x000fe2000ff1e03f */
[----:B------:R-:W-:Y:S01]  /*187d0*/  IMAD R7, R27, 0x6000, R22 ;  /* 0x000060001b077824 */ /* 0x000fe200078e0216 */
[----:B------:R-:W-:Y:S01]  /*187e0*/  R2UR UR10, R14 ;  /* 0x000000000e0a72ca */ /* 0x000fe200000e0000 */
[----:B------:R-:W-:Y:S01]  /*187f0*/  VIADD R6, R6, 0xffffff80 ;  /* 0xffffff8006067836 */ /* 0x000fe20000000000 */
[----:B------:R-:W-:Y:S01]  /*18800*/  PLOP3.LUT P0, PT, PT, PT, PT, 0x80, 0x0 ;  /* 0x000000000000781c */ /* 0x000fe20003f0f070 */
[----:B0-----:R-:W-:Y:S01]  /*18810*/  VIADD R5, R8, 0x2d890 ;  /* 0x0002d89008057836 */ /* 0x001fe20000000000 */
[----:B------:R-:W-:Y:S01]  /*18820*/  UIADD3.X UR5, URZ, UR43, URZ, UP0, !UPT ;  /* 0x0000002b3f057290 */ /* 0x000fe200087fe43f */
[----:B-1----:R-:W-:Y:S01]  /*18830*/  VIADD R9, R7, 0x15400 ;  /* 0x0001540007097836 */ /* 0x002fe20000000000 */
[----:B------:R-:W-:Y:S01]  /*18840*/  UMOV UR6, 0x0 ;  /* 0x0000000000067882 */ /* 0x000fe20000000000 */
[----:B------:R-:W-:-:S09]  /*18850*/  UMOV UR7, 0x12f00000 ;  /* 0x12f0000000077882 */ /* 0x000fd20000000000 */
.L_x_2486:
        /* <DEDUP_REMOVED lines=16> */
.L_x_2487:
        /* <DEDUP_REMOVED lines=16> */
.L_x_2488:
        /* <DEDUP_REMOVED lines=13> */
.L_x_2629:
[----:B------:R-:W-:Y:S05]  /*18b30*/  BSYNC B2 ;  /* 0x0000000000027941 */ /* 0x000fea0003800000 */
.L_x_2489:
[----:B------:R-:W-:Y:S01]  /*18b40*/  BSSY B2, `(.L_x_2491) ;  /* 0x000000b000027945 */ /* 0x000fe20003800000 */
[----:B0-2---:R-:W-:Y:S01]  /*18b50*/  IMAD.MOV.U32 R10, RZ, RZ, 0x0 ;  /* 0x00000000ff0a7424 */ /* 0x005fe200078e00ff */
[----:B------:R-:W-:Y:S02]  /*18b60*/  MOV R11, 0x12f00000 ;  /* 0x12f00000000b7802 */ /* 0x000fe40000000f00 */
        /* <DEDUP_REMOVED lines=8> */
.L_x_2492:
[----:B------:R-:W-:Y:S05]  /*18bf0*/  BSYNC B2 ;  /* 0x0000000000027941 */ /* 0x000fea0003800000 */
.L_x_2491:
[----:B------:R-:W-:Y:S01]  /*18c00*/  R2UR UR10, R14 ;  /* 0x000000000e0a72ca */ /* 0x000fe200000e0000 */
[----:B------:R-:W-:Y:S01]  /*18c10*/  UIADD3 UR4, UP0, UR42, 0x670, URZ ;  /* 0x000006702a047890 */ /* 0x000fe2000ff1e03f */
[----:B------:R-:W-:Y:S01]  /*18c20*/  R2UR UR6, R10 ;  /* 0x000000000a0672ca */ /* 0x000fe200000e0000 */
[----:B------:R-:W-:Y:S01]  /*18c30*/  VIADD R8, R8, 0x2d8b0 ;  /* 0x0002d8b008087836 */ /* 0x000fe20000000000 */
[----:B------:R-:W-:Y:S01]  /*18c40*/  R2UR UR7, R11 ;  /* 0x000000000b0772ca */ /* 0x000fe200000e0000 */
[----:B------:R-:W-:Y:S01]  /*18c50*/  VIADD R5, R7, 0x400 ;  /* 0x0000040007057836 */ /* 0x000fe20000000000 */
[----:B------:R-:W-:Y:S01]  /*18c60*/  PLOP3.LUT P0, PT, PT, PT, PT, 0x80, 0x0 ;  /* 0x000000000000781c */ /* 0x000fe20003f0f070 */
[----:B------:R-:W-:-:S12]  /*18c70*/  UIADD3.X UR5, URZ, UR43, URZ, UP0, !UPT ;  /* 0x0000002b3f057290 */ /* 0x000fd800087fe43f */
.L_x_2493:
        /* <DEDUP_REMOVED lines=15> */
.L_x_2494:
        /* <DEDUP_REMOVED lines=15> */
.L_x_2495:
        /* <DEDUP_REMOVED lines=9> */
[----:B--2---:R-:W-:Y:S05]  /*18ef0*/  @P0 BRA.U.ANY `(.L_x_2495) ;  /* 0xfffffffd00d80947 */ /* 0x004fea000393ffff */
.L_x_2481:
[----:B------:R-:W-:Y:S05]  /*18f00*/  BSYNC B1 ;  /* 0x0000000000017941 */ /* 0x000fea0003800000 */
.L_x_2480:
[----:B0-----:R-:W2:Y:S01]  /*18f10*/  LDL.LU R5, [R1+0x4] ;  /* 0x0000040001057983 */ /* 0x001ea20000300800 */
[----:B------:R-:W-:Y:S01]  /*18f20*/  VIADD R27, R27, 0x1 ;  /* 0x000000011b1b7836 */ /* 0x000fe20000000000 */
[----:B------:R-:W-:Y:S01]  /*18f30*/  PLOP3.LUT P0, PT, PT, PT, PT, 0x8, 0x0 ;  /* 0x000000000000781c */ /* 0x000fe20003f0e170 */
[----:B-1----:R-:W-:-:S03]  /*18f40*/  VIADD R9, R4, 0xfffffffe ;  /* 0xfffffffe04097836 */ /* 0x002fc60000000000 */
[----:B------:R-:W-:Y:S02]  /*18f50*/  ISETP.NE.AND P1, PT, R27, 0x2, PT ;  /* 0x000000021b00780c */ /* 0x000fe40003f25270 */
[----:B------:R-:W-:Y:S02]  /*18f60*/  ISETP.GE.AND P2, PT, R9, R3, PT ;  /* 0x000000030900720c */ /* 0x000fe40003f46270 */
[----:B------:R-:W-:Y:S02]  /*18f70*/  SEL R4, RZ, 0x1, P1 ;  /* 0x00000001ff047807 */ /* 0x000fe40000800000 */
[----:B------:R-:W-:Y:S02]  /*18f80*/  SEL R27, R27, RZ, P1 ;  /* 0x000000ff1b1b7207 */ /* 0x000fe40000800000 */
[----:B--2---:R-:W-:-:S05]  /*18f90*/  LOP3.LUT R5, R5, R4, RZ, 0x3c, !PT ;  /* 0x0000000405057212 */ /* 0x004fca00078e3cff */
[----:B------:R0:W-:Y:S02]  /*18fa0*/  STL [R1+0x4], R5 ;  /* 0x0000040501007387 */ /* 0x0001e40000100800 */
[----:B------:R-:W-:Y:S05]  /*18fb0*/  @!P2 BRA `(.L_x_2474) ;  /* 0x00000008005ca947 */ /* 0x000fea0003800000 */
.L_x_2512:
[----:B------:R-:W-:Y:S05]  /*18fc0*/  YIELD ;  /* 0x0000000000007946 */ /* 0x000fea0003800000 */
[----:B------:R-:W-:Y:S04]  /*18fd0*/  BSSY B1, `(.L_x_2496) ;  /* 0x000008b000017945 */ /* 0x000fe80003800000 */
[----:B--2---:R-:W-:Y:S05]  /*18fe0*/  @!P6 BRA `(.L_x_2497) ;  /* 0x000000080024e947 */ /* 0x004fea0003800000 */
        /* <DEDUP_REMOVED lines=9> */
.L_x_2630:
[----:B------:R-:W-:Y:S05]  /*19080*/  BSYNC B2 ;  /* 0x0000000000027941 */ /* 0x000fea0003800000 */
.L_x_2498:
        /* <DEDUP_REMOVED lines=9> */
.L_x_2501:
[----:B------:R-:W-:Y:S05]  /*19120*/  BSYNC B2 ;  /* 0x0000000000027941 */ /* 0x000fea0003800000 */
.L_x_2500:
        /* <DEDUP_REMOVED lines=11> */
.L_x_2502:
        /* <DEDUP_REMOVED lines=16> */
.L_x_2503:
        /* <DEDUP_REMOVED lines=16> */
.L_x_2504:
        /* <DEDUP_REMOVED lines=13> */
.L_x_2631:
[----:B------:R-:W-:Y:S05]  /*194b0*/  BSYNC B2 ;  /* 0x0000000000027941 */ /* 0x000fea0003800000 */
.L_x_2505:
[----:B------:R-:W-:Y:S01]  /*194c0*/  BSSY B2, `(.L_x_2507) ;  /* 0x000000b000027945 */ /* 0x000fe20003800000 */
[----:B------:R-:W-:Y:S02]  /*194d0*/  IMAD.MOV.U32 R10, RZ, RZ, 0x0 ;  /* 0x00000000ff0a7424 */ /* 0x000fe400078e00ff */
[----:B------:R-:W-:Y:S01]  /*194e0*/  IMAD.MOV.U32 R11, RZ, RZ, 0x12f00000 ;  /* 0x12f00000ff0b7424 */ /* 0x000fe200078e00ff */
[----:B------:R-:W-:Y:S06]  /*194f0*/  @P2 BRA `(.L_x_2508) ;  /* 0x00000000001c2947 */ /* 0x000fec0003800000 */
[----:B------:R-:W2:Y:S02]  /*19500*/  S2R R4, SR_TID.X ;  /* 0x0000000000047919 */ /* 0x000ea40000002100 */
[----:B--2---:R-:W-:Y:S02]  /*19510*/  LOP3.LUT R15, R4, 0x1f, RZ, 0xc0, !PT ;  /* 0x0000001f040f7812 */ /* 0x004fe400078ec0ff */
[----:B------:R-:W-:Y:S02]  /*19520*/  MOV R4, 0x6000 ;  /* 0x0000600000047802 */ /* 0x000fe40000000f00 */
[----:B------:R-:W-:Y:S02]  /*19530*/  ISETP.NE.AND P1, PT, R15, RZ, PT ;  /* 0x000000ff0f00720c */ /* 0x000fe40003f25270 */
[----:B------:R2:W-:Y:S11]  /*19540*/  SYNCS.ARRIVE.TRANS64 RZ, [R8+URZ+0x2d8b0], R4 ;  /* 0x02d8b00408ff79a7 */ /* 0x0005f6000800003f */
[----:B--2---:R-:W-:Y:S05]  /*19550*/  @!P1 BRA `(.L_x_2508) ;  /* 0x0000000000049947 */ /* 0x004fea0003800000 */
[----:B------:R-:W-:Y:S01]  /*19560*/  BPT.TRAP 0x1 ;  /* 0x000000040000795c */ /* 0x000fe20000300000 */
.L_x_2508:
[----:B------:R-:W-:Y:S05]  /*19570*/  BSYNC B2 ;  /* 0x0000000000027941 */ /* 0x000fea0003800000 */
.L_x_2507:
        /* <DEDUP_REMOVED lines=8> */
.L_x_2509:
        /* <DEDUP_REMOVED lines=15> */
.L_x_2510:
        /* <DEDUP_REMOVED lines=15> */
.L_x_2511:
        /* <DEDUP_REMOVED lines=10> */
.L_x_2497:
[----:B------:R-:W-:Y:S05]  /*19880*/  BSYNC B1 ;  /* 0x0000000000017941 */ /* 0x000fea0003800000 */
.L_x_2496:
[----:B------:R-:W2:Y:S01]  /*19890*/  LDL.LU R7, [R1+0x4] ;  /* 0x0000040001077983 */ /* 0x000ea20000300800 */
[----:B------:R-:W-:Y:S02]  /*198a0*/  IADD3 R27, R27, 0x1, RZ ;  /* 0x000000011b1b7810 */ /* 0x000fe40007ffe0ff */
[C---:B------:R-:W-:Y:S01]  /*198b0*/  ISETP.GT.AND P2, PT, R9.reuse, R3, PT ;  /* 0x000000030900720c */ /* 0x040fe20003f44270 */
[----:B------:R-:W-:Y:S01]  /*198c0*/  VIADD R9, R9, 0xffffffff ;  /* 0xffffffff09097836 */ /* 0x000fe20000000000 */
[----:B------:R-:W-:-:S04]  /*198d0*/  ISETP.NE.AND P1, PT, R27, 0x2, PT ;  /* 0x000000021b00780c */ /* 0x000fc80003f25270 */
[----:B------:R-:W-:Y:S02]  /*198e0*/  SEL R4, RZ, 0x1, P1 ;  /* 0x00000001ff047807 */ /* 0x000fe40000800000 */
[----:B------:R-:W-:Y:S02]  /*198f0*/  SEL R27, R27, RZ, P1 ;  /* 0x000000ff1b1b7207 */ /* 0x000fe40000800000 */
[----:B--2---:R-:W-:-:S05]  /*19900*/  LOP3.LUT R7, R7, R4, RZ, 0x3c, !PT ;  /* 0x0000000407077212 */ /* 0x004fca00078e3cff */
[----:B------:R2:W-:Y:S01]  /*19910*/  STL [R1+0x4], R7 ;  /* 0x0000040701007387 */ /* 0x0005e20000100800 */
[----:B------:R-:W-:Y:S05]  /*19920*/  @P2 BRA `(.L_x_2512) ;  /* 0xfffffff400a42947 */ /* 0x000fea000383ffff */
.L_x_2474:
[----:B------:R-:W-:Y:S05]  /*19930*/  BSYNC B0 ;  /* 0x0000000000007941 */ /* 0x000fea0003800000 */
.L_x_2473:
[----:B------:R-:W3:Y:S01]  /*19940*/  LDC R0, c[0x0][0x448] ;  /* 0x00011200ff007b82 */ /* 0x000ee20000000800 */
[----:B------:R-:W-:Y:S01]  /*19950*/  IMAD.MOV.U32 R2, RZ, RZ, 0xc0 ;  /* 0x000000c0ff027424 */ /* 0x000fe200078e00ff */
[----:B------:R-:W-:Y:S05]  /*19960*/  @!P0 WARPSYNC.ALL ;  /* 0x0000000000008948 */ /* 0x000fea0003800000 */
[----:B------:R-:W-:Y:S01]  /*19970*/  IMAD R2, R17, R2, 0xbf ;  /* 0x000000bf11027424 */ /* 0x000fe200078e0202 */
[----:B------:R-:W-:Y:S01]  /*19980*/  BSSY B7, `(.L_x_2513) ;  /* 0x000035b000077945 */ /* 0x000fe20003800000 */
[----:B------:R-:W-:Y:S01]  /*19990*/  @!P0 BAR.SYNC.DEFER_BLOCKING 0xc, 0x200 ;  /* 0x0308000000008b1d */ /* 0x000fe20000010000 */
[----:B---3--:R-:W-:-:S13]  /*199a0*/  ISETP.NE.AND P1, PT, R0, 0x1, PT ;  /* 0x000000010000780c */ /* 0x008fda0003f25270 */
[----:B------:R-:W3:Y:S08]  /*199b0*/  @P1 LDC R0, c[0x0][0x44c] ;  /* 0x00011300ff001b82 */ /* 0x000ef00000000800 */
[----:B------:R-:W4:Y:S01]  /*199c0*/  @P1 LDC R3, c[0x0][0x450] ;  /* 0x00011400ff031b82 */ /* 0x000f220000000800 */
[----:B---3--:R-:W-:-:S05]  /*199d0*/  @P1 IMAD.HI.U32 R0, R2, R0, RZ ;  /* 0x0000000002001227 */ /* 0x008fca00078e00ff */
[----:B----4-:R-:W-:-:S05]  /*199e0*/  @P1 SHF.R.U32.HI R2, RZ, R3, R0 ;  /* 0x00000003ff021219 */ /* 0x010fca0000011600 */
[----:B------:R-:W-:-:S05]  /*199f0*/  IMAD.IADD R2, R20, 0x1, R2 ;  /* 0x0000000114027824 */ /* 0x000fca00078e0202 */
[----:B------:R-:W-:-:S04]  /*19a00*/  SHF.R.S32.HI R0, RZ, 0x1f, R2 ;  /* 0x0000001fff007819 */ /* 0x000fc80000011402 */
[----:B------:R-:W-:-:S04]  /*19a10*/  LEA.HI R0, R0, R2, RZ, 0x7 ;  /* 0x0000000200007211 */ /* 0x000fc800078f38ff */
[----:B------:R-:W-:-:S04]  /*19a20*/  SHF.R.S32.HI R0, RZ, 0x7, R0 ;  /* 0x00000007ff007819 */ /* 0x000fc80000011400 */
[----:B------:R-:W-:-:S04]  /*19a30*/  VIMNMX R4, R21, R0, PT ;  /* 0x0000000015047248 */ /* 0x000fc80003fe0100 */
[----:B------:R-:W-:Y:S01]  /*19a40*/  ISETP.GT.AND P0, PT, R4, RZ, PT ;  /* 0x000000ff0400720c */ /* 0x000fe20003f04270 */
[----:B------:R3:W-:-:S12]  /*19a50*/  STL [R1+0x34], R4 ;  /* 0x0000340401007387 */ /* 0x0007d80000100800 */
[----:B---3--:R-:W-:Y:S05]  /*19a60*/  @P0 BRA `(.L_x_2514) ;  /* 0x0000000000440947 */ /* 0x008fea0003800000 */
[----:B------:R-:W3:Y:S02]  /*19a70*/  S2R R4, SR_TID.X ;  /* 0x0000000000047919 */ /* 0x000ee40000002100 */
[----:B---3--:R-:W-:-:S04]  /*19a80*/  LOP3.LUT R4, R4, 0x7f, RZ, 0xc0, !PT ;  /* 0x0000007f04047812 */ /* 0x008fc800078ec0ff */
[----:B------:R-:W-:-:S13]  /*19a90*/  ISETP.NE.AND P0, PT, R4, RZ, PT ;  /* 0x000000ff0400720c */ /* 0x000fda0003f05270 */
[----:B------:R-:W-:Y:S05]  /*19aa0*/  @P0 BRA `(.L_x_2515) ;  /* 0x0000003400200947 */ /* 0x000fea0003800000 */
[----:B0-----:R-:W0:Y:S01]  /*19ab0*/  S2R R5, SR_LANEID ;  /* 0x0000000000057919 */ /* 0x001e220000000000 */
[----:B------:R-:W-:Y:S01]  /*19ac0*/  VOTEU.ANY UR4, UPT, PT ;  /* 0x0000000000047886 */ /* 0x000fe200038e0100 */
[----:B------:R-:W3:Y:S01]  /*19ad0*/  LDC.64 R2, c[0x0][0xc60] ;  /* 0x00031800ff027b82 */ /* 0x000ee20000000a00 */
[----:B------:R-:W0:Y:S02]  /*19ae0*/  FLO.U32 R0, UR4 ;  /* 0x0000000400007d00 */ /* 0x000e2400080e0000 */
[----:B0-----:R-:W-:-:S06]  /*19af0*/  ISETP.EQ.U32.AND P0, PT, R0, R5, PT ;  /* 0x000000050000720c */ /* 0x001fcc0003f02070 */
[----:B------:R-:W3:Y:S07]  /*19b00*/  POPC R5, UR4 ;  /* 0x0000000400057d09 */ /* 0x000eee0008000000 */
[----:B---3--:R-:W3:Y:S01]  /*19b10*/  @P0 ATOMG.E.ADD.STRONG.GPU PT, R3, desc[UR38][R2.64], R5 ;  /* 0x00000005020309a8 */ /* 0x008ee200081ee1e6 */
[----:B------:R-:W0:Y:S02]  /*19b20*/  S2R R4, SR_LTMASK ;  /* 0x0000000000047919 */ /* 0x000e240000003900 */
[----:B0-----:R-:W-:-:S04]  /*19b30*/  LOP3.LUT R4, R4, UR4, RZ, 0xc0, !PT ;  /* 0x0000000404047c12 */ /* 0x001fc8000f8ec0ff */
[----:B--2---:R-:W0:Y:S01]  /*19b40*/  POPC R7, R4 ;  /* 0x0000000400077309 */ /* 0x004e220000000000 */
[----:B---3--:R-:W0:Y:S02]  /*19b50*/  SHFL.IDX PT, R0, R3, R0, 0x1f ;  /* 0x00001f0003007589 */ /* 0x008e2400000e0000 */
[----:B0-----:R-:W-:Y:S01]  /*19b60*/  IADD3 R16, R0, UR37, R7 ;  /* 0x0000002500107c10 */ /* 0x001fe2000fffe007 */
[----:B------:R-:W-:Y:S06]  /*19b70*/  BRA `(.L_x_2515) ;  /* 0x0000003000ec7947 */ /* 0x000fec0003800000 */
.L_x_2514:
        /* <DEDUP_REMOVED lines=8> */
[----:B------:R-:W-:Y:S01]  /*19c00*/  MOV R4, UR6 ;  /* 0x0000000600047c02 */ /* 0x000fe20008000f00 */
[----:B0-----:R-:W-:Y:S01]  /*19c10*/  IMAD.U32 R5, RZ, RZ, UR7 ;  /* 0x00000007ff057e24 */ /* 0x001fe2000f8e00ff */
[----:B------:R-:W0:Y:S01]  /*19c20*/  LDC.64 R2, c[0x4][R2] ;  /* 0x0100000002027b82 */ /* 0x000e220000000a00 */
[----:B------:R-:W-:Y:S01]  /*19c30*/  IMAD.U32 R6, RZ, RZ, UR8 ;  /* 0x00000008ff067e24 */ /* 0x000fe2000f8e00ff */
[----:B------:R-:W-:Y:S01]  /*19c40*/  MOV R11, UR5 ;  /* 0x00000005000b7c02 */ /* 0x000fe20008000f00 */
[----:B--2---:R-:W-:Y:S02]  /*19c50*/  IMAD.U32 R7, RZ, RZ, UR9 ;  /* 0x00000009ff077e24 */ /* 0x004fe4000f8e00ff */
[----:B------:R-:W-:-:S02]  /*19c60*/  IMAD.U32 R10, RZ, RZ, UR4 ;  /* 0x00000004ff0a7e24 */ /* 0x000fc4000f8e00ff */
[----:B------:R-:W-:Y:S02]  /*19c70*/  IMAD.MOV.U32 R8, RZ, RZ, 0x70 ;  /* 0x00000070ff087424 */ /* 0x000fe400078e00ff */
[----:B------:R-:W-:Y:S02]  /*19c80*/  IMAD.MOV.U32 R12, RZ, RZ, 0x1 ;  /* 0x00000001ff0c7424 */ /* 0x000fe400078e00ff */
[----:B------:R-:W-:-:S07]  /*19c90*/  IMAD.MOV.U32 R13, RZ, RZ, RZ ;  /* 0x000000ffff0d7224 */ /* 0x000fce00078e00ff */
[----:B------:R-:W-:-:S07]  /*19ca0*/  LEPC R20, `(.L_x_2517) ;  /* 0x000000001014794e */ /* 0x000fce0000000000 */
[----:B01----:R-:W-:Y:S05]  /*19cb0*/  CALL.ABS.NOINC R2 ;  /* 0x0000000002007343 */ /* 0x003fea0003c00000 */
.L_x_2517:
[----:B------:R-:W-:Y:S05]  /*19cc0*/  BSYNC B6 ;  /* 0x0000000000067941 */ /* 0x000fea0003800000 */
.L_x_2516:
        /* <DEDUP_REMOVED lines=8> */
[----:B------:R3:W4:Y:S01]  /*19d50*/  LDC.64 R2, c[0x4][R26] ;  /* 0x010000001a027b82 */ /* 0x0007220000000a00 */
[----:B------:R-:W-:Y:S01]  /*19d60*/  MOV R4, UR6 ;  /* 0x0000000600047c02 */ /* 0x000fe20008000f00 */
[----:B0-----:R-:W-:Y:S01]  /*19d70*/  IMAD.U32 R5, RZ, RZ, UR7 ;  /* 0x00000007ff057e24 */ /* 0x001fe2000f8e00ff */
[----:B------:R-:W-:Y:S01]  /*19d80*/  MOV R11, UR5 ;  /* 0x00000005000b7c02 */ /* 0x000fe20008000f00 */
[----:B------:R-:W-:Y:S02]  /*19d90*/  IMAD.U32 R6, RZ, RZ, UR8 ;  /* 0x00000008ff067e24 */ /* 0x000fe4000f8e00ff */
[----:B--2---:R-:W-:-:S02]  /*19da0*/  IMAD.U32 R7, RZ, RZ, UR9 ;  /* 0x00000009ff077e24 */ /* 0x004fc4000f8e00ff */
[----:B------:R-:W-:Y:S02]  /*19db0*/  IMAD.U32 R10, RZ, RZ, UR4 ;  /* 0x00000004ff0a7e24 */ /* 0x000fe4000f8e00ff */
[----:B------:R-:W-:Y:S02]  /*19dc0*/  IMAD.MOV.U32 R8, RZ, RZ, 0x70 ;  /* 0x00000070ff087424 */ /* 0x000fe400078e00ff */
[----:B------:R-:W-:Y:S02]  /*19dd0*/  IMAD.MOV.U32 R12, RZ, RZ, 0x1 ;  /* 0x00000001ff0c7424 */ /* 0x000fe400078e00ff */
[----:B---3--:R-:W-:-:S07]  /*19de0*/  IMAD.MOV.U32 R13, RZ, RZ, RZ ;  /* 0x000000ffff0d7224 */ /* 0x008fce00078e00ff */
[----:B------:R-:W-:-:S07]  /*19df0*/  LEPC R20, `(.L_x_2520) ;  /* 0x000000001014794e */ /* 0x000fce0000000000 */
[----:B-1--4-:R-:W-:Y:S05]  /*19e00*/  CALL.ABS.NOINC R2 ;  /* 0x0000000002007343 */ /* 0x012fea0003c00000 */
.L_x_2520:
[----:B------:R0:W1:Y:S01]  /*19e10*/  LDC.64 R2, c[0x4][R26] ;  /* 0x010000001a027b82 */ /* 0x0000620000000a00 */
[----:B------:R-:W-:Y:S01]  /*19e20*/  ULDC.64 UR4, c[0x4][0x88] ;  /* 0x0100220000047ab9 */ /* 0x000fe20000000a00 */
[----:B------:R-:W-:Y:S01]  /*19e30*/  ULDC.64 UR6, c[0x4][0x90] ;  /* 0x0100240000067ab9 */ /* 0x000fe20000000a00 */
[----:B------:R-:W-:Y:S01]  /*19e40*/  ULDC.64 UR8, c[0x4][0x18] ;  /* 0x0100060000087ab9 */ /* 0x000fe20000000a00 */
        /* <DEDUP_REMOVED lines=11> */
.L_x_2519:
[----:B------:R-:W-:Y:S05]  /*19f00*/  BSYNC B6 ;  /* 0x0000000000067941 */ /* 0x000fea0003800000 */
.L_x_2518:
[----:B------:R3:W4:Y:S01]  /*19f10*/  LDL R20, [R1+0x10] ;  /* 0x0000100001147983 */ /* 0x0007220000100800 */
[----:B------:R-:W-:Y:S01]  /*19f20*/  ULDC.64 UR4, c[0x0][0x9f8] ;  /* 0x00027e0000047ab9 */ /* 0x000fe20000000a00 */
[----:B--2---:R-:W2:Y:S01]  /*19f30*/  LDC R7, c[0x0][0x430] ;  /* 0x00010c00ff077b82 */ /* 0x004ea20000000800 */
[----:B------:R-:W-:Y:S01]  /*19f40*/  ISETP.NE.U32.AND P0, PT, RZ, UR4, PT ;  /* 0x00000004ff007c0c */ /* 0x000fe2000bf05070 */
[----:B------:R-:W3:Y:S03]  /*19f50*/  LDL R26, [R1+0x34] ;  /* 0x00003400011a7983 */ /* 0x000ee60000100800 */
[----:B------:R-:W-:Y:S01]  /*19f60*/  ISETP.NE.AND.EX P0, PT, RZ, UR5, PT, P0 ;  /* 0x00000005ff007c0c */ /* 0x000fe2000bf05300 */
[----:B------:R-:W3:Y:S04]  /*19f70*/  LDL R6, [R1+0x24] ;  /* 0x0000240001067983 */ /* 0x000ee80000100800 */
[----:B------:R-:W3:Y:S04]  /*19f80*/  LDL R21, [R1+0x28] ;  /* 0x0000280001157983 */ /* 0x000ee80000100800 */
[----:B------:R-:W3:Y:S04]  /*19f90*/  LDL.LU R11, [R1] ;  /* 0x00000000010b7983 */ /* 0x000ee80000300800 */
[----:B------:R-:W-:Y:S01]  /*19fa0*/  @P0 IADD3 R2, P1, R23, UR4, RZ ;  /* 0x0000000417020c10 */ /* 0x000fe2000ff3e0ff */
[----:B------:R-:W0:Y:S01]  /*19fb0*/  S2R R4, SR_TID.X ;  /* 0x0000000000047919 */ /* 0x000e220000002100 */
[----:B------:R-:W-:-:S02]  /*19fc0*/  ULDC UR4, c[0x0][0x2f4] ;  /* 0x0000bd0000047ab9 */ /* 0x000fc40000000800 */
[----:B------:R-:W-:Y:S01]  /*19fd0*/  @P0 IADD3.X R3, R24, UR5, RZ, P1, !PT ;  /* 0x0000000518030c10 */ /* 0x000fe20008ffe4ff */
[----:B------:R-:W1:Y:S04]  /*19fe0*/  S2R R0, SR_TID.X ;  /* 0x0000000000007919 */ /* 0x000e680000002100 */
[----:B----4-:R-:W4:Y:S01]  /*19ff0*/  @P0 LDG.E R20, desc[UR38][R2.64] ;  /* 0x0000002602140981 */ /* 0x010f22000c1e1900 */
[----:B--2---:R-:W-:Y:S01]  /*1a000*/  ISETP.NE.AND P1, PT, R7, 0x1, PT ;  /* 0x000000010700780c */ /* 0x004fe20003f25270 */
[----:B0-----:R-:W-:Y:S01]  /*1a010*/  IMAD.SHL.U32 R5, R4, 0x20, RZ ;  /* 0x0000002004057824 */ /* 0x001fe200078e00ff */
[----:B-1----:R-:W-:Y:S01]  /*1a020*/  LOP3.LUT R0, R0, 0x7f, RZ, 0xc0, !PT ;  /* 0x0000007f00007812 */ /* 0x002fe200078ec0ff */
[----:B---3--:R-:W-:-:S03]  /*1a030*/  VIADD R26, R26, 0xffffffff ;  /* 0xffffffff1a1a7836 */ /* 0x008fc60000000000 */
[----:B------:R-:W-:Y:S02]  /*1a040*/  SHF.R.U32.HI R0, RZ, 0x2, R0 ;  /* 0x00000002ff007819 */ /* 0x000fe40000011600 */
[----:B------:R-:W-:Y:S02]  /*1a050*/  LOP3.LUT R5, R5, 0x60, RZ, 0xc0, !PT ;  /* 0x0000006005057812 */ /* 0x000fe400078ec0ff */
[----:B------:R-:W-:-:S03]  /*1a060*/  SHF.L.U32 R10, R26, 0x7, RZ ;  /* 0x000000071a0a7819 */ /* 0x000fc600000006ff */
[----:B------:R-:W0:Y:S01]  /*1a070*/  @P1 LDC R4, c[0x0][0x434] ;  /* 0x00010d00ff041b82 */ /* 0x000e220000000800 */
[----:B------:R-:W-:-:S07]  /*1a080*/  LOP3.LUT R0, R10, R0, R5, 0xfe, !PT ;  /* 0x000000000a007212 */ /* 0x000fce00078efe05 */
[----:B------:R-:W1:Y:S01]  /*1a090*/  @P1 LDC R5, c[0x0][0x438] ;  /* 0x00010e00ff051b82 */ /* 0x000e620000000800 */
[----:B------:R-:W2:Y:S01]  /*1a0a0*/  S2R R12, SR_TID.X ;  /* 0x00000000000c7919 */ /* 0x000ea20000002100 */
[----:B------:R-:W-:Y:S01]  /*1a0b0*/  LOP3.LUT R11, R11, 0xfffffff7, RZ, 0xc0, !PT ;  /* 0xfffffff70b0b7812 */ /* 0x000fe200078ec0ff */
[----:B--2---:R-:W-:-:S05]  /*1a0c0*/  IMAD.SHL.U32 R12, R12, 0x8, RZ ;  /* 0x000000080c0c7824 */ /* 0x004fca00078e00ff */
[----:B------:R-:W-:-:S04]  /*1a0d0*/  LOP3.LUT R12, R12, 0x18, RZ, 0xc0, !PT ;  /* 0x000000180c0c7812 */ /* 0x000fc800078ec0ff */
[----:B------:R-:W-:Y:S01]  /*1a0e0*/  LOP3.LUT R13, R12, 0x20, RZ, 0xfc, !PT ;  /* 0x000000200c0d7812 */ /* 0x000fe200078efcff */
[----:B------:R-:W-:Y:S01]  /*1a0f0*/  UMOV UR5, 0xffffffff ;  /* 0xffffffff00057882 */ /* 0x000fe20000000000 */
[----:B----4-:R-:W-:Y:S01]  /*1a100*/  @P0 STL [R1+0x10], R20 ;  /* 0x0000101401000387 */ /* 0x010fe20000100800 */
[C---:B------:R-:W-:Y:S01]  /*1a110*/  ISETP.GE.AND P0, PT, R0.reuse, R6, PT ;  /* 0x000000060000720c */ /* 0x040fe20003f06270 */
[----:B------:R-:W-:-:S04]  /*1a120*/  IMAD.IADD R0, R0, 0x1, R21 ;  /* 0x0000000100007824 */ /* 0x000fc800078e0215 */
[----:B0-----:R-:W-:-:S08]  /*1a130*/  @P1 IMAD.HI.U32 R4, R0, R4, RZ ;  /* 0x0000000400041227 */ /* 0x001fd000078e00ff */
[----:B------:R-:W0:Y:S01]  /*1a140*/  @!P0 LDC.64 R2, c[0x0][0x428] ;  /* 0x00010a00ff028b82 */ /* 0x000e220000000a00 */
[----:B------:R-:W-:Y:S01]  /*1a150*/  IMAD.MOV.U32 R6, RZ, RZ, R0 ;  /* 0x000000ffff067224 */ /* 0x000fe200078e0000 */
        /* <DEDUP_REMOVED lines=9> */
[----:B------:R-:W-:Y:S01]  /*1a1f0*/  IMAD.U32 R5, RZ, RZ, UR40 ;  /* 0x00000028ff057e24 */ /* 0x000fe2000f8e00ff */
[----:B------:R0:W-:Y:S01]  /*1a200*/  STL [R1+0x2c], R8 ;  /* 0x00002c0801007387 */ /* 0x0001e20000100800 */
[----:B------:R-:W-:-:S03]  /*1a210*/  @!P0 IMAD.IADD R0, R7, 0x1, R0 ;  /* 0x0000000107008824 */ /* 0x000fc600078e0200 */
[----:B------:R-:W-:Y:S02]  /*1a220*/  ISETP.NE.AND P2, PT, R5, 0x3, PT ;  /* 0x000000030500780c */ /* 0x000fe40003f45270 */
[C---:B0-----:R-:W-:Y:S02]  /*1a230*/  @!P0 LEA R8, P1, R6.reuse, R2, 0x2 ;  /* 0x0000000206088211 */ /* 0x041fe400078210ff */
[----:B------:R-:W-:Y:S02]  /*1a240*/  MOV R2, RZ ;  /* 0x000000ff00027202 */ /* 0x000fe40000000f00 */
        /* <DEDUP_REMOVED lines=12> */
[----:B------:R-:W-:-:S05]  /*1a310*/  @P0 LOP3.LUT R11, R11, 0x1, RZ, 0xfc, !PT ;  /* 0x000000010b0b0812 */ /* 0x000fca00078efcff */
[----:B------:R0:W-:Y:S01]  /*1a320*/  STL [R1], R11 ;  /* 0x0000000b01007387 */ /* 0x0001e20000100800 */
[----:B------:R-:W-:Y:S05]  /*1a330*/  BRA.DIV UR5, `(.L_x_2521) ;  /* 0x0000004e05147947 */ /* 0x000fea000b800000 */
.L_x_2634:
[----:B------:R-:W-:-:S05]  /*1a340*/  SHF.R.S32.HI R5, RZ, 0x1f, R18 ;  /* 0x0000001fff057819 */ /* 0x000fca0000011412 */
[----:B------:R1:W-:Y:S01]  /*1a350*/  STL [R1+0xc], R5 ;  /* 0x00000c0501007387 */ /* 0x0003e20000100800 */
[----:B------:R-:W-:Y:S05]  /*1a360*/  @!P2 BRA `(.L_x_2522) ;  /* 0x000000000004a947 */ /* 0x000fea0003800000 */
[----:B------:R-:W-:Y:S01]  /*1a370*/  BPT.TRAP 0x1 ;  /* 0x000000040000795c */ /* 0x000fe20000300000 */
.L_x_2522:
[----:B------:R-:W-:Y:S01]  /*1a380*/  SHF.R.S32.HI R3, RZ, 0x1f, R4 ;  /* 0x0000001fff037819 */ /* 0x000fe20000011404 */
[----:B------:R-:W-:Y:S01]  /*1a390*/  ULDC.64 UR4, c[0x0][0x328] ;  /* 0x0000ca0000047ab9 */ /* 0x000fe20000000a00 */
[----:B0----5:R-:W-:Y:S01]  /*1a3a0*/  SHF.R.S32.HI R8, RZ, 0x1f, R2 ;  /* 0x0000001fff087819 */ /* 0x021fe20000011402 */
        /* <DEDUP_REMOVED lines=13> */
[----:B------:R-:W-:-:S04]  /*1a480*/  IMAD.WIDE.U32 R6, R18, UR4, R6 ;  /* 0x0000000412067c25 */ /* 0x000fc8000f8e0006 */
[----:B------:R-:W-:Y:S01]  /*1a490*/  IMAD R0, R18, UR5, R0 ;  /* 0x0000000512007c24 */ /* 0x000fe2000f8e0200 */
[----:B------:R-:W-:Y:S02]  /*1a4a0*/  ULDC.64 UR4, c[0x0][0x318] ;  /* 0x0000c60000047ab9 */ /* 0x000fe40000000a00 */
[----:B------:R-:W-:Y:S02]  /*1a4b0*/  LEA R23, P0, R6, UR4, 0x1 ;  /* 0x0000000406177c11 */ /* 0x000fe4000f8008ff */
[----:B------:R-:W-:Y:S01]  /*1a4c0*/  IADD3 R24, R7, R0, RZ ;  /* 0x0000000007187210 */ /* 0x000fe20007ffe0ff */
[----:B------:R-:W-:-:S03]  /*1a4d0*/  IMAD R0, R25, 0x8, R22 ;  /* 0x0000000819007824 */ /* 0x000fc600078e0216 */
[----:B------:R-:W-:-:S06]  /*1a4e0*/  LEA.HI.X R24, R6, UR5, R24, 0x1, P0 ;  /* 0x0000000506187c11 */ /* 0x000fcc00080f0c18 */
[----:B------:R-:W0:Y:S02]  /*1a4f0*/  SYNCS.PHASECHK.TRANS64.TRYWAIT P0, [R0+URZ+0x2d840], R5 ;  /* 0x02d84005000075a7 */ /* 0x000e24000800017f */
[----:B0-----:R-:W-:Y:S05]  /*1a500*/  @!P0 BRA `(.L_x_2524) ;  /* 0x0000004800d48947 */ /* 0x001fea0003800000 */
.L_x_2635:
[----:B------:R-:W-:Y:S05]  /*1a510*/  BSYNC B0 ;  /* 0x0000000000007941 */ /* 0x000fea0003800000 */
.L_x_2523:
[----:B------:R-:W2:Y:S01]  /*1a520*/  LDL R6, [R1] ;  /* 0x0000000001067983 */ /* 0x000ea20000100800 */
[----:B------:R-:W-:-:S03]  /*1a530*/  ULDC.64 UR4, c[0x0][0x300] ;  /* 0x0000c00000047ab9 */ /* 0x000fc60000000a00 */
[----:B------:R-:W3:Y:S04]  /*1a540*/  LDL R7, [R1+0xc] ;  /* 0x00000c0001077983 */ /* 0x000ee80000100800 */
[----:B------:R-:W4:Y:S04]  /*1a550*/  LDL R9, [R1+0x14] ;  /* 0x0000140001097983 */ /* 0x000f280000100800 */
[----:B------:R-:W5:Y:S01]  /*1a560*/  LDL R12, [R1+0x24] ;  /* 0x00002400010c7983 */ /* 0x000f620000100800 */
[----:B------:R-:W-:-:S04]  /*1a570*/  IMAD R3, R3, UR4, RZ ;  /* 0x0000000403037c24 */ /* 0x000fc8000f8e02ff */
[C---:B------:R-:W-:Y:S02]  /*1a580*/  IMAD R3, R4.reuse, UR5, R3 ;  /* 0x0000000504037c24 */ /* 0x040fe4000f8e0203 */
[----:B0-----:R-:W-:Y:S01]  /*1a590*/  IMAD.WIDE.U32 R4, R4, UR4, RZ ;  /* 0x0000000404047c25 */ /* 0x001fe2000f8e00ff */
[----:B------:R-:W-:-:S03]  /*1a5a0*/  ULDC.64 UR4, c[0x0][0x310] ;  /* 0x0000c40000047ab9 */ /* 0x000fc60000000a00 */
[----:B------:R-:W-:Y:S02]  /*1a5b0*/  IMAD.IADD R5, R5, 0x1, R3 ;  /* 0x0000000105057824 */ /* 0x000fe400078e0203 */
[----:B------:R-:W-:Y:S02]  /*1a5c0*/  IMAD R8, R8, UR4, RZ ;  /* 0x0000000408087c24 */ /* 0x000fe4000f8e02ff */
[----:B------:R-:W-:-:S04]  /*1a5d0*/  IMAD.WIDE.U32 R4, R2, UR4, R4 ;  /* 0x0000000402047c25 */ /* 0x000fc8000f8e0004 */
[----:B------:R-:W-:Y:S01]  /*1a5e0*/  IMAD R2, R2, UR5, R8 ;  /* 0x0000000502027c24 */ /* 0x000fe2000f8e0208 */
[----:B------:R-:W-:-:S03]  /*1a5f0*/  ULDC.64 UR4, c[0x0][0x308] ;  /* 0x0000c20000047ab9 */ /* 0x000fc60000000a00 */
[----:B------:R-:W-:Y:S02]  /*1a600*/  IMAD.IADD R3, R5, 0x1, R2 ;  /* 0x0000000105037824 */ /* 0x000fe400078e0202 */
[----:B------:R-:W-:Y:S01]  /*1a610*/  IMAD.MOV.U32 R2, RZ, RZ, R4 ;  /* 0x000000ffff027224 */ /* 0x000fe200078e0004 */
[C---:B--2---:R-:W-:Y:S02]  /*1a620*/  LOP3.LUT P4, RZ, R6.reuse, 0x4, RZ, 0xc0, !PT ;  /* 0x0000000406ff7812 */ /* 0x044fe4000788c0ff */
[C---:B------:R-:W-:Y:S02]  /*1a630*/  LOP3.LUT P3, RZ, R6.reuse, 0x2, RZ, 0xc0, !PT ;  /* 0x0000000206ff7812 */ /* 0x040fe4000786c0ff */
[----:B------:R-:W-:Y:S02]  /*1a640*/  LOP3.LUT P2, RZ, R6, 0x1, RZ, 0xc0, !PT ;  /* 0x0000000106ff7812 */ /* 0x000fe4000784c0ff */
[----:B------:R-:W0:Y:S01]  /*1a650*/  S2R R6, SR_TID.X ;  /* 0x0000000000067919 */ /* 0x000e220000002100 */
[----:B---3--:R-:W-:Y:S01]  /*1a660*/  IMAD R4, R7, UR4, RZ ;  /* 0x0000000407047c24 */ /* 0x008fe2000f8e02ff */
[----:B0-----:R-:W-:-:S04]  /*1a670*/  LOP3.LUT R6, R6, 0x7f, RZ, 0xc0, !PT ;  /* 0x0000007f06067812 */ /* 0x001fc800078ec0ff */
[----:B------:R-:W-:Y:S02]  /*1a680*/  SHF.R.U32.HI R11, RZ, 0x2, R6 ;  /* 0x00000002ff0b7819 */ /* 0x000fe40000011606 */
[----:B------:R-:W0:Y:S01]  /*1a690*/  S2R R6, SR_TID.X ;  /* 0x0000000000067919 */ /* 0x000e220000002100 */
[C---:B------:R-:W-:Y:S02]  /*1a6a0*/  IMAD R7, R18.reuse, UR5, R4 ;  /* 0x0000000512077c24 */ /* 0x040fe4000f8e0204 */
[----:B------:R-:W-:Y:S01]  /*1a6b0*/  IMAD.WIDE.U32 R4, R18, UR4, R2 ;  /* 0x0000000412047c25 */ /* 0x000fe2000f8e0002 */
[----:B------:R-:W-:Y:S01]  /*1a6c0*/  ULDC.64 UR4, c[0x0][0x2e8] ;  /* 0x0000ba0000047ab9 */ /* 0x000fe20000000a00 */
[----:B-----5:R-:W-:Y:S02]  /*1a6d0*/  IADD3 R3, -R11, R12, -R10 ;  /* 0x0000000c0b037210 */ /* 0x020fe40007ffe90a */
[----:B----4-:R-:W-:Y:S01]  /*1a6e0*/  IMAD R8, R25, 0x3000, R9 ;  /* 0x0000300019087824 */ /* 0x010fe200078e0209 */
[----:B------:R-:W-:-:S02]  /*1a6f0*/  IADD3 R7, R5, R7, RZ ;  /* 0x0000000705077210 */ /* 0x000fc40007ffe0ff */
[----:B------:R-:W-:Y:S01]  /*1a700*/  LEA R2, P0, R4, UR4, 0x1 ;  /* 0x0000000404027c11 */ /* 0x000fe2000f8008ff */
[----:B------:R-:W-:-:S03]  /*1a710*/  UMOV UR4, 0xffffffff ;  /* 0xffffffff00047882 */ /* 0x000fc60000000000 */
[----:B------:R-:W-:Y:S02]  /*1a720*/  LEA.HI.X R7, R4, UR5, R7, 0x1, P0 ;  /* 0x0000000504077c11 */ /* 0x000fe400080f0c07 */
[----:B------:R-:W-:Y:S01]  /*1a730*/  ISETP.GE.AND P0, PT, R3, 0x1, PT ;  /* 0x000000010300780c */ /* 0x000fe20003f06270 */
[----:B0-----:R-:W-:-:S05]  /*1a740*/  IMAD.SHL.U32 R9, R6, 0x8, RZ ;  /* 0x0000000806097824 */ /* 0x001fca00078e00ff */
[----:B------:R-:W-:Y:S01]  /*1a750*/  LOP3.LUT R9, R9, 0x18, RZ, 0xc0, !PT ;  /* 0x0000001809097812 */ /* 0x000fe200078ec0ff */
[----:B------:R-:W-:Y:S06]  /*1a760*/  BRA.DIV UR4, `(.L_x_2525) ;  /* 0x0000004a04507947 */ /* 0x000fec000b800000 */
[----:B------:R-:W0:Y:S04]  /*1a770*/  SHFL.IDX PT, R4, R2, RZ, 0x1c1f ;  /* 0x001c1fff02047589 */ /* 0x000e2800000e0000 */
[----:B------:R-:W1:Y:S01]  /*1a780*/  SHFL.IDX PT, R6, R7, RZ, 0x1c1f ;  /* 0x001c1fff07067589 */ /* 0x000e6200000e0000 */
[----:B0-----:R-:W-:-:S05]  /*1a790*/  @P0 LEA R5, P1, R9, R4, 0x1 ;  /* 0x0000000409050211 */ /* 0x001fca00078208ff */
[----:B-1----:R-:W-:Y:S01]  /*1a7a0*/  @P0 IMAD.X R4, RZ, RZ, R6, P1 ;  /* 0x000000ffff040224 */ /* 0x002fe200008e0606 */
[----:B------:R-:W-:Y:S01]  /*1a7b0*/  ISETP.GE.AND P1, PT, R3, 0x21, PT ;  /* 0x000000210300780c */ /* 0x000fe20003f26270 */
[----:B------:R-:W-:-:S03]  /*1a7c0*/  @P0 IMAD R6, R8, 0x2, R22 ;  /* 0x0000000208060824 */ /* 0x000fc600078e0216 */
        /* <DEDUP_REMOVED lines=10> */
[----:B-1----:R-:W-:Y:S01]  /*1a870*/  @P1 IMAD.X R4, RZ, RZ, R6, P0 ;  /* 0x000000ffff041224 */ /* 0x002fe200000e0606 */
[----:B------:R-:W-:-:S04]  /*1a880*/  @P1 LEA R6, R8, R22, 0x1 ;  /* 0x0000001608061211 */ /* 0x000fc800078e08ff */
        /* <DEDUP_REMOVED lines=12> */
[----:B-1----:R-:W-:Y:S02]  /*1a950*/  @P1 IMAD.X R4, RZ, RZ, R6, P0 ;  /* 0x000000ffff041224 */ /* 0x002fe400000e0606 */
[----:B------:R-:W-:-:S03]  /*1a960*/  @P1 IMAD R6, R8, 0x2, R22 ;  /* 0x0000000208061824 */ /* 0x000fc600078e0216 */
[----:B------:R-:W-:-:S04]  /*1a970*/  @P1 LOP3.LUT R5, R5, R4, RZ, 0x3c, !PT ;  /* 0x0000000405051212 */ /* 0x000fc800078e3cff */
[----:B------:R-:W-:-:S04]  /*1a980*/  @P1 LOP3.LUT R4, R5, R4, RZ, 0x3c, !PT ;  /* 0x0000000405041212 */ /* 0x000fc800078e3cff */
[----:B------:R-:W-:-:S05]  /*1a990*/  @P1 LOP3.LUT R5, R5, R4, RZ, 0x3c, !PT ;  /* 0x0000000405051212 */ /* 0x000fca00078e3cff */
[----:B------:R0:W-:Y:S04]  /*1a9a0*/  @P1 LDGSTS.E.BYPASS.LTC128B.128 [R6+0x16400], desc[UR38][R4.64], !P4 ;  /* 0x1640000004061fae */ /* 0x0001e8000e101d66 */
[----:B------:R0:W-:Y:S04]  /*1a9b0*/  @P1 LDGSTS.E.BYPASS.LTC128B.128 [R6+0x18400], desc[UR38][R4.64+0x40], !P3 ;  /* 0x1840004004061fae */ /* 0x0001e8000d901d66 */
[----:B--23--:R0:W-:Y:S02]  /*1a9c0*/  @P1 LDGSTS.E.BYPASS.LTC128B.128 [R6+0x1a400], desc[UR38][R4.64+0x80], !P2 ;  /* 0x1a40008004061fae */ /* 0x00c1e4000d101d66 */
.L_x_2645:
        /* <DEDUP_REMOVED lines=12> */
.L_x_2526:
[----:B------:R-:W-:Y:S02]  /*1aa90*/  PLOP3.LUT P1, PT, P1, P0, PT, 0xa2, 0x0 ;  /* 0x000000000000781c */ /* 0x000fe40000f21472 */
[----:B------:R-:W-:-:S08]  /*1aaa0*/  @P0 R2UR P1, UR4, R0 ;  /* 0x00000000000402ca */ /* 0x000fd00000020000 */
[----:B------:R-:W-:-:S05]  /*1aab0*/  @P0 PLOP3.LUT P0, PT, P1, PT, PT, 0x80, 0x0 ;  /* 0x000000000000081c */ /* 0x000fca0000f0f070 */
[----:B------:R-:W-:Y:S01]  /*1aac0*/  @!P1 SYNCS.ARRIVE.TRANS64.RED.A0T1 RZ, [UR4+0x2d830], RZ ;  /* 0x02d830ffffff99a7 */ /* 0x000fe20008200404 */
[----:B------:R-:W-:Y:S07]  /*1aad0*/  @!P1 ARRIVES.LDGSTSBAR.64.TRANSCNT [UR4+0x2d830] ;  /* 0x02d83000ff0099b0 */ /* 0x000fee0008000a84 */
[----:B------:R-:W-:Y:S05]  /*1aae0*/  @P0 BRA.U.ANY `(.L_x_2526) ;  /* 0xfffffffd00e80947 */ /* 0x000fea000393ffff */
[----:B------:R-:W-:Y:S01]  /*1aaf0*/  NOP ;  /* 0x0000000000007918 */ /* 0x000fe20000000000 */
[----:B--2---:R-:W-:-:S04]  /*1ab00*/  MOV R2, UR40 ;  /* 0x0000002800027c02 */ /* 0x004fc80008000f00 */
[----:B------:R-:W-:-:S13]  /*1ab10*/  ISETP.NE.AND P2, PT, R2, 0x3, PT ;  /* 0x000000030200780c */ /* 0x000fda0003f45270 */
[----:B------:R-:W-:Y:S05]  /*1ab20*/  @!P2 BRA `(.L_x_2527) ;  /* 0x000000000004a947 */ /* 0x000fea0003800000 */
[----:B------:R-:W-:Y:S01]  /*1ab30*/  BPT.TRAP 0x1 ;  /* 0x000000040000795c */ /* 0x000fe20000300000 */
.L_x_2527:
[----:B01----:R0:W5:Y:S01]  /*1ab40*/  LDL.LU R4, [R1+0x8] ;  /* 0x0000080001047983 */ /* 0x0031620000300800 */
[----:B------:R0:W-:Y:S03]  /*1ab50*/  SYNCS.ARRIVE.TRANS64.A1T0 RZ, [R0+URZ+0x2d830], RZ ;  /* 0x02d830ff00ff79a7 */ /* 0x0001e6000810003f */
[----:B------:R0:W5:Y:S02]  /*1ab60*/  LDL.LU R3, [R1+0x44] ;  /* 0x0000440001037983 */ /* 0x0001640000300800 */
        /* <DEDUP_REMOVED lines=8> */
[----:B------:R-:W-:Y:S03]  /*1abf0*/  BSSY B6, `(.L_x_2528) ;  /* 0x000001c000067945 */ /* 0x000fe60003800000 */
        /* <DEDUP_REMOVED lines=27> */
.L_x_2529:
[----:B------:R-:W-:Y:S05]  /*1adb0*/  BSYNC B6 ;  /* 0x0000000000067941 */ /* 0x000fea0003800000 */
.L_x_2528:
        /* <DEDUP_REMOVED lines=12> */
[----:B--2---:R-:W-:-:S02]  /*1ae80*/  IMAD.MOV.U32 R4, RZ, RZ, R0 ;  /* 0x000000ffff047224 */ /* 0x004fc400078e0000 */
[----:B---3--:R-:W-:Y:S02]  /*1ae90*/  IMAD.MOV.U32 R3, RZ, RZ, R21 ;  /* 0x000000ffff037224 */ /* 0x008fe400078e0015 */
        /* <DEDUP_REMOVED lines=11> */
[----:B------:R-:W-:Y:S01]  /*1af50*/  IMAD.IADD R3, R3, 0x1, R0 ;  /* 0x0000000103037824 */ /* 0x000fe200078e0200 */
[----:B--2---:R-:W-:Y:S02]  /*1af60*/  SHF.L.U32 R21, R21, 0x5, RZ ;  /* 0x0000000515157819 */ /* 0x004fe400000006ff */
[----:B---3--:R-:W-:Y:S02]  /*1af70*/  LOP3.LUT R20, R20, 0x7f, RZ, 0xc0, !PT ;  /* 0x0000007f14147812 */ /* 0x008fe400078ec0ff */
[----:B------:R-:W-:Y:S02]  /*1af80*/  LOP3.LUT R21, R21, 0x60, RZ, 0xc0, !PT ;  /* 0x0000006015157812 */ /* 0x000fe400078ec0ff */
[----:B------:R-:W-:-:S04]  /*1af90*/  SHF.R.U32.HI R20, RZ, 0x2, R20 ;  /* 0x00000002ff147819 */ /* 0x000fc80000011614 */
[----:B------:R-:W-:Y:S02]  /*1afa0*/  LOP3.LUT R20, R20, R21, RZ, 0xfc, !PT ;  /* 0x0000001514147212 */ /* 0x000fe400078efcff */
[----:B------:R2:W5:Y:S03]  /*1afb0*/  LDL R21, [R1+0x40] ;  /* 0x0000400001157983 */ /* 0x0005660000100800 */
[----:B------:R-:W-:-:S04]  /*1afc0*/  IMAD R0, R17, 0xc0, R20 ;  /* 0x000000c011007824 */ /* 0x000fc800078e0214 */
[----:B0-----:R-:W-:-:S04]  /*1afd0*/  @P1 IMAD.HI.U32 R5, R0, R5, RZ ;  /* 0x0000000500051227 */ /* 0x001fc800078e00ff */
[----:B------:R-:W-:Y:S01]  /*1afe0*/  IMAD.MOV.U32 R4, RZ, RZ, R0 ;  /* 0x000000ffff047224 */ /* 0x000fe200078e0000 */
        /* <DEDUP_REMOVED lines=13> */
[----:B------:R-:W-:Y:S02]  /*1b0c0*/  VIADD R0, R0, 0x80 ;  /* 0x0000008000007836 */ /* 0x000fe40000000000 */
[----:B------:R-:W-:Y:S02]  /*1b0d0*/  IADD3 R6, R5, R6, RZ ;  /* 0x0000000605067210 */ /* 0x000fe40007ffe0ff */
[C---:B------:R-:W-:Y:S01]  /*1b0e0*/  LEA R5, P0, R4.reuse, UR8, 0x1 ;  /* 0x0000000804057c11 */ /* 0x040fe2000f8008ff */
[----:B------:R-:W1:Y:S03]  /*1b0f0*/  S2R R13, SR_TID.X ;  /* 0x00000000000d7919 */ /* 0x000e660000002100 */
[----:B------:R-:W-:Y:S01]  /*1b100*/  LEA.HI.X R4, R4, UR9, R6, 0x1, P0 ;  /* 0x0000000904047c11 */ /* 0x000fe200080f0c06 */
[----:B------:R-:W-:-:S02]  /*1b110*/  IMAD.MOV.U32 R6, RZ, RZ, R0 ;  /* 0x000000ffff067224 */ /* 0x000fc400078e0000 */
        /* <DEDUP_REMOVED lines=8> */
[----:B------:R-:W-:-:S04]  /*1b1a0*/  IMAD R6, R6, UR5, R7 ;  /* 0x0000000506067c24 */ /* 0x000fc8000f8e0207 */
[----:B------:R-:W-:Y:S01]  /*1b1b0*/  IMAD.IADD R3, R3, 0x1, R6 ;  /* 0x0000000103037824 */ /* 0x000fe200078e0206 */
[----:B------:R-:W-:Y:S01]  /*1b1c0*/  SHF.R.S32.HI R6, RZ, 0x1f, R0 ;  /* 0x0000001fff067819 */ /* 0x000fe20000011400 */
[----:B-1----:R-:W-:-:S04]  /*1b1d0*/  IMAD.SHL.U32 R11, R13, 0x8, RZ ;  /* 0x000000080d0b7824 */ /* 0x002fc800078e00ff */
[----:B------:R-:W-:Y:S02]  /*1b1e0*/  IMAD R6, R6, UR6, RZ ;  /* 0x0000000606067c24 */ /* 0x000fe4000f8e02ff */
[----:B------:R-:W-:Y:S01]  /*1b1f0*/  IMAD.WIDE.U32 R2, R0, UR6, R2 ;  /* 0x0000000600027c25 */ /* 0x000fe2000f8e0002 */
[----:B------:R-:W-:-:S03]  /*1b200*/  LOP3.LUT R11, R11, 0x18, RZ, 0xc0, !PT ;  /* 0x000000180b0b7812 */ /* 0x000fc600078ec0ff */
        /* <DEDUP_REMOVED lines=20> */
[----:B------:R-:W-:-:S03]  /*1b350*/  ISETP.GE.AND P3, PT, R17, R0, PT ;  /* 0x000000001100720c */ /* 0x000fc60003f66270 */
[----:B------:R-:W-:Y:S10]  /*1b360*/  SHFL.IDX PT, R8, R4, 0x1, 0x1c1f ;  /* 0x003c1f0004087f89 */ /* 0x000ff400000e0000 */
        /* <DEDUP_REMOVED lines=11> */
[----:B0-----:R-:W-:-:S04]  /*1b420*/  @!P3 LEA R3, P4, R10, R2, 0x1 ;  /* 0x000000020a03b211 */ /* 0x001fc800078808ff */
[----:B------:R-:W-:Y:S02]  /*1b430*/  @!P3 IADD3.X R2, RZ, R8, RZ, P4, !PT ;  /* 0x00000008ff02b210 */ /* 0x000fe400027fe4ff */
[----:B------:R-:W-:Y:S02]  /*1b440*/  SHFL.IDX PT, R8, R4, 0x2, 0x1c1f ;  /* 0x005c1f0004087f89 */ /* 0x000fe400000e0000 */
[-C--:B------:R-:W-:Y:S02]  /*1b450*/  @!P3 LOP3.LUT R3, R3, R2.reuse, RZ, 0x3c, !PT ;  /* 0x000000020303b212 */ /* 0x080fe400078e3cff */
[----:B------:R-:W-:Y:S02]  /*1b460*/  SHFL.IDX PT, R4, R4, 0x3, 0x1c1f ;  /* 0x007c1f0004047f89 */ /* 0x000fe400000e0000 */
        /* <DEDUP_REMOVED lines=27> */
[----:B------:R-:W-:-:S04]  /*1b620*/  IADD3 R3, R17, 0x80, RZ ;  /* 0x0000008011037810 */ /* 0x000fc80007ffe0ff */
[----:B------:R-:W-:-:S13]  /*1b630*/  ISETP.GE.AND P3, PT, R3, R0, PT ;  /* 0x000000000300720c */ /* 0x000fda0003f66270 */
[----:B0-----:R-:W-:-:S05]  /*1b640*/  @!P3 LEA R2, P4, R10, R2, 0x1 ;  /* 0x000000020a02b211 */ /* 0x001fca00078808ff */
[----:B------:R-:W-:-:S05]  /*1b650*/  @!P3 IMAD.X R3, RZ, RZ, R4, P4 ;  /* 0x000000ffff03b224 */ /* 0x000fca00020e0604 */
[----:B------:R-:W-:Y:S04]  /*1b660*/  @!P3 LDGSTS.E.BYPASS.LTC128B.128 [R11+0xe400], desc[UR38][R2.64], !P0 ;  /* 0x0e400000020bbfae */ /* 0x000fe8000c101d66 */
[----:B------:R-:W-:Y:S04]  /*1b670*/  @!P3 LDGSTS.E.BYPASS.LTC128B.128 [R11+0x11400], desc[UR38][R2.64+0x40], !P1 ;  /* 0x11400040020bbfae */ /* 0x000fe8000c901d66 */
[----:B------:R0:W-:Y:S04]  /*1b680*/  @!P3 LDGSTS.E.BYPASS.LTC128B.128 [R11+0x14400], desc[UR38][R2.64+0x80], !P2 ;  /* 0x14400080020bbfae */ /* 0x0001e8000d101d66 */
[----:B0-----:R0:W1:Y:S02]  /*1b690*/  SHFL.IDX PT, R2, R7, 0x1, 0x1c1f ;  /* 0x003c1f0007027f89 */ /* 0x00106400000e0000 */
.L_x_2658:
        /* <DEDUP_REMOVED lines=13> */
.L_x_2531:
        /* <DEDUP_REMOVED lines=10> */
[----:B------:R-:W-:-:S04]  /*1b810*/  LOP3.LUT R0, R0, 0xfffffffe, RZ, 0xc0, !PT ;  /* 0xfffffffe00007812 */ /* 0x000fc800078ec0ff */
[----:B------:R-:W-:-:S04]  /*1b820*/  IADD3 R0, R2, -R0, RZ ;  /* 0x8000000002007210 */ /* 0x000fc80007ffe0ff */
[----:B------:R-:W-:Y:S01]  /*1b830*/  SHF.L.U32 R0, R0, 0x1f, RZ ;  /* 0x0000001f00007819 */ /* 0x000fe200000006ff */
[----:B------:R-:W-:Y:S01]  /*1b840*/  NOP ;  /* 0x0000000000007918 */ /* 0x000fe20000000000 */
[----:B------:R1:W-:Y:S01]  /*1b850*/  SYNCS.ARRIVE.TRANS64.A1T0 RZ, [R22+URZ+0x2d800], RZ ;  /* 0x02d800ff16ff79a7 */ /* 0x0003e2000810003f */
[----:B------:R-:W-:Y:S01]  /*1b860*/  BSSY B0, `(.L_x_2532) ;  /* 0x0000003000007945 */ /* 0x000fe20003800000 */
[----:B------:R-:W2:Y:S03]  /*1b870*/  SYNCS.PHASECHK.TRANS64.TRYWAIT P0, [R22+URZ+0x2d820], R0 ;  /* 0x02d82000160075a7 */ /* 0x000ea6000800017f */
[----:B-12---:R-:W-:Y:S05]  /*1b880*/  @!P0 BRA `(.L_x_2533) ;  /* 0x00000044009c8947 */ /* 0x006fea0003800000 */
.L_x_2659:
[----:B------:R-:W-:Y:S05]  /*1b890*/  BSYNC B0 ;  /* 0x0000000000007941 */ /* 0x000fea0003800000 */
.L_x_2532:
[----:B------:R-:W2:Y:S01]  /*1b8a0*/  LDL R3, [R1+0x34] ;  /* 0x0000340001037983 */ /* 0x000ea20000100800 */
[----:B------:R-:W-:Y:S01]  /*1b8b0*/  BSSY B0, `(.L_x_2534) ;  /* 0x00000f8000007945 */ /* 0x000fe20003800000 */
[----:B--2---:R-:W-:-:S13]  /*1b8c0*/  ISETP.GE.AND P0, PT, R3, 0x2, PT ;  /* 0x000000020300780c */ /* 0x004fda0003f06270 */
[----:B------:R-:W-:Y:S05]  /*1b8d0*/  @!P0 BRA `(.L_x_2535) ;  /* 0x0000000c00d48947 */ /* 0x000fea0003800000 */
[----:B------:R-:W2:Y:S01]  /*1b8e0*/  S2R R2, SR_TID.X ;  /* 0x0000000000027919 */ /* 0x000ea20000002100 */
[----:B-1----:R-:W-:Y:S01]  /*1b8f0*/  VIADD R0, R3, 0xfffffffe ;  /* 0xfffffffe03007836 */ /* 0x002fe20000000000 */
[----:B------:R-:W-:Y:S01]  /*1b900*/  ULDC UR4, c[0x0][0x2f4] ;  /* 0x0000bd0000047ab9 */ /* 0x000fe20000000800 */
[----:B------:R-:W-:Y:S01]  /*1b910*/  IMAD.MOV.U32 R17, RZ, RZ, R29 ;  /* 0x000000ffff117224 */ /* 0x000fe200078e001d */
[----:B------:R1:W-:Y:S01]  /*1b920*/  STL [R1+0x8], R26 ;  /* 0x0000081a01007387 */ /* 0x0003e20000100800 */
[----:B------:R-:W-:Y:S02]  /*1b930*/  IMAD.MOV.U32 R10, RZ, RZ, R25 ;  /* 0x000000ffff0a7224 */ /* 0x000fe400078e0019 */
[----:B--2---:R-:W-:-:S05]  /*1b940*/  IMAD.SHL.U32 R4, R2, 0x8, RZ ;  /* 0x0000000802047824 */ /* 0x004fca00078e00ff */
[----:B------:R-:W-:-:S04]  /*1b950*/  LOP3.LUT R4, R4, 0x18, RZ, 0xc0, !PT ;  /* 0x0000001804047812 */ /* 0x000fc800078ec0ff */
[C---:B------:R-:W-:Y:S02]  /*1b960*/  LOP3.LUT R3, R4.reuse, 0x20, RZ, 0xfc, !PT ;  /* 0x0000002004037812 */ /* 0x040fe400078efcff */
[C---:B------:R-:W-:Y:S02]  /*1b970*/  LOP3.LUT R2, R4.reuse, 0x40, RZ, 0xfc, !PT ;  /* 0x0000004004027812 */ /* 0x040fe400078efcff */
[----:B------:R-:W-:Y:S02]  /*1b980*/  ISETP.GE.AND P3, PT, R4, UR4, PT ;  /* 0x0000000404007c0c */ /* 0x000fe4000bf66270 */
[----:B------:R-:W-:Y:S02]  /*1b990*/  ISETP.GE.AND P2, PT, R3, UR4, PT ;  /* 0x0000000403007c0c */ /* 0x000fe4000bf46270 */
[----:B-1----:R-:W-:-:S13]  /*1b9a0*/  ISETP.GE.AND P1, PT, R2, UR4, PT ;  /* 0x0000000402007c0c */ /* 0x002fda000bf26270 */
.L_x_2548:
        /* <DEDUP_REMOVED lines=10> */
[----:B------:R-:W-:Y:S01]  /*1ba50*/  SHF.L.U32 R2, R2, 0x5, RZ ;  /* 0x0000000502027819 */ /* 0x000fe200000006ff */
        /* <DEDUP_REMOVED lines=8> */
[----:B------:R-:W-:-:S04]  /*1bae0*/  IMAD.MOV R3, RZ, RZ, -R2 ;  /* 0x000000ffff037224 */ /* 0x000fc800078e0a02 */
[----:B------:R-:W-:Y:S01]  /*1baf0*/  IMAD R9, R9, R3, R4 ;  /* 0x0000000309097224 */ /* 0x000fe200078e0204 */
[----:B------:R-:W-:Y:S01]  /*1bb00*/  SHF.R.S32.HI R3, RZ, 0x1f, R2 ;  /* 0x0000001fff037819 */ /* 0x000fe20000011402 */
[----:B---3--:R-:W-:-:S04]  /*1bb10*/  IMAD R4, R7, UR4, RZ ;  /* 0x0000000407047c24 */ /* 0x008fc8000f8e02ff */
[C---:B----4-:R-:W-:Y:S02]  /*1bb20*/  IMAD R4, R6.reuse, UR5, R4 ;  /* 0x0000000506047c24 */ /* 0x050fe4000f8e0204 */
[----:B------:R-:W-:Y:S01]  /*1bb30*/  IMAD.WIDE.U32 R2, R6, UR4, R2 ;  /* 0x0000000406027c25 */ /* 0x000fe2000f8e0002 */
[----:B------:R-:W-:-:S04]  /*1bb40*/  ULDC.64 UR4, c[0x0][0x418] ;  /* 0x0001060000047ab9 */ /* 0x000fc80000000a00 */
[----:B------:R-:W-:Y:S02]  /*1bb50*/  IADD3 R3, R4, R3, RZ ;  /* 0x0000000304037210 */ /* 0x000fe40007ffe0ff */
        /* <DEDUP_REMOVED lines=14> */
.L_x_2536:
[----:B------:R-:W-:Y:S01]  /*1bc40*/  LEA R5, R25, R22, 0x3 ;  /* 0x0000001619057211 */ /* 0x000fe200078e18ff */
[----:B------:R-:W-:Y:S01]  /*1bc50*/  BSSY B1, `(.L_x_2537) ;  /* 0x0000004000017945 */ /* 0x000fe20003800000 */
[----:B------:R-:W-:-:S04]  /*1bc60*/  SHF.L.U32 R0, R29, 0x1f, RZ ;  /* 0x0000001f1d007819 */ /* 0x000fc800000006ff */
[----:B------:R-:W0:Y:S02]  /*1bc70*/  SYNCS.PHASECHK.TRANS64.TRYWAIT P0, [R5+URZ+0x2d840], R0 ;  /* 0x02d84000050075a7 */ /* 0x000e24000800017f */
[----:B0-----:R-:W-:Y:S05]  /*1bc80*/  @!P0 BRA `(.L_x_2538) ;  /* 0x0000004000b08947 */ /* 0x001fea0003800000 */
.L_x_2660:
[----:B------:R-:W-:Y:S05]  /*1bc90*/  BSYNC B1 ;  /* 0x0000000000017941 */ /* 0x000fea0003800000 */
.L_x_2537:
[----:B------:R-:W2:Y:S04]  /*1bca0*/  LDL R2, [R1] ;  /* 0x0000000001027983 */ /* 0x000ea80000100800 */
[----:B------:R-:W3:Y:S04]  /*1bcb0*/  LDL R6, [R1+0xc] ;  /* 0x00000c0001067983 */ /* 0x000ee80000100800 */
[----:B------:R-:W4:Y:S01]  /*1bcc0*/  LDL R4, [R1+0x14] ;  /* 0x0000140001047983 */ /* 0x000f220000100800 */
[----:B------:R-:W-:Y:S01]  /*1bcd0*/  SHF.R.S32.HI R21, RZ, 0x1f, R9 ;  /* 0x0000001fff157819 */ /* 0x000fe20000011409 */
[----:B------:R-:W-:-:S04]  /*1bce0*/  ULDC.64 UR4, c[0x0][0x300] ;  /* 0x0000c00000047ab9 */ /* 0x000fc80000000a00 */
[----:B0-----:R-:W-:-:S04]  /*1bcf0*/  IMAD R0, R21, UR4, RZ ;  /* 0x0000000415007c24 */ /* 0x001fc8000f8e02ff */
[C---:B------:R-:W-:Y:S01]  /*1bd00*/  IMAD R0, R9.reuse, UR5, R0 ;  /* 0x0000000509007c24 */ /* 0x040fe2000f8e0200 */
[C---:B--2---:R-:W-:Y:S02]  /*1bd10*/  LOP3.LUT P5, RZ, R2.reuse, 0x2, RZ, 0xc0, !PT ;  /* 0x0000000202ff7812 */ /* 0x044fe400078ac0ff */
[----:B------:R-:W-:Y:S01]  /*1bd20*/  LOP3.LUT P4, RZ, R2, 0x1, RZ, 0xc0, !PT ;  /* 0x0000000102ff7812 */ /* 0x000fe2000788c0ff */
[----:B------:R-:W-:Y:S01]  /*1bd30*/  IMAD.WIDE.U32 R2, R9, UR4, RZ ;  /* 0x0000000409027c25 */ /* 0x000fe2000f8e00ff */
[----:B------:R-:W-:-:S03]  /*1bd40*/  ULDC.64 UR4, c[0x0][0x310] ;  /* 0x0000c40000047ab9 */ /* 0x000fc60000000a00 */
[----:B------:R-:W-:Y:S02]  /*1bd50*/  IMAD.IADD R3, R3, 0x1, R0 ;  /* 0x0000000103037824 */ /* 0x000fe400078e0200 */
[----:B------:R-:W-:Y:S02]  /*1bd60*/  IMAD R0, R28, UR4, RZ ;  /* 0x000000041c007c24 */ /* 0x000fe4000f8e02ff */
[----:B------:R-:W-:-:S04]  /*1bd70*/  IMAD.WIDE.U32 R2, R7, UR4, R2 ;  /* 0x0000000407027c25 */ /* 0x000fc8000f8e0002 */
[----:B------:R-:W-:Y:S01]  /*1bd80*/  IMAD R0, R7, UR5, R0 ;  /* 0x0000000507007c24 */ /* 0x000fe2000f8e0200 */
[----:B------:R-:W-:Y:S01]  /*1bd90*/  ULDC.64 UR4, c[0x0][0x308] ;  /* 0x0000c20000047ab9 */ /* 0x000fe20000000a00 */
[----:B----4-:R-:W-:Y:S02]  /*1bda0*/  IMAD R4, R25, 0x3000, R4 ;  /* 0x0000300019047824 */ /* 0x010fe400078e0204 */
[----:B------:R-:W-:Y:S02]  /*1bdb0*/  IMAD.IADD R3, R3, 0x1, R0 ;  /* 0x0000000103037824 */ /* 0x000fe400078e0200 */
[----:B---3--:R-:W-:Y:S02]  /*1bdc0*/  IMAD R0, R6, UR4, RZ ;  /* 0x0000000406007c24 */ /* 0x008fe4000f8e02ff */
[----:B------:R-:W-:-:S04]  /*1bdd0*/  IMAD.WIDE.U32 R2, R18, UR4, R2 ;  /* 0x0000000412027c25 */ /* 0x000fc8000f8e0002 */
[----:B------:R-:W-:Y:S01]  /*1bde0*/  IMAD R0, R18, UR5, R0 ;  /* 0x0000000512007c24 */ /* 0x000fe2000f8e0200 */
[----:B------:R-:W-:Y:S02]  /*1bdf0*/  ULDC.64 UR4, c[0x0][0x2e8] ;  /* 0x0000ba0000047ab9 */ /* 0x000fe40000000a00 */
[----:B------:R-:W-:Y:S01]  /*1be00*/  LEA R6, P0, R2, UR4, 0x1 ;  /* 0x0000000402067c11 */ /* 0x000fe2000f8008ff */
[----:B------:R-:W-:Y:S01]  /*1be10*/  IMAD.IADD R0, R0, 0x1, R3 ;  /* 0x0000000100007824 */ /* 0x000fe200078e0203 */
[----:B------:R-:W-:-:S04]  /*1be20*/  UMOV UR4, 0xffffffff ;  /* 0xffffffff00047882 */ /* 0x000fc80000000000 */
[----:B------:R-:W-:Y:S01]  /*1be30*/  LEA.HI.X R8, R2, UR5, R0, 0x1, P0 ;  /* 0x0000000502087c11 */ /* 0x000fe200080f0c00 */
[----:B------:R-:W-:Y:S06]  /*1be40*/  BRA.DIV UR4, `(.L_x_2539) ;  /* 0x0000004204547947 */ /* 0x000fec000b800000 */
[----:B------:R-:W2:Y:S01]  /*1be50*/  LDL R3, [R1] ;  /* 0x0000000001037983 */ /* 0x000ea20000100800 */
[----:B------:R-:W-:Y:S01]  /*1be60*/  IMAD R4, R4, 0x2, R22 ;  /* 0x0000000204047824 */ /* 0x000fe200078e0216 */
[----:B------:R-:W0:Y:S02]  /*1be70*/  S2R R11, SR_TID.X ;  /* 0x00000000000b7919 */ /* 0x000e240000002100 */
[----:B------:R-:W1:Y:S04]  /*1be80*/  SHFL.IDX PT, R2, R6, RZ, 0x1c1f ;  /* 0x001c1fff06027589 */ /* 0x000e6800000e0000 */
[----:B------:R-:W-:Y:S01]  /*1be90*/  SHFL.IDX PT, R20, R8, 0x2, 0x1c1f ;  /* 0x005c1f0008147f89 */ /* 0x000fe200000e0000 */
[----:B0-----:R-:W-:-:S04]  /*1bea0*/  SHF.L.U32 R11, R11, 0x3, RZ ;  /* 0x000000030b0b7819 */ /* 0x001fc800000006ff */
[----:B------:R-:W-:-:S05]  /*1beb0*/  LOP3.LUT R11, R11, 0x18, RZ, 0xc0, !PT ;  /* 0x000000180b0b7812 */ /* 0x000fca00078ec0ff */
[----:B------:R-:W-:-:S05]  /*1bec0*/  IMAD.SHL.U32 R0, R11, 0x2, RZ ;  /* 0x000000020b007824 */ /* 0x000fca00078e00ff */
[----:B-1----:R-:W-:Y:S02]  /*1bed0*/  IADD3 R2, P0, R2, R0, RZ ;  /* 0x0000000002027210 */ /* 0x002fe40007f1e0ff */
[----:B--2---:R-:W-:Y:S02]  /*1bee0*/  LOP3.LUT P6, RZ, R3, 0x4, RZ, 0xc0, !PT ;  /* 0x0000000403ff7812 */ /* 0x004fe400078cc0ff */
[----:B------:R-:W0:Y:S02]  /*1bef0*/  SHFL.IDX PT, R3, R8, RZ, 0x1c1f ;  /* 0x001c1fff08037589 */ /* 0x000e2400000e0000 */
[----:B0-----:R-:W-:-:S09]  /*1bf00*/  IMAD.X R3, RZ, RZ, R3, P0 ;  /* 0x000000ffff037224 */ /* 0x001fd200000e0603 */
        /* <DEDUP_REMOVED lines=18> */
.L_x_2670:
[----:B------:R-:W3:Y:S01]  /*1c030*/  LDL R3, [R1] ;  /* 0x0000000001037983 */ /* 0x000ee20000100800 */
[----:B--2---:R-:W-:Y:S02]  /*1c040*/  IADD3 R2, P0, R2, R0, RZ ;  /* 0x0000000002027210 */ /* 0x004fe40007f1e0ff */
[----:B---3--:R-:W-:-:S03]  /*1c050*/  LOP3.LUT P6, RZ, R3, 0x4, RZ, 0xc0, !PT ;  /* 0x0000000403ff7812 */ /* 0x008fc600078cc0ff */
[----:B------:R-:W-:Y:S01]  /*1c060*/  IMAD.X R3, RZ, RZ, R20, P0 ;  /* 0x000000ffff037224 */ /* 0x000fe200000e0614 */
[----:B------:R-:W-:-:S09]  /*1c070*/  PLOP3.LUT P0, PT, PT, PT, PT, 0x80, 0x0 ;  /* 0x000000000000781c */ /* 0x000fd20003f0f070 */
[----:B------:R-:W-:Y:S01]  /*1c080*/  @!PT LDS RZ, [RZ] ;  /* 0x00000000fffff984 */ /* 0x000fe20000000800 */
[----:B------:R-:W-:Y:S01]  /*1c090*/  @!PT LDS RZ, [RZ] ;  /* 0x00000000fffff984 */ /* 0x000fe20000000800 */
[----:B------:R-:W-:Y:S01]  /*1c0a0*/  @!PT LDS RZ, [RZ] ;  /* 0x00000000fffff984 */ /* 0x000fe20000000800 */
[----:B------:R1:W-:Y:S04]  /*1c0b0*/  LDGSTS.E.BYPASS.LTC128B.128 [R4+0x16c00], desc[UR38][R2.64], !P6 ;  /* 0x16c0000002047fae */ /* 0x0003e8000f101d66 */
[----:B------:R1:W-:Y:S04]  /*1c0c0*/  LDGSTS.E.BYPASS.LTC128B.128 [R4+0x18c00], desc[UR38][R2.64+0x40], !P5 ;  /* 0x18c0004002047fae */ /* 0x0003e8000e901d66 */
[----:B------:R1:W-:Y:S01]  /*1c0d0*/  LDGSTS.E.BYPASS.LTC128B.128 [R4+0x1ac00], desc[UR38][R2.64+0x80], !P4 ;  /* 0x1ac0008002047fae */ /* 0x0003e2000e101d66 */
[----:B------:R-:W-:Y:S01]  /*1c0e0*/  NOP ;  /* 0x0000000000007918 */ /* 0x000fe20000000000 */
.L_x_2540:
        /* <DEDUP_REMOVED lines=11> */
.L_x_2541:
[----:B------:R1:W-:Y:S01]  /*1c1a0*/  SYNCS.ARRIVE.TRANS64.A1T0 RZ, [R5+URZ+0x2d830], RZ ;  /* 0x02d830ff05ff79a7 */ /* 0x0003e2000810003f */
[----:B------:R-:W-:Y:S05]  /*1c1b0*/  @!P5 BRA `(.L_x_2542) ;  /* 0x000000000004d947 */ /* 0x000fea0003800000 */
[----:B------:R-:W-:Y:S01]  /*1c1c0*/  BPT.TRAP 0x1 ;  /* 0x000000040000795c */ /* 0x000fe20000300000 */
.L_x_2542:
[----:B------:R-:W-:Y:S01]  /*1c1d0*/  SHF.L.U32 R2, R17, 0x1f, RZ ;  /* 0x0000001f11027819 */ /* 0x000fe200000006ff */
[----:B------:R-:W-:Y:S01]  /*1c1e0*/  BSSY B1, `(.L_x_2543) ;  /* 0x0000004000017945 */ /* 0x000fe20003800000 */
[----:B-1----:R-:W-:-:S04]  /*1c1f0*/  LEA R5, R10, R22, 0x3 ;  /* 0x000000160a057211 */ /* 0x002fc800078e18ff */
[----:B------:R-:W1:Y:S02]  /*1c200*/  SYNCS.PHASECHK.TRANS64.TRYWAIT P0, [R5+URZ+0x2d860], R2 ;  /* 0x02d86002050075a7 */ /* 0x000e64000800017f */
[----:B-1----:R-:W-:Y:S05]  /*1c210*/  @!P0 BRA `(.L_x_2544) ;  /* 0x0000004000d08947 */ /* 0x002fea0003800000 */
.L_x_2671:
[----:B------:R-:W-:Y:S05]  /*1c220*/  BSYNC B1 ;  /* 0x0000000000017941 */ /* 0x000fea0003800000 */
.L_x_2543:
        /* <DEDUP_REMOVED lines=45> */
.L_x_2681:
        /* <DEDUP_REMOVED lines=32> */
.L_x_2546:
        /* <DEDUP_REMOVED lines=12> */
.L_x_2547:
[----:B------:R2:W-:Y:S01]  /*1c7c0*/  STL [R1+0x8], R26 ;  /* 0x0000081a01007387 */ /* 0x0005e20000100800 */
[C---:B------:R-:W-:Y:S01]  /*1c7d0*/  ISETP.GT.AND P0, PT, R26.reuse, RZ, PT ;  /* 0x000000ff1a00720c */ /* 0x040fe20003f04270 */
[----:B------:R2:W-:Y:S01]  /*1c7e0*/  SYNCS.ARRIVE.TRANS64.A1T0 RZ, [R5+URZ+0x2d850], RZ ;  /* 0x02d850ff05ff79a7 */ /* 0x0005e2000810003f */
[----:B------:R-:W-:Y:S01]  /*1c7f0*/  IADD3 R0, R26, -0x1, RZ ;  /* 0xffffffff1a007810 */ /* 0x000fe20007ffe0ff */
[----:B------:R-:W-:Y:S02]  /*1c800*/  IMAD.MOV.U32 R17, RZ, RZ, R29 ;  /* 0x000000ffff117224 */ /* 0x000fe400078e001d */
[----:B------:R-:W-:-:S08]  /*1c810*/  IMAD.MOV.U32 R10, RZ, RZ, R25 ;  /* 0x000000ffff0a7224 */ /* 0x000fd000078e0019 */
[----:B--2---:R-:W-:Y:S05]  /*1c820*/  @P0 BRA `(.L_x_2548) ;  /* 0xfffffff000600947 */ /* 0x004fea000383ffff */
.L_x_2535:
[----:B------:R-:W-:Y:S05]  /*1c830*/  BSYNC B0 ;  /* 0x0000000000007941 */ /* 0x000fea0003800000 */
.L_x_2534:
        /* <DEDUP_REMOVED lines=17> */
.L_x_2550:
[----:B------:R-:W-:Y:S05]  /*1c950*/  BSYNC B0 ;  /* 0x0000000000007941 */ /* 0x000fea0003800000 */
.L_x_2549:
[----:B-1----:R-:W-:-:S05]  /*1c960*/  IMAD.U32 R0, RZ, RZ, UR40 ;  /* 0x00000028ff007e24 */ /* 0x002fca000f8e00ff */
[----:B------:R-:W-:-:S13]  /*1c970*/  ISETP.NE.AND P0, PT, R0, 0x3, PT ;  /* 0x000000030000780c */ /* 0x000fda0003f05270 */
[----:B------:R-:W-:Y:S05]  /*1c980*/  @!P0 BRA `(.L_x_2551) ;  /* 0x0000000000048947 */ /* 0x000fea0003800000 */
[----:B------:R-:W-:Y:S01]  /*1c990*/  BPT.TRAP 0x1 ;  /* 0x000000040000795c */ /* 0x000fe20000300000 */
.L_x_2551:
[----:B------:R-:W2:Y:S01]  /*1c9a0*/  LDL.LU R2, [R1+0x24] ;  /* 0x0000240001027983 */ /* 0x000ea20000300800 */
[----:B------:R-:W-:Y:S01]  /*1c9b0*/  LEA R0, R25, R22, 0x3 ;  /* 0x0000001619007211 */ /* 0x000fe200078e18ff */
[----:B------:R-:W-:Y:S01]  /*1c9c0*/  BSSY B0, `(.L_x_2552) ;  /* 0x0000005000007945 */ /* 0x000fe20003800000 */
[----:B------:R-:W-:-:S04]  /*1c9d0*/  SHF.L.U32 R3, R29, 0x1f, RZ ;  /* 0x0000001f1d037819 */ /* 0x000fc800000006ff */
[----:B------:R-:W1:Y:S01]  /*1c9e0*/  SYNCS.PHASECHK.TRANS64.TRYWAIT P0, [R0+URZ+0x2d860], R3 ;  /* 0x02d86003000075a7 */ /* 0x000e62000800017f */
[----:B--2---:R-:W-:Y:S01]  /*1c9f0*/  IMAD R6, R26, -0x80, R2 ;  /* 0xffffff801a067824 */ /* 0x004fe200078e0202 */
[----:B-1----:R-:W-:Y:S06]  /*1ca00*/  @!P0 BRA `(.L_x_2553) ;  /* 0x00000040004c8947 */ /* 0x002fec0003800000 */
.L_x_2682:
[----:B------:R-:W-:Y:S05]  /*1ca10*/  BSYNC B0 ;  /* 0x0000000000007941 */ /* 0x000fea0003800000 */
.L_x_2552:
        /* <DEDUP_REMOVED lines=22> */
[----:B-1----:R-:W-:-:S02]  /*1cb80*/  IADD3.X R3, RZ, R3, RZ, P0, !PT ;  /* 0x00000003ff037210 */ /* 0x002fc400007fe4ff */
[----:B------:R-:W-:Y:S02]  /*1cb90*/  ISETP.GE.AND P1, PT, R8, UR4, PT ;  /* 0x0000000408007c0c */ /* 0x000fe4000bf26270 */
        /* <DEDUP_REMOVED lines=27> */
.L_x_2692:
[C---:B------:R-:W-:Y:S02]  /*1cd50*/  ISETP.LT.OR P2, PT, R6.reuse, 0x61, P2 ;  /* 0x000000610600780c */ /* 0x040fe40001741670 */
[C---:B------:R-:W-:Y:S02]  /*1cd60*/  ISETP.LT.OR P1, PT, R6.reuse, 0x61, P1 ;  /* 0x000000610600780c */ /* 0x040fe40000f21670 */
[----:B------:R-:W-:Y:S02]  /*1cd70*/  ISETP.LT.OR P0, PT, R6, 0x61, P0 ;  /* 0x000000610600780c */ /* 0x000fe40000701670 */
[----:B--2---:R-:W-:-:S04]  /*1cd80*/  IADD3 R2, P3, R14, R5, RZ ;  /* 0x000000050e027210 */ /* 0x004fc80007f7e0ff */
[----:B------:R-:W-:-:S05]  /*1cd90*/  IADD3.X R3, RZ, R24, RZ, P3, !PT ;  /* 0x00000018ff037210 */ /* 0x000fca0001ffe4ff */
        /* <DEDUP_REMOVED lines=8> */
.L_x_2555:
        /* <DEDUP_REMOVED lines=11> */
.L_x_2556:
[----:B------:R-:W-:Y:S01]  /*1ced0*/  VIADD R25, R25, 0x1 ;  /* 0x0000000119197836 */ /* 0x000fe20000000000 */
[----:B------:R0:W-:Y:S04]  /*1cee0*/  SYNCS.ARRIVE.TRANS64.A1T0 RZ, [R0+URZ+0x2d850], RZ ;  /* 0x02d850ff00ff79a7 */ /* 0x0001e8000810003f */
[----:B------:R-:W-:-:S04]  /*1cef0*/  ISETP.NE.AND P0, PT, R25, 0x2, PT ;  /* 0x000000021900780c */ /* 0x000fc80003f05270 */
[----:B0-----:R-:W-:Y:S02]  /*1cf00*/  SEL R0, RZ, 0x1, P0 ;  /* 0x00000001ff007807 */ /* 0x001fe40000000000 */
[----:B------:R-:W-:Y:S02]  /*1cf10*/  SEL R25, R25, RZ, P0 ;  /* 0x000000ff19197207 */ /* 0x000fe40000000000 */
[----:B------:R-:W-:-:S07]  /*1cf20*/  LOP3.LUT R29, R29, R0, RZ, 0x3c, !PT ;  /* 0x000000001d1d7212 */ /* 0x000fce00078e3cff */
.L_x_2515:
[----:B------:R-:W-:Y:S05]  /*1cf30*/  BSYNC B7 ;  /* 0x0000000000077941 */ /* 0x000fea0003800000 */
.L_x_2513:
[----:B------:R-:W3:Y:S02]  /*1cf40*/  LDL R0, [R1] ;  /* 0x0000000001007983 */ /* 0x000ee40000100800 */
[----:B---3--:R-:W-:-:S13]  /*1cf50*/  LOP3.LUT P0, RZ, R0, 0x10, RZ, 0xc0, !PT ;  /* 0x0000001000ff7812 */ /* 0x008fda000780c0ff */
        /* <DEDUP_REMOVED lines=10> */
.L_x_2557:
[----:B------:R-:W2:Y:S01]  /*1d000*/  S2R R0, SR_TID.X ;  /* 0x0000000000007919 */ /* 0x000ea20000002100 */
[----:B------:R-:W-:Y:S01]  /*1d010*/  UMOV UR4, 0xffffffff ;  /* 0xffffffff00047882 */ /* 0x000fe20000000000 */
[----:B--2---:R-:W-:-:S04]  /*1d020*/  LOP3.LUT R7, R0, 0x1f, RZ, 0xc0, !PT ;  /* 0x0000001f00077812 */ /* 0x004fc800078ec0ff */
[----:B------:R-:W-:Y:S01]  /*1d030*/  ISETP.NE.AND P0, PT, R7, 0x1f, PT ;  /* 0x0000001f0700780c */ /* 0x000fe20003f05270 */
[----:B------:R-:W-:-:S12]  /*1d040*/  BRA.DIV UR4, `(.L_x_2559) ;  /* 0x0000004204407947 */ /* 0x000fd8000b800000 */
[----:B0-----:R-:W-:Y:S01]  /*1d050*/  IADD3 R5, R19, R7, RZ ;  /* 0x0000000713057210 */ /* 0x001fe20007ffe0ff */
        /* <DEDUP_REMOVED lines=29> */
[----:B------:R0:W2:Y:S02]  /*1d230*/  SHFL.IDX PT, R14, R3, 0x1f, 0x1f ;  /* 0x03e01f00030e7f89 */ /* 0x0000a400000e0000 */
.L_x_2702:
[----:B------:R-:W-:Y:S02]  /*1d240*/  ULDC UR4, c[0x0][0xc38] ;  /* 0x00030e0000047ab9 */ /* 0x000fe40000000800 */
[----:B------:R-:W-:-:S05]  /*1d250*/  MOV R4, UR4 ;  /* 0x0000000400047c02 */ /* 0x000fca0008000f00 */
[----:B--2---:R-:W-:-:S04]  /*1d260*/  IMAD R5, R14, R4, RZ ;  /* 0x000000040e057224 */ /* 0x004fc800078e02ff */
[----:B------:R-:W-:-:S05]  /*1d270*/  IMAD.IADD R16, R16, 0x1, R5 ;  /* 0x0000000110107824 */ /* 0x000fca00078e0205 */
[----:B------:R-:W-:-:S13]  /*1d280*/  ISETP.GT.AND P6, PT, R16, R0, PT ;  /* 0x000000001000720c */ /* 0x000fda0003fc4270 */
[----:B------:R-:W-:Y:S05]  /*1d290*/  @P6 BRA `(.L_x_2560) ;  /* 0x00000000009c6947 */ /* 0x000fea0003800000 */
.L_x_2565:
[----:B------:R-:W2:Y:S01]  /*1d2a0*/  LDC R4, c[0x0][0xc3c] ;  /* 0x00030f00ff047b82 */ /* 0x000ea20000000800 */
[----:B------:R-:W-:-:S05]  /*1d2b0*/  VIADD R19, R19, 0x1f ;  /* 0x0000001f13137836 */ /* 0x000fca0000000000 */
[----:B--2---:R-:W-:-:S13]  /*1d2c0*/  ISETP.GE.AND P6, PT, R19, R4, PT ;  /* 0x000000041300720c */ /* 0x004fda0003fc6270 */
[----:B------:R-:W-:Y:S05]  /*1d2d0*/  @P6 BRA `(.L_x_2561) ;  /* 0x0000000400d06947 */ /* 0x000fea0003800000 */
[----:B------:R-:W2:Y:S01]  /*1d2e0*/  S2R R2, SR_TID.X ;  /* 0x0000000000027919 */ /* 0x000ea20000002100 */
[----:B------:R-:W-:Y:S01]  /*1d2f0*/  BSSY B0, `(.L_x_2562) ;  /* 0x0000009000007945 */ /* 0x000fe20003800000 */
[----:B--2---:R-:W-:-:S05]  /*1d300*/  LOP3.LUT R2, R2, 0x1f, RZ, 0xc0, !PT ;  /* 0x0000001f02027812 */ /* 0x004fca00078ec0ff */
[----:B------:R-:W-:Y:S01]  /*1d310*/  IMAD.IADD R5, R19, 0x1, R2 ;  /* 0x0000000113057824 */ /* 0x000fe200078e0202 */
[----:B------:R-:W-:-:S04]  /*1d320*/  MOV R2, RZ ;  /* 0x000000ff00027202 */ /* 0x000fc80000000f00 */
[----:B------:R-:W-:-:S13]  /*1d330*/  ISETP.GE.OR P6, PT, R5, R4, !P0 ;  /* 0x000000040500720c */ /* 0x000fda00047c6670 */
[----:B------:R-:W-:Y:S05]  /*1d340*/  @P6 BRA `(.L_x_2563) ;  /* 0x00000000000c6947 */ /* 0x000fea0003800000 */
[----:B0-----:R-:W0:Y:S02]  /*1d350*/  LDC.64 R2, c[0x0][0xc80] ;  /* 0x00032000ff027b82 */ /* 0x001e240000000a00 */
[----:B0-----:R-:W-:-:S06]  /*1d360*/  IMAD.WIDE R2, R5, 0x4, R2 ;  /* 0x0000000405027825 */ /* 0x001fcc00078e0202 */
[----:B------:R2:W5:Y:S02]  /*1d370*/  LDG.E R2, desc[UR38][R2.64] ;  /* 0x0000002602027981 */ /* 0x000564000c1e1900 */
.L_x_2563:
[----:B------:R-:W-:Y:S05]  /*1d380*/  BSYNC B0 ;  /* 0x0000000000007941 */ /* 0x000fea0003800000 */
.L_x_2562:
[----:B------:R-:W-:-:S03]  /*1d390*/  UMOV UR4, 0xffffffff ;  /* 0xffffffff00047882 */ /* 0x000fc60000000000 */
[----:B------:R-:W-:Y:S05]  /*1d3a0*/  BRA.DIV UR4, `(.L_x_2564) ;  /* 0x00000042048c7947 */ /* 0x000fea000b800000 */
[----:B-----5:R-:W3:Y:S02]  /*1d3b0*/  SHFL.UP PT, R14, R2, 0x1, RZ ;  /* 0x04200000020e7989 */ /* 0x020ee400000e00ff */
[----:B---3--:R-:W-:-:S05]  /*1d3c0*/  SEL R13, R14, RZ, P1 ;  /* 0x000000ff0e0d7207 */ /* 0x008fca0000800000 */
[----:B------:R-:W-:-:S05]  /*1d3d0*/  IMAD.IADD R13, R2, 0x1, R13 ;  /* 0x00000001020d7824 */ /* 0x000fca00078e020d */
[----:B------:R-:W3:Y:S02]  /*1d3e0*/  SHFL.UP PT, R14, R13, 0x2, RZ ;  /* 0x044000000d0e7989 */ /* 0x000ee400000e00ff */
[----:B---3--:R-:W-:-:S05]  /*1d3f0*/  SEL R14, R14, RZ, P2 ;  /* 0x000000ff0e0e7207 */ /* 0x008fca0001000000 */
[----:B0-2---:R-:W-:-:S05]  /*1d400*/  IMAD.IADD R3, R13, 0x1, R14 ;  /* 0x000000010d037824 */ /* 0x005fca00078e020e */
        /* <DEDUP_REMOVED lines=9> */
[----:B------:R0:W2:Y:S02]  /*1d4a0*/  SHFL.IDX PT, R14, R3, 0x1f, 0x1f ;  /* 0x03e01f00030e7f89 */ /* 0x0000a400000e0000 */
.L_x_2710:
[----:B------:R-:W-:Y:S02]  /*1d4b0*/  ULDC UR4, c[0x0][0xc38] ;  /* 0x00030e0000047ab9 */ /* 0x000fe40000000800 */
[----:B------:R-:W-:-:S04]  /*1d4c0*/  IMAD.U32 R4, RZ, RZ, UR4 ;  /* 0x00000004ff047e24 */ /* 0x000fc8000f8e00ff */
[----:B--2---:R-:W-:-:S04]  /*1d4d0*/  IMAD R5, R14, R4, RZ ;  /* 0x000000040e057224 */ /* 0x004fc800078e02ff */
[----:B------:R-:W-:-:S05]  /*1d4e0*/  IMAD.IADD R16, R5, 0x1, R16 ;  /* 0x0000000105107824 */ /* 0x000fca00078e0210 */
[----:B------:R-:W-:-:S13]  /*1d4f0*/  ISETP.GT.AND P6, PT, R16, R0, PT ;  /* 0x000000001000720c */ /* 0x000fda0003fc4270 */
[----:B------:R-:W-:Y:S05]  /*1d500*/  @!P6 BRA `(.L_x_2565) ;  /* 0xfffffffc0064e947 */ /* 0x000fea000383ffff */
.L_x_2560:
[----:B------:R-:W-:Y:S01]  /*1d510*/  IADD3 R16, -R5, R16, RZ ;  /* 0x0000001005107210 */ /* 0x000fe20007ffe1ff */
[----:B------:R-:W-:-:S04]  /*1d520*/  UMOV UR4, 0xffffffff ;  /* 0xffffffff00047882 */ /* 0x000fc80000000000 */
[----:B------:R-:W-:-:S05]  /*1d530*/  IMAD R5, R3, R4, R16 ;  /* 0x0000000403057224 */ /* 0x000fca00078e0210 */
[----:B------:R-:W-:Y:S01]  /*1d540*/  ISETP.GT.AND P6, PT, R5, R0, PT ;  /* 0x000000000500720c */ /* 0x000fe20003fc4270 */
[----:B------:R-:W-:-:S12]  /*1d550*/  BRA.DIV UR4, `(.L_x_2566) ;  /* 0x0000004204dc7947 */ /* 0x000fd8000b800000 */
[----:B------:R-:W-:-:S04]  /*1d560*/  VOTE.ANY R5, PT, !P6 ;  /* 0x0000000000057806 */ /* 0x000fc800070e0100 */
[----:B------:R-:W2:Y:S02]  /*1d570*/  POPC R6, R5 ;  /* 0x0000000500067309 */ /* 0x000ea40000000000 */
[----:B--2---:R2:W3:Y:S02]  /*1d580*/  SHFL.IDX PT, R17, R2, R6, 0x1f ;  /* 0x00001f0602117589 */ /* 0x0044e400000e0000 */
.L_x_2714:
[----:B------:R-:W-:Y:S01]  /*1d590*/  ISETP.NE.AND P0, PT, R5, RZ, PT ;  /* 0x000000ff0500720c */ /* 0x000fe20003f05270 */
[----:B------:R-:W-:-:S12]  /*1d5a0*/  IMAD.MOV.U32 R5, RZ, RZ, RZ ;  /* 0x000000ffff057224 */ /* 0x000fd800078e00ff */
[----:B------:R-:W-:Y:S05]  /*1d5b0*/  @!P0 BRA `(.L_x_2567) ;  /* 0x0000000000108947 */ /* 0x000fea0003800000 */
[----:B------:R-:W-:Y:S01]  /*1d5c0*/  UMOV UR4, 0xffffffff ;  /* 0xffffffff00047882 */ /* 0x000fe20000000000 */
[----:B------:R-:W-:Y:S02]  /*1d5d0*/  VIADD R12, R6, 0xffffffff ;  /* 0xffffffff060c7836 */ /* 0x000fe40000000000 */
[----:B------:R-:W-:Y:S05]  /*1d5e0*/  BRA.DIV UR4, `(.L_x_2568) ;  /* 0x0000004604007947 */ /* 0x000fea000b800000 */
[----:B------:R4:W0:Y:S02]  /*1d5f0*/  SHFL.IDX PT, R5, R3, R12, 0x1f ;  /* 0x00001f0c03057589 */ /* 0x00082400000e0000 */
.L_x_2567:
[----:B0-2-4-:R-:W0:Y:S01]  /*1d600*/  LDC.64 R2, c[0x0][0xc90] ;  /* 0x00032400ff027b82 */ /* 0x015e220000000a00 */
[----:B------:R-:W-:-:S04]  /*1d610*/  IMAD.IADD R19, R6, 0x1, R19 ;  /* 0x0000000106137824 */ /* 0x000fc800078e0213 */
[----:B0-----:R-:W-:-:S05]  /*1d620*/  IMAD.WIDE R2, R19, 0x4, R2 ;  /* 0x0000000413027825 */ /* 0x001fca00078e0202 */
[----:B------:R0:W3:Y:S01]  /*1d630*/  LDG.E R7, desc[UR38][R2.64] ;  /* 0x0000002602077981 */ /* 0x0000e2000c1e1900 */
[----:B------:R-:W-:Y:S02]  /*1d640*/  IMAD R16, R5, R4, R16 ;  /* 0x0000000405107224 */ /* 0x000fe400078e0210 */
[----:B0-----:R-:W-:Y:S02]  /*1d650*/  IMAD.MOV.U32 R2, RZ, RZ, RZ ;  /* 0x000000ffff027224 */ /* 0x001fe400078e00ff */
[----:B---3--:R-:W-:-:S05]  /*1d660*/  IMAD R6, R17, R7, RZ ;  /* 0x0000000711067224 */ /* 0x008fca00078e02ff */
[----:B------:R-:W-:-:S04]  /*1d670*/  IABS R8, R6 ;  /* 0x0000000600087213 */ /* 0x000fc80000000000 */
[----:B-1----:R-:W0:Y:S08]  /*1d680*/  I2F.RP R9, R8 ;  /* 0x0000000800097306 */ /* 0x002e300000209400 */
        /* <DEDUP_REMOVED lines=8> */
[----:B------:R-:W-:Y:S02]  /*1d710*/  IABS R3, R5 ;  /* 0x0000000500037213 */ /* 0x000fe40000000000 */
[----:B------:R-:W-:-:S03]  /*1d720*/  IADD3 R0, RZ, -R0, RZ ;  /* 0x80000000ff007210 */ /* 0x000fc60007ffe0ff */
        /* <DEDUP_REMOVED lines=24> */
[----:B0-----:R-:W-:-:S05]  /*1d8b0*/  IADD3 R2, RZ, -R3, RZ ;  /* 0x80000003ff027210 */ /* 0x001fca0007ffe0ff */
        /* <DEDUP_REMOVED lines=10> */
[----:B------:R-:W-:Y:S01]  /*1d960*/  @!P1 IMAD.IADD R6, R6, 0x1, -R7 ;  /* 0x0000000106069824 */ /* 0x000fe200078e0a07 */
[----:B------:R-:W-:Y:S02]  /*1d970*/  @!P1 IADD3 R2, R2, 0x1, RZ ;  /* 0x0000000102029810 */ /* 0x000fe40007ffe0ff */
[----:B------:R-:W-:Y:S02]  /*1d980*/  ISETP.NE.AND P1, PT, R4, RZ, PT ;  /* 0x000000ff0400720c */ /* 0x000fe40003f25270 */
[----:B------:R-:W-:-:S13]  /*1d990*/  ISETP.GE.U32.AND P0, PT, R6, R7, PT ;  /* 0x000000070600720c */ /* 0x000fda0003f06070 */
[----:B------:R-:W-:-:S04]  /*1d9a0*/  @P0 VIADD R2, R2, 0x1 ;  /* 0x0000000102020836 */ /* 0x000fc80000000000 */
[----:B------:R-:W-:Y:S01]  /*1d9b0*/  @!P2 IMAD.MOV R2, RZ, RZ, -R2 ;  /* 0x000000ffff02a224 */ /* 0x000fe200078e0a02 */
[----:B------:R-:W-:Y:S02]  /*1d9c0*/  @!P1 LOP3.LUT R2, RZ, R4, RZ, 0x33, !PT ;  /* 0x00000004ff029212 */ /* 0x000fe400078e33ff */
[----:B------:R-:W-:-:S05]  /*1d9d0*/  IADD3 R4, -R4, RZ, RZ ;  /* 0x000000ff04047210 */ /* 0x000fca0007ffe1ff */
[----:B------:R-:W-:Y:S01]  /*1d9e0*/  IMAD R18, R2, R4, R5 ;  /* 0x0000000402127224 */ /* 0x000fe200078e0205 */
[----:B------:R-:W-:-:S05]  /*1d9f0*/  LOP3.LUT R2, RZ, R2, RZ, 0x33, !PT ;  /* 0x00000002ff027212 */ /* 0x000fca00078e33ff */
[----:B------:R-:W-:Y:S01]  /*1da00*/  IMAD.IADD R17, R17, 0x1, R2 ;  /* 0x0000000111117824 */ /* 0x000fe200078e0202 */
[----:B------:R-:W-:Y:S06]  /*1da10*/  BRA `(.L_x_2569) ;  /* 0x00000000001c7947 */ /* 0x000fec0003800000 */
.L_x_2561:
[----:B------:R-:W-:Y:S01]  /*1da20*/  UMOV UR4, URZ ;  /* 0x0000003f00047c82 */ /* 0x000fe20008000000 */
[----:B------:R-:W-:Y:S01]  /*1da30*/  UMOV UR5, URZ ;  /* 0x0000003f00057c82 */ /* 0x000fe20008000000 */
[----:B------:R-:W-:Y:S01]  /*1da40*/  ULDC UR6, c[0x0][0xc3c] ;  /* 0x00030f0000067ab9 */ /* 0x000fe20000000800 */
[----:B------:R-:W-:Y:S01]  /*1da50*/  IMAD.MOV.U32 R16, RZ, RZ, R0 ;  /* 0x000000ffff107224 */ /* 0x000fe200078e0000 */
[----:B------:R-:W-:Y:S01]  /*1da60*/  MOV R18, UR5 ;  /* 0x0000000500127c02 */ /* 0x000fe20008000f00 */
[----:B------:R-:W-:Y:S02]  /*1da70*/  IMAD.U32 R17, RZ, RZ, UR4 ;  /* 0x00000004ff117e24 */ /* 0x000fe4000f8e00ff */
[----:B------:R-:W-:-:S07]  /*1da80*/  IMAD.U32 R19, RZ, RZ, UR6 ;  /* 0x00000006ff137e24 */ /* 0x000fce000f8e00ff */
.L_x_2569:
[----:B------:R-:W2:Y:S01]  /*1da90*/  S2R R0, SR_TID.X ;  /* 0x0000000000007919 */ /* 0x000ea20000002100 */
[----:B------:R-:W-:Y:S05]  /*1daa0*/  WARPSYNC.ALL ;  /* 0x0000000000007948 */ /* 0x000fea0003800000 */
[----:B------:R-:W-:Y:S01]  /*1dab0*/  BAR.SYNC.DEFER_BLOCKING 0x4, 0x200 ;  /* 0x0108000000007b1d */ /* 0x000fe20000010000 */
[----:B--2---:R-:W-:-:S04]  /*1dac0*/  LOP3.LUT R0, R0, 0x1f, RZ, 0xc0, !PT ;  /* 0x0000001f00007812 */ /* 0x004fc800078ec0ff */
[----:B------:R-:W-:-:S13]  /*1dad0*/  ISETP.NE.AND P0, PT, R0, RZ, PT ;  /* 0x000000ff0000720c */ /* 0x000fda0003f05270 */
[----:B0-----:R-:W0:Y:S01]  /*1dae0*/  @!P0 S2R R3, SR_CgaCtaId ;  /* 0x0000000000038919 */ /* 0x001e220000008800 */
[----:B------:R-:W-:-:S04]  /*1daf0*/  @!P0 MOV R0, 0x400 ;  /* 0x0000040000008802 */ /* 0x000fc80000000f00 */
[----:B0-----:R-:W-:-:S05]  /*1db00*/  @!P0 LEA R22, R3, R0, 0x18 ;  /* 0x0000000003168211 */ /* 0x001fca00078ec0ff */
[----:B------:R0:W-:Y:S01]  /*1db10*/  @!P0 STS.128 [R22+0x2d8d0], R16 ;  /* 0x02d8d01016008388 */ /* 0x0001e20000000c00 */
[----:B------:R-:W-:Y:S06]  /*1db20*/  BAR.ARV 0x5, 0x200 ;  /* 0x0148000000007b1d */ /* 0x000fec0000002000 */
.L_x_2558:
[----:B------:R-:W-:Y:S02]  /*1db30*/  ULDC UR4, c[0x0][0xc3c] ;  /* 0x00030f0000047ab9 */ /* 0x000fe40000000800 */
[----:B----4-:R-:W-:-:S13]  /*1db40*/  ISETP.GE.AND P0, PT, R19, UR4, PT ;  /* 0x0000000413007c0c */ /* 0x010fda000bf06270 */
[----:B------:R-:W-:Y:S05]  /*1db50*/  @!P0 BRA `(.L_x_2570) ;  /* 0xffffffa000908947 */ /* 0x000fea000383ffff */
[----:B------:R-:W-:Y:S05]  /*1db60*/  BSYNC B8 ;  /* 0x0000000000087941 */ /* 0x000fea0003800000 */
.L_x_2469:
[----:B0-----:R-:W4:Y:S01]  /*1db70*/  LDL.LU R0, [R1+0x48] ;  /* 0x0000480001007983 */ /* 0x001f220000300800 */
[----:B------:R-:W-:Y:S01]  /*1db80*/  BSSY B0, `(.L_x_2571) ;  /* 0x000000b000007945 */ /* 0x000fe20003800000 */
[----:B------:R-:W0:Y:S01]  /*1db90*/  S2R R5, SR_CgaCtaId ;  /* 0x0000000000057919 */ /* 0x000e220000008800 */
[----:B----4-:R-:W-:-:S05]  /*1dba0*/  VIADD R0, R0, 0x1 ;  /* 0x0000000100007836 */ /* 0x010fca0000000000 */
        /* <DEDUP_REMOVED lines=8> */
.L_x_2717:
[----:B------:R-:W-:Y:S05]  /*1dc30*/  BSYNC B0 ;  /* 0x0000000000007941 */ /* 0x000fea0003800000 */
.L_x_2571:
[----:B------:R-:W-:-:S03]  /*1dc40*/  UMOV UR4, 0xffffffff ;  /* 0xffffffff00047882 */ /* 0x000fc60000000000 */
[----:B------:R-:W-:Y:S05]  /*1dc50*/  BRA.DIV UR4, `(.L_x_2573) ;  /* 0x0000003e04a07947 */ /* 0x000fea000b800000 */
[----:B0-----:R-:W0:Y:S02]  /*1dc60*/  S2R R0, SR_TID.X ;  /* 0x0000000000007919 */ /* 0x001e240000002100 */
[----:B0-----:R-:W-:-:S04]  /*1dc70*/  SHF.R.U32.HI R0, RZ, 0x5, R0 ;  /* 0x00000005ff007819 */ /* 0x001fc80000011600 */
[----:B------:R-:W-:-:S05]  /*1dc80*/  LOP3.LUT R0, R0, 0x3, RZ, 0xc0, !PT ;  /* 0x0000000300007812 */ /* 0x000fca00078ec0ff */
[----:B------:R0:W4:Y:S02]  /*1dc90*/  SHFL.IDX PT, R14, R0, RZ, 0x1f ;  /* 0x00001fff000e7589 */ /* 0x00012400000e0000 */
.L_x_2720:
[----:B----4-:R-:W-:-:S13]  /*1dca0*/  ISETP.NE.AND P0, PT, R14, RZ, PT ;  /* 0x000000ff0e00720c */ /* 0x010fda0003f05270 */
[----:B------:R-:W-:Y:S05]  /*1dcb0*/  @P0 BRA `(.L_x_2304) ;  /* 0x0000000000880947 */ /* 0x000fea0003800000 */
[----:B------:R-:W-:-:S03]  /*1dcc0*/  UMOV UR4, 0xffffffff ;  /* 0xffffffff00047882 */ /* 0x000fc60000000000 */
[----:B------:R-:W-:Y:S05]  /*1dcd0*/  BRA.DIV UR4, `(.L_x_2574) ;  /* 0x0000003e04b47947 */ /* 0x000fea000b800000 */
[----:B------:R-:W-:-:S13]  /*1dce0*/  ELECT P6, URZ, PT ;  /* 0x00000000003f782f */ /* 0x000fda00038c0000 */
.L_x_2723:
[----:B------:R-:W-:Y:S05]  /*1dcf0*/  @!P6 BRA `(.L_x_2304) ;  /* 0x000000000078e947 */ /* 0x000fea0003800000 */
[----:B------:R-:W-:-:S06]  /*1dd00*/  ULOP3.LUT UR4, UR36, 0x2, URZ, 0xfc, !UPT ;  /* 0x0000000224047892 */ /* 0x000fcc000f8efc3f */
[----:B0-----:R-:W-:-:S04]  /*1dd10*/  MOV R0, UR4 ;  /* 0x0000000400007c02 */ /* 0x001fc80008000f00 */
[----:B------:R-:W-:-:S13]  /*1dd20*/  ISETP.NE.AND P0, PT, R0, 0x3, PT ;  /* 0x000000030000780c */ /* 0x000fda0003f05270 */
[----:B------:R-:W-:Y:S05]  /*1dd30*/  @!P0 BRA `(.L_x_2575) ;  /* 0x0000000000048947 */ /* 0x000fea0003800000 */
[----:B------:R-:W-:Y:S01]  /*1dd40*/  BPT.TRAP 0x1 ;  /* 0x000000040000795c */ /* 0x000fe20000300000 */
.L_x_2575:
[----:B------:R-:W-:Y:S01]  /*1dd50*/  IMAD R3, R25, 0x8, R5 ;  /* 0x0000000819037824 */ /* 0x000fe200078e0205 */
[----:B------:R-:W-:Y:S01]  /*1dd60*/  SHF.L.U32 R2, R29, 0x1f, RZ ;  /* 0x0000001f1d027819 */ /* 0x000fe200000006ff */
[----:B------:R-:W-:-:S03]  /*1dd70*/  VIADD R25, R25, 0x1 ;  /* 0x0000000119197836 */ /* 0x000fc60000000000 */
[----:B------:R-:W0:Y:S02]  /*1dd80*/  SYNCS.PHASECHK.TRANS64.TRYWAIT P1, [R3+URZ+0x2d840], R2 ;  /* 0x02d84002030075a7 */ /* 0x000e24000802017f */
[----:B------:R-:W-:-:S04]  /*1dd90*/  ISETP.NE.AND P2, PT, R25, 0x2, PT ;  /* 0x000000021900780c */ /* 0x000fc80003f45270 */
[----:B------:R-:W-:Y:S01]  /*1dda0*/  SEL R0, RZ, 0x1, P2 ;  /* 0x00000001ff007807 */ /* 0x000fe20001000000 */
[----:B0-----:R-:W-:Y:S08]  /*1ddb0*/  @!P1 BRA `(.L_x_2576) ;  /* 0x0000003c009c9947 */ /* 0x001ff00003800000 */
.L_x_2724:
[----:B------:R-:W-:Y:S02]  /*1ddc0*/  SEL R25, R25, RZ, P2 ;  /* 0x000000ff19197207 */ /* 0x000fe40001000000 */
[----:B------:R-:W-:Y:S01]  /*1ddd0*/  LOP3.LUT R0, R29, R0, RZ, 0x3c, !PT ;  /* 0x000000001d007212 */ /* 0x000fe200078e3cff */
[----:B------:R-:W-:Y:S06]  /*1dde0*/  @!P0 BRA `(.L_x_2577) ;  /* 0x0000000000048947 */ /* 0x000fec0003800000 */
[----:B------:R-:W-:Y:S01]  /*1ddf0*/  BPT.TRAP 0x1 ;  /* 0x000000040000795c */ /* 0x000fe20000300000 */
.L_x_2577:
[----:B------:R-:W-:Y:S01]  /*1de00*/  IMAD R25, R25, 0x8, R5 ;  /* 0x0000000819197824 */ /* 0x000fe200078e0205 */
[----:B------:R-:W-:-:S04]  /*1de10*/  SHF.L.U32 R0, R0, 0x1f, RZ ;  /* 0x0000001f00007819 */ /* 0x000fc800000006ff */
[----:B------:R-:W4:Y:S02]  /*1de20*/  SYNCS.PHASECHK.TRANS64.TRYWAIT P1, [R25+URZ+0x2d840], R0 ;  /* 0x02d84000190075a7 */ /* 0x000f24000802017f */
[----:B----4-:R-:W-:Y:S05]  /*1de30*/  @!P1 BRA `(.L_x_2578) ;  /* 0x0000003c00909947 */ /* 0x010fea0003800000 */
.L_x_2725:
[----:B------:R-:W-:Y:S05]  /*1de40*/  @!P0 BRA `(.L_x_2579) ;  /* 0x0000000000048947 */ /* 0x000fea0003800000 */
[----:B------:R-:W-:Y:S01]  /*1de50*/  BPT.TRAP 0x1 ;  /* 0x000000040000795c */ /* 0x000fe20000300000 */
.L_x_2579:
[----:B------:R-:W5:Y:S02]  /*1de60*/  SYNCS.PHASECHK.TRANS64.TRYWAIT P1, [R3+URZ+0x2d860], R2 ;  /* 0x02d86002030075a7 */ /* 0x000f64000802017f */
[----:B-----5:R-:W-:Y:S05]  /*1de70*/  @!P1 BRA `(.L_x_2580) ;  /* 0x0000003c00949947 */ /* 0x020fea0003800000 */
.L_x_2726:
[----:B------:R-:W-:Y:S05]  /*1de80*/  @!P0 BRA `(.L_x_2581) ;  /* 0x0000000000048947 */ /* 0x000fea0003800000 */
[----:B------:R-:W-:Y:S01]  /*1de90*/  BPT.TRAP 0x1 ;  /* 0x000000040000795c */ /* 0x000fe20000300000 */
.L_x_2581:
[----:B------:R0:W0:Y:S02]  /*1dea0*/  SYNCS.PHASECHK.TRANS64.TRYWAIT P0, [R25+URZ+0x2d860], R0 ;  /* 0x02d86000190075a7 */ /* 0x000024000800017f */
[----:B0-----:R-:W-:Y:S05]  /*1deb0*/  @!P0 NANOSLEEP.SYNCS 0x989680 ;  /* 0x009896800000895d */ /* 0x001fea0003900000 */
[----:B------:R-:W0:Y:S02]  /*1dec0*/  @!P0 SYNCS.PHASECHK.TRANS64 P0, [R25+URZ+0x2d860], R0 ;  /* 0x02d86000190085a7 */ /* 0x000e24000800007f */
[----:B0-----:R-:W-:Y:S05]  /*1ded0*/  @!P0 BRA `(.L_x_2581) ;  /* 0xfffffffc00f08947 */ /* 0x001fea000383ffff */
.L_x_2304:
[----:B------:R-:W-:Y:S05]  /*1dee0*/  BSYNC B9 ;  /* 0x0000000000097941 */ /* 0x000fea0003800000 */
.L_x_2301:
[----:B------:R-:W-:Y:S05]  /*1def0*/  EXIT ;  /* 0x000000000000794d */ /* 0x000fea0003800000 */
.L_x_2320:
[----:B0-----:R0:W1:Y:S02]  /*1df00*/  SYNCS.PHASECHK.TRANS64.TRYWAIT P4, [R32+URZ+0x2d890], R85 ;  /* 0x02d89055200075a7 */ /* 0x001064000808017f */
[----:B-1----:R-:W-:Y:S05]  /*1df10*/  @!P4 NANOSLEEP.SYNCS 0x989680 ;  /* 0x009896800000c95d */ /* 0x002fea0003900000 */
[----:B------:R-:W1:Y:S02]  /*1df20*/  @!P4 SYNCS.PHASECHK.TRANS64 P4, [R32+URZ+0x2d890], R85 ;  /* 0x02d890552000c5a7 */ /* 0x000e64000808007f */
[----:B-1----:R-:W-:Y:S05]  /*1df30*/  @!P4 BRA `(.L_x_2320) ;  /* 0xfffffffc00f0c947 */ /* 0x002fea000383ffff */
[----:B------:R-:W-:Y:S05]  /*1df40*/  BRA `(.L_x_2582) ;  /* 0xfffffe5000cc7947 */ /* 0x000fea000383ffff */
.L_x_2321:
        /* <DEDUP_REMOVED lines=8> */
.L_x_2584:
[----:B------:R-:W-:Y:S05]  /*1dfd0*/  BSYNC B1 ;  /* 0x0000000000017941 */ /* 0x000fea0003800000 */
.L_x_2583:
        /* <DEDUP_REMOVED lines=8> */
.L_x_2585:
[----:B------:R-:W-:Y:S01]  /*1e060*/  IMAD.MOV.U32 R60, RZ, RZ, R14 ;  /* 0x000000ffff3c7224 */ /* 0x000fe200078e000e */
[----:B------:R-:W-:Y:S06]  /*1e070*/  BRA `(.L_x_2586) ;  /* 0xfffffe5000947947 */ /* 0x000fec000383ffff */
.L_x_2349:
[----:B0-----:R0:W1:Y:S02]  /*1e080*/  SYNCS.PHASECHK.TRANS64.TRYWAIT P4, [R32+URZ+0x2d890], R85 ;  /* 0x02d89055200075a7 */ /* 0x001064000808017f */
[----:B-1----:R-:W-:Y:S05]  /*1e090*/  @!P4 NANOSLEEP.SYNCS 0x989680 ;  /* 0x009896800000c95d */ /* 0x002fea0003900000 */
[----:B------:R-:W1:Y:S02]  /*1e0a0*/  @!P4 SYNCS.PHASECHK.TRANS64 P4, [R32+URZ+0x2d890], R85 ;  /* 0x02d890552000c5a7 */ /* 0x000e64000808007f */
[----:B-1----:R-:W-:Y:S05]  /*1e0b0*/  @!P4 BRA `(.L_x_2349) ;  /* 0xfffffffc00f0c947 */ /* 0x002fea000383ffff */
[----:B------:R-:W-:Y:S05]  /*1e0c0*/  BRA `(.L_x_2587) ;  /* 0xfffffe6c00647947 */ /* 0x000fea000383ffff */
.L_x_2350:
        /* <DEDUP_REMOVED lines=8> */
.L_x_2589:
[----:B------:R-:W-:Y:S05]  /*1e150*/  BSYNC B1 ;  /* 0x0000000000017941 */ /* 0x000fea0003800000 */
.L_x_2588:
        /* <DEDUP_REMOVED lines=8> */
.L_x_2590:
[----:B------:R-:W-:Y:S01]  /*1e1e0*/  IMAD.MOV.U32 R88, RZ, RZ, R14 ;  /* 0x000000ffff587224 */ /* 0x000fe200078e000e */
[----:B------:R-:W-:Y:S06]  /*1e1f0*/  BRA `(.L_x_2591) ;  /* 0xfffffe6c002c7947 */ /* 0x000fec000383ffff */
.L_x_2363:
[----:B0-----:R0:W1:Y:S02]  /*1e200*/  SYNCS.PHASECHK.TRANS64.TRYWAIT P3, [R32+URZ+0x2d890], R85 ;  /* 0x02d89055200075a7 */ /* 0x001064000806017f */
[----:B-1----:R-:W-:Y:S05]  /*1e210*/  @!P3 NANOSLEEP.SYNCS 0x989680 ;  /* 0x009896800000b95d */ /* 0x002fea0003900000 */
[----:B------:R-:W1:Y:S02]  /*1e220*/  @!P3 SYNCS.PHASECHK.TRANS64 P3, [R32+URZ+0x2d890], R85 ;  /* 0x02d890552000b5a7 */ /* 0x000e64000806007f */
[----:B-1----:R-:W-:Y:S05]  /*1e230*/  @!P3 BRA `(.L_x_2363) ;  /* 0xfffffffc00f0b947 */ /* 0x002fea000383ffff */
[----:B------:R-:W-:Y:S05]  /*1e240*/  BRA `(.L_x_2592) ;  /* 0xfffffe8400347947 */ /* 0x000fea000383ffff */
.L_x_2364:
[----:B------:R-:W-:Y:S01]  /*1e250*/  BSSY B1, `(.L_x_2593) ;  /* 0x0000007000017945 */ /* 0x000fe20003800000 */
[----:B------:R-:W-:Y:S01]  /*1e260*/  MOV R12, RZ ;  /* 0x000000ff000c7202 */ /* 0x000fe20000000f00 */
[----:B------:R-:W-:Y:S02]  /*1e270*/  IMAD.MOV.U32 R11, RZ, RZ, 0x1e1f ;  /* 0x00001e1fff0b7424 */ /* 0x000fe400078e00ff */
[----:B------:R-:W-:-:S07]  /*1e280*/  IMAD.MOV.U32 R15, RZ, RZ, -0x1 ;  /* 0xffffffffff0f7424 */ /* 0x000fce00078e00ff */
[----:B0-----:R-:W-:Y:S05]  /*1e290*/  WARPSYNC.COLLECTIVE R15, `(.L_x_2594) ;  /* 0x000000000f087348 */ /* 0x001fea0003c00000 */
[----:B------:R1:W2:Y:S02]  /*1e2a0*/  SHFL.IDX P6, R14, R13, R12, R11 ;  /* 0x0000000c0d0e7389 */ /* 0x0002a400000c000b */
[----:B012---:R-:W-:Y:S01]  /*1e2b0*/  ENDCOLLECTIVE ;  /* 0x000000000000791b */ /* 0x007fe20003800000 */
.L_x_2594:
[----:B------:R-:W-:Y:S05]  /*1e2c0*/  BSYNC B1 ;  /* 0x0000000000017941 */ /* 0x000fea0003800000 */
.L_x_2593:
        /* <DEDUP_REMOVED lines=8> */
.L_x_2595:
[----:B------:R-:W-:Y:S01]  /*1e350*/  MOV R42, R14 ;  /* 0x0000000e002a7202 */ /* 0x000fe20000000f00 */
[----:B------:R-:W-:Y:S06]  /*1e360*/  BRA `(.L_x_2596) ;  /* 0xfffffe8400587947 */ /* 0x000fec000383ffff */
.L_x_2368:
[----:B------:R0:W0:Y:S02]  /*1e370*/  SYNCS.PHASECHK.TRANS64.TRYWAIT P2, [R32+URZ+0x2d8b0], R85 ;  /* 0x02d8b055200075a7 */ /* 0x000024000804017f */
[----:B0-----:R-:W-:Y:S05]  /*1e380*/  @!P2 NANOSLEEP.SYNCS 0x989680 ;  /* 0x009896800000a95d */ /* 0x001fea0003900000 */
[----:B------:R-:W0:Y:S02]  /*1e390*/  @!P2 SYNCS.PHASECHK.TRANS64 P2, [R32+URZ+0x2d8b0], R85 ;  /* 0x02d8b0552000a5a7 */ /* 0x000e24000804007f */
[----:B0-----:R-:W-:Y:S05]  /*1e3a0*/  @!P2 BRA `(.L_x_2368) ;  /* 0xfffffffc00f0a947 */ /* 0x001fea000383ffff */
[----:B------:R-:W-:Y:S05]  /*1e3b0*/  BRA `(.L_x_2597) ;  /* 0xfffffe88003c7947 */ /* 0x000fea000383ffff */
.L_x_2374:
[----:B------:R-:W0:Y:S01]  /*1e3c0*/  S2R R4, SR_TID.X ;  /* 0x0000000000047919 */ /* 0x000e220000002100 */
[----:B------:R-:W-:Y:S01]  /*1e3d0*/  BSSY B0, `(.L_x_2598) ;  /* 0x000000c000007945 */ /* 0x000fe20003800000 */
[----:B------:R-:W-:Y:S01]  /*1e3e0*/  IMAD.MOV.U32 R12, RZ, RZ, RZ ;  /* 0x000000ffff0c7224 */ /* 0x000fe200078e00ff */
[----:B------:R-:W-:Y:S01]  /*1e3f0*/  MOV R11, 0x1f ;  /* 0x0000001f000b7802 */ /* 0x000fe20000000f00 */
[----:B------:R-:W-:Y:S02]  /*1e400*/  IMAD.MOV.U32 R15, RZ, RZ, -0x1 ;  /* 0xffffffffff0f7424 */ /* 0x000fe400078e00ff */
[----:B0-----:R-:W-:-:S05]  /*1e410*/  VIADD R5, R4, 0xffffff80 ;  /* 0xffffff8004057836 */ /* 0x001fca0000000000 */
[----:B------:R-:W-:-:S04]  /*1e420*/  SHF.R.S32.HI R4, RZ, 0x1f, R5 ;  /* 0x0000001fff047819 */ /* 0x000fc80000011405 */
[----:B------:R-:W-:-:S04]  /*1e430*/  LEA.HI R4, R4, R5, RZ, 0x7 ;  /* 0x0000000504047211 */ /* 0x000fc800078f38ff */
[----:B------:R-:W-:-:S05]  /*1e440*/  SHF.R.S32.HI R4, RZ, 0x7, R4 ;  /* 0x00000007ff047819 */ /* 0x000fca0000011404 */
[----:B------:R-:W-:-:S07]  /*1e450*/  IMAD.MOV.U32 R13, RZ, RZ, R4 ;  /* 0x000000ffff0d7224 */ /* 0x000fce00078e0004 */
[----:B--2--5:R-:W-:Y:S05]  /*1e460*/  WARPSYNC.COLLECTIVE R15, `(.L_x_2599) ;  /* 0x000000000f087348 */ /* 0x024fea0003c00000 */
[----:B------:R0:W1:Y:S02]  /*1e470*/  SHFL.IDX P6, R14, R13, R12, R11 ;  /* 0x0000000c0d0e7389 */ /* 0x00006400000c000b */
[----:B012--5:R-:W-:Y:S01]  /*1e480*/  ENDCOLLECTIVE ;  /* 0x000000000000791b */ /* 0x027fe20003800000 */
.L_x_2599:
[----:B------:R-:W-:Y:S05]  /*1e490*/  BSYNC B0 ;  /* 0x0000000000007941 */ /* 0x000fea0003800000 */
.L_x_2598:
[----:B------:R0:W-:Y:S01]  /*1e4a0*/  STL [R1+0x5c], R14 ;  /* 0x00005c0e01007387 */ /* 0x0001e20000100800 */
[----:B------:R-:W-:Y:S05]  /*1e4b0*/  BRA `(.L_x_2600) ;  /* 0xfffffe9000347947 */ /* 0x000fea000383ffff */
.L_x_2385:
[----:B------:R-:W-:Y:S01]  /*1e4c0*/  BSSY B1, `(.L_x_2601) ;  /* 0x0000007000017945 */ /* 0x000fe20003800000 */
[----:B------:R-:W-:Y:S01]  /*1e4d0*/  IMAD.MOV.U32 R12, RZ, RZ, RZ ;  /* 0x000000ffff0c7224 */ /* 0x000fe200078e00ff */
[----:B------:R-:W-:Y:S01]  /*1e4e0*/  MOV R15, 0xffffffff ;  /* 0xffffffff000f7802 */ /* 0x000fe20000000f00 */
[----:B------:R-:W-:-:S07]  /*1e4f0*/  IMAD.MOV.U32 R11, RZ, RZ, 0x1e1f ;  /* 0x00001e1fff0b7424 */ /* 0x000fce00078e00ff */
[----:B0-2---:R-:W-:Y:S05]  /*1e500*/  WARPSYNC.COLLECTIVE R15, `(.L_x_2602) ;  /* 0x000000000f087348 */ /* 0x005fea0003c00000 */
[----:B0-----:R0:W1:Y:S02]  /*1e510*/  SHFL.IDX P6, R14, R13, R12, R11 ;  /* 0x0000000c0d0e7389 */ /* 0x00106400000c000b */
[----:B012---:R-:W-:Y:S01]  /*1e520*/  ENDCOLLECTIVE ;  /* 0x000000000000791b */ /* 0x007fe20003800000 */
.L_x_2602:
[----:B------:R-:W-:Y:S05]  /*1e530*/  BSYNC B1 ;  /* 0x0000000000017941 */ /* 0x000fea0003800000 */
.L_x_2601:
        /* <DEDUP_REMOVED lines=8> */
.L_x_2603:
[----:B------:R-:W-:Y:S02]  /*1e5c0*/  IMAD.MOV.U32 R13, RZ, RZ, R5 ;  /* 0x000000ffff0d7224 */ /* 0x000fe400078e0005 */
[----:B------:R-:W-:-:S07]  /*1e5d0*/  IMAD.MOV.U32 R0, RZ, RZ, R14 ;  /* 0x000000ffff007224 */ /* 0x000fce00078e000e */
[----:B------:R-:W-:Y:S05]  /*1e5e0*/  WARPSYNC.COLLECTIVE R15, `(.L_x_2604) ;  /* 0x000000000f087348 */ /* 0x000fea0003c00000 */
[----:B------:R0:W1:Y:S02]  /*1e5f0*/  SHFL.IDX P6, R14, R13, R12, R11 ;  /* 0x0000000c0d0e7389 */ /* 0x00006400000c000b */
[----:B01----:R-:W-:Y:S01]  /*1e600*/  ENDCOLLECTIVE ;  /* 0x000000000000791b */ /* 0x003fe20003800000 */
.L_x_2604:
[----:B------:R-:W-:Y:S01]  /*1e610*/  IMAD.MOV.U32 R13, RZ, RZ, R4 ;  /* 0x000000ffff0d7224 */ /* 0x000fe200078e0004 */
[----:B------:R-:W-:-:S07]  /*1e620*/  MOV R5, R14 ;  /* 0x0000000e00057202 */ /* 0x000fce0000000f00 */
[----:B------:R-:W-:Y:S05]  /*1e630*/  WARPSYNC.COLLECTIVE R15, `(.L_x_2605) ;  /* 0x000000000f087348 */ /* 0x000fea0003c00000 */
[----:B------:R0:W1:Y:S02]  /*1e640*/  SHFL.IDX P6, R14, R13, R12, R11 ;  /* 0x0000000c0d0e7389 */ /* 0x00006400000c000b */
[----:B01----:R-:W-:Y:S01]  /*1e650*/  ENDCOLLECTIVE ;  /* 0x000000000000791b */ /* 0x003fe20003800000 */
.L_x_2605:
[----:B------:R-:W-:Y:S01]  /*1e660*/  IMAD.MOV.U32 R4, RZ, RZ, R14 ;  /* 0x000000ffff047224 */ /* 0x000fe200078e000e */
[----:B------:R-:W-:Y:S06]  /*1e670*/  BRA `(.L_x_2606) ;  /* 0xfffffe94009c7947 */ /* 0x000fec000383ffff */
.L_x_2389:
[----:B0-----:R0:W1:Y:S02]  /*1e680*/  SYNCS.PHASECHK.TRANS64.TRYWAIT P0, [R2+URZ+0x2d800], R3 ;  /* 0x02d80003020075a7 */ /* 0x001064000800017f */
[----:B-1----:R-:W-:Y:S05]  /*1e690*/  @!P0 NANOSLEEP.SYNCS 0x989680 ;  /* 0x009896800000895d */ /* 0x002fea0003900000 */
[----:B------:R-:W1:Y:S02]  /*1e6a0*/  @!P0 SYNCS.PHASECHK.TRANS64 P0, [R2+URZ+0x2d800], R3 ;  /* 0x02d80003020085a7 */ /* 0x000e64000800007f */
[----:B-1----:R-:W-:Y:S05]  /*1e6b0*/  @!P0 BRA `(.L_x_2389) ;  /* 0xfffffffc00f08947 */ /* 0x002fea000383ffff */
[----:B------:R-:W-:Y:S05]  /*1e6c0*/  BRA `(.L_x_2607) ;  /* 0xfffffe9c00c87947 */ /* 0x000fea000383ffff */
.L_x_2401:
[----:B------:R-:W-:Y:S01]  /*1e6d0*/  BSSY B1, `(.L_x_2608) ;  /* 0x0000007000017945 */ /* 0x000fe20003800000 */
[----:B------:R-:W-:Y:S01]  /*1e6e0*/  IMAD.MOV.U32 R12, RZ, RZ, RZ ;  /* 0x000000ffff0c7224 */ /* 0x000fe200078e00ff */
[----:B------:R-:W-:Y:S01]  /*1e6f0*/  MOV R11, 0x1e1f ;  /* 0x00001e1f000b7802 */ /* 0x000fe20000000f00 */
[----:B------:R-:W-:-:S07]  /*1e700*/  IMAD.MOV.U32 R15, RZ, RZ, -0x1 ;  /* 0xffffffffff0f7424 */ /* 0x000fce00078e00ff */
[----:B0-2---:R-:W-:Y:S05]  /*1e710*/  WARPSYNC.COLLECTIVE R15, `(.L_x_2609) ;  /* 0x000000000f087348 */ /* 0x005fea0003c00000 */
[----:B0-----:R0:W1:Y:S02]  /*1e720*/  SHFL.IDX P6, R14, R13, R12, R11 ;  /* 0x0000000c0d0e7389 */ /* 0x00106400000c000b */
[----:B012---:R-:W-:Y:S01]  /*1e730*/  ENDCOLLECTIVE ;  /* 0x000000000000791b */ /* 0x007fe20003800000 */
.L_x_2609:
[----:B------:R-:W-:Y:S05]  /*1e740*/  BSYNC B1 ;  /* 0x0000000000017941 */ /* 0x000fea0003800000 */
.L_x_2608:
        /* <DEDUP_REMOVED lines=8> */
.L_x_2610:
[----:B------:R-:W-:Y:S01]  /*1e7d0*/  MOV R13, R21 ;  /* 0x00000015000d7202 */ /* 0x000fe20000000f00 */
[----:B------:R-:W-:-:S07]  /*1e7e0*/  IMAD.MOV.U32 R0, RZ, RZ, R14 ;  /* 0x000000ffff007224 */ /* 0x000fce00078e000e */
[----:B------:R-:W-:Y:S05]  /*1e7f0*/  WARPSYNC.COLLECTIVE R15, `(.L_x_2611) ;  /* 0x000000000f087348 */ /* 0x000fea0003c00000 */
[----:B------:R0:W1:Y:S02]  /*1e800*/  SHFL.IDX P6, R14, R13, R12, R11 ;  /* 0x0000000c0d0e7389 */ /* 0x00006400000c000b */
[----:B01----:R-:W-:Y:S01]  /*1e810*/  ENDCOLLECTIVE ;  /* 0x000000000000791b */ /* 0x003fe20003800000 */
.L_x_2611:
[----:B------:R-:W-:Y:S02]  /*1e820*/  IMAD.MOV.U32 R13, RZ, RZ, R20 ;  /* 0x000000ffff0d7224 */ /* 0x000fe400078e0014 */
[----:B------:R-:W-:-:S07]  /*1e830*/  IMAD.MOV.U32 R21, RZ, RZ, R14 ;  /* 0x000000ffff157224 */ /* 0x000fce00078e000e */
[----:B------:R-:W-:Y:S05]  /*1e840*/  WARPSYNC.COLLECTIVE R15, `(.L_x_2612) ;  /* 0x000000000f087348 */ /* 0x000fea0003c00000 */
[----:B------:R0:W1:Y:S02]  /*1e850*/  SHFL.IDX P6, R14, R13, R12, R11 ;  /* 0x0000000c0d0e7389 */ /* 0x00006400000c000b */
[----:B01----:R-:W-:Y:S01]  /*1e860*/  ENDCOLLECTIVE ;  /* 0x000000000000791b */ /* 0x003fe20003800000 */
.L_x_2612:
[----:B------:R-:W-:Y:S01]  /*1e870*/  IMAD.MOV.U32 R20, RZ, RZ, R14 ;  /* 0x000000ffff147224 */ /* 0x000fe200078e000e */
[----:B------:R-:W-:Y:S06]  /*1e880*/  BRA `(.L_x_2613) ;  /* 0xfffffeb0006c7947 */ /* 0x000fec000383ffff */
.L_x_2405:
[----:B0-----:R0:W1:Y:S02]  /*1e890*/  SYNCS.PHASECHK.TRANS64.TRYWAIT P0, [R2+URZ+0x2d800], R3 ;  /* 0x02d80003020075a7 */ /* 0x001064000800017f */
[----:B-1----:R-:W-:Y:S05]  /*1e8a0*/  @!P0 NANOSLEEP.SYNCS 0x989680 ;  /* 0x009896800000895d */ /* 0x002fea0003900000 */
[----:B------:R-:W1:Y:S02]  /*1e8b0*/  @!P0 SYNCS.PHASECHK.TRANS64 P0, [R2+URZ+0x2d800], R3 ;  /* 0x02d80003020085a7 */ /* 0x000e64000800007f */
[----:B-1----:R-:W-:Y:S05]  /*1e8c0*/  @!P0 BRA `(.L_x_2405) ;  /* 0xfffffffc00f08947 */ /* 0x002fea000383ffff */
[----:B------:R-:W-:Y:S05]  /*1e8d0*/  BRA `(.L_x_2614) ;  /* 0xfffffeb800007947 */ /* 0x000fea000383ffff */
.L_x_2413:
[----:B-1----:R1:W3:Y:S02]  /*1e8e0*/  SYNCS.PHASECHK.TRANS64.TRYWAIT P1, [R0+URZ+0x2d830], R5 ;  /* 0x02d83005000075a7 */ /* 0x0022e4000802017f */
[----:B---3--:R-:W-:Y:S05]  /*1e8f0*/  @!P1 NANOSLEEP.SYNCS 0x989680 ;  /* 0x009896800000995d */ /* 0x008fea0003900000 */
[----:B------:R-:W3:Y:S02]  /*1e900*/  @!P1 SYNCS.PHASECHK.TRANS64 P1, [R0+URZ+0x2d830], R5 ;  /* 0x02d83005000095a7 */ /* 0x000ee4000802007f */
[----:B---3--:R-:W-:Y:S05]  /*1e910*/  @!P1 BRA `(.L_x_2413) ;  /* 0xfffffffc00f09947 */ /* 0x008fea000383ffff */
[----:B------:R-:W-:Y:S05]  /*1e920*/  BRA `(.L_x_2412) ;  /* 0xfffffecc00407947 */ /* 0x000fea000383ffff */
.L_x_2420:
[----:B-1----:R1:W2:Y:S02]  /*1e930*/  SYNCS.PHASECHK.TRANS64.TRYWAIT P2, [R7+URZ+0x2d830], R8 ;  /* 0x02d83008070075a7 */ /* 0x0022a4000804017f */
[----:B--2---:R-:W-:Y:S05]  /*1e940*/  @!P2 NANOSLEEP.SYNCS 0x989680 ;  /* 0x009896800000a95d */ /* 0x004fea0003900000 */
[----:B------:R-:W2:Y:S02]  /*1e950*/  @!P2 SYNCS.PHASECHK.TRANS64 P2, [R7+URZ+0x2d830], R8 ;  /* 0x02d830080700a5a7 */ /* 0x000ea4000804007f */
[----:B--2---:R-:W-:Y:S05]  /*1e960*/  @!P2 BRA `(.L_x_2420) ;  /* 0xfffffffc00f0a947 */ /* 0x004fea000383ffff */
[----:B------:R-:W-:Y:S05]  /*1e970*/  BRA `(.L_x_2419) ;  /* 0xfffffef800c47947 */ /* 0x000fea000383ffff */
.L_x_2424:
[----:B-1----:R1:W2:Y:S02]  /*1e980*/  SYNCS.PHASECHK.TRANS64.TRYWAIT P1, [R8+URZ+0x2d850], R7 ;  /* 0x02d85007080075a7 */ /* 0x0022a4000802017f */
[----:B--2---:R-:W-:Y:S05]  /*1e990*/  @!P1 NANOSLEEP.SYNCS 0x989680 ;  /* 0x009896800000995d */ /* 0x004fea0003900000 */
[----:B------:R-:W2:Y:S02]  /*1e9a0*/  @!P1 SYNCS.PHASECHK.TRANS64 P1, [R8+URZ+0x2d850], R7 ;  /* 0x02d85007080095a7 */ /* 0x000ea4000802007f */
[----:B--2---:R-:W-:Y:S05]  /*1e9b0*/  @!P1 BRA `(.L_x_2424) ;  /* 0xfffffffc00f09947 */ /* 0x004fea000383ffff */
[----:B------:R-:W-:Y:S05]  /*1e9c0*/  BRA `(.L_x_2421) ;  /* 0xfffffefc00e87947 */ /* 0x000fea000383ffff */
.L_x_2433:
[----:B-1----:R1:W3:Y:S02]  /*1e9d0*/  SYNCS.PHASECHK.TRANS64.TRYWAIT P2, [R7+URZ+0x2d830], R8 ;  /* 0x02d83008070075a7 */ /* 0x0022e4000804017f */
[----:B---3--:R-:W-:Y:S05]  /*1e9e0*/  @!P2 NANOSLEEP.SYNCS 0x989680 ;  /* 0x009896800000a95d */ /* 0x008fea0003900000 */
[----:B------:R-:W3:Y:S02]  /*1e9f0*/  @!P2 SYNCS.PHASECHK.TRANS64 P2, [R7+URZ+0x2d830], R8 ;  /* 0x02d830080700a5a7 */ /* 0x000ee4000804007f */
[----:B---3--:R-:W-:Y:S05]  /*1ea00*/  @!P2 BRA `(.L_x_2433) ;  /* 0xfffffffc00f0a947 */ /* 0x008fea000383ffff */
[----:B------:R-:W-:Y:S05]  /*1ea10*/  BRA `(.L_x_2432) ;  /* 0xffffff3000387947 */ /* 0x000fea000383ffff */
.L_x_2437:
[----:B-1----:R1:W2:Y:S02]  /*1ea20*/  SYNCS.PHASECHK.TRANS64.TRYWAIT P1, [R8+URZ+0x2d850], R7 ;  /* 0x02d85007080075a7 */ /* 0x0022a4000802017f */
[----:B--2---:R-:W-:Y:S05]  /*1ea30*/  @!P1 NANOSLEEP.SYNCS 0x989680 ;  /* 0x009896800000995d */ /* 0x004fea0003900000 */
[----:B------:R-:W2:Y:S02]  /*1ea40*/  @!P1 SYNCS.PHASECHK.TRANS64 P1, [R8+URZ+0x2d850], R7 ;  /* 0x02d85007080095a7 */ /* 0x000ea4000802007f */
[----:B--2---:R-:W-:Y:S05]  /*1ea50*/  @!P1 BRA `(.L_x_2437) ;  /* 0xfffffffc00f09947 */ /* 0x004fea000383ffff */
[----:B------:R-:W-:Y:S05]  /*1ea60*/  BRA `(.L_x_2434) ;  /* 0xffffff34005c7947 */ /* 0x000fea000383ffff */
.L_x_2444:
[----:B-1----:R1:W4:Y:S02]  /*1ea70*/  SYNCS.PHASECHK.TRANS64.TRYWAIT P1, [R6+URZ+0x2d850], R9 ;  /* 0x02d85009060075a7 */ /* 0x002324000802017f */
[----:B----4-:R-:W-:Y:S05]  /*1ea80*/  @!P1 NANOSLEEP.SYNCS 0x989680 ;  /* 0x009896800000995d */ /* 0x010fea0003900000 */
[----:B------:R-:W4:Y:S02]  /*1ea90*/  @!P1 SYNCS.PHASECHK.TRANS64 P1, [R6+URZ+0x2d850], R9 ;  /* 0x02d85009060095a7 */ /* 0x000f24000802007f */
[----:B----4-:R-:W-:Y:S05]  /*1eaa0*/  @!P1 BRA `(.L_x_2444) ;  /* 0xfffffffc00f09947 */ /* 0x010fea000383ffff */
[----:B------:R-:W-:Y:S05]  /*1eab0*/  BRA `(.L_x_2443) ;  /* 0xffffff5c00307947 */ /* 0x000fea000383ffff */
.L_x_2455:
[----:B------:R-:W-:Y:S01]  /*1eac0*/  MOV R13, R4 ;  /* 0x00000004000d7202 */ /* 0x000fe20000000f00 */
[----:B------:R-:W-:Y:S02]  /*1ead0*/  IMAD.MOV.U32 R12, RZ, RZ, RZ ;  /* 0x000000ffff0c7224 */ /* 0x000fe400078e00ff */
[----:B------:R-:W-:Y:S02]  /*1eae0*/  IMAD.MOV.U32 R11, RZ, RZ, 0x1c1f ;  /* 0x00001c1fff0b7424 */ /* 0x000fe400078e00ff */
[----:B------:R-:W-:-:S07]  /*1eaf0*/  IMAD.MOV.U32 R15, RZ, RZ, -0x1 ;  /* 0xffffffffff0f7424 */ /* 0x000fce00078e00ff */
[----:B-1----:R-:W-:Y:S05]  /*1eb00*/  WARPSYNC.COLLECTIVE R15, `(.L_x_2615) ;  /* 0x000000000f087348 */ /* 0x002fea0003c00000 */
[----:B------:R0:W2:Y:S02]  /*1eb10*/  SHFL.IDX P6, R14, R13, R12, R11 ;  /* 0x0000000c0d0e7389 */ /* 0x0000a400000c000b */
[----:B012---:R-:W-:Y:S01]  /*1eb20*/  ENDCOLLECTIVE ;  /* 0x000000000000791b */ /* 0x007fe20003800000 */
.L_x_2615:
[----:B------:R-:W-:Y:S01]  /*1eb30*/  IMAD.MOV.U32 R13, RZ, RZ, R0 ;  /* 0x000000ffff0d7224 */ /* 0x000fe200078e0000 */
[----:B------:R-:W-:-:S07]  /*1eb40*/  MOV R3, R14 ;  /* 0x0000000e00037202 */ /* 0x000fce0000000f00 */
[----:B------:R-:W-:Y:S05]  /*1eb50*/  WARPSYNC.COLLECTIVE R15, `(.L_x_2616) ;  /* 0x000000000f087348 */ /* 0x000fea0003c00000 */
[----:B------:R0:W1:Y:S02]  /*1eb60*/  SHFL.IDX P6, R14, R13, R12, R11 ;  /* 0x0000000c0d0e7389 */ /* 0x00006400000c000b */
[----:B01----:R-:W-:Y:S01]  /*1eb70*/  ENDCOLLECTIVE ;  /* 0x000000000000791b */ /* 0x003fe20003800000 */
.L_x_2616:
[----:B------:R-:W-:Y:S05]  /*1eb80*/  BRA `(.L_x_2617) ;  /* 0xffffff8000607947 */ /* 0x000fea000383ffff */
.L_x_2458:
[----:B------:R-:W-:Y:S01]  /*1eb90*/  BSSY B1, `(.L_x_2618) ;  /* 0x0000008000017945 */ /* 0x000fe20003800000 */
[----:B----4-:R-:W-:Y:S01]  /*1eba0*/  IMAD.MOV.U32 R13, RZ, RZ, R4 ;  /* 0x000000ffff0d7224 */ /* 0x010fe200078e0004 */
[----:B------:R-:W-:Y:S01]  /*1ebb0*/  MOV R11, 0x1c1f ;  /* 0x00001c1f000b7802 */ /* 0x000fe20000000f00 */
[----:B------:R-:W-:Y:S02]  /*1ebc0*/  IMAD.MOV.U32 R12, RZ, RZ, 0x1 ;  /* 0x00000001ff0c7424 */ /* 0x000fe400078e00ff */
[----:B------:R-:W-:-:S07]  /*1ebd0*/  IMAD.MOV.U32 R15, RZ, RZ, -0x1 ;  /* 0xffffffffff0f7424 */ /* 0x000fce00078e00ff */
[----:B0123--:R-:W-:Y:S05]  /*1ebe0*/  WARPSYNC.COLLECTIVE R15, `(.L_x_2619) ;  /* 0x000000000f087348 */ /* 0x00ffea0003c00000 */
[----:B---3--:R3:W4:Y:S02]  /*1ebf0*/  SHFL.IDX P6, R14, R13, R12, R11 ;  /* 0x0000000c0d0e7389 */ /* 0x00872400000c000b */
[----:B01234-:R-:W-:Y:S01]  /*1ec00*/  ENDCOLLECTIVE ;  /* 0x000000000000791b */ /* 0x01ffe20003800000 */
.L_x_2619:
[----:B------:R-:W-:Y:S05]  /*1ec10*/  BSYNC B1 ;  /* 0x0000000000017941 */ /* 0x000fea0003800000 */
.L_x_2618:
        /* <DEDUP_REMOVED lines=8> */
.L_x_2620:
[----:B------:R-:W-:Y:S05]  /*1eca0*/  BRA `(.L_x_2621) ;  /* 0xffffff8000747947 */ /* 0x000fea000383ffff */
.L_x_2475:
        /* <DEDUP_REMOVED lines=8> */
[----:B-1----:R-:W-:Y:S05]  /*1ed30*/  WARPSYNC.COLLECTIVE R15, `(.L_x_2623) ;  /* 0x000000000f087348 */ /* 0x002fea0003c00000 */
[----:B------:R0:W2:Y:S02]  /*1ed40*/  SHFL.IDX P6, R14, R13, R12, R11 ;  /* 0x0000000c0d0e7389 */ /* 0x0000a400000c000b */
[----:B012---:R-:W-:Y:S01]  /*1ed50*/  ENDCOLLECTIVE ;  /* 0x000000000000791b */ /* 0x007fe20003800000 */
.L_x_2623:
[----:B------:R-:W-:Y:S05]  /*1ed60*/  BSYNC B1 ;  /* 0x0000000000017941 */ /* 0x000fea0003800000 */
.L_x_2622:
[----:B------:R-:W-:Y:S05]  /*1ed70*/  BRA `(.L_x_2624) ;  /* 0xffffff9400f07947 */ /* 0x000fea000383ffff */
.L_x_2477:
[----:B------:R-:W-:Y:S01]  /*1ed80*/  BSSY B1, `(.L_x_2625) ;  /* 0x0000006000017945 */ /* 0x000fe20003800000 */
[----:B------:R-:W-:-:S07]  /*1ed90*/  IMAD.MOV.U32 R15, RZ, RZ, -0x1 ;  /* 0xffffffffff0f7424 */ /* 0x000fce00078e00ff */
[----:B01----:R-:W-:Y:S05]  /*1eda0*/  WARPSYNC.COLLECTIVE R15, `(.L_x_2626) ;  /* 0x000000000f0c7348 */ /* 0x003fea0003c00000 */
[----:B------:R-:W-:Y:S02]  /*1edb0*/  ELECT P6, UR62, PT ;  /* 0x00000000003e782f */ /* 0x000fe400038c0000 */
[----:B------:R-:W-:Y:S01]  /*1edc0*/  MOV R14, UR62 ;  /* 0x0000003e000e7c02 */ /* 0x000fe20008000f00 */
[----:B01----:R-:W-:Y:S10]  /*1edd0*/  ENDCOLLECTIVE ;  /* 0x000000000000791b */ /* 0x003ff40003800000 */
.L_x_2626:
[----:B------:R-:W-:Y:S05]  /*1ede0*/  BSYNC B1 ;  /* 0x0000000000017941 */ /* 0x000fea0003800000 */
.L_x_2625:
[----:B------:R-:W-:Y:S05]  /*1edf0*/  BRA `(.L_x_2476) ;  /* 0xffffff9400e87947 */ /* 0x000fea000383ffff */
.L_x_2479:
[----:B0-----:R0:W2:Y:S02]  /*1ee00*/  SYNCS.PHASECHK.TRANS64.TRYWAIT P0, [R22+URZ+0x2d820], R5 ;  /* 0x02d82005160075a7 */ /* 0x0010a4000800017f */
[----:B--2---:R-:W-:Y:S05]  /*1ee10*/  @!P0 NANOSLEEP.SYNCS 0x989680 ;  /* 0x009896800000895d */ /* 0x004fea0003900000 */
[----:B------:R-:W2:Y:S02]  /*1ee20*/  @!P0 SYNCS.PHASECHK.TRANS64 P0, [R22+URZ+0x2d820], R5 ;  /* 0x02d82005160085a7 */ /* 0x000ea4000800007f */
[----:B--2---:R-:W-:Y:S05]  /*1ee30*/  @!P0 BRA `(.L_x_2479) ;  /* 0xfffffffc00f08947 */ /* 0x004fea000383ffff */
[----:B------:R-:W-:Y:S05]  /*1ee40*/  BRA `(.L_x_2627) ;  /* 0xffffff9400f87947 */ /* 0x000fea000383ffff */
.L_x_2483:
[----:B--2---:R2:W3:Y:S02]  /*1ee50*/  SYNCS.PHASECHK.TRANS64.TRYWAIT P0, [R8+URZ+0x2d8a0], R10 ;  /* 0x02d8a00a080075a7 */ /* 0x0044e4000800017f */
[----:B---3--:R-:W-:Y:S05]  /*1ee60*/  @!P0 NANOSLEEP.SYNCS 0x989680 ;  /* 0x009896800000895d */ /* 0x008fea0003900000 */
[----:B------:R-:W3:Y:S02]  /*1ee70*/  @!P0 SYNCS.PHASECHK.TRANS64 P0, [R8+URZ+0x2d8a0], R10 ;  /* 0x02d8a00a080085a7 */ /* 0x000ee4000800007f */
[----:B---3--:R-:W-:Y:S05]  /*1ee80*/  @!P0 BRA `(.L_x_2483) ;  /* 0xfffffffc00f08947 */ /* 0x008fea000383ffff */
[----:B------:R-:W-:Y:S05]  /*1ee90*/  BRA `(.L_x_2628) ;  /* 0xffffff9800147947 */ /* 0x000fea000383ffff */
.L_x_2490:
[----:B0-----:R0:W1:Y:S02]  /*1eea0*/  SYNCS.PHASECHK.TRANS64.TRYWAIT P0, [R8+URZ+0x2d8c0], R10 ;  /* 0x02d8c00a080075a7 */ /* 0x001064000800017f */
[----:B-1----:R-:W-:Y:S05]  /*1eeb0*/  @!P0 NANOSLEEP.SYNCS 0x989680 ;  /* 0x009896800000895d */ /* 0x002fea0003900000 */
[----:B------:R-:W1:Y:S02]  /*1eec0*/  @!P0 SYNCS.PHASECHK.TRANS64 P0, [R8+URZ+0x2d8c0], R10 ;  /* 0x02d8c00a080085a7 */ /* 0x000e64000800007f */
[----:B-1----:R-:W-:Y:S05]  /*1eed0*/  @!P0 BRA `(.L_x_2490) ;  /* 0xfffffffc00f08947 */ /* 0x002fea000383ffff */
[----:B------:R-:W-:Y:S05]  /*1eee0*/  BRA `(.L_x_2629) ;  /* 0xffffff9c00107947 */ /* 0x000fea000383ffff */
.L_x_2499:
[----:B0-----:R0:W1:Y:S02]  /*1eef0*/  SYNCS.PHASECHK.TRANS64.TRYWAIT P1, [R8+URZ+0x2d8a0], R7 ;  /* 0x02d8a007080075a7 */ /* 0x001064000802017f */
[----:B-1----:R-:W-:Y:S05]  /*1ef00*/  @!P1 NANOSLEEP.SYNCS 0x989680 ;  /* 0x009896800000995d */ /* 0x002fea0003900000 */
[----:B------:R-:W1:Y:S02]  /*1ef10*/  @!P1 SYNCS.PHASECHK.TRANS64 P1, [R8+URZ+0x2d8a0], R7 ;  /* 0x02d8a007080095a7 */ /* 0x000e64000802007f */
[----:B-1----:R-:W-:Y:S05]  /*1ef20*/  @!P1 BRA `(.L_x_2499) ;  /* 0xfffffffc00f09947 */ /* 0x002fea000383ffff */
[----:B------:R-:W-:Y:S05]  /*1ef30*/  BRA `(.L_x_2630) ;  /* 0xffffffa000507947 */ /* 0x000fea000383ffff */
.L_x_2506:
[----:B-1----:R1:W2:Y:S02]  /*1ef40*/  SYNCS.PHASECHK.TRANS64.TRYWAIT P1, [R8+URZ+0x2d8c0], R7 ;  /* 0x02d8c007080075a7 */ /* 0x0022a4000802017f */
[----:B--2---:R-:W-:Y:S05]  /*1ef50*/  @!P1 NANOSLEEP.SYNCS 0x989680 ;  /* 0x009896800000995d */ /* 0x004fea0003900000 */
[----:B------:R-:W2:Y:S02]  /*1ef60*/  @!P1 SYNCS.PHASECHK.TRANS64 P1, [R8+URZ+0x2d8c0], R7 ;  /* 0x02d8c007080095a7 */ /* 0x000ea4000802007f */
[----:B--2---:R-:W-:Y:S05]  /*1ef70*/  @!P1 BRA `(.L_x_2506) ;  /* 0xfffffffc00f09947 */ /* 0x004fea000383ffff */
[----:B------:R-:W-:Y:S05]  /*1ef80*/  BRA `(.L_x_2631) ;  /* 0xffffffa400487947 */ /* 0x000fea000383ffff */
.L_x_2521:
        /* <DEDUP_REMOVED lines=11> */
.L_x_2633:
[----:B------:R-:W-:Y:S05]  /*1f040*/  BSYNC B0 ;  /* 0x0000000000007941 */ /* 0x000fea0003800000 */
.L_x_2632:
[----:B------:R-:W-:Y:S05]  /*1f050*/  BRA `(.L_x_2634) ;  /* 0xffffffb000b87947 */ /* 0x000fea000383ffff */
.L_x_2524:
[----:B0-----:R0:W1:Y:S02]  /*1f060*/  SYNCS.PHASECHK.TRANS64.TRYWAIT P0, [R0+URZ+0x2d840], R5 ;  /* 0x02d84005000075a7 */ /* 0x001064000800017f */
[----:B-1----:R-:W-:Y:S05]  /*1f070*/  @!P0 NANOSLEEP.SYNCS 0x989680 ;  /* 0x009896800000895d */ /* 0x002fea0003900000 */
[----:B------:R-:W1:Y:S02]  /*1f080*/  @!P0 SYNCS.PHASECHK.TRANS64 P0, [R0+URZ+0x2d840], R5 ;  /* 0x02d84005000085a7 */ /* 0x000e64000800007f */
[----:B-1----:R-:W-:Y:S05]  /*1f090*/  @!P0 BRA `(.L_x_2524) ;  /* 0xfffffffc00f08947 */ /* 0x002fea000383ffff */
[----:B------:R-:W-:Y:S05]  /*1f0a0*/  BRA `(.L_x_2635) ;  /* 0xffffffb400187947 */ /* 0x000fea000383ffff */
.L_x_2525:
        /* <DEDUP_REMOVED lines=8> */
.L_x_2637:
[----:B------:R-:W-:Y:S05]  /*1f130*/  BSYNC B0 ;  /* 0x0000000000007941 */ /* 0x000fea0003800000 */
.L_x_2636:
        /* <DEDUP_REMOVED lines=8> */
.L_x_2638:
[----:B------:R-:W-:Y:S01]  /*1f1c0*/  MOV R13, R7 ;  /* 0x00000007000d7202 */ /* 0x000fe20000000f00 */
[----:B------:R-:W-:Y:S02]  /*1f1d0*/  IMAD.MOV.U32 R12, RZ, RZ, 0x1 ;  /* 0x00000001ff0c7424 */ /* 0x000fe400078e00ff */
[----:B------:R-:W-:-:S07]  /*1f1e0*/  IMAD.MOV.U32 R4, RZ, RZ, R14 ;  /* 0x000000ffff047224 */ /* 0x000fce00078e000e */
[----:B------:R-:W-:Y:S05]  /*1f1f0*/  WARPSYNC.COLLECTIVE R15, `(.L_x_2639) ;  /* 0x000000000f087348 */ /* 0x000fea0003c00000 */
[----:B------:R0:W1:Y:S02]  /*1f200*/  SHFL.IDX P6, R14, R13, R12, R11 ;  /* 0x0000000c0d0e7389 */ /* 0x00006400000c000b */
[----:B01----:R-:W-:Y:S01]  /*1f210*/  ENDCOLLECTIVE ;  /* 0x000000000000791b */ /* 0x003fe20003800000 */
.L_x_2639:
        /* <DEDUP_REMOVED lines=18> */
.L_x_2640:
[----:B------:R-:W-:Y:S01]  /*1f340*/  IMAD.MOV.U32 R13, RZ, RZ, R7 ;  /* 0x000000ffff0d7224 */ /* 0x000fe200078e0007 */
[----:B------:R-:W-:Y:S02]  /*1f350*/  MOV R12, 0x2 ;  /* 0x00000002000c7802 */ /* 0x000fe40000000f00 */
[----:B------:R-:W-:-:S07]  /*1f360*/  MOV R4, R14 ;  /* 0x0000000e00047202 */ /* 0x000fce0000000f00 */
[----:B------:R-:W-:Y:S05]  /*1f370*/  WARPSYNC.COLLECTIVE R15, `(.L_x_2641) ;  /* 0x000000000f087348 */ /* 0x000fea0003c00000 */
[----:B------:R0:W1:Y:S02]  /*1f380*/  SHFL.IDX P6, R14, R13, R12, R11 ;  /* 0x0000000c0d0e7389 */ /* 0x00006400000c000b */
[----:B01----:R-:W-:Y:S01]  /*1f390*/  ENDCOLLECTIVE ;  /* 0x000000000000791b */ /* 0x003fe20003800000 */
.L_x_2641:
        /* <DEDUP_REMOVED lines=18> */
.L_x_2642:
[----:B------:R-:W-:Y:S02]  /*1f4c0*/  IMAD.MOV.U32 R13, RZ, RZ, R7 ;  /* 0x000000ffff0d7224 */ /* 0x000fe400078e0007 */
[----:B------:R-:W-:Y:S02]  /*1f4d0*/  IMAD.MOV.U32 R12, RZ, RZ, 0x3 ;  /* 0x00000003ff0c7424 */ /* 0x000fe400078e00ff */
[----:B------:R-:W-:-:S07]  /*1f4e0*/  IMAD.MOV.U32 R4, RZ, RZ, R14 ;  /* 0x000000ffff047224 */ /* 0x000fce00078e000e */
[----:B------:R-:W-:Y:S05]  /*1f4f0*/  WARPSYNC.COLLECTIVE R15, `(.L_x_2643) ;  /* 0x000000000f087348 */ /* 0x000fea0003c00000 */
[----:B------:R0:W1:Y:S02]  /*1f500*/  SHFL.IDX P6, R14, R13, R12, R11 ;  /* 0x0000000c0d0e7389 */ /* 0x00006400000c000b */
[----:B01----:R-:W-:Y:S01]  /*1f510*/  ENDCOLLECTIVE ;  /* 0x000000000000791b */ /* 0x003fe20003800000 */
.L_x_2643:
        /* <DEDUP_REMOVED lines=15> */
.L_x_2644:
[----:B------:R-:W-:Y:S01]  /*1f610*/  @!PT LDS RZ, [RZ] ;  /* 0x00000000fffff984 */ /* 0x000fe20000000800 */
[----:B------:R-:W-:Y:S01]  /*1f620*/  @!PT LDS RZ, [RZ] ;  /* 0x00000000fffff984 */ /* 0x000fe20000000800 */
[----:B------:R-:W-:Y:S01]  /*1f630*/  @!PT LDS RZ, [RZ] ;  /* 0x00000000fffff984 */ /* 0x000fe20000000800 */
[----:B------:R1:W-:Y:S04]  /*1f640*/  @P1 LDGSTS.E.BYPASS.LTC128B.128 [R6+0x18400], desc[UR38][R4.64+0x40], !P3 ;  /* 0x1840004004061fae */ /* 0x0003e8000d901d66 */
[----:B------:R1:W-:Y:S01]  /*1f650*/  @P1 LDGSTS.E.BYPASS.LTC128B.128 [R6+0x1a400], desc[UR38][R4.64+0x80], !P2 ;  /* 0x1a40008004061fae */ /* 0x0003e2000d101d66 */
[----:B------:R-:W-:Y:S01]  /*1f660*/  IMAD.MOV.U32 R2, RZ, RZ, R14 ;  /* 0x000000ffff027224 */ /* 0x000fe200078e000e */
[----:B------:R-:W-:Y:S06]  /*1f670*/  BRA `(.L_x_2645) ;  /* 0xffffffb000d47947 */ /* 0x000fec000383ffff */
.L_x_2530:
[----:B-----5:R-:W-:Y:S02]  /*1f680*/  IMAD R0, R21, R9, RZ ;  /* 0x0000000915007224 */ /* 0x020fe400078e02ff */
[----:B------:R0:W5:Y:S01]  /*1f690*/  LDL R21, [R1+0x30] ;  /* 0x0000300001157983 */ /* 0x0001620000100800 */
[----:B------:R-:W-:Y:S01]  /*1f6a0*/  IMAD.MOV.U32 R13, RZ, RZ, R4 ;  /* 0x000000ffff0d7224 */ /* 0x000fe200078e0004 */
[----:B------:R-:W-:Y:S01]  /*1f6b0*/  MOV R12, RZ ;  /* 0x000000ff000c7202 */ /* 0x000fe20000000f00 */
[----:B------:R-:W-:Y:S02]  /*1f6c0*/  IMAD.MOV.U32 R11, RZ, RZ, 0x1c1f ;  /* 0x00001c1fff0b7424 */ /* 0x000fe400078e00ff */
[----:B------:R-:W-:Y:S02]  /*1f6d0*/  IMAD.MOV.U32 R15, RZ, RZ, -0x1 ;  /* 0xffffffffff0f7424 */ /* 0x000fe400078e00ff */
[----:B------:R-:W-:-:S07]  /*1f6e0*/  IMAD R17, R17, 0xc0, R20 ;  /* 0x000000c011117824 */ /* 0x000fce00078e0214 */
[----:B0----5:R-:W-:Y:S05]  /*1f6f0*/  WARPSYNC.COLLECTIVE R15, `(.L_x_2646) ;  /* 0x000000000f087348 */ /* 0x021fea0003c00000 */
[----:B------:R1:W2:Y:S02]  /*1f700*/  SHFL.IDX P6, R14, R13, R12, R11 ;  /* 0x0000000c0d0e7389 */ /* 0x0002a400000c000b */
[----:B012--5:R-:W-:Y:S01]  /*1f710*/  ENDCOLLECTIVE ;  /* 0x000000000000791b */ /* 0x027fe20003800000 */
.L_x_2646:
[C---:B------:R-:W-:Y:S01]  /*1f720*/  VIADD R9, R17.reuse, 0x20 ;  /* 0x0000002011097836 */ /* 0x040fe20000000000 */
[----:B------:R-:W-:Y:S02]  /*1f730*/  ISETP.GE.AND P3, PT, R17, R0, PT ;  /* 0x000000001100720c */ /* 0x000fe40003f66270 */
[----:B------:R-:W-:Y:S01]  /*1f740*/  MOV R13, R5 ;  /* 0x00000005000d7202 */ /* 0x000fe20000000f00 */
[----:B------:R-:W-:-:S10]  /*1f750*/  IMAD.MOV.U32 R2, RZ, RZ, R14 ;  /* 0x000000ffff027224 */ /* 0x000fd400078e000e */
[----:B------:R-:W-:Y:S05]  /*1f760*/  WARPSYNC.COLLECTIVE R15, `(.L_x_2647) ;  /* 0x000000000f087348 */ /* 0x000fea0003c00000 */
[----:B------:R0:W1:Y:S02]  /*1f770*/  SHFL.IDX P6, R14, R13, R12, R11 ;  /* 0x0000000c0d0e7389 */ /* 0x00006400000c000b */
[----:B01----:R-:W-:Y:S01]  /*1f780*/  ENDCOLLECTIVE ;  /* 0x000000000000791b */ /* 0x003fe20003800000 */
.L_x_2647:
[----:B------:R-:W-:Y:S01]  /*1f790*/  MOV R13, R4 ;  /* 0x00000004000d7202 */ /* 0x000fe20000000f00 */
[----:B------:R-:W-:Y:S02]  /*1f7a0*/  IMAD.MOV.U32 R12, RZ, RZ, 0x1 ;  /* 0x00000001ff0c7424 */ /* 0x000fe400078e00ff */
[----:B------:R-:W-:-:S07]  /*1f7b0*/  IMAD.MOV.U32 R3, RZ, RZ, R14 ;  /* 0x000000ffff037224 */ /* 0x000fce00078e000e */
[----:B------:R-:W-:Y:S05]  /*1f7c0*/  WARPSYNC.COLLECTIVE R15, `(.L_x_2648) ;  /* 0x000000000f087348 */ /* 0x000fea0003c00000 */
[----:B------:R0:W1:Y:S02]  /*1f7d0*/  SHFL.IDX P6, R14, R13, R12, R11 ;  /* 0x0000000c0d0e7389 */ /* 0x00006400000c000b */
[----:B01----:R-:W-:Y:S01]  /*1f7e0*/  ENDCOLLECTIVE ;  /* 0x000000000000791b */ /* 0x003fe20003800000 */
.L_x_2648:
        /* <DEDUP_REMOVED lines=10> */
.L_x_2649:
[----:B------:R-:W-:Y:S01]  /*1f890*/  IMAD.MOV.U32 R13, RZ, RZ, R4 ;  /* 0x000000ffff0d7224 */ /* 0x000fe200078e0004 */
[----:B------:R-:W-:Y:S01]  /*1f8a0*/  MOV R12, 0x2 ;  /* 0x00000002000c7802 */ /* 0x000fe20000000f00 */
[----:B------:R-:W-:Y:S01]  /*1f8b0*/  @!PT LDS RZ, [RZ] ;  /* 0x00000000fffff984 */ /* 0x000fe20000000800 */
[----:B------:R-:W-:Y:S01]  /*1f8c0*/  @!PT LDS RZ, [RZ] ;  /* 0x00000000fffff984 */ /* 0x000fe20000000800 */
[----:B------:R-:W-:Y:S01]  /*1f8d0*/  @!PT LDS RZ, [RZ] ;  /* 0x00000000fffff984 */ /* 0x000fe20000000800 */
[----:B------:R-:W-:Y:S04]  /*1f8e0*/  @!P3 LDGSTS.E.BYPASS.LTC128B.128 [R21+0xc400], desc[UR38][R2.64], !P0 ;  /* 0x0c4000000215bfae */ /* 0x000fe8000c101d66 */
[----:B------:R-:W-:Y:S04]  /*1f8f0*/  @!P3 LDGSTS.E.BYPASS.LTC128B.128 [R21+0xf400], desc[UR38][R2.64+0x40], !P1 ;  /* 0x0f4000400215bfae */ /* 0x000fe8000c901d66 */
[----:B------:R0:W-:Y:S01]  /*1f900*/  @!P3 LDGSTS.E.BYPASS.LTC128B.128 [R21+0x12400], desc[UR38][R2.64+0x80], !P2 ;  /* 0x124000800215bfae */ /* 0x0001e2000d101d66 */
[----:B------:R-:W-:-:S02]  /*1f910*/  ISETP.GE.AND P3, PT, R9, R0, PT ;  /* 0x000000000900720c */ /* 0x000fc40003f66270 */
[----:B0-----:R-:W-:-:S11]  /*1f920*/  MOV R2, R14 ;  /* 0x0000000e00027202 */ /* 0x001fd60000000f00 */
[----:B------:R-:W-:Y:S05]  /*1f930*/  WARPSYNC.COLLECTIVE R15, `(.L_x_2650) ;  /* 0x000000000f087348 */ /* 0x000fea0003c00000 */
[----:B------:R0:W1:Y:S02]  /*1f940*/  SHFL.IDX P6, R14, R13, R12, R11 ;  /* 0x0000000c0d0e7389 */ /* 0x00006400000c000b */
[----:B01----:R-:W-:Y:S01]  /*1f950*/  ENDCOLLECTIVE ;  /* 0x000000000000791b */ /* 0x003fe20003800000 */
.L_x_2650:
[----:B------:R-:W-:-:S05]  /*1f960*/  @!P3 LEA R3, P4, R10, R2, 0x1 ;  /* 0x000000020a03b211 */ /* 0x000fca00078808ff */
[----:B------:R-:W-:-:S05]  /*1f970*/  @!P3 IMAD.X R2, RZ, RZ, R8, P4 ;  /* 0x000000ffff02b224 */ /* 0x000fca00020e0608 */
[----:B------:R-:W-:Y:S01]  /*1f980*/  @!P3 LOP3.LUT R3, R3, R2, RZ, 0x3c, !PT ;  /* 0x000000020303b212 */ /* 0x000fe200078e3cff */
[----:B------:R-:W-:-:S03]  /*1f990*/  IMAD.MOV.U32 R13, RZ, RZ, R5 ;  /* 0x000000ffff0d7224 */ /* 0x000fc600078e0005 */
        /* <DEDUP_REMOVED lines=10> */
.L_x_2651:
[----:B------:R-:W-:Y:S01]  /*1fa40*/  @!PT LDS RZ, [RZ] ;  /* 0x00000000fffff984 */ /* 0x000fe20000000800 */
[----:B------:R-:W-:Y:S01]  /*1fa50*/  @!PT LDS RZ, [RZ] ;  /* 0x00000000fffff984 */ /* 0x000fe20000000800 */
[----:B------:R-:W-:Y:S01]  /*1fa60*/  @!PT LDS RZ, [RZ] ;  /* 0x00000000fffff984 */ /* 0x000fe20000000800 */
[----:B------:R-:W-:Y:S04]  /*1fa70*/  @!P3 LDGSTS.E.BYPASS.LTC128B.128 [R21+0xfc00], desc[UR38][R2.64+0x40], !P1 ;  /* 0x0fc000400215bfae */ /* 0x000fe8000c901d66 */
[----:B------:R0:W-:Y:S01]  /*1fa80*/  @!P3 LDGSTS.E.BYPASS.LTC128B.128 [R21+0x12c00], desc[UR38][R2.64+0x80], !P2 ;  /* 0x12c000800215bfae */ /* 0x0001e2000d101d66 */
[----:B------:R-:W-:Y:S02]  /*1fa90*/  IMAD.MOV.U32 R13, RZ, RZ, R4 ;  /* 0x000000ffff0d7224 */ /* 0x000fe400078e0004 */
[----:B------:R-:W-:Y:S02]  /*1faa0*/  IMAD.MOV.U32 R12, RZ, RZ, 0x3 ;  /* 0x00000003ff0c7424 */ /* 0x000fe400078e00ff */
[----:B0-----:R-:W-:-:S05]  /*1fab0*/  VIADD R2, R17, 0x40 ;  /* 0x0000004011027836 */ /* 0x001fca0000000000 */
[----:B------:R-:W-:Y:S01]  /*1fac0*/  ISETP.GE.AND P3, PT, R2, R0, PT ;  /* 0x000000000200720c */ /* 0x000fe20003f66270 */
[----:B------:R-:W-:-:S12]  /*1fad0*/  IMAD.MOV.U32 R2, RZ, RZ, R14 ;  /* 0x000000ffff027224 */ /* 0x000fd800078e000e */
[----:B------:R-:W-:Y:S05]  /*1fae0*/  WARPSYNC.COLLECTIVE R15, `(.L_x_2652) ;  /* 0x000000000f087348 */ /* 0x000fea0003c00000 */
[----:B------:R0:W1:Y:S02]  /*1faf0*/  SHFL.IDX P6, R14, R13, R12, R11 ;  /* 0x0000000c0d0e7389 */ /* 0x00006400000c000b */
[----:B01----:R-:W-:Y:S01]  /*1fb00*/  ENDCOLLECTIVE ;  /* 0x000000000000791b */ /* 0x003fe20003800000 */
.L_x_2652:
[----:B------:R-:W-:Y:S02]  /*1fb10*/  @!P3 LEA R3, P4, R10, R2, 0x1 ;  /* 0x000000020a03b211 */ /* 0x000fe400078808ff */
[----:B------:R-:W-:Y:S02]  /*1fb20*/  MOV R13, R5 ;  /* 0x00000005000d7202 */ /* 0x000fe40000000f00 */
[----:B------:R-:W-:-:S04]  /*1fb30*/  @!P3 IADD3.X R2, RZ, R8, RZ, P4, !PT ;  /* 0x00000008ff02b210 */ /* 0x000fc800027fe4ff */
[----:B------:R-:W-:Y:S01]  /*1fb40*/  @!P3 LOP3.LUT R3, R3, R2, RZ, 0x3c, !PT ;  /* 0x000000020303b212 */ /* 0x000fe200078e3cff */
[----:B------:R-:W-:-:S03]  /*1fb50*/  IMAD.MOV.U32 R4, RZ, RZ, R14 ;  /* 0x000000ffff047224 */ /* 0x000fc600078e000e */
[----:B------:R-:W-:-:S07]  /*1fb60*/  @!P3 LOP3.LUT R2, R3, R2, RZ, 0x3c, !PT ;  /* 0x000000020302b212 */ /* 0x000fce00078e3cff */
[----:B------:R-:W-:Y:S05]  /*1fb70*/  WARPSYNC.COLLECTIVE R15, `(.L_x_2653) ;  /* 0x000000000f087348 */ /* 0x000fea0003c00000 */
[----:B------:R0:W1:Y:S02]  /*1fb80*/  SHFL.IDX P6, R14, R13, R12, R11 ;  /* 0x0000000c0d0e7389 */ /* 0x00006400000c000b */
[----:B01----:R-:W-:Y:S01]  /*1fb90*/  ENDCOLLECTIVE ;  /* 0x000000000000791b */ /* 0x003fe20003800000 */
.L_x_2653:
[----:B------:R-:W-:-:S05]  /*1fba0*/  @!P3 LOP3.LUT R3, R3, R2, RZ, 0x3c, !PT ;  /* 0x000000020303b212 */ /* 0x000fca00078e3cff */
[----:B------:R-:W-:Y:S01]  /*1fbb0*/  @!PT LDS RZ, [RZ] ;  /* 0x00000000fffff984 */ /* 0x000fe20000000800 */
[----:B------:R-:W-:Y:S01]  /*1fbc0*/  @!PT LDS RZ, [RZ] ;  /* 0x00000000fffff984 */ /* 0x000fe20000000800 */
[----:B------:R-:W-:Y:S01]  /*1fbd0*/  @!PT LDS RZ, [RZ] ;  /* 0x00000000fffff984 */ /* 0x000fe20000000800 */
[----:B------:R0:W-:Y:S04]  /*1fbe0*/  @!P3 LDGSTS.E.BYPASS.LTC128B.128 [R21+0xd400], desc[UR38][R2.64], !P0 ;  /* 0x0d4000000215bfae */ /* 0x0001e8000c101d66 */
[----:B------:R0:W-:Y:S01]  /*1fbf0*/  @!P3 LDGSTS.E.BYPASS.LTC128B.128 [R21+0x10400], desc[UR38][R2.64+0x40], !P1 ;  /* 0x104000400215bfae */ /* 0x0001e2000c901d66 */
[----:B------:R-:W-:Y:S02]  /*1fc00*/  IMAD.MOV.U32 R13, RZ, RZ, R6 ;  /* 0x000000ffff0d7224 */ /* 0x000fe400078e0006 */
[----:B------:R-:W-:Y:S01]  /*1fc10*/  IMAD.MOV.U32 R12, RZ, RZ, RZ ;  /* 0x000000ffff0c7224 */ /* 0x000fe200078e00ff */
[----:B------:R0:W-:Y:S01]  /*1fc20*/  @!P3 LDGSTS.E.BYPASS.LTC128B.128 [R21+0x13400], desc[UR38][R2.64+0x80], !P2 ;  /* 0x134000800215bfae */ /* 0x0001e2000d101d66 */
[----:B------:R-:W-:-:S07]  /*1fc30*/  IMAD.MOV.U32 R5, RZ, RZ, R14 ;  /* 0x000000ffff057224 */ /* 0x000fce00078e000e */
[----:B0-----:R-:W-:Y:S05]  /*1fc40*/  WARPSYNC.COLLECTIVE R15, `(.L_x_2654) ;  /* 0x000000000f087348 */ /* 0x001fea0003c00000 */
[----:B------:R1:W2:Y:S02]  /*1fc50*/  SHFL.IDX P6, R14, R13, R12, R11 ;  /* 0x0000000c0d0e7389 */ /* 0x0002a400000c000b */
[----:B012---:R-:W-:Y:S01]  /*1fc60*/  ENDCOLLECTIVE ;  /* 0x000000000000791b */ /* 0x007fe20003800000 */
.L_x_2654:
[----:B------:R-:W-:-:S05]  /*1fc70*/  VIADD R2, R17, 0x60 ;  /* 0x0000006011027836 */ /* 0x000fca0000000000 */
[----:B------:R-:W-:Y:S02]  /*1fc80*/  ISETP.GE.AND P3, PT, R2, R0, PT ;  /* 0x000000000200720c */ /* 0x000fe40003f66270 */
[----:B------:R-:W-:-:S11]  /*1fc90*/  MOV R13, R7 ;  /* 0x00000007000d7202 */ /* 0x000fd60000000f00 */
[----:B------:R-:W-:-:S05]  /*1fca0*/  @!P3 LEA R2, P4, R10, R5, 0x1 ;  /* 0x000000050a02b211 */ /* 0x000fca00078808ff */
[----:B------:R-:W-:Y:S02]  /*1fcb0*/  @!P3 IMAD.X R3, RZ, RZ, R4, P4 ;  /* 0x000000ffff03b224 */ /* 0x000fe400020e0604 */
[----:B------:R-:W-:-:S07]  /*1fcc0*/  IMAD.MOV.U32 R4, RZ, RZ, R14 ;  /* 0x000000ffff047224 */ /* 0x000fce00078e000e */
[----:B------:R-:W-:Y:S05]  /*1fcd0*/  WARPSYNC.COLLECTIVE R15, `(.L_x_2655) ;  /* 0x000000000f087348 */ /* 0x000fea0003c00000 */
[----:B------:R0:W1:Y:S02]  /*1fce0*/  SHFL.IDX P6, R14, R13, R12, R11 ;  /* 0x0000000c0d0e7389 */ /* 0x00006400000c000b */
[----:B01----:R-:W-:Y:S01]  /*1fcf0*/  ENDCOLLECTIVE ;  /* 0x000000000000791b */ /* 0x003fe20003800000 */
.L_x_2655:
[----:B------:R-:W-:Y:S01]  /*1fd00*/  @!PT LDS RZ, [RZ] ;  /* 0x00000000fffff984 */ /* 0x000fe20000000800 */
[----:B------:R-:W-:Y:S01]  /*1fd10*/  @!PT LDS RZ, [RZ] ;  /* 0x00000000fffff984 */ /* 0x000fe20000000800 */
[----:B------:R-:W-:Y:S01]  /*1fd20*/  @!PT LDS RZ, [RZ] ;  /* 0x00000000fffff984 */ /* 0x000fe20000000800 */
[----:B------:R-:W-:Y:S04]  /*1fd30*/  @!P3 LDGSTS.E.BYPASS.LTC128B.128 [R21+0xdc00], desc[UR38][R2.64], !P0 ;  /* 0x0dc000000215bfae */ /* 0x000fe8000c101d66 */
[----:B------:R-:W-:Y:S04]  /*1fd40*/  @!P3 LDGSTS.E.BYPASS.LTC128B.128 [R21+0x10c00], desc[UR38][R2.64+0x40], !P1 ;  /* 0x10c000400215bfae */ /* 0x000fe8000c901d66 */
[----:B------:R0:W-:Y:S01]  /*1fd50*/  @!P3 LDGSTS.E.BYPASS.LTC128B.128 [R21+0x13c00], desc[UR38][R2.64+0x80], !P2 ;  /* 0x13c000800215bfae */ /* 0x0001e2000d101d66 */
[----:B------:R-:W-:Y:S01]  /*1fd60*/  IMAD.MOV.U32 R13, RZ, RZ, R6 ;  /* 0x000000ffff0d7224 */ /* 0x000fe200078e0006 */
[----:B------:R-:W-:-:S02]  /*1fd70*/  MOV R12, 0x1 ;  /* 0x00000001000c7802 */ /* 0x000fc40000000f00 */
[----:B0-----:R-:W-:-:S04]  /*1fd80*/  IADD3 R2, R17, 0x80, RZ ;  /* 0x0000008011027810 */ /* 0x001fc80007ffe0ff */
[----:B------:R-:W-:Y:S01]  /*1fd90*/  ISETP.GE.AND P3, PT, R2, R0, PT ;  /* 0x000000000200720c */ /* 0x000fe20003f66270 */
[----:B------:R-:W-:-:S12]  /*1fda0*/  IMAD.MOV.U32 R2, RZ, RZ, R14 ;  /* 0x000000ffff027224 */ /* 0x000fd800078e000e */
[----:B------:R-:W-:Y:S05]  /*1fdb0*/  WARPSYNC.COLLECTIVE R15, `(.L_x_2656) ;  /* 0x000000000f087348 */ /* 0x000fea0003c00000 */
[----:B------:R0:W1:Y:S02]  /*1fdc0*/  SHFL.IDX P6, R14, R13, R12, R11 ;  /* 0x0000000c0d0e7389 */ /* 0x00006400000c000b */
[----:B01----:R-:W-:Y:S01]  /*1fdd0*/  ENDCOLLECTIVE ;  /* 0x000000000000791b */ /* 0x003fe20003800000 */
.L_x_2656:
        /* <DEDUP_REMOVED lines=12> */
.L_x_2657:
[----:B------:R-:W-:Y:S01]  /*1fea0*/  @!PT LDS RZ, [RZ] ;  /* 0x00000000fffff984 */ /* 0x000fe20000000800 */
[----:B------:R-:W-:Y:S01]  /*1feb0*/  @!PT LDS RZ, [RZ] ;  /* 0x00000000fffff984 */ /* 0x000fe20000000800 */
[----:B------:R-:W-:Y:S01]  /*1fec0*/  @!PT LDS RZ, [RZ] ;  /* 0x00000000fffff984 */ /* 0x000fe20000000800 */
[----:B------:R0:W-:Y:S02]  /*1fed0*/  @!P3 LDGSTS.E.BYPASS.LTC128B.128 [R21+0x14400], desc[UR38][R2.64+0x80], !P2 ;  /* 0x144000800215bfae */ /* 0x0001e4000d101d66 */
[----:B0-----:R-:W-:Y:S01]  /*1fee0*/  IMAD.MOV.U32 R2, RZ, RZ, R14 ;  /* 0x000000ffff027224 */ /* 0x001fe200078e000e */
[----:B------:R-:W-:Y:S06]  /*1fef0*/  BRA `(.L_x_2658) ;  /* 0xffffffb400e87947 */ /* 0x000fec000383ffff */
.L_x_2533:
[----:B-1----:R1:W2:Y:S02]  /*1ff00*/  SYNCS.PHASECHK.TRANS64.TRYWAIT P0, [R22+URZ+0x2d820], R0 ;  /* 0x02d82000160075a7 */ /* 0x0022a4000800017f */
[----:B--2---:R-:W-:Y:S05]  /*1ff10*/  @!P0 NANOSLEEP.SYNCS 0x989680 ;  /* 0x009896800000895d */ /* 0x004fea0003900000 */
[----:B------:R-:W2:Y:S02]  /*1ff20*/  @!P0 SYNCS.PHASECHK.TRANS64 P0, [R22+URZ+0x2d820], R0 ;  /* 0x02d82000160085a7 */ /* 0x000ea4000800007f */
[----:B--2---:R-:W-:Y:S05]  /*1ff30*/  @!P0 BRA `(.L_x_2533) ;  /* 0xfffffffc00f08947 */ /* 0x004fea000383ffff */
[----:B------:R-:W-:Y:S05]  /*1ff40*/  BRA `(.L_x_2659) ;  /* 0xffffffb800507947 */ /* 0x000fea000383ffff */
.L_x_2538:
[----:B0-----:R0:W1:Y:S02]  /*1ff50*/  SYNCS.PHASECHK.TRANS64.TRYWAIT P0, [R5+URZ+0x2d840], R0 ;  /* 0x02d84000050075a7 */ /* 0x001064000800017f */
[----:B-1----:R-:W-:Y:S05]  /*1ff60*/  @!P0 NANOSLEEP.SYNCS 0x989680 ;  /* 0x009896800000895d */ /* 0x002fea0003900000 */
[----:B------:R-:W1:Y:S02]  /*1ff70*/  @!P0 SYNCS.PHASECHK.TRANS64 P0, [R5+URZ+0x2d840], R0 ;  /* 0x02d84000050085a7 */ /* 0x000e64000800007f */
[----:B-1----:R-:W-:Y:S05]  /*1ff80*/  @!P0 BRA `(.L_x_2538) ;  /* 0xfffffffc00f08947 */ /* 0x002fea000383ffff */
[----:B------:R-:W-:Y:S05]  /*1ff90*/  BRA `(.L_x_2660) ;  /* 0xffffffbc003c7947 */ /* 0x000fea000383ffff */
.L_x_2539:
        /* <DEDUP_REMOVED lines=8> */
.L_x_2662:
[----:B------:R-:W-:Y:S05]  /*20020*/  BSYNC B1 ;  /* 0x0000000000017941 */ /* 0x000fea0003800000 */
.L_x_2661:
[----:B------:R0:W-:Y:S04]  /*20030*/  STL [R1+0xb4], R5 ;  /* 0x0000b40501007387 */ /* 0x0001e80000100800 */
[----:B0-----:R0:W5:Y:S01]  /*20040*/  LDL.LU R5, [R1] ;  /* 0x0000000001057983 */ /* 0x0011620000300800 */
[----:B------:R-:W-:Y:S01]  /*20050*/  IMAD.MOV.U32 R13, RZ, RZ, R6 ;  /* 0x000000ffff0d7224 */ /* 0x000fe200078e0006 */
[----:B------:R-:W-:Y:S01]  /*20060*/  MOV R3, R14 ;  /* 0x0000000e00037202 */ /* 0x000fe20000000f00 */
[----:B------:R-:W-:Y:S01]  /*20070*/  IMAD.MOV.U32 R12, RZ, RZ, RZ ;  /* 0x000000ffff0c7224 */ /* 0x000fe200078e00ff */
[----:B------:R-:W1:Y:S01]  /*20080*/  S2R R20, SR_TID.X ;  /* 0x0000000000147919 */ /* 0x000e620000002100 */
[----:B------:R-:W-:Y:S02]  /*20090*/  IMAD.MOV.U32 R11, RZ, RZ, 0x1c1f ;  /* 0x00001c1fff0b7424 */ /* 0x000fe400078e00ff */
[----:B------:R-:W-:-:S02]  /*200a0*/  IMAD.MOV.U32 R15, RZ, RZ, -0x1 ;  /* 0xffffffffff0f7424 */ /* 0x000fc400078e00ff */
[----:B0-----:R-:W-:-:S07]  /*200b0*/  IMAD R4, R4, 0x2, R22 ;  /* 0x0000000204047824 */ /* 0x001fce00078e0216 */
[----:B-1---5:R-:W-:Y:S05]  /*200c0*/  WARPSYNC.COLLECTIVE R15, `(.L_x_2663) ;  /* 0x000000000f087348 */ /* 0x022fea0003c00000 */
[----:B------:R0:W2:Y:S02]  /*200d0*/  SHFL.IDX P6, R14, R13, R12, R11 ;  /* 0x0000000c0d0e7389 */ /* 0x0000a400000c000b */
[----:B012--5:R-:W-:Y:S01]  /*200e0*/  ENDCOLLECTIVE ;  /* 0x000000000000791b */ /* 0x027fe20003800000 */
.L_x_2663:
[----:B------:R-:W-:Y:S02]  /*200f0*/  IMAD.MOV.U32 R13, RZ, RZ, R8 ;  /* 0x000000ffff0d7224 */ /* 0x000fe400078e0008 */
[----:B------:R-:W-:Y:S01]  /*20100*/  IMAD.MOV.U32 R12, RZ, RZ, 0x1 ;  /* 0x00000001ff0c7424 */ /* 0x000fe200078e00ff */
[----:B------:R-:W-:Y:S01]  /*20110*/  SHF.L.U32 R20, R20, 0x3, RZ ;  /* 0x0000000314147819 */ /* 0x000fe200000006ff */
[----:B------:R-:W-:-:S07]  /*20120*/  IMAD.MOV.U32 R2, RZ, RZ, R14 ;  /* 0x000000ffff027224 */ /* 0x000fce00078e000e */
[----:B------:R-:W-:Y:S05]  /*20130*/  WARPSYNC.COLLECTIVE R15, `(.L_x_2664) ;  /* 0x000000000f087348 */ /* 0x000fea0003c00000 */
[----:B------:R0:W1:Y:S02]  /*20140*/  SHFL.IDX P6, R14, R13, R12, R11 ;  /* 0x0000000c0d0e7389 */ /* 0x00006400000c000b */
[----:B01----:R-:W-:Y:S01]  /*20150*/  ENDCOLLECTIVE ;  /* 0x000000000000791b */ /* 0x003fe20003800000 */
.L_x_2664:
[----:B------:R-:W-:-:S05]  /*20160*/  LOP3.LUT R20, R20, 0x18, RZ, 0xc0, !PT ;  /* 0x0000001814147812 */ /* 0x000fca00078ec0ff */
[----:B------:R-:W-:-:S05]  /*20170*/  IMAD.SHL.U32 R0, R20, 0x2, RZ ;  /* 0x0000000214007824 */ /* 0x000fca00078e00ff */
[----:B------:R-:W-:Y:S01]  /*20180*/  IADD3 R2, P0, R2, R0, RZ ;  /* 0x0000000002027210 */ /* 0x000fe20007f1e0ff */
[----:B------:R-:W-:-:S03]  /*20190*/  IMAD.MOV.U32 R13, RZ, RZ, R6 ;  /* 0x000000ffff0d7224 */ /* 0x000fc600078e0006 */
[----:B------:R-:W-:Y:S02]  /*201a0*/  IADD3.X R3, RZ, R3, RZ, P0, !PT ;  /* 0x00000003ff037210 */ /* 0x000fe400007fe4ff */
[----:B------:R-:W-:-:S04]  /*201b0*/  LOP3.LUT R5, R5, 0xffffffdf, RZ, 0xc0, !PT ;  /* 0xffffffdf05057812 */ /* 0x000fc800078ec0ff */
[----:B------:R-:W-:-:S04]  /*201c0*/  @P1 LOP3.LUT R5, R5, 0x20, RZ, 0xfc, !PT ;  /* 0x0000002005051812 */ /* 0x000fc800078efcff */
[----:B------:R-:W-:Y:S01]  /*201d0*/  LOP3.LUT P1, RZ, R5, 0x4, RZ, 0xc0, !PT ;  /* 0x0000000405ff7812 */ /* 0x000fe2000782c0ff */
[----:B------:R0:W-:-:S12]  /*201e0*/  STL [R1], R5 ;  /* 0x0000000501007387 */ /* 0x0001d80000100800 */
[----:B------:R-:W-:Y:S01]  /*201f0*/  @!PT LDS RZ, [RZ] ;  /* 0x00000000fffff984 */ /* 0x000fe20000000800 */
[----:B------:R-:W-:Y:S01]  /*20200*/  @!PT LDS RZ, [RZ] ;  /* 0x00000000fffff984 */ /* 0x000fe20000000800 */
[----:B------:R-:W-:Y:S01]  /*20210*/  @!PT LDS RZ, [RZ] ;  /* 0x00000000fffff984 */ /* 0x000fe20000000800 */
[----:B------:R-:W-:Y:S04]  /*20220*/  LDGSTS.E.BYPASS.LTC128B.128 [R4+0x15400], desc[UR38][R2.64], !P1 ;  /* 0x1540000002047fae */ /* 0x000fe8000c901d66 */
[----:B------:R-:W-:Y:S04]  /*20230*/  LDGSTS.E.BYPASS.LTC128B.128 [R4+0x17400], desc[UR38][R2.64+0x40], !P5 ;  /* 0x1740004002047fae */ /* 0x000fe8000e901d66 */
[----:B------:R1:W-:Y:S02]  /*20240*/  LDGSTS.E.BYPASS.LTC128B.128 [R4+0x19400], desc[UR38][R2.64+0x80], !P4 ;  /* 0x1940008002047fae */ /* 0x0003e4000e101d66 */
[----:B01----:R-:W-:-:S07]  /*20250*/  MOV R3, R14 ;  /* 0x0000000e00037202 */ /* 0x003fce0000000f00 */
[----:B------:R-:W-:Y:S05]  /*20260*/  WARPSYNC.COLLECTIVE R15, `(.L_x_2665) ;  /* 0x000000000f087348 */ /* 0x000fea0003c00000 */
[----:B------:R0:W1:Y:S02]  /*20270*/  SHFL.IDX P6, R14, R13, R12, R11 ;  /* 0x0000000c0d0e7389 */ /* 0x00006400000c000b */
[----:B01----:R-:W-:Y:S01]  /*20280*/  ENDCOLLECTIVE ;  /* 0x000000000000791b */ /* 0x003fe20003800000 */
.L_x_2665:
[----:B------:R-:W-:Y:S01]  /*20290*/  MOV R13, R8 ;  /* 0x00000008000d7202 */ /* 0x000fe20000000f00 */
[----:B------:R-:W-:Y:S02]  /*202a0*/  IMAD.MOV.U32 R12, RZ, RZ, 0x2 ;  /* 0x00000002ff0c7424 */ /* 0x000fe400078e00ff */
[----:B------:R-:W-:-:S07]  /*202b0*/  IMAD.MOV.U32 R2, RZ, RZ, R14 ;  /* 0x000000ffff027224 */ /* 0x000fce00078e000e */
[----:B------:R-:W-:Y:S05]  /*202c0*/  WARPSYNC.COLLECTIVE R15, `(.L_x_2666) ;  /* 0x000000000f087348 */ /* 0x000fea0003c00000 */
[----:B------:R0:W1:Y:S02]  /*202d0*/  SHFL.IDX P6, R14, R13, R12, R11 ;  /* 0x0000000c0d0e7389 */ /* 0x00006400000c000b */
[----:B01----:R-:W-:Y:S01]  /*202e0*/  ENDCOLLECTIVE ;  /* 0x000000000000791b */ /* 0x003fe20003800000 */
.L_x_2666:
        /* <DEDUP_REMOVED lines=13> */
.L_x_2667:
[----:B------:R-:W-:-:S04]  /*203c0*/  MOV R2, R14 ;  /* 0x0000000e00027202 */ /* 0x000fc80000000f00 */
[----:B------:R-:W-:-:S05]  /*203d0*/  IADD3 R2, P0, R2, R0, RZ ;  /* 0x0000000002027210 */ /* 0x000fca0007f1e0ff */
[----:B------:R-:W-:-:S05]  /*203e0*/  IMAD.X R3, RZ, RZ, R20, P0 ;  /* 0x000000ffff037224 */ /* 0x000fca00000e0614 */
[----:B------:R-:W-:Y:S01]  /*203f0*/  @!PT LDS RZ, [RZ] ;  /* 0x00000000fffff984 */ /* 0x000fe20000000800 */
[----:B------:R-:W-:Y:S01]  /*20400*/  @!PT LDS RZ, [RZ] ;  /* 0x00000000fffff984 */ /* 0x000fe20000000800 */
[----:B------:R-:W-:Y:S01]  /*20410*/  @!PT LDS RZ, [RZ] ;  /* 0x00000000fffff984 */ /* 0x000fe20000000800 */
[----:B------:R0:W-:Y:S01]  /*20420*/  LDGSTS.E.BYPASS.LTC128B.128 [R4+0x16400], desc[UR38][R2.64], !P1 ;  /* 0x1640000002047fae */ /* 0x0001e2000c901d66 */
[----:B------:R-:W-:-:S03]  /*20430*/  LOP3.LUT P1, RZ, R5, 0x20, RZ, 0xc0, !PT ;  /* 0x0000002005ff7812 */ /* 0x000fc6000782c0ff */
[----:B------:R0:W5:Y:S01]  /*20440*/  LDL.LU R5, [R1+0xb4] ;  /* 0x0000b40001057983 */ /* 0x0001620000300800 */
[----:B------:R-:W-:Y:S02]  /*20450*/  IMAD.MOV.U32 R13, RZ, RZ, R8 ;  /* 0x000000ffff0d7224 */ /* 0x000fe400078e0008 */
[----:B------:R-:W-:Y:S01]  /*20460*/  IMAD.MOV.U32 R12, RZ, RZ, 0x3 ;  /* 0x00000003ff0c7424 */ /* 0x000fe200078e00ff */
[----:B------:R0:W-:Y:S06]  /*20470*/  LDGSTS.E.BYPASS.LTC128B.128 [R4+0x18400], desc[UR38][R2.64+0x40], !P5 ;  /* 0x1840004002047fae */ /* 0x0001ec000e901d66 */
[----:B0----5:R-:W-:Y:S05]  /*20480*/  WARPSYNC.COLLECTIVE R15, `(.L_x_2668) ;  /* 0x000000000f087348 */ /* 0x021fea0003c00000 */
[----:B------:R1:W2:Y:S02]  /*20490*/  SHFL.IDX P6, R14, R13, R12, R11 ;  /* 0x0000000c0d0e7389 */ /* 0x0002a400000c000b */
[----:B012--5:R-:W-:Y:S01]  /*204a0*/  ENDCOLLECTIVE ;  /* 0x000000000000791b */ /* 0x027fe20003800000 */
.L_x_2668:
[----:B------:R-:W-:Y:S01]  /*204b0*/  @!PT LDS RZ, [RZ] ;  /* 0x00000000fffff984 */ /* 0x000fe20000000800 */
[----:B------:R-:W-:Y:S01]  /*204c0*/  @!PT LDS RZ, [RZ] ;  /* 0x00000000fffff984 */ /* 0x000fe20000000800 */
[----:B------:R-:W-:Y:S01]  /*204d0*/  @!PT LDS RZ, [RZ] ;  /* 0x00000000fffff984 */ /* 0x000fe20000000800 */
[----:B------:R0:W-:Y:S01]  /*204e0*/  LDGSTS.E.BYPASS.LTC128B.128 [R4+0x1a400], desc[UR38][R2.64+0x80], !P4 ;  /* 0x1a40008002047fae */ /* 0x0001e2000e101d66 */
[----:B------:R-:W-:Y:S01]  /*204f0*/  IMAD.MOV.U32 R13, RZ, RZ, R6 ;  /* 0x000000ffff0d7224 */ /* 0x000fe200078e0006 */
[----:B------:R-:W-:-:S07]  /*20500*/  MOV R20, R14 ;  /* 0x0000000e00147202 */ /* 0x000fce0000000f00 */
[----:B0-----:R-:W-:Y:S05]  /*20510*/  WARPSYNC.COLLECTIVE R15, `(.L_x_2669) ;  /* 0x000000000f087348 */ /* 0x001fea0003c00000 */
[----:B------:R1:W2:Y:S02]  /*20520*/  SHFL.IDX P6, R14, R13, R12, R11 ;  /* 0x0000000c0d0e7389 */ /* 0x0002a400000c000b */
[----:B012---:R-:W-:Y:S01]  /*20530*/  ENDCOLLECTIVE ;  /* 0x000000000000791b */ /* 0x007fe20003800000 */
.L_x_2669:
[----:B------:R-:W-:Y:S01]  /*20540*/  IMAD.MOV.U32 R2, RZ, RZ, R14 ;  /* 0x000000ffff027224 */ /* 0x000fe200078e000e */
[----:B------:R-:W-:Y:S06]  /*20550*/  BRA `(.L_x_2670) ;  /* 0xffffffb800b47947 */ /* 0x000fec000383ffff */
.L_x_2544:
[----:B-1----:R1:W2:Y:S02]  /*20560*/  SYNCS.PHASECHK.TRANS64.TRYWAIT P0, [R5+URZ+0x2d860], R2 ;  /* 0x02d86002050075a7 */ /* 0x0022a4000800017f */
[----:B--2---:R-:W-:Y:S05]  /*20570*/  @!P0 NANOSLEEP.SYNCS 0x989680 ;  /* 0x009896800000895d */ /* 0x004fea0003900000 */
[----:B------:R-:W2:Y:S02]  /*20580*/  @!P0 SYNCS.PHASECHK.TRANS64 P0, [R5+URZ+0x2d860], R2 ;  /* 0x02d86002050085a7 */ /* 0x000ea4000800007f */
[----:B--2---:R-:W-:Y:S05]  /*20590*/  @!P0 BRA `(.L_x_2544) ;  /* 0xfffffffc00f08947 */ /* 0x004fea000383ffff */
[----:B------:R-:W-:Y:S05]  /*205a0*/  BRA `(.L_x_2671) ;  /* 0xffffffbc001c7947 */ /* 0x000fea000383ffff */
.L_x_2545:
        /* <DEDUP_REMOVED lines=8> */
.L_x_2673:
[----:B------:R-:W-:Y:S05]  /*20630*/  BSYNC B1 ;  /* 0x0000000000017941 */ /* 0x000fea0003800000 */
.L_x_2672:
        /* <DEDUP_REMOVED lines=9> */
.L_x_2674:
[----:B------:R-:W-:Y:S01]  /*206d0*/  IMAD.MOV.U32 R13, RZ, RZ, R24 ;  /* 0x000000ffff0d7224 */ /* 0x000fe200078e0018 */
[----:B------:R-:W-:Y:S02]  /*206e0*/  MOV R12, 0x1 ;  /* 0x00000001000c7802 */ /* 0x000fe40000000f00 */
[----:B------:R-:W-:-:S07]  /*206f0*/  MOV R2, R14 ;  /* 0x0000000e00027202 */ /* 0x000fce0000000f00 */
[----:B------:R-:W-:Y:S05]  /*20700*/  WARPSYNC.COLLECTIVE R15, `(.L_x_2675) ;  /* 0x000000000f087348 */ /* 0x000fea0003c00000 */
[----:B------:R0:W1:Y:S02]  /*20710*/  SHFL.IDX P6, R14, R13, R12, R11 ;  /* 0x0000000c0d0e7389 */ /* 0x00006400000c000b */
[----:B01----:R-:W-:Y:S01]  /*20720*/  ENDCOLLECTIVE ;  /* 0x000000000000791b */ /* 0x003fe20003800000 */
.L_x_2675:
        /* <DEDUP_REMOVED lines=16> */
.L_x_2676:
[----:B------:R-:W-:Y:S02]  /*20830*/  IMAD.MOV.U32 R13, RZ, RZ, R24 ;  /* 0x000000ffff0d7224 */ /* 0x000fe400078e0018 */
[----:B------:R-:W-:Y:S02]  /*20840*/  IMAD.MOV.U32 R12, RZ, RZ, 0x2 ;  /* 0x00000002ff0c7424 */ /* 0x000fe400078e00ff */
[----:B------:R-:W-:-:S07]  /*20850*/  IMAD.MOV.U32 R2, RZ, RZ, R14 ;  /* 0x000000ffff027224 */ /* 0x000fce00078e000e */
[----:B------:R-:W-:Y:S05]  /*20860*/  WARPSYNC.COLLECTIVE R15, `(.L_x_2677) ;  /* 0x000000000f087348 */ /* 0x000fea0003c00000 */
[----:B------:R0:W1:Y:S02]  /*20870*/  SHFL.IDX P6, R14, R13, R12, R11 ;  /* 0x0000000c0d0e7389 */ /* 0x00006400000c000b */
[----:B01----:R-:W-:Y:S01]  /*20880*/  ENDCOLLECTIVE ;  /* 0x000000000000791b */ /* 0x003fe20003800000 */
.L_x_2677:
        /* <DEDUP_REMOVED lines=16> */
.L_x_2678:
[----:B------:R-:W-:Y:S01]  /*20990*/  IMAD.MOV.U32 R13, RZ, RZ, R24 ;  /* 0x000000ffff0d7224 */ /* 0x000fe200078e0018 */
[----:B------:R-:W-:Y:S01]  /*209a0*/  MOV R12, 0x3 ;  /* 0x00000003000c7802 */ /* 0x000fe20000000f00 */
[----:B------:R-:W-:-:S07]  /*209b0*/  IMAD.MOV.U32 R2, RZ, RZ, R14 ;  /* 0x000000ffff027224 */ /* 0x000fce00078e000e */
[----:B------:R-:W-:Y:S05]  /*209c0*/  WARPSYNC.COLLECTIVE R15, `(.L_x_2679) ;  /* 0x000000000f087348 */ /* 0x000fea0003c00000 */
[----:B------:R0:W1:Y:S02]  /*209d0*/  SHFL.IDX P6, R14, R13, R12, R11 ;  /* 0x0000000c0d0e7389 */ /* 0x00006400000c000b */
[----:B01----:R-:W-:Y:S01]  /*209e0*/  ENDCOLLECTIVE ;  /* 0x000000000000791b */ /* 0x003fe20003800000 */
.L_x_2679:
        /* <DEDUP_REMOVED lines=13> */
.L_x_2680:
        /* <DEDUP_REMOVED lines=8> */
.L_x_2553:
[----:B-1----:R1:W2:Y:S02]  /*20b40*/  SYNCS.PHASECHK.TRANS64.TRYWAIT P0, [R0+URZ+0x2d860], R3 ;  /* 0x02d86003000075a7 */ /* 0x0022a4000800017f */
[----:B--2---:R-:W-:Y:S05]  /*20b50*/  @!P0 NANOSLEEP.SYNCS 0x989680 ;  /* 0x009896800000895d */ /* 0x004fea0003900000 */
[----:B------:R-:W2:Y:S02]  /*20b60*/  @!P0 SYNCS.PHASECHK.TRANS64 P0, [R0+URZ+0x2d860], R3 ;  /* 0x02d86003000085a7 */ /* 0x000ea4000800007f */
[----:B--2---:R-:W-:Y:S05]  /*20b70*/  @!P0 BRA `(.L_x_2553) ;  /* 0xfffffffc00f08947 */ /* 0x004fea000383ffff */
[----:B------:R-:W-:Y:S05]  /*20b80*/  BRA `(.L_x_2682) ;  /* 0xffffffbc00a07947 */ /* 0x000fea000383ffff */
.L_x_2554:
[----:B------:R-:W-:Y:S01]  /*20b90*/  BSSY B0, `(.L_x_2683) ;  /* 0x0000008000007945 */ /* 0x000fe20003800000 */
[----:B------:R-:W-:Y:S01]  /*20ba0*/  MOV R13, R24 ;  /* 0x00000018000d7202 */ /* 0x000fe20000000f00 */
[----:B------:R-:W-:Y:S02]  /*20bb0*/  IMAD.MOV.U32 R12, RZ, RZ, RZ ;  /* 0x000000ffff0c7224 */ /* 0x000fe400078e00ff */
[----:B------:R-:W-:Y:S02]  /*20bc0*/  IMAD.MOV.U32 R11, RZ, RZ, 0x1c1f ;  /* 0x00001c1fff0b7424 */ /* 0x000fe400078e00ff */
[----:B------:R-:W-:-:S07]  /*20bd0*/  IMAD.MOV.U32 R15, RZ, RZ, -0x1 ;  /* 0xffffffffff0f7424 */ /* 0x000fce00078e00ff */
[----:B01----:R-:W-:Y:S05]  /*20be0*/  WARPSYNC.COLLECTIVE R15, `(.L_x_2684) ;  /* 0x000000000f087348 */ /* 0x003fea0003c00000 */
[----:B------:R2:W3:Y:S02]  /*20bf0*/  SHFL.IDX P6, R14, R13, R12, R11 ;  /* 0x0000000c0d0e7389 */ /* 0x0004e400000c000b */
[----:B0123--:R-:W-:Y:S01]  /*20c00*/  ENDCOLLECTIVE ;  /* 0x000000000000791b */ /* 0x00ffe20003800000 */
.L_x_2684:
[----:B------:R-:W-:Y:S05]  /*20c10*/  BSYNC B0 ;  /* 0x0000000000007941 */ /* 0x000fea0003800000 */
.L_x_2683:
        /* <DEDUP_REMOVED lines=10> */
.L_x_2685:
        /* <DEDUP_REMOVED lines=17> */
.L_x_2686:
        /* <DEDUP_REMOVED lines=14> */
.L_x_2687:
[----:B------:R-:W-:Y:S02]  /*20eb0*/  IMAD.MOV.U32 R13, RZ, RZ, R24 ;  /* 0x000000ffff0d7224 */ /* 0x000fe400078e0018 */
[----:B------:R-:W-:Y:S01]  /*20ec0*/  IMAD.MOV.U32 R12, RZ, RZ, 0x2 ;  /* 0x00000002ff0c7424 */ /* 0x000fe200078e00ff */
[----:B------:R-:W-:-:S13]  /*20ed0*/  IADD3 R2, P4, R14, R5, RZ ;  /* 0x000000050e027210 */ /* 0x000fda0007f9e0ff */
[----:B------:R-:W-:Y:S05]  /*20ee0*/  WARPSYNC.COLLECTIVE R15, `(.L_x_2688) ;  /* 0x000000000f087348 */ /* 0x000fea0003c00000 */
[----:B------:R0:W1:Y:S02]  /*20ef0*/  SHFL.IDX P6, R14, R13, R12, R11 ;  /* 0x0000000c0d0e7389 */ /* 0x00006400000c000b */
[----:B01----:R-:W-:Y:S01]  /*20f00*/  ENDCOLLECTIVE ;  /* 0x000000000000791b */ /* 0x003fe20003800000 */
.L_x_2688:
        /* <DEDUP_REMOVED lines=15> */
.L_x_2689:
[----:B------:R-:W-:Y:S01]  /*21000*/  IMAD.MOV.U32 R13, RZ, RZ, R24 ;  /* 0x000000ffff0d7224 */ /* 0x000fe200078e0018 */
[----:B------:R-:W-:Y:S02]  /*21010*/  MOV R12, 0x3 ;  /* 0x00000003000c7802 */ /* 0x000fe40000000f00 */
[----:B------:R-:W-:-:S13]  /*21020*/  IADD3 R2, P4, R14, R5, RZ ;  /* 0x000000050e027210 */ /* 0x000fda0007f9e0ff */
[----:B------:R-:W-:Y:S05]  /*21030*/  WARPSYNC.COLLECTIVE R15, `(.L_x_2690) ;  /* 0x000000000f087348 */ /* 0x000fea0003c00000 */
[----:B------:R0:W1:Y:S02]  /*21040*/  SHFL.IDX P6, R14, R13, R12, R11 ;  /* 0x0000000c0d0e7389 */ /* 0x00006400000c000b */
[----:B01----:R-:W-:Y:S01]  /*21050*/  ENDCOLLECTIVE ;  /* 0x000000000000791b */ /* 0x003fe20003800000 */
.L_x_2690:
        /* <DEDUP_REMOVED lines=14> */
.L_x_2691:
[----:B------:R-:W-:Y:S05]  /*21140*/  BRA `(.L_x_2692) ;  /* 0xffffffbc00007947 */ /* 0x000fea000383ffff */
.L_x_2559:
[----:B------:R-:W-:Y:S01]  /*21150*/  BSSY B0, `(.L_x_2693) ;  /* 0x0000008000007945 */ /* 0x000fe20003800000 */
[----:B------:R-:W-:Y:S01]  /*21160*/  IMAD.MOV.U32 R13, RZ, RZ, R16 ;  /* 0x000000ffff0d7224 */ /* 0x000fe200078e0010 */
[----:B------:R-:W-:Y:S01]  /*21170*/  MOV R12, RZ ;  /* 0x000000ff000c7202 */ /* 0x000fe20000000f00 */
[----:B------:R-:W-:Y:S02]  /*21180*/  IMAD.MOV.U32 R11, RZ, RZ, 0x1f ;  /* 0x0000001fff0b7424 */ /* 0x000fe400078e00ff */
[----:B------:R-:W-:-:S07]  /*21190*/  IMAD.MOV.U32 R15, RZ, RZ, -0x1 ;  /* 0xffffffffff0f7424 */ /* 0x000fce00078e00ff */
[----:B01----:R-:W-:Y:S05]  /*211a0*/  WARPSYNC.COLLECTIVE R15, `(.L_x_2694) ;  /* 0x000000000f087348 */ /* 0x003fea0003c00000 */
[----:B------:R2:W3:Y:S02]  /*211b0*/  SHFL.IDX P6, R14, R13, R12, R11 ;  /* 0x0000000c0d0e7389 */ /* 0x0004e400000c000b */
[----:B0123--:R-:W-:Y:S01]  /*211c0*/  ENDCOLLECTIVE ;  /* 0x000000000000791b */ /* 0x00ffe20003800000 */
.L_x_2694:
[----:B------:R-:W-:Y:S05]  /*211d0*/  BSYNC B0 ;  /* 0x0000000000007941 */ /* 0x000fea0003800000 */
.L_x_2693:
        /* <DEDUP_REMOVED lines=9> */
.L_x_2695:
        /* <DEDUP_REMOVED lines=18> */
.L_x_2696:
[----:B------:R-:W-:Y:S02]  /*21390*/  MOV R12, 0x2 ;  /* 0x00000002000c7802 */ /* 0x000fe40000000f00 */
[----:B------:R-:W-:-:S05]  /*213a0*/  SEL R5, R14, RZ, P1 ;  /* 0x000000ff0e057207 */ /* 0x000fca0000800000 */
[----:B------:R-:W-:-:S04]  /*213b0*/  IMAD.IADD R4, R2, 0x1, R5 ;  /* 0x0000000102047824 */ /* 0x000fc800078e0205 */
[----:B------:R-:W-:-:S07]  /*213c0*/  IMAD.MOV.U32 R13, RZ, RZ, R4 ;  /* 0x000000ffff0d7224 */ /* 0x000fce00078e0004 */
[----:B------:R-:W-:Y:S05]  /*213d0*/  WARPSYNC.COLLECTIVE R15, `(.L_x_2697) ;  /* 0x000000000f087348 */ /* 0x000fea0003c00000 */
[----:B------:R0:W1:Y:S02]  /*213e0*/  SHFL.UP P6, R14, R13, R12, R11 ;  /* 0x0400000c0d0e7389 */ /* 0x00006400000c000b */
[----:B01----:R-:W-:Y:S01]  /*213f0*/  ENDCOLLECTIVE ;  /* 0x000000000000791b */ /* 0x003fe20003800000 */
.L_x_2697:
[----:B------:R-:W-:Y:S01]  /*21400*/  IMAD.MOV.U32 R12, RZ, RZ, 0x4 ;  /* 0x00000004ff0c7424 */ /* 0x000fe200078e00ff */
[----:B------:R-:W-:-:S05]  /*21410*/  SEL R5, R14, RZ, P2 ;  /* 0x000000ff0e057207 */ /* 0x000fca0001000000 */
[----:B------:R-:W-:-:S04]  /*21420*/  IMAD.IADD R5, R4, 0x1, R5 ;  /* 0x0000000104057824 */ /* 0x000fc800078e0205 */
[----:B------:R-:W-:-:S07]  /*21430*/  IMAD.MOV.U32 R13, RZ, RZ, R5 ;  /* 0x000000ffff0d7224 */ /* 0x000fce00078e0005 */
[----:B------:R-:W-:Y:S05]  /*21440*/  WARPSYNC.COLLECTIVE R15, `(.L_x_2698) ;  /* 0x000000000f087348 */ /* 0x000fea0003c00000 */
[----:B------:R0:W1:Y:S02]  /*21450*/  SHFL.UP P6, R14, R13, R12, R11 ;  /* 0x0400000c0d0e7389 */ /* 0x00006400000c000b */
[----:B01----:R-:W-:Y:S01]  /*21460*/  ENDCOLLECTIVE ;  /* 0x000000000000791b */ /* 0x003fe20003800000 */
.L_x_2698:
[----:B------:R-:W-:Y:S01]  /*21470*/  IMAD.MOV.U32 R12, RZ, RZ, 0x8 ;  /* 0x00000008ff0c7424 */ /* 0x000fe200078e00ff */
[----:B------:R-:W-:-:S04]  /*21480*/  SEL R6, R14, RZ, P3 ;  /* 0x000000ff0e067207 */ /* 0x000fc80001800000 */
[----:B------:R-:W-:-:S05]  /*21490*/  IADD3 R6, R5, R6, RZ ;  /* 0x0000000605067210 */ /* 0x000fca0007ffe0ff */
[----:B------:R-:W-:-:S07]  /*214a0*/  IMAD.MOV.U32 R13, RZ, RZ, R6 ;  /* 0x000000ffff0d7224 */ /* 0x000fce00078e0006 */
[----:B------:R-:W-:Y:S05]  /*214b0*/  WARPSYNC.COLLECTIVE R15, `(.L_x_2699) ;  /* 0x000000000f087348 */ /* 0x000fea0003c00000 */
[----:B------:R0:W1:Y:S02]  /*214c0*/  SHFL.UP P6, R14, R13, R12, R11 ;  /* 0x0400000c0d0e7389 */ /* 0x00006400000c000b */
[----:B01----:R-:W-:Y:S01]  /*214d0*/  ENDCOLLECTIVE ;  /* 0x000000000000791b */ /* 0x003fe20003800000 */
.L_x_2699:
[----:B------:R-:W-:Y:S01]  /*214e0*/  IMAD.MOV.U32 R12, RZ, RZ, 0x10 ;  /* 0x00000010ff0c7424 */ /* 0x000fe200078e00ff */
[----:B------:R-:W-:-:S05]  /*214f0*/  SEL R3, R14, RZ, P4 ;  /* 0x000000ff0e037207 */ /* 0x000fca0002000000 */
[----:B------:R-:W-:-:S05]  /*21500*/  IMAD.IADD R4, R6, 0x1, R3 ;  /* 0x0000000106047824 */ /* 0x000fca00078e0203 */
[----:B------:R-:W-:-:S07]  /*21510*/  MOV R13, R4 ;  /* 0x00000004000d7202 */ /* 0x000fce0000000f00 */
[----:B------:R-:W-:Y:S05]  /*21520*/  WARPSYNC.COLLECTIVE R15, `(.L_x_2700) ;  /* 0x000000000f087348 */ /* 0x000fea0003c00000 */
[----:B------:R0:W1:Y:S02]  /*21530*/  SHFL.UP P6, R14, R13, R12, R11 ;  /* 0x0400000c0d0e7389 */ /* 0x00006400000c000b */
[----:B01----:R-:W-:Y:S01]  /*21540*/  ENDCOLLECTIVE ;  /* 0x000000000000791b */ /* 0x003fe20003800000 */
.L_x_2700:
        /* <DEDUP_REMOVED lines=8> */
.L_x_2701:
[----:B------:R-:W-:Y:S05]  /*215d0*/  BRA `(.L_x_2702) ;  /* 0xffffffbc00187947 */ /* 0x000fea000383ffff */
.L_x_2564:
[----:B------:R-:W-:Y:S01]  /*215e0*/  BSSY B0, `(.L_x_2703) ;  /* 0x0000008000007945 */ /* 0x000fe20003800000 */
[----:B-----5:R-:W-:Y:S01]  /*215f0*/  IMAD.MOV.U32 R13, RZ, RZ, R2 ;  /* 0x000000ffff0d7224 */ /* 0x020fe200078e0002 */
[----:B------:R-:W-:Y:S01]  /*21600*/  MOV R11, RZ ;  /* 0x000000ff000b7202 */ /* 0x000fe20000000f00 */
[----:B------:R-:W-:Y:S02]  /*21610*/  IMAD.MOV.U32 R12, RZ, RZ, 0x1 ;  /* 0x00000001ff0c7424 */ /* 0x000fe400078e00ff */
[----:B------:R-:W-:-:S07]  /*21620*/  IMAD.MOV.U32 R15, RZ, RZ, -0x1 ;  /* 0xffffffffff0f7424 */ /* 0x000fce00078e00ff */
[----:B012---:R-:W-:Y:S05]  /*21630*/  WARPSYNC.COLLECTIVE R15, `(.L_x_2704) ;  /* 0x000000000f087348 */ /* 0x007fea0003c00000 */
[----:B------:R3:W4:Y:S02]  /*21640*/  SHFL.UP P6, R14, R13, R12, R11 ;  /* 0x0400000c0d0e7389 */ /* 0x00072400000c000b */
[----:B01234-:R-:W-:Y:S01]  /*21650*/  ENDCOLLECTIVE ;  /* 0x000000000000791b */ /* 0x01ffe20003800000 */
.L_x_2704:
[----:B------:R-:W-:Y:S05]  /*21660*/  BSYNC B0 ;  /* 0x0000000000007941 */ /* 0x000fea0003800000 */
.L_x_2703:
        /* <DEDUP_REMOVED lines=8> */
.L_x_2705:
[----:B------:R-:W-:Y:S02]  /*216f0*/  MOV R12, 0x4 ;  /* 0x00000004000c7802 */ /* 0x000fe40000000f00 */
[----:B------:R-:W-:-:S05]  /*21700*/  SEL R14, R14, RZ, P2 ;  /* 0x000000ff0e0e7207 */ /* 0x000fca0001000000 */
[----:B------:R-:W-:-:S04]  /*21710*/  IMAD.IADD R3, R13, 0x1, R14 ;  /* 0x000000010d037824 */ /* 0x000fc800078e020e */
[----:B------:R-:W-:-:S07]  /*21720*/  IMAD.MOV.U32 R13, RZ, RZ, R3 ;  /* 0x000000ffff0d7224 */ /* 0x000fce00078e0003 */
[----:B------:R-:W-:Y:S05]  /*21730*/  WARPSYNC.COLLECTIVE R15, `(.L_x_2706) ;  /* 0x000000000f087348 */ /* 0x000fea0003c00000 */
[----:B------:R0:W1:Y:S02]  /*21740*/  SHFL.UP P6, R14, R13, R12, R11 ;  /* 0x0400000c0d0e7389 */ /* 0x00006400000c000b */
[----:B01----:R-:W-:Y:S01]  /*21750*/  ENDCOLLECTIVE ;  /* 0x000000000000791b */ /* 0x003fe20003800000 */
.L_x_2706:
[----:B------:R-:W-:Y:S01]  /*21760*/  IMAD.MOV.U32 R12, RZ, RZ, 0x8 ;  /* 0x00000008ff0c7424 */ /* 0x000fe200078e00ff */
[----:B------:R-:W-:-:S05]  /*21770*/  SEL R4, R14, RZ, P3 ;  /* 0x000000ff0e047207 */ /* 0x000fca0001800000 */
[----:B------:R-:W-:-:S04]  /*21780*/  IMAD.IADD R4, R3, 0x1, R4 ;  /* 0x0000000103047824 */ /* 0x000fc800078e0204 */
[----:B------:R-:W-:-:S07]  /*21790*/  IMAD.MOV.U32 R13, RZ, RZ, R4 ;  /* 0x000000ffff0d7224 */ /* 0x000fce00078e0004 */
[----:B------:R-:W-:Y:S05]  /*217a0*/  WARPSYNC.COLLECTIVE R15, `(.L_x_2707) ;  /* 0x000000000f087348 */ /* 0x000fea0003c00000 */
[----:B------:R0:W1:Y:S02]  /*217b0*/  SHFL.UP P6, R14, R13, R12, R11 ;  /* 0x0400000c0d0e7389 */ /* 0x00006400000c000b */
[----:B01----:R-:W-:Y:S01]  /*217c0*/  ENDCOLLECTIVE ;  /* 0x000000000000791b */ /* 0x003fe20003800000 */
.L_x_2707:
[----:B------:R-:W-:Y:S01]  /*217d0*/  IMAD.MOV.U32 R12, RZ, RZ, 0x10 ;  /* 0x00000010ff0c7424 */ /* 0x000fe200078e00ff */
[----:B------:R-:W-:-:S04]  /*217e0*/  SEL R5, R14, RZ, P4 ;  /* 0x000000ff0e057207 */ /* 0x000fc80002000000 */
[----:B------:R-:W-:-:S05]  /*217f0*/  IADD3 R5, R4, R5, RZ ;  /* 0x0000000504057210 */ /* 0x000fca0007ffe0ff */
[----:B------:R-:W-:-:S07]  /*21800*/  IMAD.MOV.U32 R13, RZ, RZ, R5 ;  /* 0x000000ffff0d7224 */ /* 0x000fce00078e0005 */
[----:B------:R-:W-:Y:S05]  /*21810*/  WARPSYNC.COLLECTIVE R15, `(.L_x_2708) ;  /* 0x000000000f087348 */ /* 0x000fea0003c00000 */
[----:B------:R0:W1:Y:S02]  /*21820*/  SHFL.UP P6, R14, R13, R12, R11 ;  /* 0x0400000c0d0e7389 */ /* 0x00006400000c000b */
[----:B01----:R-:W-:Y:S01]  /*21830*/  ENDCOLLECTIVE ;  /* 0x000000000000791b */ /* 0x003fe20003800000 */
.L_x_2708:
        /* <DEDUP_REMOVED lines=8> */
.L_x_2709:
[----:B------:R-:W-:Y:S05]  /*218c0*/  BRA `(.L_x_2710) ;  /* 0xffffffb800f87947 */ /* 0x000fea000383ffff */
.L_x_2566:
[----:B------:R-:W-:Y:S01]  /*218d0*/  BSSY B0, `(.L_x_2711) ;  /* 0x0000006000007945 */ /* 0x000fe20003800000 */
[----:B------:R-:W-:Y:S01]  /*218e0*/  PLOP3.LUT P6, PT, P6, PT, PT, 0x8, 0x0 ;  /* 0x000000000000781c */ /* 0x000fe200037ce170 */
[----:B------:R-:W-:-:S12]  /*218f0*/  IMAD.MOV.U32 R15, RZ, RZ, -0x1 ;  /* 0xffffffffff0f7424 */ /* 0x000fd800078e00ff */
[----:B01----:R-:W-:Y:S05]  /*21900*/  WARPSYNC.COLLECTIVE R15, `(.L_x_2712) ;  /* 0x000000000f087348 */ /* 0x003fea0003c00000 */
[----:B------:R-:W-:Y:S01]  /*21910*/  VOTE.ANY R14, PT, P6 ;  /* 0x00000000000e7806 */ /* 0x000fe200030e0100 */
[----:B01----:R-:W-:Y:S06]  /*21920*/  ENDCOLLECTIVE ;  /* 0x000000000000791b */ /* 0x003fec0003800000 */
.L_x_2712:
[----:B------:R-:W-:Y:S05]  /*21930*/  BSYNC B0 ;  /* 0x0000000000007941 */ /* 0x000fea0003800000 */
.L_x_2711:
[----:B------:R-:W-:Y:S01]  /*21940*/  MOV R5, R14 ;  /* 0x0000000e00057202 */ /* 0x000fe20000000f00 */
[----:B------:R-:W-:Y:S01]  /*21950*/  IMAD.MOV.U32 R13, RZ, RZ, R2 ;  /* 0x000000ffff0d7224 */ /* 0x000fe200078e0002 */
[----:B------:R-:W-:Y:S01]  /*21960*/  MOV R15, 0xffffffff ;  /* 0xffffffff000f7802 */ /* 0x000fe20000000f00 */
[----:B------:R-:W-:Y:S01]  /*21970*/  IMAD.MOV.U32 R11, RZ, RZ, 0x1f ;  /* 0x0000001fff0b7424 */ /* 0x000fe200078e00ff */
[----:B------:R-:W0:Y:S02]  /*21980*/  POPC R6, R5 ;  /* 0x0000000500067309 */ /* 0x000e240000000000 */
[----:B0-----:R-:W-:-:S07]  /*21990*/  IMAD.MOV.U32 R12, RZ, RZ, R6 ;  /* 0x000000ffff0c7224 */ /* 0x001fce00078e0006 */
[----:B------:R-:W-:Y:S05]  /*219a0*/  WARPSYNC.COLLECTIVE R15, `(.L_x_2713) ;  /* 0x000000000f087348 */ /* 0x000fea0003c00000 */
[----:B------:R0:W1:Y:S02]  /*219b0*/  SHFL.IDX P6, R14, R13, R12, R11 ;  /* 0x0000000c0d0e7389 */ /* 0x00006400000c000b */
[----:B01----:R-:W-:Y:S01]  /*219c0*/  ENDCOLLECTIVE ;  /* 0x000000000000791b */ /* 0x003fe20003800000 */
.L_x_2713:
[----:B------:R-:W-:Y:S01]  /*219d0*/  IMAD.MOV.U32 R17, RZ, RZ, R14 ;  /* 0x000000ffff117224 */ /* 0x000fe200078e000e */
[----:B------:R-:W-:Y:S06]  /*219e0*/  BRA `(.L_x_2714) ;  /* 0xffffffb800e87947 */ /* 0x000fec000383ffff */
.L_x_2568:
[----:B------:R-:W-:Y:S01]  /*219f0*/  BSSY B0, `(.L_x_2715) ;  /* 0x0000007000007945 */ /* 0x000fe20003800000 */
[----:B------:R-:W-:Y:S01]  /*21a00*/  IMAD.MOV.U32 R13, RZ, RZ, R3 ;  /* 0x000000ffff0d7224 */ /* 0x000fe200078e0003 */
[----:B------:R-:W-:Y:S01]  /*21a10*/  MOV R15, 0xffffffff ;  /* 0xffffffff000f7802 */ /* 0x000fe20000000f00 */
[----:B------:R-:W-:-:S07]  /*21a20*/  IMAD.MOV.U32 R11, RZ, RZ, 0x1f ;  /* 0x0000001fff0b7424 */ /* 0x000fce00078e00ff */
[----:B0123--:R-:W-:Y:S05]  /*21a30*/  WARPSYNC.COLLECTIVE R15, `(.L_x_2716) ;  /* 0x000000000f087348 */ /* 0x00ffea0003c00000 */
[----:B------:R4:W0:Y:S02]  /*21a40*/  SHFL.IDX P6, R14, R13, R12, R11 ;  /* 0x0000000c0d0e7389 */ /* 0x00082400000c000b */
[----:B01234-:R-:W-:Y:S01]  /*21a50*/  ENDCOLLECTIVE ;  /* 0x000000000000791b */ /* 0x01ffe20003800000 */
.L_x_2716:
[----:B------:R-:W-:Y:S05]  /*21a60*/  BSYNC B0 ;  /* 0x0000000000007941 */ /* 0x000fea0003800000 */
.L_x_2715:
[----:B------:R-:W-:Y:S01]  /*21a70*/  IMAD.MOV.U32 R5, RZ, RZ, R14 ;  /* 0x000000ffff057224 */ /* 0x000fe200078e000e */
[----:B------:R-:W-:Y:S06]  /*21a80*/  BRA `(.L_x_2567) ;  /* 0xffffffb800dc7947 */ /* 0x000fec000383ffff */
.L_x_2572:
[----:B0-----:R0:W4:Y:S02]  /*21a90*/  SYNCS.PHASECHK.TRANS64.TRYWAIT P0, [R5+URZ+0x2d820], R0 ;  /* 0x02d82000050075a7 */ /* 0x001124000800017f */
[----:B----4-:R-:W-:Y:S05]  /*21aa0*/  @!P0 NANOSLEEP.SYNCS 0x989680 ;  /* 0x009896800000895d */ /* 0x010fea0003900000 */
[----:B------:R-:W4:Y:S02]  /*21ab0*/  @!P0 SYNCS.PHASECHK.TRANS64 P0, [R5+URZ+0x2d820], R0 ;  /* 0x02d82000050085a7 */ /* 0x000f24000800007f */
[----:B----4-:R-:W-:Y:S05]  /*21ac0*/  @!P0 BRA `(.L_x_2572) ;  /* 0xfffffffc00f08947 */ /* 0x010fea000383ffff */
[----:B------:R-:W-:Y:S05]  /*21ad0*/  BRA `(.L_x_2717) ;  /* 0xffffffc000547947 */ /* 0x000fea000383ffff */
.L_x_2573:
[----:B------:R-:W4:Y:S01]  /*21ae0*/  S2R R2, SR_TID.X ;  /* 0x0000000000027919 */ /* 0x000f220000002100 */
[----:B------:R-:W-:Y:S01]  /*21af0*/  BSSY B0, `(.L_x_2718) ;  /* 0x000000a000007945 */ /* 0x000fe20003800000 */
[----:B------:R-:W-:Y:S01]  /*21b00*/  IMAD.MOV.U32 R12, RZ, RZ, RZ ;  /* 0x000000ffff0c7224 */ /* 0x000fe200078e00ff */
[----:B------:R-:W-:Y:S01]  /*21b10*/  MOV R11, 0x1f ;  /* 0x0000001f000b7802 */ /* 0x000fe20000000f00 */
[----:B------:R-:W-:Y:S01]  /*21b20*/  IMAD.MOV.U32 R15, RZ, RZ, -0x1 ;  /* 0xffffffffff0f7424 */ /* 0x000fe200078e00ff */
[----:B----4-:R-:W-:-:S04]  /*21b30*/  SHF.R.U32.HI R2, RZ, 0x5, R2 ;  /* 0x00000005ff027819 */ /* 0x010fc80000011602 */
[----:B------:R-:W-:-:S05]  /*21b40*/  LOP3.LUT R2, R2, 0x3, RZ, 0xc0, !PT ;  /* 0x0000000302027812 */ /* 0x000fca00078ec0ff */
[----:B------:R-:W-:-:S07]  /*21b50*/  IMAD.MOV.U32 R13, RZ, RZ, R2 ;  /* 0x000000ffff0d7224 */ /* 0x000fce00078e0002 */
[----:B0123--:R-:W-:Y:S05]  /*21b60*/  WARPSYNC.COLLECTIVE R15, `(.L_x_2719) ;  /* 0x000000000f087348 */ /* 0x00ffea0003c00000 */
[----:B------:R4:W0:Y:S02]  /*21b70*/  SHFL.IDX P6, R14, R13, R12, R11 ;  /* 0x0000000c0d0e7389 */ /* 0x00082400000c000b */
[----:B01234-:R-:W-:Y:S01]  /*21b80*/  ENDCOLLECTIVE ;  /* 0x000000000000791b */ /* 0x01ffe20003800000 */
.L_x_2719:
[----:B------:R-:W-:Y:S05]  /*21b90*/  BSYNC B0 ;  /* 0x0000000000007941 */ /* 0x000fea0003800000 */
.L_x_2718:
[----:B------:R-:W-:Y:S05]  /*21ba0*/  BRA `(.L_x_2720) ;  /* 0xffffffc0003c7947 */ /* 0x000fea000383ffff */
.L_x_2574:
[----:B------:R-:W-:Y:S01]  /*21bb0*/  BSSY B0, `(.L_x_2721) ;  /* 0x0000006000007945 */ /* 0x000fe20003800000 */
[----:B------:R-:W-:-:S07]  /*21bc0*/  IMAD.MOV.U32 R15, RZ, RZ, -0x1 ;  /* 0xffffffffff0f7424 */ /* 0x000fce00078e00ff */
[----:B0123--:R-:W-:Y:S05]  /*21bd0*/  WARPSYNC.COLLECTIVE R15, `(.L_x_2722) ;  /* 0x000000000f0c7348 */ /* 0x00ffea0003c00000 */
[----:B------:R-:W-:Y:S02]  /*21be0*/  ELECT P6, UR62, PT ;  /* 0x00000000003e782f */ /* 0x000fe400038c0000 */
[----:B------:R-:W-:Y:S01]  /*21bf0*/  MOV R14, UR62 ;  /* 0x0000003e000e7c02 */ /* 0x000fe20008000f00 */
[----:B0123--:R-:W-:Y:S10]  /*21c00*/  ENDCOLLECTIVE ;  /* 0x000000000000791b */ /* 0x00fff40003800000 */
.L_x_2722:
[----:B------:R-:W-:Y:S05]  /*21c10*/  BSYNC B0 ;  /* 0x0000000000007941 */ /* 0x000fea0003800000 */
.L_x_2721:
[----:B------:R-:W-:Y:S05]  /*21c20*/  BRA `(.L_x_2723) ;  /* 0xffffffc000307947 */ /* 0x000fea000383ffff */
.L_x_2576:
[----:B0-----:R0:W4:Y:S02]  /*21c30*/  SYNCS.PHASECHK.TRANS64.TRYWAIT P1, [R3+URZ+0x2d840], R2 ;  /* 0x02d84002030075a7 */ /* 0x001124000802017f */
[----:B----4-:R-:W-:Y:S05]  /*21c40*/  @!P1 NANOSLEEP.SYNCS 0x989680 ;  /* 0x009896800000995d */ /* 0x010fea0003900000 */
[----:B------:R-:W4:Y:S02]  /*21c50*/  @!P1 SYNCS.PHASECHK.TRANS64 P1, [R3+URZ+0x2d840], R2 ;  /* 0x02d84002030095a7 */ /* 0x000f24000802007f */
[----:B----4-:R-:W-:Y:S05]  /*21c60*/  @!P1 BRA `(.L_x_2576) ;  /* 0xfffffffc00f09947 */ /* 0x010fea000383ffff */
[----:B------:R-:W-:Y:S05]  /*21c70*/  BRA `(.L_x_2724) ;  /* 0xffffffc000507947 */ /* 0x000fea000383ffff */
.L_x_2578:
[----:B----4-:R4:W0:Y:S02]  /*21c80*/  SYNCS.PHASECHK.TRANS64.TRYWAIT P1, [R25+URZ+0x2d840], R0 ;  /* 0x02d84000190075a7 */ /* 0x010824000802017f */
[----:B0-----:R-:W-:Y:S05]  /*21c90*/  @!P1 NANOSLEEP.SYNCS 0x989680 ;  /* 0x009896800000995d */ /* 0x001fea0003900000 */
[----:B------:R-:W0:Y:S02]  /*21ca0*/  @!P1 SYNCS.PHASECHK.TRANS64 P1, [R25+URZ+0x2d840], R0 ;  /* 0x02d84000190095a7 */ /* 0x000e24000802007f */
[----:B0-----:R-:W-:Y:S05]  /*21cb0*/  @!P1 BRA `(.L_x_2578) ;  /* 0xfffffffc00f09947 */ /* 0x001fea000383ffff */
[----:B------:R-:W-:Y:S05]  /*21cc0*/  BRA `(.L_x_2725) ;  /* 0xffffffc0005c7947 */ /* 0x000fea000383ffff */
.L_x_2580:
[----:B------:R0:W0:Y:S02]  /*21cd0*/  SYNCS.PHASECHK.TRANS64.TRYWAIT P1, [R3+URZ+0x2d860], R2 ;  /* 0x02d86002030075a7 */ /* 0x000024000802017f */
[----:B0-----:R-:W-:Y:S05]  /*21ce0*/  @!P1 NANOSLEEP.SYNCS 0x989680 ;  /* 0x009896800000995d */ /* 0x001fea0003900000 */
[----:B------:R-:W0:Y:S02]  /*21cf0*/  @!P1 SYNCS.PHASECHK.TRANS64 P1, [R3+URZ+0x2d860], R2 ;  /* 0x02d86002030095a7 */ /* 0x000e24000802007f */
[----:B0-----:R-:W-:Y:S05]  /*21d00*/  @!P1 BRA `(.L_x_2580) ;  /* 0xfffffffc00f09947 */ /* 0x001fea000383ffff */
[----:B------:R-:W-:Y:S05]  /*21d10*/  BRA `(.L_x_2726) ;  /* 0xffffffc000587947 */ /* 0x000fea000383ffff */
.L_x_2727:
        /* <DEDUP_REMOVED lines=14> */
.L_x_2736:


//--------------------- .nv.global.init           --------------------------
	.section	.nv.global.init,"aw",@progbits
.nv.global.init:
	.type		$str$23,@object
	.size		$str$23,($str$24 - $str$23)
$str$23:
        /*0000*/ 	.byte	0x28, 0x61, 0x64, 0x64, 0x72, 0x65, 0x73, 0x73, 0x20, 0x26, 0x20, 0x6d, 0x61, 0x73, 0x6b, 0x29
        /*0010*/ 	.byte	0x20, 0x3d, 0x3d, 0x20, 0x30, 0x00
	.type		$str$24,@object
	.size		$str$24,(__unnamed_4 - $str$24)
$str$24:
        /*0016*/ 	.byte	0x2f, 0x74, 0x6d, 0x70, 0x2f, 0x6f, 0x73, 0x73, 0x5f, 0x6b, 0x65, 0x72, 0x6e, 0x65, 0x6c, 0x73
        /*0026*/ 	.byte	0x5f, 0x73, 0x72, 0x63, 0x2f, 0x66, 0x6c, 0x61, 0x73, 0x68, 0x5f, 0x61, 0x74, 0x74, 0x65, 0x6e
        /*0036*/ 	.byte	0x74, 0x69, 0x6f, 0x6e, 0x2f, 0x63, 0x73, 0x72, 0x63, 0x2f, 0x63, 0x75, 0x74, 0x6c, 0x61, 0x73
        /*0046*/ 	.byte	0x73, 0x2f, 0x69, 0x6e, 0x63, 0x6c, 0x75, 0x64, 0x65, 0x2f, 0x63, 0x75, 0x74, 0x65, 0x2f, 0x70
        /*0056*/ 	.byte	0x6f, 0x69, 0x6e, 0x74, 0x65, 0x72, 0x5f, 0x66, 0x6c, 0x61, 0x67, 0x67, 0x65, 0x64, 0x2e, 0x68
        /*0066*/ 	.byte	0x70, 0x70, 0x00
	.type		__unnamed_4,@object
	.size		__unnamed_4,(__unnamed_5 - __unnamed_4)
__unnamed_4:
        /* <DEDUP_REMOVED lines=24> */
	.type		__unnamed_5,@object
	.size		__unnamed_5,(__unnamed_3 - __unnamed_5)
__unnamed_5:
        /* <DEDUP_REMOVED lines=24> */
        /*0369*/ 	.byte	0x00
	.type		__unnamed_3,@object
	.size		__unnamed_3,(__unnamed_2 - __unnamed_3)
__unnamed_3:
        /* <DEDUP_REMOVED lines=29> */
	.type		__unnamed_2,@object
	.size		__unnamed_2,(__unnamed_1 - __unnamed_2)
__unnamed_2:
        /* <DEDUP_REMOVED lines=29> */
	.type		__unnamed_1,@object
	.size		__unnamed_1,(.L_0 - __unnamed_1)
__unnamed_1:
        /* <DEDUP_REMOVED lines=28> */
        /*08c2*/ 	.byte	0x31, 0x32, 0x32, 0x38, 0x38, 0x3e, 0x3e, 0x3e, 0x3e, 0x3e, 0x20, 0x26, 0x5d, 0x00
.L_0:


//--------------------- .nv.shared._ZN7cutlass13device_kernelIN5flash11enable_sm90INS1_16FlashAttnFwdSm90INS1_25CollectiveMainloopFwdSm90ILi2EN4cute5tupleIJNS5_1CILi1EEES8_S8_EEENS6_IJNS7_ILi192EEENS7_ILi128EEENS7_ILi96EEEEEELi96ENS_6half_tEfNS_4arch4Sm90ELb0ELb0ELb1ELb0ELb1ELb0ELb0ELb0ELb1ELb1ELb0ELb0EEENS1_21CollectiveEpilogueFwdINS6_IJSA_SC_SB_EEES9_SE_SG_Li384ELb0ELb1ELb0ELb0EEENS1_29StaticPersistentTileSchedulerILb0EEEEEEEEEvNT_6ParamsE --------------------------
	.section	.nv.shared._ZN7cutlass13device_kernelIN5flash11enable_sm90INS1_16FlashAttnFwdSm90INS1_25CollectiveMainloopFwdSm90ILi2EN4cute5tupleIJNS5_1CILi1EEES8_S8_EEENS6_IJNS7_ILi192EEENS7_ILi128EEENS7_ILi96EEEEEELi96ENS_6half_tEfNS_4arch4Sm90ELb0ELb0ELb1ELb0ELb1ELb0ELb0ELb0ELb1ELb1ELb0ELb0EEENS1_21CollectiveEpilogueFwdINS6_IJSA_SC_SB_EEES9_SE_SG_Li384ELb0ELb1ELb0ELb0EEENS1_29StaticPersistentTileSchedulerILb0EEEEEEEEEvNT_6ParamsE,"aw",@nobits
	.sectionflags	@""
	.align	16
	.zero		1024


//--------------------- .nv.shared.reserved.0     --------------------------
	.section	.nv.shared.reserved.0,"aw",@nobits
	.weak		__nv_reservedSMEM_offset_0_alias
	.size		__nv_reservedSMEM_offset_0_alias, 0, 0
	.other		__nv_reservedSMEM_offset_0_alias,@"STO_CUDA_RESERVED_SHARED STV_DEFAULT"
__nv_reservedSMEM_offset_0_alias:
	.zero		0


//--------------------- .nv.global                --------------------------
	.section	.nv.global,"aw",@nobits
.nv.global:
	.type		_ZN79_INTERNAL_953768fe_43_flash_fwd_hdim96_fp16_paged_softcap_sm90_cu_49158569_37494cute1_E,@object
	.size		_ZN79_INTERNAL_953768fe_43_flash_fwd_hdim96_fp16_paged_softcap_sm90_cu_49158569_37494cute1_E,(_ZN79_INTERNAL_953768fe_43_flash_fwd_hdim96_fp16_paged_softcap_sm90_cu_49158569_37494cuda3std3__45__cpo6cbeginE - _ZN79_INTERNAL_953768fe_43_flash_fwd_hdim96_fp16_paged_softcap_sm90_cu_49158569_37494cute1_E)
_ZN79_INTERNAL_953768fe_43_flash_fwd_hdim96_fp16_paged_softcap_sm90_cu_49158569_37494cute1_E:
	.zero		1
	.type		_ZN79_INTERNAL_953768fe_43_flash_fwd_hdim96_fp16_paged_softcap_sm90_cu_49158569_37494cuda3std3__45__cpo6cbeginE,@object
	.size		_ZN79_INTERNAL_953768fe_43_flash_fwd_hdim96_fp16_paged_softcap_sm90_cu_49158569_37494cuda3std3__45__cpo6cbeginE,(_ZN79_INTERNAL_953768fe_43_flash_fwd_hdim96_fp16_paged_softcap_sm90_cu_49158569_37494cuda3std3__48in_placeE - _ZN79_INTERNAL_953768fe_43_flash_fwd_hdim96_fp16_paged_softcap_sm90_cu_49158569_37494cuda3std3__45__cpo6cbeginE)
_ZN79_INTERNAL_953768fe_43_flash_fwd_hdim96_fp16_paged_softcap_sm90_cu_49158569_37494cuda3std3__45__cpo6cbeginE:
	.zero		1
	.type		_ZN79_INTERNAL_953768fe_43_flash_fwd_hdim96_fp16_paged_softcap_sm90_cu_49158569_37494cuda3std3__48in_placeE,@object
	.size		_ZN79_INTERNAL_953768fe_43_flash_fwd_hdim96_fp16_paged_softcap_sm90_cu_49158569_37494cuda3std3__48in_placeE,(_ZN79_INTERNAL_953768fe_43_flash_fwd_hdim96_fp16_paged_softcap_sm90_cu_49158569_37494cuda3std6ranges3__45__cpo9iter_moveE - _ZN79_INTERNAL_953768fe_43_flash_fwd_hdim96_fp16_paged_softcap_sm90_cu_49158569_37494cuda3std3__48in_placeE)
_ZN79_INTERNAL_953768fe_43_flash_fwd_hdim96_fp16_paged_softcap_sm90_cu_49158569_37494cuda3std3__48in_placeE:
	.zero		1
	.type		_ZN79_INTERNAL_953768fe_43_flash_fwd_hdim96_fp16_paged_softcap_sm90_cu_49158569_37494cuda3std6ranges3__45__cpo9iter_moveE,@object
	.size		_ZN79_INTERNAL_953768fe_43_flash_fwd_hdim96_fp16_paged_softcap_sm90_cu_49158569_37494cuda3std6ranges3__45__cpo9iter_moveE,(_ZN79_INTERNAL_953768fe_43_flash_fwd_hdim96_fp16_paged_softcap_sm90_cu_49158569_37494cuda3std3__45__cpo5beginE - _ZN79_INTERNAL_953768fe_43_flash_fwd_hdim96_fp16_paged_softcap_sm90_cu_49158569_37494cuda3std6ranges3__45__cpo9iter_moveE)
_ZN79_INTERNAL_953768fe_43_flash_fwd_hdim96_fp16_paged_softcap_sm90_cu_49158569_37494cuda3std6ranges3__45__cpo9iter_moveE:
	.zero		1
	.type		_ZN79_INTERNAL_953768fe_43_flash_fwd_hdim96_fp16_paged_softcap_sm90_cu_49158569_37494cuda3std3__45__cpo5beginE,@object
	.size		_ZN79_INTERNAL_953768fe_43_flash_fwd_hdim96_fp16_paged_softcap_sm90_cu_49158569_37494cuda3std3__45__cpo5beginE,(_ZN79_INTERNAL_953768fe_43_flash_fwd_hdim96_fp16_paged_softcap_sm90_cu_49158569_37494cuda3std3__481_GLOBAL__N__953768fe_43_flash_fwd_hdim96_fp16_paged_softcap_sm90_cu_49158569_37496ignoreE - _ZN79_INTERNAL_953768fe_43_flash_fwd_hdim96_fp16_paged_softcap_sm90_cu_49158569_37494cuda3std3__45__cpo5beginE)
_ZN79_INTERNAL_953768fe_43_flash_fwd_hdim96_fp16_paged_softcap_sm90_cu_49158569_37494cuda3std3__45__cpo5beginE:
	.zero		1
	.type		_ZN79_INTERNAL_953768fe_43_flash_fwd_hdim96_fp16_paged_softcap_sm90_cu_49158569_37494cuda3std3__481_GLOBAL__N__953768fe_43_flash_fwd_hdim96_fp16_paged_softcap_sm90_cu_49158569_37496ignoreE,@object
	.size		_ZN79_INTERNAL_953768fe_43_flash_fwd_hdim96_fp16_paged_softcap_sm90_cu_49158569_37494cuda3std3__481_GLOBAL__N__953768fe_43_flash_fwd_hdim96_fp16_paged_softcap_sm90_cu_49158569_37496ignoreE,(_ZN79_INTERNAL_953768fe_43_flash_fwd_hdim96_fp16_paged_softcap_sm90_cu_49158569_37494cute7productE - _ZN79_INTERNAL_953768fe_43_flash_fwd_hdim96_fp16_paged_softcap_sm90_cu_49158569_37494cuda3std3__481_GLOBAL__N__953768fe_43_flash_fwd_hdim96_fp16_paged_softcap_sm90_cu_49158569_37496ignoreE)
_ZN79_INTERNAL_953768fe_43_flash_fwd_hdim96_fp16_paged_softcap_sm90_cu_49158569_37494cuda3std3__481_GLOBAL__N__953768fe_43_flash_fwd_hdim96_fp16_paged_softcap_sm90_cu_49158569_37496ignoreE:
	.zero		1
	.type		_ZN79_INTERNAL_953768fe_43_flash_fwd_hdim96_fp16_paged_softcap_sm90_cu_49158569_37494cute7productE,@object
	.size		_ZN79_INTERNAL_953768fe_43_flash_fwd_hdim96_fp16_paged_softcap_sm90_cu_49158569_37494cute7productE,(_ZN79_INTERNAL_953768fe_43_flash_fwd_hdim96_fp16_paged_softcap_sm90_cu_49158569_37494cuda3std3__45__cpo3endE - _ZN79_INTERNAL_953768fe_43_flash_fwd_hdim96_fp16_paged_softcap_sm90_cu_49158569_37494cute7productE)
_ZN79_INTERNAL_953768fe_43_flash_fwd_hdim96_fp16_paged_softcap_sm90_cu_49158569_37494cute7productE:
	.zero		1
	.type		_ZN79_INTERNAL_953768fe_43_flash_fwd_hdim96_fp16_paged_softcap_sm90_cu_49158569_37494cuda3std3__45__cpo3endE,@object
	.size		_ZN79_INTERNAL_953768fe_43_flash_fwd_hdim96_fp16_paged_softcap_sm90_cu_49158569_37494cuda3std3__45__cpo3endE,(_ZN79_INTERNAL_953768fe_43_flash_fwd_hdim96_fp16_paged_softcap_sm90_cu_49158569_37494cuda3std3__419piecewise_constructE - _ZN79_INTERNAL_953768fe_43_flash_fwd_hdim96_fp16_paged_softcap_sm90_cu_49158569_37494cuda3std3__45__cpo3endE)
_ZN79_INTERNAL_953768fe_43_flash_fwd_hdim96_fp16_paged_softcap_sm90_cu_49158569_37494cuda3std3__45__cpo3endE:
	.zero		1
	.type		_ZN79_INTERNAL_953768fe_43_flash_fwd_hdim96_fp16_paged_softcap_sm90_cu_49158569_37494cuda3std3__419piecewise_constructE,@object
	.size		_ZN79_INTERNAL_953768fe_43_flash_fwd_hdim96_fp16_paged_softcap_sm90_cu_49158569_37494cuda3std3__419piecewise_constructE,(_ZN79_INTERNAL_953768fe_43_flash_fwd_hdim96_fp16_paged_softcap_sm90_cu_49158569_37494cuda3std3__45__cpo4cendE - _ZN79_INTERNAL_953768fe_43_flash_fwd_hdim96_fp16_paged_softcap_sm90_cu_49158569_37494cuda3std3__419piecewise_constructE)
_ZN79_INTERNAL_953768fe_43_flash_fwd_hdim96_fp16_paged_softcap_sm90_cu_49158569_37494cuda3std3__419piecewise_constructE:
	.zero		1
	.type		_ZN79_INTERNAL_953768fe_43_flash_fwd_hdim96_fp16_paged_softcap_sm90_cu_49158569_37494cuda3std3__45__cpo4cendE,@object
	.size		_ZN79_INTERNAL_953768fe_43_flash_fwd_hdim96_fp16_paged_softcap_sm90_cu_49158569_37494cuda3std3__45__cpo4cendE,(_ZN79_INTERNAL_953768fe_43_flash_fwd_hdim96_fp16_paged_softcap_sm90_cu_49158569_37494cuda3std6ranges3__45__cpo4swapE - _ZN79_INTERNAL_953768fe_43_flash_fwd_hdim96_fp16_paged_softcap_sm90_cu_49158569_37494cuda3std3__45__cpo4cendE)
_ZN79_INTERNAL_953768fe_43_flash_fwd_hdim96_fp16_paged_softcap_sm90_cu_49158569_37494cuda3std3__45__cpo4cendE:
	.zero		1
	.type		_ZN79_INTERNAL_953768fe_43_flash_fwd_hdim96_fp16_paged_softcap_sm90_cu_49158569_37494cuda3std6ranges3__45__cpo4swapE,@object
	.size		_ZN79_INTERNAL_953768fe_43_flash_fwd_hdim96_fp16_paged_softcap_sm90_cu_49158569_37494cuda3std6ranges3__45__cpo4swapE,(.L_12 - _ZN79_INTERNAL_953768fe_43_flash_fwd_hdim96_fp16_paged_softcap_sm90_cu_49158569_37494cuda3std6ranges3__45__cpo4swapE)
_ZN79_INTERNAL_953768fe_43_flash_fwd_hdim96_fp16_paged_softcap_sm90_cu_49158569_37494cuda3std6ranges3__45__cpo4swapE:
	.zero		1
.L_12:


//--------------------- .nv.shared._ZN7cutlass13device_kernelIN5flash11enable_sm90INS1_16FlashAttnFwdSm90INS1_25CollectiveMainloopFwdSm90ILi2EN4cute5tupleIJNS5_1CILi1EEES8_S8_EEENS6_IJNS7_ILi192EEENS7_ILi128EEENS7_ILi96EEEEEELi96ENS_6half_tEfNS_4arch4Sm90ELb0ELb0ELb1ELb1ELb1ELb0ELb0ELb0ELb1ELb1ELb0ELb0EEENS1_21CollectiveEpilogueFwdINS6_IJSA_SC_SB_EEES9_SE_SG_Li384ELb1ELb1ELb0ELb0EEENS1_36VarlenDynamicPersistentTileSchedulerILi192ELi128ELi384ELi128ELb0ELb1ELb1ELb0ELb1ELb1EEEEEEEEEvNT_6ParamsE --------------------------
	.section	.nv.shared._ZN7cutlass13device_kernelIN5flash11enable_sm90INS1_16FlashAttnFwdSm90INS1_25CollectiveMainloopFwdSm90ILi2EN4cute5tupleIJNS5_1CILi1EEES8_S8_EEENS6_IJNS7_ILi192EEENS7_ILi128EEENS7_ILi96EEEEEELi96ENS_6half_tEfNS_4arch4Sm90ELb0ELb0ELb1ELb1ELb1ELb0ELb0ELb0ELb1ELb1ELb0ELb0EEENS1_21CollectiveEpilogueFwdINS6_IJSA_SC_SB_EEES9_SE_SG_Li384ELb1ELb1ELb0ELb0EEENS1_36VarlenDynamicPersistentTileSchedulerILi192ELi128ELi384ELi128ELb0ELb1ELb1ELb0ELb1ELb1EEEEEEEEEvNT_6ParamsE,"aw",@nobits
	.sectionflags	@""
	.align	16
	.zero		1024


//--------------------- .nv.shared._ZN7cutlass13device_kernelIN5flash11enable_sm90INS1_16FlashAttnFwdSm90INS1_25CollectiveMainloopFwdSm90ILi2EN4cute5tupleIJNS5_1CILi1EEES8_S8_EEENS6_IJNS7_ILi192EEENS7_ILi128EEENS7_ILi96EEEEEELi96ENS_6half_tEfNS_4arch4Sm90ELb0ELb0ELb1ELb1ELb1ELb1ELb0ELb0ELb1ELb1ELb0ELb0EEENS1_21CollectiveEpilogueFwdINS6_IJSA_SC_SB_EEES9_SE_SG_Li384ELb1ELb1ELb0ELb0EEENS1_36VarlenDynamicPersistentTileSchedulerILi192ELi128ELi384ELi128ELb0ELb1ELb1ELb0ELb1ELb1EEEEEEEEEvNT_6ParamsE --------------------------
	.section	.nv.shared._ZN7cutlass13device_kernelIN5flash11enable_sm90INS1_16FlashAttnFwdSm90INS1_25CollectiveMainloopFwdSm90ILi2EN4cute5tupleIJNS5_1CILi1EEES8_S8_EEENS6_IJNS7_ILi192EEENS7_ILi128EEENS7_ILi96EEEEEELi96ENS_6half_tEfNS_4arch4Sm90ELb0ELb0ELb1ELb1ELb1ELb1ELb0ELb0ELb1ELb1ELb0ELb0EEENS1_21CollectiveEpilogueFwdINS6_IJSA_SC_SB_EEES9_SE_SG_Li384ELb1ELb1ELb0ELb0EEENS1_36VarlenDynamicPersistentTileSchedulerILi192ELi128ELi384ELi128ELb0ELb1ELb1ELb0ELb1ELb1EEEEEEEEEvNT_6ParamsE,"aw",@nobits
	.sectionflags	@""
	.align	16
	.zero		1024


//--------------------- .nv.shared._ZN7cutlass13device_kernelIN5flash11enable_sm90INS1_16FlashAttnFwdSm90INS1_25CollectiveMainloopFwdSm90ILi2EN4cute5tupleIJNS5_1CILi1EEES8_S8_EEENS6_IJNS7_ILi192EEENS7_ILi128EEENS7_ILi96EEEEEELi96ENS_6half_tEfNS_4arch4Sm90ELb0ELb1ELb1ELb0ELb1ELb0ELb0ELb0ELb1ELb1ELb0ELb0EEENS1_21CollectiveEpilogueFwdINS6_IJSA_SC_SB_EEES9_SE_SG_Li384ELb0ELb1ELb0ELb0EEENS1_30DynamicPersistentTileSchedulerILi384ELi128ELb0ELb1ELb1EEEEEEEEEvNT_6ParamsE --------------------------
	.section	.nv.shared._ZN7cutlass13device_kernelIN5flash11enable_sm90INS1_16FlashAttnFwdSm90INS1_25CollectiveMainloopFwdSm90ILi2EN4cute5tupleIJNS5_1CILi1EEES8_S8_EEENS6_IJNS7_ILi192EEENS7_ILi128EEENS7_ILi96EEEEEELi96ENS_6half_tEfNS_4arch4Sm90ELb0ELb1ELb1ELb0ELb1ELb0ELb0ELb0ELb1ELb1ELb0ELb0EEENS1_21CollectiveEpilogueFwdINS6_IJSA_SC_SB_EEES9_SE_SG_Li384ELb0ELb1ELb0ELb0EEENS1_30DynamicPersistentTileSchedulerILi384ELi128ELb0ELb1ELb1EEEEEEEEEvNT_6ParamsE,"aw",@nobits
	.sectionflags	@""
	.align	16
	.zero		1024


//--------------------- .nv.shared._ZN7cutlass13device_kernelIN5flash11enable_sm90INS1_16FlashAttnFwdSm90INS1_25CollectiveMainloopFwdSm90ILi2EN4cute5tupleIJNS5_1CILi1EEES8_S8_EEENS6_IJNS7_ILi192EEENS7_ILi128EEENS7_ILi96EEEEEELi96ENS_6half_tEfNS_4arch4Sm90ELb0ELb1ELb1ELb1ELb1ELb0ELb0ELb0ELb1ELb1ELb0ELb0EEENS1_21CollectiveEpilogueFwdINS6_IJSA_SC_SB_EEES9_SE_SG_Li384ELb1ELb1ELb0ELb0EEENS1_36VarlenDynamicPersistentTileSchedulerILi192ELi128ELi384ELi128ELb0ELb1ELb1ELb1ELb0ELb1EEEEEEEEEvNT_6ParamsE --------------------------
	.section	.nv.shared._ZN7cutlass13device_kernelIN5flash11enable_sm90INS1_16FlashAttnFwdSm90INS1_25CollectiveMainloopFwdSm90ILi2EN4cute5tupleIJNS5_1CILi1EEES8_S8_EEENS6_IJNS7_ILi192EEENS7_ILi128EEENS7_ILi96EEEEEELi96ENS_6half_tEfNS_4arch4Sm90ELb0ELb1ELb1ELb1ELb1ELb0ELb0ELb0ELb1ELb1ELb0ELb0EEENS1_21CollectiveEpilogueFwdINS6_IJSA_SC_SB_EEES9_SE_SG_Li384ELb1ELb1ELb0ELb0EEENS1_36VarlenDynamicPersistentTileSchedulerILi192ELi128ELi384ELi128ELb0ELb1ELb1ELb1ELb0ELb1EEEEEEEEEvNT_6ParamsE,"aw",@nobits
	.sectionflags	@""
	.align	16
	.zero		1024


//--------------------- .nv.shared._ZN7cutlass13device_kernelIN5flash11enable_sm90INS1_16FlashAttnFwdSm90INS1_25CollectiveMainloopFwdSm90ILi2EN4cute5tupleIJNS5_1CILi1EEES8_S8_EEENS6_IJNS7_ILi192EEENS7_ILi128EEENS7_ILi96EEEEEELi96ENS_6half_tEfNS_4arch4Sm90ELb0ELb1ELb1ELb1ELb1ELb1ELb0ELb0ELb1ELb1ELb0ELb0EEENS1_21CollectiveEpilogueFwdINS6_IJSA_SC_SB_EEES9_SE_SG_Li384ELb1ELb1ELb0ELb0EEENS1_36VarlenDynamicPersistentTileSchedulerILi192ELi128ELi384ELi128ELb0ELb1ELb1ELb1ELb0ELb1EEEEEEEEEvNT_6ParamsE --------------------------
	.section	.nv.shared._ZN7cutlass13device_kernelIN5flash11enable_sm90INS1_16FlashAttnFwdSm90INS1_25CollectiveMainloopFwdSm90ILi2EN4cute5tupleIJNS5_1CILi1EEES8_S8_EEENS6_IJNS7_ILi192EEENS7_ILi128EEENS7_ILi96EEEEEELi96ENS_6half_tEfNS_4arch4Sm90ELb0ELb1ELb1ELb1ELb1ELb1ELb0ELb0ELb1ELb1ELb0ELb0EEENS1_21CollectiveEpilogueFwdINS6_IJSA_SC_SB_EEES9_SE_SG_Li384ELb1ELb1ELb0ELb0EEENS1_36VarlenDynamicPersistentTileSchedulerILi192ELi128ELi384ELi128ELb0ELb1ELb1ELb1ELb0ELb1EEEEEEEEEvNT_6ParamsE,"aw",@nobits
	.sectionflags	@""
	.align	16
	.zero		1024


//--------------------- .nv.shared._ZN7cutlass13device_kernelIN5flash11enable_sm90INS1_16FlashAttnFwdSm90INS1_25CollectiveMainloopFwdSm90ILi2EN4cute5tupleIJNS5_1CILi1EEES8_S8_EEENS6_IJNS7_ILi192EEENS7_ILi128EEENS7_ILi96EEEEEELi96ENS_6half_tEfNS_4arch4Sm90ELb1ELb0ELb1ELb0ELb1ELb0ELb0ELb0ELb1ELb1ELb0ELb0EEENS1_21CollectiveEpilogueFwdINS6_IJSA_SC_SB_EEES9_SE_SG_Li384ELb0ELb1ELb0ELb0EEENS1_30DynamicPersistentTileSchedulerILi384ELi128ELb0ELb1ELb1EEEEEEEEEvNT_6ParamsE --------------------------
	.section	.nv.shared._ZN7cutlass13device_kernelIN5flash11enable_sm90INS1_16FlashAttnFwdSm90INS1_25CollectiveMainloopFwdSm90ILi2EN4cute5tupleIJNS5_1CILi1EEES8_S8_EEENS6_IJNS7_ILi192EEENS7_ILi128EEENS7_ILi96EEEEEELi96ENS_6half_tEfNS_4arch4Sm90ELb1ELb0ELb1ELb0ELb1ELb0ELb0ELb0ELb1ELb1ELb0ELb0EEENS1_21CollectiveEpilogueFwdINS6_IJSA_SC_SB_EEES9_SE_SG_Li384ELb0ELb1ELb0ELb0EEENS1_30DynamicPersistentTileSchedulerILi384ELi128ELb0ELb1ELb1EEEEEEEEEvNT_6ParamsE,"aw",@nobits
	.sectionflags	@""
	.align	16
	.zero		1024


//--------------------- .nv.shared._ZN7cutlass13device_kernelIN5flash11enable_sm90INS1_16FlashAttnFwdSm90INS1_25CollectiveMainloopFwdSm90ILi2EN4cute5tupleIJNS5_1CILi1EEES8_S8_EEENS6_IJNS7_ILi192EEENS7_ILi128EEENS7_ILi96EEEEEELi96ENS_6half_tEfNS_4arch4Sm90ELb1ELb0ELb1ELb1ELb1ELb0ELb0ELb0ELb1ELb1ELb0ELb0EEENS1_21CollectiveEpilogueFwdINS6_IJSA_SC_SB_EEES9_SE_SG_Li384ELb1ELb1ELb0ELb0EEENS1_36VarlenDynamicPersistentTileSchedulerILi192ELi128ELi384ELi128ELb0ELb1ELb1ELb1ELb1ELb1EEEEEEEEEvNT_6ParamsE --------------------------
	.section	.nv.shared._ZN7cutlass13device_kernelIN5flash11enable_sm90INS1_16FlashAttnFwdSm90INS1_25CollectiveMainloopFwdSm90ILi2EN4cute5tupleIJNS5_1CILi1EEES8_S8_EEENS6_IJNS7_ILi192EEENS7_ILi128EEENS7_ILi96EEEEEELi96ENS_6half_tEfNS_4arch4Sm90ELb1ELb0ELb1ELb1ELb1ELb0ELb0ELb0ELb1ELb1ELb0ELb0EEENS1_21CollectiveEpilogueFwdINS6_IJSA_SC_SB_EEES9_SE_SG_Li384ELb1ELb1ELb0ELb0EEENS1_36VarlenDynamicPersistentTileSchedulerILi192ELi128ELi384ELi128ELb0ELb1ELb1ELb1ELb1ELb1EEEEEEEEEvNT_6ParamsE,"aw",@nobits
	.sectionflags	@""
	.align	16
	.zero		1024


//--------------------- .nv.shared._ZN7cutlass13device_kernelIN5flash11enable_sm90INS1_16FlashAttnFwdSm90INS1_25CollectiveMainloopFwdSm90ILi2EN4cute5tupleIJNS5_1CILi1EEES8_S8_EEENS6_IJNS7_ILi192EEENS7_ILi128EEENS7_ILi96EEEEEELi96ENS_6half_tEfNS_4arch4Sm90ELb1ELb0ELb1ELb1ELb1ELb1ELb0ELb0ELb1ELb1ELb0ELb0EEENS1_21CollectiveEpilogueFwdINS6_IJSA_SC_SB_EEES9_SE_SG_Li384ELb1ELb1ELb0ELb0EEENS1_36VarlenDynamicPersistentTileSchedulerILi192ELi128ELi384ELi128ELb0ELb1ELb1ELb1ELb1ELb1EEEEEEEEEvNT_6ParamsE --------------------------
	.section	.nv.shared._ZN7cutlass13device_kernelIN5flash11enable_sm90INS1_16FlashAttnFwdSm90INS1_25CollectiveMainloopFwdSm90ILi2EN4cute5tupleIJNS5_1CILi1EEES8_S8_EEENS6_IJNS7_ILi192EEENS7_ILi128EEENS7_ILi96EEEEEELi96ENS_6half_tEfNS_4arch4Sm90ELb1ELb0ELb1ELb1ELb1ELb1ELb0ELb0ELb1ELb1ELb0ELb0EEENS1_21CollectiveEpilogueFwdINS6_IJSA_SC_SB_EEES9_SE_SG_Li384ELb1ELb1ELb0ELb0EEENS1_36VarlenDynamicPersistentTileSchedulerILi192ELi128ELi384ELi128ELb0ELb1ELb1ELb1ELb1ELb1EEEEEEEEEvNT_6ParamsE,"aw",@nobits
	.sectionflags	@""
	.align	16
	.zero		1024


//--------------------- .nv.constant0._ZN7cutlass13device_kernelIN5flash11enable_sm90INS1_16FlashAttnFwdSm90INS1_25CollectiveMainloopFwdSm90ILi2EN4cute5tupleIJNS5_1CILi1EEES8_S8_EEENS6_IJNS7_ILi192EEENS7_ILi128EEENS7_ILi96EEEEEELi96ENS_6half_tEfNS_4arch4Sm90ELb0ELb0ELb1ELb0ELb1ELb0ELb0ELb0ELb1ELb1ELb0ELb0EEENS1_21CollectiveEpilogueFwdINS6_IJSA_SC_SB_EEES9_SE_SG_Li384ELb0ELb1ELb0ELb0EEENS1_29StaticPersistentTileSchedulerILb0EEEEEEEEEvNT_6ParamsE --------------------------
	.section	.nv.constant0._ZN7cutlass13device_kernelIN5flash11enable_sm90INS1_16FlashAttnFwdSm90INS1_25CollectiveMainloopFwdSm90ILi2EN4cute5tupleIJNS5_1CILi1EEES8_S8_EEENS6_IJNS7_ILi192EEENS7_ILi128EEENS7_ILi96EEEEEELi96ENS_6half_tEfNS_4arch4Sm90ELb0ELb0ELb1ELb0ELb1ELb0ELb0ELb0ELb1ELb1ELb0ELb0EEENS1_21CollectiveEpilogueFwdINS6_IJSA_SC_SB_EEES9_SE_SG_Li384ELb0ELb1ELb0ELb0EEENS1_29StaticPersistentTileSchedulerILb0EEEEEEEEEvNT_6ParamsE,"a",@progbits
	.sectionflags	@""
	.align	4
.nv.constant0._ZN7cutlass13device_kernelIN5flash11enable_sm90INS1_16FlashAttnFwdSm90INS1_25CollectiveMainloopFwdSm90ILi2EN4cute5tupleIJNS5_1CILi1EEES8_S8_EEENS6_IJNS7_ILi192EEENS7_ILi128EEENS7_ILi96EEEEEELi96ENS_6half_tEfNS_4arch4Sm90ELb0ELb0ELb1ELb0ELb1ELb0ELb0ELb0ELb1ELb1ELb0ELb0EEENS1_21CollectiveEpilogueFwdINS6_IJSA_SC_SB_EEES9_SE_SG_Li384ELb0ELb1ELb0ELb0EEENS1_29StaticPersistentTileSchedulerILb0EEEEEEEEEvNT_6ParamsE:
	.zero		3200


//--------------------- .nv.constant0._ZN7cutlass13device_kernelIN5flash11enable_sm90INS1_16FlashAttnFwdSm90INS1_25CollectiveMainloopFwdSm90ILi2EN4cute5tupleIJNS5_1CILi1EEES8_S8_EEENS6_IJNS7_ILi192EEENS7_ILi128EEENS7_ILi96EEEEEELi96ENS_6half_tEfNS_4arch4Sm90ELb0ELb0ELb1ELb1ELb1ELb0ELb0ELb0ELb1ELb1ELb0ELb0EEENS1_21CollectiveEpilogueFwdINS6_IJSA_SC_SB_EEES9_SE_SG_Li384ELb1ELb1ELb0ELb0EEENS1_36VarlenDynamicPersistentTileSchedulerILi192ELi128ELi384ELi128ELb0ELb1ELb1ELb0ELb1ELb1EEEEEEEEEvNT_6ParamsE --------------------------
	.section	.nv.constant0._ZN7cutlass13device_kernelIN5flash11enable_sm90INS1_16FlashAttnFwdSm90INS1_25CollectiveMainloopFwdSm90ILi2EN4cute5tupleIJNS5_1CILi1EEES8_S8_EEENS6_IJNS7_ILi192EEENS7_ILi128EEENS7_ILi96EEEEEELi96ENS_6half_tEfNS_4arch4Sm90ELb0ELb0ELb1ELb1ELb1ELb0ELb0ELb0ELb1ELb1ELb0ELb0EEENS1_21CollectiveEpilogueFwdINS6_IJSA_SC_SB_EEES9_SE_SG_Li384ELb1ELb1ELb0ELb0EEENS1_36VarlenDynamicPersistentTileSchedulerILi192ELi128ELi384ELi128ELb0ELb1ELb1ELb0ELb1ELb1EEEEEEEEEvNT_6ParamsE,"a",@progbits
	.sectionflags	@""
	.align	4
.nv.constant0._ZN7cutlass13device_kernelIN5flash11enable_sm90INS1_16FlashAttnFwdSm90INS1_25CollectiveMainloopFwdSm90ILi2EN4cute5tupleIJNS5_1CILi1EEES8_S8_EEENS6_IJNS7_ILi192EEENS7_ILi128EEENS7_ILi96EEEEEELi96ENS_6half_tEfNS_4arch4Sm90ELb0ELb0ELb1ELb1ELb1ELb0ELb0ELb0ELb1ELb1ELb0ELb0EEENS1_21CollectiveEpilogueFwdINS6_IJSA_SC_SB_EEES9_SE_SG_Li384ELb1ELb1ELb0ELb0EEENS1_36VarlenDynamicPersistentTileSchedulerILi192ELi128ELi384ELi128ELb0ELb1ELb1ELb0ELb1ELb1EEEEEEEEEvNT_6ParamsE:
	.zero		3328


//--------------------- .nv.constant0._ZN7cutlass13device_kernelIN5flash11enable_sm90INS1_16FlashAttnFwdSm90INS1_25CollectiveMainloopFwdSm90ILi2EN4cute5tupleIJNS5_1CILi1EEES8_S8_EEENS6_IJNS7_ILi192EEENS7_ILi128EEENS7_ILi96EEEEEELi96ENS_6half_tEfNS_4arch4Sm90ELb0ELb0ELb1ELb1ELb1ELb1ELb0ELb0ELb1ELb1ELb0ELb0EEENS1_21CollectiveEpilogueFwdINS6_IJSA_SC_SB_EEES9_SE_SG_Li384ELb1ELb1ELb0ELb0EEENS1_36VarlenDynamicPersistentTileSchedulerILi192ELi128ELi384ELi128ELb0ELb1ELb1ELb0ELb1ELb1EEEEEEEEEvNT_6ParamsE --------------------------
	.section	.nv.constant0._ZN7cutlass13device_kernelIN5flash11enable_sm90INS1_16FlashAttnFwdSm90INS1_25CollectiveMainloopFwdSm90ILi2EN4cute5tupleIJNS5_1CILi1EEES8_S8_EEENS6_IJNS7_ILi192EEENS7_ILi128EEENS7_ILi96EEEEEELi96ENS_6half_tEfNS_4arch4Sm90ELb0ELb0ELb1ELb1ELb1ELb1ELb0ELb0ELb1ELb1ELb0ELb0EEENS1_21CollectiveEpilogueFwdINS6_IJSA_SC_SB_EEES9_SE_SG_Li384ELb1ELb1ELb0ELb0EEENS1_36VarlenDynamicPersistentTileSchedulerILi192ELi128ELi384ELi128ELb0ELb1ELb1ELb0ELb1ELb1EEEEEEEEEvNT_6ParamsE,"a",@progbits
	.sectionflags	@""
	.align	4
.nv.constant0._ZN7cutlass13device_kernelIN5flash11enable_sm90INS1_16FlashAttnFwdSm90INS1_25CollectiveMainloopFwdSm90ILi2EN4cute5tupleIJNS5_1CILi1EEES8_S8_EEENS6_IJNS7_ILi192EEENS7_ILi128EEENS7_ILi96EEEEEELi96ENS_6half_tEfNS_4arch4Sm90ELb0ELb0ELb1ELb1ELb1ELb1ELb0ELb0ELb1ELb1ELb0ELb0EEENS1_21CollectiveEpilogueFwdINS6_IJSA_SC_SB_EEES9_SE_SG_Li384ELb1ELb1ELb0ELb0EEENS1_36VarlenDynamicPersistentTileSchedulerILi192ELi128ELi384ELi128ELb0ELb1ELb1ELb0ELb1ELb1EEEEEEEEEvNT_6ParamsE:
	.zero		3328


//--------------------- .nv.constant0._ZN7cutlass13device_kernelIN5flash11enable_sm90INS1_16FlashAttnFwdSm90INS1_25CollectiveMainloopFwdSm90ILi2EN4cute5tupleIJNS5_1CILi1EEES8_S8_EEENS6_IJNS7_ILi192EEENS7_ILi128EEENS7_ILi96EEEEEELi96ENS_6half_tEfNS_4arch4Sm90ELb0ELb1ELb1ELb0ELb1ELb0ELb0ELb0ELb1ELb1ELb0ELb0EEENS1_21CollectiveEpilogueFwdINS6_IJSA_SC_SB_EEES9_SE_SG_Li384ELb0ELb1ELb0ELb0EEENS1_30DynamicPersistentTileSchedulerILi384ELi128ELb0ELb1ELb1EEEEEEEEEvNT_6ParamsE --------------------------
	.section	.nv.constant0._ZN7cutlass13device_kernelIN5flash11enable_sm90INS1_16FlashAttnFwdSm90INS1_25CollectiveMainloopFwdSm90ILi2EN4cute5tupleIJNS5_1CILi1EEES8_S8_EEENS6_IJNS7_ILi192EEENS7_ILi128EEENS7_ILi96EEEEEELi96ENS_6half_tEfNS_4arch4Sm90ELb0ELb1ELb1ELb0ELb1ELb0ELb0ELb0ELb1ELb1ELb0ELb0EEENS1_21CollectiveEpilogueFwdINS6_IJSA_SC_SB_EEES9_SE_SG_Li384ELb0ELb1ELb0ELb0EEENS1_30DynamicPersistentTileSchedulerILi384ELi128ELb0ELb1ELb1EEEEEEEEEvNT_6ParamsE,"a",@progbits
	.sectionflags	@""
	.align	4
.nv.constant0._ZN7cutlass13device_kernelIN5flash11enable_sm90INS1_16FlashAttnFwdSm90INS1_25CollectiveMainloopFwdSm90ILi2EN4cute5tupleIJNS5_1CILi1EEES8_S8_EEENS6_IJNS7_ILi192EEENS7_ILi128EEENS7_ILi96EEEEEELi96ENS_6half_tEfNS_4arch4Sm90ELb0ELb1ELb1ELb0ELb1ELb0ELb0ELb0ELb1ELb1ELb0ELb0EEENS1_21CollectiveEpilogueFwdINS6_IJSA_SC_SB_EEES9_SE_SG_Li384ELb0ELb1ELb0ELb0EEENS1_30DynamicPersistentTileSchedulerILi384ELi128ELb0ELb1ELb1EEEEEEEEEvNT_6ParamsE:
	.zero		3328


//--------------------- .nv.constant0._ZN7cutlass13device_kernelIN5flash11enable_sm90INS1_16FlashAttnFwdSm90INS1_25CollectiveMainloopFwdSm90ILi2EN4cute5tupleIJNS5_1CILi1EEES8_S8_EEENS6_IJNS7_ILi192EEENS7_ILi128EEENS7_ILi96EEEEEELi96ENS_6half_tEfNS_4arch4Sm90ELb0ELb1ELb1ELb1ELb1ELb0ELb0ELb0ELb1ELb1ELb0ELb0EEENS1_21CollectiveEpilogueFwdINS6_IJSA_SC_SB_EEES9_SE_SG_Li384ELb1ELb1ELb0ELb0EEENS1_36VarlenDynamicPersistentTileSchedulerILi192ELi128ELi384ELi128ELb0ELb1ELb1ELb1ELb0ELb1EEEEEEEEEvNT_6ParamsE --------------------------
	.section	.nv.constant0._ZN7cutlass13device_kernelIN5flash11enable_sm90INS1_16FlashAttnFwdSm90INS1_25CollectiveMainloopFwdSm90ILi2EN4cute5tupleIJNS5_1CILi1EEES8_S8_EEENS6_IJNS7_ILi192EEENS7_ILi128EEENS7_ILi96EEEEEELi96ENS_6half_tEfNS_4arch4Sm90ELb0ELb1ELb1ELb1ELb1ELb0ELb0ELb0ELb1ELb1ELb0ELb0EEENS1_21CollectiveEpilogueFwdINS6_IJSA_SC_SB_EEES9_SE_SG_Li384ELb1ELb1ELb0ELb0EEENS1_36VarlenDynamicPersistentTileSchedulerILi192ELi128ELi384ELi128ELb0ELb1ELb1ELb1ELb0ELb1EEEEEEEEEvNT_6ParamsE,"a",@progbits
	.sectionflags	@""
	.align	4
.nv.constant0._ZN7cutlass13device_kernelIN5flash11enable_sm90INS1_16FlashAttnFwdSm90INS1_25CollectiveMainloopFwdSm90ILi2EN4cute5tupleIJNS5_1CILi1EEES8_S8_EEENS6_IJNS7_ILi192EEENS7_ILi128EEENS7_ILi96EEEEEELi96ENS_6half_tEfNS_4arch4Sm90ELb0ELb1ELb1ELb1ELb1ELb0ELb0ELb0ELb1ELb1ELb0ELb0EEENS1_21CollectiveEpilogueFwdINS6_IJSA_SC_SB_EEES9_SE_SG_Li384ELb1ELb1ELb0ELb0EEENS1_36VarlenDynamicPersistentTileSchedulerILi192ELi128ELi384ELi128ELb0ELb1ELb1ELb1ELb0ELb1EEEEEEEEEvNT_6ParamsE:
	.zero		3328


//--------------------- .nv.constant0._ZN7cutlass13device_kernelIN5flash11enable_sm90INS1_16FlashAttnFwdSm90INS1_25CollectiveMainloopFwdSm90ILi2EN4cute5tupleIJNS5_1CILi1EEES8_S8_EEENS6_IJNS7_ILi192EEENS7_ILi128EEENS7_ILi96EEEEEELi96ENS_6half_tEfNS_4arch4Sm90ELb0ELb1ELb1ELb1ELb1ELb1ELb0ELb0ELb1ELb1ELb0ELb0EEENS1_21CollectiveEpilogueFwdINS6_IJSA_SC_SB_EEES9_SE_SG_Li384ELb1ELb1ELb0ELb0EEENS1_36VarlenDynamicPersistentTileSchedulerILi192ELi128ELi384ELi128ELb0ELb1ELb1ELb1ELb0ELb1EEEEEEEEEvNT_6ParamsE --------------------------
	.section	.nv.constant0._ZN7cutlass13device_kernelIN5flash11enable_sm90INS1_16FlashAttnFwdSm90INS1_25CollectiveMainloopFwdSm90ILi2EN4cute5tupleIJNS5_1CILi1EEES8_S8_EEENS6_IJNS7_ILi192EEENS7_ILi128EEENS7_ILi96EEEEEELi96ENS_6half_tEfNS_4arch4Sm90ELb0ELb1ELb1ELb1ELb1ELb1ELb0ELb0ELb1ELb1ELb0ELb0EEENS1_21CollectiveEpilogueFwdINS6_IJSA_SC_SB_EEES9_SE_SG_Li384ELb1ELb1ELb0ELb0EEENS1_36VarlenDynamicPersistentTileSchedulerILi192ELi128ELi384ELi128ELb0ELb1ELb1ELb1ELb0ELb1EEEEEEEEEvNT_6ParamsE,"a",@progbits
	.sectionflags	@""
	.align	4
.nv.constant0._ZN7cutlass13device_kernelIN5flash11enable_sm90INS1_16FlashAttnFwdSm90INS1_25CollectiveMainloopFwdSm90ILi2EN4cute5tupleIJNS5_1CILi1EEES8_S8_EEENS6_IJNS7_ILi192EEENS7_ILi128EEENS7_ILi96EEEEEELi96ENS_6half_tEfNS_4arch4Sm90ELb0ELb1ELb1ELb1ELb1ELb1ELb0ELb0ELb1ELb1ELb0ELb0EEENS1_21CollectiveEpilogueFwdINS6_IJSA_SC_SB_EEES9_SE_SG_Li384ELb1ELb1ELb0ELb0EEENS1_36VarlenDynamicPersistentTileSchedulerILi192ELi128ELi384ELi128ELb0ELb1ELb1ELb1ELb0ELb1EEEEEEEEEvNT_6ParamsE:
	.zero		3328


//--------------------- .nv.constant0._ZN7cutlass13device_kernelIN5flash11enable_sm90INS1_16FlashAttnFwdSm90INS1_25CollectiveMainloopFwdSm90ILi2EN4cute5tupleIJNS5_1CILi1EEES8_S8_EEENS6_IJNS7_ILi192EEENS7_ILi128EEENS7_ILi96EEEEEELi96ENS_6half_tEfNS_4arch4Sm90ELb1ELb0ELb1ELb0ELb1ELb0ELb0ELb0ELb1ELb1ELb0ELb0EEENS1_21CollectiveEpilogueFwdINS6_IJSA_SC_SB_EEES9_SE_SG_Li384ELb0ELb1ELb0ELb0EEENS1_30DynamicPersistentTileSchedulerILi384ELi128ELb0ELb1ELb1EEEEEEEEEvNT_6ParamsE --------------------------
	.section	.nv.constant0._ZN7cutlass13device_kernelIN5flash11enable_sm90INS1_16FlashAttnFwdSm90INS1_25CollectiveMainloopFwdSm90ILi2EN4cute5tupleIJNS5_1CILi1EEES8_S8_EEENS6_IJNS7_ILi192EEENS7_ILi128EEENS7_ILi96EEEEEELi96ENS_6half_tEfNS_4arch4Sm90ELb1ELb0ELb1ELb0ELb1ELb0ELb0ELb0ELb1ELb1ELb0ELb0EEENS1_21CollectiveEpilogueFwdINS6_IJSA_SC_SB_EEES9_SE_SG_Li384ELb0ELb1ELb0ELb0EEENS1_30DynamicPersistentTileSchedulerILi384ELi128ELb0ELb1ELb1EEEEEEEEEvNT_6ParamsE,"a",@progbits
	.sectionflags	@""
	.align	4
.nv.constant0._ZN7cutlass13device_kernelIN5flash11enable_sm90INS1_16FlashAttnFwdSm90INS1_25CollectiveMainloopFwdSm90ILi2EN4cute5tupleIJNS5_1CILi1EEES8_S8_EEENS6_IJNS7_ILi192EEENS7_ILi128EEENS7_ILi96EEEEEELi96ENS_6half_tEfNS_4arch4Sm90ELb1ELb0ELb1ELb0ELb1ELb0ELb0ELb0ELb1ELb1ELb0ELb0EEENS1_21CollectiveEpilogueFwdINS6_IJSA_SC_SB_EEES9_SE_SG_Li384ELb0ELb1ELb0ELb0EEENS1_30DynamicPersistentTileSchedulerILi384ELi128ELb0ELb1ELb1EEEEEEEEEvNT_6ParamsE:
	.zero		3328


//--------------------- .nv.constant0._ZN7cutlass13device_kernelIN5flash11enable_sm90INS1_16FlashAttnFwdSm90INS1_25CollectiveMainloopFwdSm90ILi2EN4cute5tupleIJNS5_1CILi1EEES8_S8_EEENS6_IJNS7_ILi192EEENS7_ILi128EEENS7_ILi96EEEEEELi96ENS_6half_tEfNS_4arch4Sm90ELb1ELb0ELb1ELb1ELb1ELb0ELb0ELb0ELb1ELb1ELb0ELb0EEENS1_21CollectiveEpilogueFwdINS6_IJSA_SC_SB_EEES9_SE_SG_Li384ELb1ELb1ELb0ELb0EEENS1_36VarlenDynamicPersistentTileSchedulerILi192ELi128ELi384ELi128ELb0ELb1ELb1ELb1ELb1ELb1EEEEEEEEEvNT_6ParamsE --------------------------
	.section	.nv.constant0._ZN7cutlass13device_kernelIN5flash11enable_sm90INS1_16FlashAttnFwdSm90INS1_25CollectiveMainloopFwdSm90ILi2EN4cute5tupleIJNS5_1CILi1EEES8_S8_EEENS6_IJNS7_ILi192EEENS7_ILi128EEENS7_ILi96EEEEEELi96ENS_6half_tEfNS_4arch4Sm90ELb1ELb0ELb1ELb1ELb1ELb0ELb0ELb0ELb1ELb1ELb0ELb0EEENS1_21CollectiveEpilogueFwdINS6_IJSA_SC_SB_EEES9_SE_SG_Li384ELb1ELb1ELb0ELb0EEENS1_36VarlenDynamicPersistentTileSchedulerILi192ELi128ELi384ELi128ELb0ELb1ELb1ELb1ELb1ELb1EEEEEEEEEvNT_6ParamsE,"a",@progbits
	.sectionflags	@""
	.align	4
.nv.constant0._ZN7cutlass13device_kernelIN5flash11enable_sm90INS1_16FlashAttnFwdSm90INS1_25CollectiveMainloopFwdSm90ILi2EN4cute5tupleIJNS5_1CILi1EEES8_S8_EEENS6_IJNS7_ILi192EEENS7_ILi128EEENS7_ILi96EEEEEELi96ENS_6half_tEfNS_4arch4Sm90ELb1ELb0ELb1ELb1ELb1ELb0ELb0ELb0ELb1ELb1ELb0ELb0EEENS1_21CollectiveEpilogueFwdINS6_IJSA_SC_SB_EEES9_SE_SG_Li384ELb1ELb1ELb0ELb0EEENS1_36VarlenDynamicPersistentTileSchedulerILi192ELi128ELi384ELi128ELb0ELb1ELb1ELb1ELb1ELb1EEEEEEEEEvNT_6ParamsE:
	.zero		3328


//--------------------- .nv.constant0._ZN7cutlass13device_kernelIN5flash11enable_sm90INS1_16FlashAttnFwdSm90INS1_25CollectiveMainloopFwdSm90ILi2EN4cute5tupleIJNS5_1CILi1EEES8_S8_EEENS6_IJNS7_ILi192EEENS7_ILi128EEENS7_ILi96EEEEEELi96ENS_6half_tEfNS_4arch4Sm90ELb1ELb0ELb1ELb1ELb1ELb1ELb0ELb0ELb1ELb1ELb0ELb0EEENS1_21CollectiveEpilogueFwdINS6_IJSA_SC_SB_EEES9_SE_SG_Li384ELb1ELb1ELb0ELb0EEENS1_36VarlenDynamicPersistentTileSchedulerILi192ELi128ELi384ELi128ELb0ELb1ELb1ELb1ELb1ELb1EEEEEEEEEvNT_6ParamsE --------------------------
	.section	.nv.constant0._ZN7cutlass13device_kernelIN5flash11enable_sm90INS1_16FlashAttnFwdSm90INS1_25CollectiveMainloopFwdSm90ILi2EN4cute5tupleIJNS5_1CILi1EEES8_S8_EEENS6_IJNS7_ILi192EEENS7_ILi128EEENS7_ILi96EEEEEELi96ENS_6half_tEfNS_4arch4Sm90ELb1ELb0ELb1ELb1ELb1ELb1ELb0ELb0ELb1ELb1ELb0ELb0EEENS1_21CollectiveEpilogueFwdINS6_IJSA_SC_SB_EEES9_SE_SG_Li384ELb1ELb1ELb0ELb0EEENS1_36VarlenDynamicPersistentTileSchedulerILi192ELi128ELi384ELi128ELb0ELb1ELb1ELb1ELb1ELb1EEEEEEEEEvNT_6ParamsE,"a",@progbits
	.sectionflags	@""
	.align	4
.nv.constant0._ZN7cutlass13device_kernelIN5flash11enable_sm90INS1_16FlashAttnFwdSm90INS1_25CollectiveMainloopFwdSm90ILi2EN4cute5tupleIJNS5_1CILi1EEES8_S8_EEENS6_IJNS7_ILi192EEENS7_ILi128EEENS7_ILi96EEEEEELi96ENS_6half_tEfNS_4arch4Sm90ELb1ELb0ELb1ELb1ELb1ELb1ELb0ELb0ELb1ELb1ELb0ELb0EEENS1_21CollectiveEpilogueFwdINS6_IJSA_SC_SB_EEES9_SE_SG_Li384ELb1ELb1ELb0ELb0EEENS1_36VarlenDynamicPersistentTileSchedulerILi192ELi128ELi384ELi128ELb0ELb1ELb1ELb1ELb1ELb1EEEEEEEEEvNT_6ParamsE:
	.zero		3328


//--------------------- SYMBOLS --------------------------

	.type		.nv.reservedSmem.offset0,@object
	.size		.nv.reservedSmem.offset0,0x4
	.type		__assertfail,@function
